// Copyright (c) 2024, Jay Shah, Ganesh Bikshandi, Ying Zhang, Vijay Thakkar, Pradeep Ramani, Tri Dao.
// Splitting the different template instantiations to different files to speed up compilation.
// This file is auto-generated. See "generate_kernels.py"

#include "flash_fwd_launch_template.h"

#ifndef FLASHATTENTION_DISABLE_HDIM96
template void run_mha_fwd_<90, cutlass::bfloat16_t, 96, 96, false, true, true, true>(Flash_fwd_params &params, cudaStream_t stream);
#endif


// ===== COMPILED SASS (sm_90a) =====

	.target	sm_90a

	.elftype	@"ET_EXEC"


//--------------------- .note.nv.tkinfo           --------------------------
	.section	.note.nv.tkinfo,"",@"SHT_NOTE"
	.sectionflags	@"SHF_NOTE_NV_TKINFO"
	.tkinfo
        /*0018*/ 	.word	0x00000002
        /*0030*/ 	.string	""
        /*0030*/ 	.string	"ptxas"
        /*0030*/ 	.string	"Cuda compilation tools, release 13.0, V13.0.88"
        /*0030*/ 	.string	"Build cuda_13.0.r13.0/compiler.36424714_0"
        /*0030*/ 	.string	"-arch sm_90a -m 64 "



//--------------------- .note.nv.cuinfo           --------------------------
	.section	.note.nv.cuinfo,"",@"SHT_NOTE"
	.sectionflags	@"SHF_NOTE_NV_CUINFO"
        /*0018*/ 	.short	0x0002
        /*001a*/ 	.short	0x005a
        /*001c*/ 	.short	0x0082
	.zero		2


//--------------------- .nv.info                  --------------------------
	.section	.nv.info,"",@"SHT_CUDA_INFO"
	.align	4


	//----- nvinfo : EIATTR_REGCOUNT
	.align		4
        /*0000*/ 	.byte	0x04, 0x2f
        /*0002*/ 	.short	(.L_19 - .L_18)
	.align		4
.L_18:
        /*0004*/ 	.word	index@(_ZN7cutlass13device_kernelIN5flash11enable_sm90INS1_16FlashAttnFwdSm90INS1_25CollectiveMainloopFwdSm90ILi2EN4cute5tupleIJNS5_1CILi1EEES8_S8_EEENS6_IJNS7_ILi192EEENS7_ILi128EEENS7_ILi96EEEEEELi96ENS_10bfloat16_tEfNS_4arch4Sm90ELb1ELb0ELb1ELb1ELb1ELb1ELb0ELb0ELb1ELb1ELb0ELb0EEENS1_21CollectiveEpilogueFwdINS6_IJSA_SC_SB_EEES9_SE_SG_Li384ELb1ELb1ELb0ELb0EEENS1_36VarlenDynamicPersistentTileSchedulerILi192ELi128ELi384ELi128ELb0ELb1ELb1ELb1ELb1ELb1EEEEEEEEEvNT_6ParamsE)
        /*0008*/ 	.word	0x00000080


	//----- nvinfo : EIATTR_FRAME_SIZE
	.align		4
.L_19:
        /*000c*/ 	.byte	0x04, 0x11
        /*000e*/ 	.short	(.L_21 - .L_20)
	.align		4
.L_20:
        /*0010*/ 	.word	index@(_ZN7cutlass13device_kernelIN5flash11enable_sm90INS1_16FlashAttnFwdSm90INS1_25CollectiveMainloopFwdSm90ILi2EN4cute5tupleIJNS5_1CILi1EEES8_S8_EEENS6_IJNS7_ILi192EEENS7_ILi128EEENS7_ILi96EEEEEELi96ENS_10bfloat16_tEfNS_4arch4Sm90ELb1ELb0ELb1ELb1ELb1ELb1ELb0ELb0ELb1ELb1ELb0ELb0EEENS1_21CollectiveEpilogueFwdINS6_IJSA_SC_SB_EEES9_SE_SG_Li384ELb1ELb1ELb0ELb0EEENS1_36VarlenDynamicPersistentTileSchedulerILi192ELi128ELi384ELi128ELb0ELb1ELb1ELb1ELb1ELb1EEEEEEEEEvNT_6ParamsE)
        /*0014*/ 	.word	0x000000b8


	//----- nvinfo : EIATTR_REGCOUNT
	.align		4
.L_21:
        /*0018*/ 	.byte	0x04, 0x2f
        /*001a*/ 	.short	(.L_23 - .L_22)
	.align		4
.L_22:
        /*001c*/ 	.word	index@(_ZN7cutlass13device_kernelIN5flash11enable_sm90INS1_16FlashAttnFwdSm90INS1_25CollectiveMainloopFwdSm90ILi2EN4cute5tupleIJNS5_1CILi1EEES8_S8_EEENS6_IJNS7_ILi192EEENS7_ILi128EEENS7_ILi96EEEEEELi96ENS_10bfloat16_tEfNS_4arch4Sm90ELb1ELb0ELb1ELb1ELb1ELb0ELb0ELb0ELb1ELb1ELb0ELb0EEENS1_21CollectiveEpilogueFwdINS6_IJSA_SC_SB_EEES9_SE_SG_Li384ELb1ELb1ELb0ELb0EEENS1_36VarlenDynamicPersistentTileSchedulerILi192ELi128ELi384ELi128ELb0ELb1ELb1ELb1ELb1ELb1EEEEEEEEEvNT_6ParamsE)
        /*0020*/ 	.word	0x00000080


	//----- nvinfo : EIATTR_FRAME_SIZE
	.align		4
.L_23:
        /*0024*/ 	.byte	0x04, 0x11
        /*0026*/ 	.short	(.L_25 - .L_24)
	.align		4
.L_24:
        /*0028*/ 	.word	index@(_ZN7cutlass13device_kernelIN5flash11enable_sm90INS1_16FlashAttnFwdSm90INS1_25CollectiveMainloopFwdSm90ILi2EN4cute5tupleIJNS5_1CILi1EEES8_S8_EEENS6_IJNS7_ILi192EEENS7_ILi128EEENS7_ILi96EEEEEELi96ENS_10bfloat16_tEfNS_4arch4Sm90ELb1ELb0ELb1ELb1ELb1ELb0ELb0ELb0ELb1ELb1ELb0ELb0EEENS1_21CollectiveEpilogueFwdINS6_IJSA_SC_SB_EEES9_SE_SG_Li384ELb1ELb1ELb0ELb0EEENS1_36VarlenDynamicPersistentTileSchedulerILi192ELi128ELi384ELi128ELb0ELb1ELb1ELb1ELb1ELb1EEEEEEEEEvNT_6ParamsE)
        /*002c*/ 	.word	0x00000040


	//----- nvinfo : EIATTR_REGCOUNT
	.align		4
.L_25:
        /*0030*/ 	.byte	0x04, 0x2f
        /*0032*/ 	.short	(.L_27 - .L_26)
	.align		4
.L_26:
        /*0034*/ 	.word	index@(_ZN7cutlass13device_kernelIN5flash11enable_sm90INS1_16FlashAttnFwdSm90INS1_25CollectiveMainloopFwdSm90ILi2EN4cute5tupleIJNS5_1CILi1EEES8_S8_EEENS6_IJNS7_ILi192EEENS7_ILi128EEENS7_ILi96EEEEEELi96ENS_10bfloat16_tEfNS_4arch4Sm90ELb1ELb0ELb1ELb0ELb1ELb0ELb0ELb0ELb1ELb1ELb0ELb0EEENS1_21CollectiveEpilogueFwdINS6_IJSA_SC_SB_EEES9_SE_SG_Li384ELb0ELb1ELb0ELb0EEENS1_30DynamicPersistentTileSchedulerILi384ELi128ELb0ELb1ELb1EEEEEEEEEvNT_6ParamsE)
        /*0038*/ 	.word	0x00000080


	//----- nvinfo : EIATTR_FRAME_SIZE
	.align		4
.L_27:
        /*003c*/ 	.byte	0x04, 0x11
        /*003e*/ 	.short	(.L_29 - .L_28)
	.align		4
.L_28:
        /*0040*/ 	.word	index@(_ZN7cutlass13device_kernelIN5flash11enable_sm90INS1_16FlashAttnFwdSm90INS1_25CollectiveMainloopFwdSm90ILi2EN4cute5tupleIJNS5_1CILi1EEES8_S8_EEENS6_IJNS7_ILi192EEENS7_ILi128EEENS7_ILi96EEEEEELi96ENS_10bfloat16_tEfNS_4arch4Sm90ELb1ELb0ELb1ELb0ELb1ELb0ELb0ELb0ELb1ELb1ELb0ELb0EEENS1_21CollectiveEpilogueFwdINS6_IJSA_SC_SB_EEES9_SE_SG_Li384ELb0ELb1ELb0ELb0EEENS1_30DynamicPersistentTileSchedulerILi384ELi128ELb0ELb1ELb1EEEEEEEEEvNT_6ParamsE)
        /*0044*/ 	.word	0x00000018


	//----- nvinfo : EIATTR_REGCOUNT
	.align		4
.L_29:
        /*0048*/ 	.byte	0x04, 0x2f
        /*004a*/ 	.short	(.L_31 - .L_30)
	.align		4
.L_30:
        /*004c*/ 	.word	index@(_ZN7cutlass13device_kernelIN5flash11enable_sm90INS1_16FlashAttnFwdSm90INS1_25CollectiveMainloopFwdSm90ILi2EN4cute5tupleIJNS5_1CILi1EEES8_S8_EEENS6_IJNS7_ILi192EEENS7_ILi128EEENS7_ILi96EEEEEELi96ENS_10bfloat16_tEfNS_4arch4Sm90ELb0ELb1ELb1ELb1ELb1ELb1ELb0ELb0ELb1ELb1ELb0ELb0EEENS1_21CollectiveEpilogueFwdINS6_IJSA_SC_SB_EEES9_SE_SG_Li384ELb1ELb1ELb0ELb0EEENS1_36VarlenDynamicPersistentTileSchedulerILi192ELi128ELi384ELi128ELb0ELb1ELb1ELb1ELb0ELb1EEEEEEEEEvNT_6ParamsE)
        /*0050*/ 	.word	0x00000080


	//----- nvinfo : EIATTR_FRAME_SIZE
	.align		4
.L_31:
        /*0054*/ 	.byte	0x04, 0x11
        /*0056*/ 	.short	(.L_33 - .L_32)
	.align		4
.L_32:
        /*0058*/ 	.word	index@(_ZN7cutlass13device_kernelIN5flash11enable_sm90INS1_16FlashAttnFwdSm90INS1_25CollectiveMainloopFwdSm90ILi2EN4cute5tupleIJNS5_1CILi1EEES8_S8_EEENS6_IJNS7_ILi192EEENS7_ILi128EEENS7_ILi96EEEEEELi96ENS_10bfloat16_tEfNS_4arch4Sm90ELb0ELb1ELb1ELb1ELb1ELb1ELb0ELb0ELb1ELb1ELb0ELb0EEENS1_21CollectiveEpilogueFwdINS6_IJSA_SC_SB_EEES9_SE_SG_Li384ELb1ELb1ELb0ELb0EEENS1_36VarlenDynamicPersistentTileSchedulerILi192ELi128ELi384ELi128ELb0ELb1ELb1ELb1ELb0ELb1EEEEEEEEEvNT_6ParamsE)
        /*005c*/ 	.word	0x000000b0


	//----- nvinfo : EIATTR_REGCOUNT
	.align		4
.L_33:
        /*0060*/ 	.byte	0x04, 0x2f
        /*0062*/ 	.short	(.L_35 - .L_34)
	.align		4
.L_34:
        /*0064*/ 	.word	index@(_ZN7cutlass13device_kernelIN5flash11enable_sm90INS1_16FlashAttnFwdSm90INS1_25CollectiveMainloopFwdSm90ILi2EN4cute5tupleIJNS5_1CILi1EEES8_S8_EEENS6_IJNS7_ILi192EEENS7_ILi128EEENS7_ILi96EEEEEELi96ENS_10bfloat16_tEfNS_4arch4Sm90ELb0ELb1ELb1ELb1ELb1ELb0ELb0ELb0ELb1ELb1ELb0ELb0EEENS1_21CollectiveEpilogueFwdINS6_IJSA_SC_SB_EEES9_SE_SG_Li384ELb1ELb1ELb0ELb0EEENS1_36VarlenDynamicPersistentTileSchedulerILi192ELi128ELi384ELi128ELb0ELb1ELb1ELb1ELb0ELb1EEEEEEEEEvNT_6ParamsE)
        /*0068*/ 	.word	0x00000080


	//----- nvinfo : EIATTR_FRAME_SIZE
	.align		4
.L_35:
        /*006c*/ 	.byte	0x04, 0x11
        /*006e*/ 	.short	(.L_37 - .L_36)
	.align		4
.L_36:
        /*0070*/ 	.word	index@(_ZN7cutlass13device_kernelIN5flash11enable_sm90INS1_16FlashAttnFwdSm90INS1_25CollectiveMainloopFwdSm90ILi2EN4cute5tupleIJNS5_1CILi1EEES8_S8_EEENS6_IJNS7_ILi192EEENS7_ILi128EEENS7_ILi96EEEEEELi96ENS_10bfloat16_tEfNS_4arch4Sm90ELb0ELb1ELb1ELb1ELb1ELb0ELb0ELb0ELb1ELb1ELb0ELb0EEENS1_21CollectiveEpilogueFwdINS6_IJSA_SC_SB_EEES9_SE_SG_Li384ELb1ELb1ELb0ELb0EEENS1_36VarlenDynamicPersistentTileSchedulerILi192ELi128ELi384ELi128ELb0ELb1ELb1ELb1ELb0ELb1EEEEEEEEEvNT_6ParamsE)
        /*0074*/ 	.word	0x00000030


	//----- nvinfo : EIATTR_REGCOUNT
	.align		4
.L_37:
        /*0078*/ 	.byte	0x04, 0x2f
        /*007a*/ 	.short	(.L_39 - .L_38)
	.align		4
.L_38:
        /*007c*/ 	.word	index@(_ZN7cutlass13device_kernelIN5flash11enable_sm90INS1_16FlashAttnFwdSm90INS1_25CollectiveMainloopFwdSm90ILi2EN4cute5tupleIJNS5_1CILi1EEES8_S8_EEENS6_IJNS7_ILi192EEENS7_ILi128EEENS7_ILi96EEEEEELi96ENS_10bfloat16_tEfNS_4arch4Sm90ELb0ELb1ELb1ELb0ELb1ELb0ELb0ELb0ELb1ELb1ELb0ELb0EEENS1_21CollectiveEpilogueFwdINS6_IJSA_SC_SB_EEES9_SE_SG_Li384ELb0ELb1ELb0ELb0EEENS1_30DynamicPersistentTileSchedulerILi384ELi128ELb0ELb1ELb1EEEEEEEEEvNT_6ParamsE)
        /*0080*/ 	.word	0x00000080


	//----- nvinfo : EIATTR_FRAME_SIZE
	.align		4
.L_39:
        /*0084*/ 	.byte	0x04, 0x11
        /*0086*/ 	.short	(.L_41 - .L_40)
	.align		4
.L_40:
        /*0088*/ 	.word	index@(_ZN7cutlass13device_kernelIN5flash11enable_sm90INS1_16FlashAttnFwdSm90INS1_25CollectiveMainloopFwdSm90ILi2EN4cute5tupleIJNS5_1CILi1EEES8_S8_EEENS6_IJNS7_ILi192EEENS7_ILi128EEENS7_ILi96EEEEEELi96ENS_10bfloat16_tEfNS_4arch4Sm90ELb0ELb1ELb1ELb0ELb1ELb0ELb0ELb0ELb1ELb1ELb0ELb0EEENS1_21CollectiveEpilogueFwdINS6_IJSA_SC_SB_EEES9_SE_SG_Li384ELb0ELb1ELb0ELb0EEENS1_30DynamicPersistentTileSchedulerILi384ELi128ELb0ELb1ELb1EEEEEEEEEvNT_6ParamsE)
        /*008c*/ 	.word	0x00000018


	//----- nvinfo : EIATTR_REGCOUNT
	.align		4
.L_41:
        /*0090*/ 	.byte	0x04, 0x2f
        /*0092*/ 	.short	(.L_43 - .L_42)
	.align		4
.L_42:
        /*0094*/ 	.word	index@(_ZN7cutlass13device_kernelIN5flash11enable_sm90INS1_16FlashAttnFwdSm90INS1_25CollectiveMainloopFwdSm90ILi2EN4cute5tupleIJNS5_1CILi1EEES8_S8_EEENS6_IJNS7_ILi192EEENS7_ILi128EEENS7_ILi96EEEEEELi96ENS_10bfloat16_tEfNS_4arch4Sm90ELb0ELb0ELb1ELb1ELb1ELb1ELb0ELb0ELb1ELb1ELb0ELb0EEENS1_21CollectiveEpilogueFwdINS6_IJSA_SC_SB_EEES9_SE_SG_Li384ELb1ELb1ELb0ELb0EEENS1_36VarlenDynamicPersistentTileSchedulerILi192ELi128ELi384ELi128ELb0ELb1ELb1ELb0ELb1ELb1EEEEEEEEEvNT_6ParamsE)
        /*0098*/ 	.word	0x00000080


	//----- nvinfo : EIATTR_FRAME_SIZE
	.align		4
.L_43:
        /*009c*/ 	.byte	0x04, 0x11
        /*009e*/ 	.short	(.L_45 - .L_44)
	.align		4
.L_44:
        /*00a0*/ 	.word	index@(_ZN7cutlass13device_kernelIN5flash11enable_sm90INS1_16FlashAttnFwdSm90INS1_25CollectiveMainloopFwdSm90ILi2EN4cute5tupleIJNS5_1CILi1EEES8_S8_EEENS6_IJNS7_ILi192EEENS7_ILi128EEENS7_ILi96EEEEEELi96ENS_10bfloat16_tEfNS_4arch4Sm90ELb0ELb0ELb1ELb1ELb1ELb1ELb0ELb0ELb1ELb1ELb0ELb0EEENS1_21CollectiveEpilogueFwdINS6_IJSA_SC_SB_EEES9_SE_SG_Li384ELb1ELb1ELb0ELb0EEENS1_36VarlenDynamicPersistentTileSchedulerILi192ELi128ELi384ELi128ELb0ELb1ELb1ELb0ELb1ELb1EEEEEEEEEvNT_6ParamsE)
        /*00a4*/ 	.word	0x000000c8


	//----- nvinfo : EIATTR_REGCOUNT
	.align		4
.L_45:
        /*00a8*/ 	.byte	0x04, 0x2f
        /*00aa*/ 	.short	(.L_47 - .L_46)
	.align		4
.L_46:
        /*00ac*/ 	.word	index@(_ZN7cutlass13device_kernelIN5flash11enable_sm90INS1_16FlashAttnFwdSm90INS1_25CollectiveMainloopFwdSm90ILi2EN4cute5tupleIJNS5_1CILi1EEES8_S8_EEENS6_IJNS7_ILi192EEENS7_ILi128EEENS7_ILi96EEEEEELi96ENS_10bfloat16_tEfNS_4arch4Sm90ELb0ELb0ELb1ELb1ELb1ELb0ELb0ELb0ELb1ELb1ELb0ELb0EEENS1_21CollectiveEpilogueFwdINS6_IJSA_SC_SB_EEES9_SE_SG_Li384ELb1ELb1ELb0ELb0EEENS1_36VarlenDynamicPersistentTileSchedulerILi192ELi128ELi384ELi128ELb0ELb1ELb1ELb0ELb1ELb1EEEEEEEEEvNT_6ParamsE)
        /*00b0*/ 	.word	0x00000080


	//----- nvinfo : EIATTR_FRAME_SIZE
	.align		4
.L_47:
        /*00b4*/ 	.byte	0x04, 0x11
        /*00b6*/ 	.short	(.L_49 - .L_48)
	.align		4
.L_48:
        /*00b8*/ 	.word	index@(_ZN7cutlass13device_kernelIN5flash11enable_sm90INS1_16FlashAttnFwdSm90INS1_25CollectiveMainloopFwdSm90ILi2EN4cute5tupleIJNS5_1CILi1EEES8_S8_EEENS6_IJNS7_ILi192EEENS7_ILi128EEENS7_ILi96EEEEEELi96ENS_10bfloat16_tEfNS_4arch4Sm90ELb0ELb0ELb1ELb1ELb1ELb0ELb0ELb0ELb1ELb1ELb0ELb0EEENS1_21CollectiveEpilogueFwdINS6_IJSA_SC_SB_EEES9_SE_SG_Li384ELb1ELb1ELb0ELb0EEENS1_36VarlenDynamicPersistentTileSchedulerILi192ELi128ELi384ELi128ELb0ELb1ELb1ELb0ELb1ELb1EEEEEEEEEvNT_6ParamsE)
        /*00bc*/ 	.word	0x00000040


	//----- nvinfo : EIATTR_REGCOUNT
	.align		4
.L_49:
        /*00c0*/ 	.byte	0x04, 0x2f
        /*00c2*/ 	.short	(.L_51 - .L_50)
	.align		4
.L_50:
        /*00c4*/ 	.word	index@(_ZN7cutlass13device_kernelIN5flash11enable_sm90INS1_16FlashAttnFwdSm90INS1_25CollectiveMainloopFwdSm90ILi2EN4cute5tupleIJNS5_1CILi1EEES8_S8_EEENS6_IJNS7_ILi192EEENS7_ILi128EEENS7_ILi96EEEEEELi96ENS_10bfloat16_tEfNS_4arch4Sm90ELb0ELb0ELb1ELb0ELb1ELb0ELb0ELb0ELb1ELb1ELb0ELb0EEENS1_21CollectiveEpilogueFwdINS6_IJSA_SC_SB_EEES9_SE_SG_Li384ELb0ELb1ELb0ELb0EEENS1_29StaticPersistentTileSchedulerILb0EEEEEEEEEvNT_6ParamsE)
        /*00c8*/ 	.word	0x00000080


	//----- nvinfo : EIATTR_FRAME_SIZE
	.align		4
.L_51:
        /*00cc*/ 	.byte	0x04, 0x11
        /*00ce*/ 	.short	(.L_53 - .L_52)
	.align		4
.L_52:
        /*00d0*/ 	.word	index@(_ZN7cutlass13device_kernelIN5flash11enable_sm90INS1_16FlashAttnFwdSm90INS1_25CollectiveMainloopFwdSm90ILi2EN4cute5tupleIJNS5_1CILi1EEES8_S8_EEENS6_IJNS7_ILi192EEENS7_ILi128EEENS7_ILi96EEEEEELi96ENS_10bfloat16_tEfNS_4arch4Sm90ELb0ELb0ELb1ELb0ELb1ELb0ELb0ELb0ELb1ELb1ELb0ELb0EEENS1_21CollectiveEpilogueFwdINS6_IJSA_SC_SB_EEES9_SE_SG_Li384ELb0ELb1ELb0ELb0EEENS1_29StaticPersistentTileSchedulerILb0EEEEEEEEEvNT_6ParamsE)
        /*00d4*/ 	.word	0x00000018


	//----- nvinfo : EIATTR_MIN_STACK_SIZE
	.align		4
.L_53:
        /*00d8*/ 	.byte	0x04, 0x12
        /*00da*/ 	.short	(.L_55 - .L_54)
	.align		4
.L_54:
        /*00dc*/ 	.word	index@(_ZN7cutlass13device_kernelIN5flash11enable_sm90INS1_16FlashAttnFwdSm90INS1_25CollectiveMainloopFwdSm90ILi2EN4cute5tupleIJNS5_1CILi1EEES8_S8_EEENS6_IJNS7_ILi192EEENS7_ILi128EEENS7_ILi96EEEEEELi96ENS_10bfloat16_tEfNS_4arch4Sm90ELb0ELb0ELb1ELb0ELb1ELb0ELb0ELb0ELb1ELb1ELb0ELb0EEENS1_21CollectiveEpilogueFwdINS6_IJSA_SC_SB_EEES9_SE_SG_Li384ELb0ELb1ELb0ELb0EEENS1_29StaticPersistentTileSchedulerILb0EEEEEEEEEvNT_6ParamsE)
        /*00e0*/ 	.word	0x00000018


	//----- nvinfo : EIATTR_MIN_STACK_SIZE
	.align		4
.L_55:
        /*00e4*/ 	.byte	0x04, 0x12
        /*00e6*/ 	.short	(.L_57 - .L_56)
	.align		4
.L_56:
        /*00e8*/ 	.word	index@(_ZN7cutlass13device_kernelIN5flash11enable_sm90INS1_16FlashAttnFwdSm90INS1_25CollectiveMainloopFwdSm90ILi2EN4cute5tupleIJNS5_1CILi1EEES8_S8_EEENS6_IJNS7_ILi192EEENS7_ILi128EEENS7_ILi96EEEEEELi96ENS_10bfloat16_tEfNS_4arch4Sm90ELb0ELb0ELb1ELb1ELb1ELb0ELb0ELb0ELb1ELb1ELb0ELb0EEENS1_21CollectiveEpilogueFwdINS6_IJSA_SC_SB_EEES9_SE_SG_Li384ELb1ELb1ELb0ELb0EEENS1_36VarlenDynamicPersistentTileSchedulerILi192ELi128ELi384ELi128ELb0ELb1ELb1ELb0ELb1ELb1EEEEEEEEEvNT_6ParamsE)
        /*00ec*/ 	.word	0x00000040


	//----- nvinfo : EIATTR_MIN_STACK_SIZE
	.align		4
.L_57:
        /*00f0*/ 	.byte	0x04, 0x12
        /*00f2*/ 	.short	(.L_59 - .L_58)
	.align		4
.L_58:
        /*00f4*/ 	.word	index@(_ZN7cutlass13device_kernelIN5flash11enable_sm90INS1_16FlashAttnFwdSm90INS1_25CollectiveMainloopFwdSm90ILi2EN4cute5tupleIJNS5_1CILi1EEES8_S8_EEENS6_IJNS7_ILi192EEENS7_ILi128EEENS7_ILi96EEEEEELi96ENS_10bfloat16_tEfNS_4arch4Sm90ELb0ELb0ELb1ELb1ELb1ELb1ELb0ELb0ELb1ELb1ELb0ELb0EEENS1_21CollectiveEpilogueFwdINS6_IJSA_SC_SB_EEES9_SE_SG_Li384ELb1ELb1ELb0ELb0EEENS1_36VarlenDynamicPersistentTileSchedulerILi192ELi128ELi384ELi128ELb0ELb1ELb1ELb0ELb1ELb1EEEEEEEEEvNT_6ParamsE)
        /*00f8*/ 	.word	0x000000c8


	//----- nvinfo : EIATTR_MIN_STACK_SIZE
	.align		4
.L_59:
        /*00fc*/ 	.byte	0x04, 0x12
        /*00fe*/ 	.short	(.L_61 - .L_60)
	.align		4
.L_60:
        /*0100*/ 	.word	index@(_ZN7cutlass13device_kernelIN5flash11enable_sm90INS1_16FlashAttnFwdSm90INS1_25CollectiveMainloopFwdSm90ILi2EN4cute5tupleIJNS5_1CILi1EEES8_S8_EEENS6_IJNS7_ILi192EEENS7_ILi128EEENS7_ILi96EEEEEELi96ENS_10bfloat16_tEfNS_4arch4Sm90ELb0ELb1ELb1ELb0ELb1ELb0ELb0ELb0ELb1ELb1ELb0ELb0EEENS1_21CollectiveEpilogueFwdINS6_IJSA_SC_SB_EEES9_SE_SG_Li384ELb0ELb1ELb0ELb0EEENS1_30DynamicPersistentTileSchedulerILi384ELi128ELb0ELb1ELb1EEEEEEEEEvNT_6ParamsE)
        /*0104*/ 	.word	0x00000018


	//----- nvinfo : EIATTR_MIN_STACK_SIZE
	.align		4
.L_61:
        /*0108*/ 	.byte	0x04, 0x12
        /*010a*/ 	.short	(.L_63 - .L_62)
	.align		4
.L_62:
        /*010c*/ 	.word	index@(_ZN7cutlass13device_kernelIN5flash11enable_sm90INS1_16FlashAttnFwdSm90INS1_25CollectiveMainloopFwdSm90ILi2EN4cute5tupleIJNS5_1CILi1EEES8_S8_EEENS6_IJNS7_ILi192EEENS7_ILi128EEENS7_ILi96EEEEEELi96ENS_10bfloat16_tEfNS_4arch4Sm90ELb0ELb1ELb1ELb1ELb1ELb0ELb0ELb0ELb1ELb1ELb0ELb0EEENS1_21CollectiveEpilogueFwdINS6_IJSA_SC_SB_EEES9_SE_SG_Li384ELb1ELb1ELb0ELb0EEENS1_36VarlenDynamicPersistentTileSchedulerILi192ELi128ELi384ELi128ELb0ELb1ELb1ELb1ELb0ELb1EEEEEEEEEvNT_6ParamsE)
        /*0110*/ 	.word	0x00000030


	//----- nvinfo : EIATTR_MIN_STACK_SIZE
	.align		4
.L_63:
        /*0114*/ 	.byte	0x04, 0x12
        /*0116*/ 	.short	(.L_65 - .L_64)
	.align		4
.L_64:
        /*0118*/ 	.word	index@(_ZN7cutlass13device_kernelIN5flash11enable_sm90INS1_16FlashAttnFwdSm90INS1_25CollectiveMainloopFwdSm90ILi2EN4cute5tupleIJNS5_1CILi1EEES8_S8_EEENS6_IJNS7_ILi192EEENS7_ILi128EEENS7_ILi96EEEEEELi96ENS_10bfloat16_tEfNS_4arch4Sm90ELb0ELb1ELb1ELb1ELb1ELb1ELb0ELb0ELb1ELb1ELb0ELb0EEENS1_21CollectiveEpilogueFwdINS6_IJSA_SC_SB_EEES9_SE_SG_Li384ELb1ELb1ELb0ELb0EEENS1_36VarlenDynamicPersistentTileSchedulerILi192ELi128ELi384ELi128ELb0ELb1ELb1ELb1ELb0ELb1EEEEEEEEEvNT_6ParamsE)
        /*011c*/ 	.word	0x000000b0


	//----- nvinfo : EIATTR_MIN_STACK_SIZE
	.align		4
.L_65:
        /*0120*/ 	.byte	0x04, 0x12
        /*0122*/ 	.short	(.L_67 - .L_66)
	.align		4
.L_66:
        /*0124*/ 	.word	index@(_ZN7cutlass13device_kernelIN5flash11enable_sm90INS1_16FlashAttnFwdSm90INS1_25CollectiveMainloopFwdSm90ILi2EN4cute5tupleIJNS5_1CILi1EEES8_S8_EEENS6_IJNS7_ILi192EEENS7_ILi128EEENS7_ILi96EEEEEELi96ENS_10bfloat16_tEfNS_4arch4Sm90ELb1ELb0ELb1ELb0ELb1ELb0ELb0ELb0ELb1ELb1ELb0ELb0EEENS1_21CollectiveEpilogueFwdINS6_IJSA_SC_SB_EEES9_SE_SG_Li384ELb0ELb1ELb0ELb0EEENS1_30DynamicPersistentTileSchedulerILi384ELi128ELb0ELb1ELb1EEEEEEEEEvNT_6ParamsE)
        /*0128*/ 	.word	0x00000018


	//----- nvinfo : EIATTR_MIN_STACK_SIZE
	.align		4
.L_67:
        /*012c*/ 	.byte	0x04, 0x12
        /*012e*/ 	.short	(.L_69 - .L_68)
	.align		4
.L_68:
        /*0130*/ 	.word	index@(_ZN7cutlass13device_kernelIN5flash11enable_sm90INS1_16FlashAttnFwdSm90INS1_25CollectiveMainloopFwdSm90ILi2EN4cute5tupleIJNS5_1CILi1EEES8_S8_EEENS6_IJNS7_ILi192EEENS7_ILi128EEENS7_ILi96EEEEEELi96ENS_10bfloat16_tEfNS_4arch4Sm90ELb1ELb0ELb1ELb1ELb1ELb0ELb0ELb0ELb1ELb1ELb0ELb0EEENS1_21CollectiveEpilogueFwdINS6_IJSA_SC_SB_EEES9_SE_SG_Li384ELb1ELb1ELb0ELb0EEENS1_36VarlenDynamicPersistentTileSchedulerILi192ELi128ELi384ELi128ELb0ELb1ELb1ELb1ELb1ELb1EEEEEEEEEvNT_6ParamsE)
        /*0134*/ 	.word	0x00000040


	//----- nvinfo : EIATTR_MIN_STACK_SIZE
	.align		4
.L_69:
        /*0138*/ 	.byte	0x04, 0x12
        /*013a*/ 	.short	(.L_71 - .L_70)
	.align		4
.L_70:
        /*013c*/ 	.word	index@(_ZN7cutlass13device_kernelIN5flash11enable_sm90INS1_16FlashAttnFwdSm90INS1_25CollectiveMainloopFwdSm90ILi2EN4cute5tupleIJNS5_1CILi1EEES8_S8_EEENS6_IJNS7_ILi192EEENS7_ILi128EEENS7_ILi96EEEEEELi96ENS_10bfloat16_tEfNS_4arch4Sm90ELb1ELb0ELb1ELb1ELb1ELb1ELb0ELb0ELb1ELb1ELb0ELb0EEENS1_21CollectiveEpilogueFwdINS6_IJSA_SC_SB_EEES9_SE_SG_Li384ELb1ELb1ELb0ELb0EEENS1_36VarlenDynamicPersistentTileSchedulerILi192ELi128ELi384ELi128ELb0ELb1ELb1ELb1ELb1ELb1EEEEEEEEEvNT_6ParamsE)
        /*0140*/ 	.word	0x000000b8
.L_71:


//--------------------- .nv.compat                --------------------------
	.section	.nv.compat,"",@"SHT_CUDA_COMPAT_INFO"
	.align	4
        /*0000*/ 	.byte	0x02, 0x09, 0x01, 0x00, 0x02, 0x02, 0x04, 0x00, 0x02, 0x05, 0x05, 0x00, 0x03, 0x07, 0x01, 0x01
        /*0010*/ 	.byte	0x02, 0x03, 0x01, 0x00, 0x02, 0x06, 0x01, 0x00, 0x04, 0x0b, 0x08, 0x00, 0x00, 0x00, 0x00, 0x00
        /*0020*/ 	.byte	0x00, 0x00, 0x00, 0x00


//--------------------- .nv.info._ZN7cutlass13device_kernelIN5flash11enable_sm90INS1_16FlashAttnFwdSm90INS1_25CollectiveMainloopFwdSm90ILi2EN4cute5tupleIJNS5_1CILi1EEES8_S8_EEENS6_IJNS7_ILi192EEENS7_ILi128EEENS7_ILi96EEEEEELi96ENS_10bfloat16_tEfNS_4arch4Sm90ELb0ELb0ELb1ELb0ELb1ELb0ELb0ELb0ELb1ELb1ELb0ELb0EEENS1_21CollectiveEpilogueFwdINS6_IJSA_SC_SB_EEES9_SE_SG_Li384ELb0ELb1ELb0ELb0EEENS1_29StaticPersistentTileSchedulerILb0EEEEEEEEEvNT_6ParamsE --------------------------
	.section	.nv.info._ZN7cutlass13device_kernelIN5flash11enable_sm90INS1_16FlashAttnFwdSm90INS1_25CollectiveMainloopFwdSm90ILi2EN4cute5tupleIJNS5_1CILi1EEES8_S8_EEENS6_IJNS7_ILi192EEENS7_ILi128EEENS7_ILi96EEEEEELi96ENS_10bfloat16_tEfNS_4arch4Sm90ELb0ELb0ELb1ELb0ELb1ELb0ELb0ELb0ELb1ELb1ELb0ELb0EEENS1_21CollectiveEpilogueFwdINS6_IJSA_SC_SB_EEES9_SE_SG_Li384ELb0ELb1ELb0ELb0EEENS1_29StaticPersistentTileSchedulerILb0EEEEEEEEEvNT_6ParamsE,"",@"SHT_CUDA_INFO"
	.sectionflags	@""
	.align	4


	//----- nvinfo : EIATTR_CUDA_API_VERSION
	.align		4
        /*0000*/ 	.byte	0x04, 0x37
        /*0002*/ 	.short	(.L_73 - .L_72)
.L_72:
        /*0004*/ 	.word	0x00000082


	//----- nvinfo : EIATTR_KPARAM_INFO
	.align		4
.L_73:
        /*0008*/ 	.byte	0x04, 0x17
        /*000a*/ 	.short	(.L_75 - .L_74)
.L_74:
        /*000c*/ 	.word	0x00000000
        /*0010*/ 	.short	0x0000
        /*0012*/ 	.short	0x0070
        /*0014*/ 	.byte	0x00, 0xf0, 0x01, 0x28


	//----- nvinfo : EIATTR_SPARSE_MMA_MASK
	.align		4
.L_75:
        /*0018*/ 	.byte	0x03, 0x50
        /*001a*/ 	.short	0x0000


	//----- nvinfo : EIATTR_MAXREG_COUNT
	.align		4
        /*001c*/ 	.byte	0x03, 0x1b
        /*001e*/ 	.short	0x0080


	//----- nvinfo : EIATTR_NUM_BARRIERS
	.align		4
        /*0020*/ 	.byte	0x02, 0x4c
        /*0022*/ 	.byte	0x10
	.zero		1


	//----- nvinfo : EIATTR_EXTERNS
	.align		4
        /*0024*/ 	.byte	0x04, 0x0f
        /*0026*/ 	.short	(.L_77 - .L_76)


	//   ....[0]....
	.align		4
.L_76:
        /*0028*/ 	.word	index@(__assertfail)


	//----- nvinfo : EIATTR_ANNOTATIONS
	.align		4
.L_77:
        /*002c*/ 	.byte	0x04, 0x55
        /*002e*/ 	.short	(.L_79 - .L_78)


	//   ....[0]....
.L_78:
        /*0030*/ 	.word	0x00000001
        /*0034*/ 	.byte	0x60, 0x82, 0x00, 0x00, 0x01, 0x00, 0x00, 0x00, 0x90, 0x82, 0x00, 0x00, 0x01, 0x00, 0x00, 0x00
        /*0044*/ 	.byte	0x80, 0x84, 0x00, 0x00, 0x01, 0x00, 0x00, 0x00, 0x10, 0x86, 0x00, 0x00, 0x01, 0x00, 0x00, 0x00
        /*0054*/ 	.byte	0x20, 0x8a, 0x00, 0x00, 0x01, 0x00, 0x00, 0x00, 0x90, 0x8a, 0x00, 0x00, 0x01, 0x00, 0x00, 0x00
        /*0064*/ 	.byte	0xa0, 0x95, 0x00, 0x00, 0x01, 0x00, 0x00, 0x00, 0x30, 0x9e, 0x00, 0x00, 0x01, 0x00, 0x00, 0x00
        /*0074*/ 	.byte	0x20, 0xa0, 0x00, 0x00, 0x01, 0x00, 0x00, 0x00, 0x50, 0xa0, 0x00, 0x00, 0x01, 0x00, 0x00, 0x00
        /*0084*/ 	.byte	0x60, 0xa0, 0x00, 0x00, 0x01, 0x00, 0x00, 0x00, 0x80, 0xb3, 0x00, 0x00, 0x01, 0x00, 0x00, 0x00
        /*0094*/ 	.byte	0xc0, 0xb3, 0x00, 0x00, 0x01, 0x00, 0x00, 0x00, 0x30, 0xb4, 0x00, 0x00, 0x01, 0x00, 0x00, 0x00
        /*00a4*/ 	.byte	0x50, 0xb4, 0x00, 0x00


	//----- nvinfo : EIATTR_MERCURY_ISA_VERSION
	.align		4
.L_79:
        /*00a8*/ 	.byte	0x03, 0x5f
        /*00aa*/ 	.short	0x0101


	//----- nvinfo : EIATTR_INT_WARP_WIDE_INSTR_OFFSETS
	.align		4
        /*00ac*/ 	.byte	0x04, 0x31
        /*00ae*/ 	.short	(.L_81 - .L_80)


	//   ....[0]....
.L_80:
        /*00b0*/ 	.word	0x000000c0


	//   ....[1]....
        /*00b4*/ 	.word	0x000000d0


	//   ....[2]....
        /*00b8*/ 	.word	0x00000170


	//----- nvinfo : EIATTR_COOP_GROUP_MASK_REGIDS
	.align		4
.L_81:
        /*00bc*/ 	.byte	0x04, 0x29
        /*00be*/ 	.short	(.L_83 - .L_82)


	//   ....[0]....
.L_82:
        /*00c0*/ 	.word	0xffffffff


	//   ....[1]....
        /*00c4*/ 	.word	0xffffffff


	//   ....[2]....
        /*00c8*/ 	.word	0xffffffff


	//   ....[3]....
        /*00cc*/ 	.word	0xffffffff


	//   ....[4]....
        /*00d0*/ 	.word	0xffffffff


	//   ....[5]....
        /*00d4*/ 	.word	0xffffffff


	//   ....[6]....
        /*00d8*/ 	.word	0xffffffff


	//   ....[7]....
        /*00dc*/ 	.word	0xffffffff


	//   ....[8]....
        /*00e0*/ 	.word	0xffffffff


	//   ....[9]....
        /*00e4*/ 	.word	0xffffffff


	//   ....[10]....
        /*00e8*/ 	.word	0xffffffff


	//   ....[11]....
        /*00ec*/ 	.word	0xffffffff


	//   ....[12]....
        /*00f0*/ 	.word	0xffffffff


	//   ....[13]....
        /*00f4*/ 	.word	0xffffffff


	//   ....[14]....
        /*00f8*/ 	.word	0xffffffff


	//   ....[15]....
        /*00fc*/ 	.word	0xffffffff


	//   ....[16]....
        /*0100*/ 	.word	0xffffffff


	//   ....[17]....
        /*0104*/ 	.word	0xffffffff


	//   ....[18]....
        /*0108*/ 	.word	0xffffffff


	//   ....[19]....
        /*010c*/ 	.word	0xffffffff


	//   ....[20]....
        /*0110*/ 	.word	0xffffffff


	//   ....[21]....
        /*0114*/ 	.word	0xffffffff


	//   ....[22]....
        /*0118*/ 	.word	0xffffffff


	//   ....[23]....
        /*011c*/ 	.word	0xffffffff


	//   ....[24]....
        /*0120*/ 	.word	0xffffffff


	//   ....[25]....
        /*0124*/ 	.word	0xffffffff


	//   ....[26]....
        /*0128*/ 	.word	0xffffffff


	//   ....[27]....
        /*012c*/ 	.word	0xffffffff


	//   ....[28]....
        /*0130*/ 	.word	0xffffffff


	//   ....[29]....
        /*0134*/ 	.word	0xffffffff


	//   ....[30]....
        /*0138*/ 	.word	0xffffffff


	//   ....[31]....
        /*013c*/ 	.word	0xffffffff


	//   ....[32]....
        /*0140*/ 	.word	0xffffffff


	//   ....[33]....
        /*0144*/ 	.word	0xffffffff


	//   ....[34]....
        /*0148*/ 	.word	0xffffffff


	//   ....[35]....
        /*014c*/ 	.word	0xffffffff


	//   ....[36]....
        /*0150*/ 	.word	0xffffffff


	//   ....[37]....
        /*0154*/ 	.word	0xffffffff


	//   ....[38]....
        /*0158*/ 	.word	0xffffffff


	//   ....[39]....
        /*015c*/ 	.word	0xffffffff


	//   ....[40]....
        /*0160*/ 	.word	0xffffffff


	//   ....[41]....
        /*0164*/ 	.word	0xffffffff


	//   ....[42]....
        /*0168*/ 	.word	0xffffffff


	//   ....[43]....
        /*016c*/ 	.word	0xffffffff


	//   ....[44]....
        /*0170*/ 	.word	0xffffffff


	//   ....[45]....
        /*0174*/ 	.word	0xffffffff


	//   ....[46]....
        /*0178*/ 	.word	0xffffffff


	//   ....[47]....
        /*017c*/ 	.word	0xffffffff


	//   ....[48]....
        /*0180*/ 	.word	0xffffffff


	//   ....[49]....
        /*0184*/ 	.word	0xffffffff


	//   ....[50]....
        /*0188*/ 	.word	0xffffffff


	//   ....[51]....
        /*018c*/ 	.word	0xffffffff


	//   ....[52]....
        /*0190*/ 	.word	0xffffffff


	//   ....[53]....
        /*0194*/ 	.word	0xffffffff


	//   ....[54]....
        /*0198*/ 	.word	0xffffffff


	//   ....[55]....
        /*019c*/ 	.word	0xffffffff


	//   ....[56]....
        /*01a0*/ 	.word	0xffffffff


	//   ....[57]....
        /*01a4*/ 	.word	0xffffffff


	//   ....[58]....
        /*01a8*/ 	.word	0xffffffff


	//   ....[59]....
        /*01ac*/ 	.word	0xffffffff


	//   ....[60]....
        /*01b0*/ 	.word	0xffffffff


	//   ....[61]....
        /*01b4*/ 	.word	0xffffffff


	//   ....[62]....
        /*01b8*/ 	.word	0xffffffff


	//   ....[63]....
        /*01bc*/ 	.word	0xffffffff


	//   ....[64]....
        /*01c0*/ 	.word	0xffffffff


	//   ....[65]....
        /*01c4*/ 	.word	0xffffffff


	//   ....[66]....
        /*01c8*/ 	.word	0xffffffff


	//   ....[67]....
        /*01cc*/ 	.word	0xffffffff


	//   ....[68]....
        /*01d0*/ 	.word	0xffffffff


	//   ....[69]....
        /*01d4*/ 	.word	0xffffffff


	//   ....[70]....
        /*01d8*/ 	.word	0xffffffff


	//   ....[71]....
        /*01dc*/ 	.word	0xffffffff


	//   ....[72]....
        /*01e0*/ 	.word	0xffffffff


	//   ....[73]....
        /*01e4*/ 	.word	0xffffffff


	//   ....[74]....
        /*01e8*/ 	.word	0x0500000f


	//   ....[75]....
        /*01ec*/ 	.word	0x0500000f


	//   ....[76]....
        /*01f0*/ 	.word	0x0500000f


	//   ....[77]....
        /*01f4*/ 	.word	0x0500000f


	//   ....[78]....
        /*01f8*/ 	.word	0x0500000f


	//   ....[79]....
        /*01fc*/ 	.word	0x0500000f


	//   ....[80]....
        /*0200*/ 	.word	0x0500000f


	//   ....[81]....
        /*0204*/ 	.word	0x0500000f


	//   ....[82]....
        /*0208*/ 	.word	0x0500000f


	//   ....[83]....
        /*020c*/ 	.word	0x0500000f


	//   ....[84]....
        /*0210*/ 	.word	0x0500000f


	//   ....[85]....
        /*0214*/ 	.word	0x0500000f


	//   ....[86]....
        /*0218*/ 	.word	0x0500000f


	//   ....[87]....
        /*021c*/ 	.word	0x0500000f


	//   ....[88]....
        /*0220*/ 	.word	0x0500000f


	//   ....[89]....
        /*0224*/ 	.word	0x0500000f


	//   ....[90]....
        /*0228*/ 	.word	0x0500000f


	//   ....[91]....
        /*022c*/ 	.word	0x0500000f


	//   ....[92]....
        /*0230*/ 	.word	0x0500000f


	//   ....[93]....
        /*0234*/ 	.word	0x0500000f


	//   ....[94]....
        /*0238*/ 	.word	0x0500000f


	//   ....[95]....
        /*023c*/ 	.word	0x0500000f


	//   ....[96]....
        /*0240*/ 	.word	0x0500000f


	//   ....[97]....
        /*0244*/ 	.word	0x0500000f


	//   ....[98]....
        /*0248*/ 	.word	0x0500000f


	//   ....[99]....
        /*024c*/ 	.word	0x0500000f


	//   ....[100]....
        /*0250*/ 	.word	0x0500000f


	//   ....[101]....
        /*0254*/ 	.word	0x0500000f


	//   ....[102]....
        /*0258*/ 	.word	0x0500000f


	//   ....[103]....
        /*025c*/ 	.word	0x0500000f


	//   ....[104]....
        /*0260*/ 	.word	0x0500000f


	//   ....[105]....
        /*0264*/ 	.word	0x0500000f


	//   ....[106]....
        /*0268*/ 	.word	0x0500000f


	//   ....[107]....
        /*026c*/ 	.word	0x0500000f


	//   ....[108]....
        /*0270*/ 	.word	0x0500000f


	//   ....[109]....
        /*0274*/ 	.word	0x0500000f


	//   ....[110]....
        /*0278*/ 	.word	0x0500000f


	//   ....[111]....
        /*027c*/ 	.word	0x0500000f


	//   ....[112]....
        /*0280*/ 	.word	0x0500000f


	//   ....[113]....
        /*0284*/ 	.word	0x0500000f


	//   ....[114]....
        /*0288*/ 	.word	0x0500000f


	//   ....[115]....
        /*028c*/ 	.word	0x0500000f


	//   ....[116]....
        /*0290*/ 	.word	0x0500000f


	//   ....[117]....
        /*0294*/ 	.word	0x0500000f


	//   ....[118]....
        /*0298*/ 	.word	0x0500000f


	//   ....[119]....
        /*029c*/ 	.word	0x0500000f


	//----- nvinfo : EIATTR_COOP_GROUP_INSTR_OFFSETS
	.align		4
.L_83:
        /*02a0*/ 	.byte	0x04, 0x28
        /*02a2*/ 	.short	(.L_85 - .L_84)


	//   ....[0]....
.L_84:
        /*02a4*/ 	.word	0x00000080


	//   ....[1]....
        /*02a8*/ 	.word	0x00000090


	//   ....[2]....
        /*02ac*/ 	.word	0x000002d0


	//   ....[3]....
        /*02b0*/ 	.word	0x00000430


	//   ....[4]....
        /*02b4*/ 	.word	0x00000550


	//   ....[5]....
        /*02b8*/ 	.word	0x000006b0


	//   ....[6]....
        /*02bc*/ 	.word	0x00000e60


	//   ....[7]....
        /*02c0*/ 	.word	0x00002910


	//   ....[8]....
        /*02c4*/ 	.word	0x00002990


	//   ....[9]....
        /*02c8*/ 	.word	0x00002ea0


	//   ....[10]....
        /*02cc*/ 	.word	0x00002f30


	//   ....[11]....
        /*02d0*/ 	.word	0x00003b30


	//   ....[12]....
        /*02d4*/ 	.word	0x00005200


	//   ....[13]....
        /*02d8*/ 	.word	0x00005230


	//   ....[14]....
        /*02dc*/ 	.word	0x00005260


	//   ....[15]....
        /*02e0*/ 	.word	0x00005270


	//   ....[16]....
        /*02e4*/ 	.word	0x000065d0


	//   ....[17]....
        /*02e8*/ 	.word	0x000066e0


	//   ....[18]....
        /*02ec*/ 	.word	0x00006740


	//   ....[19]....
        /*02f0*/ 	.word	0x00006820


	//   ....[20]....
        /*02f4*/ 	.word	0x00006840


	//   ....[21]....
        /*02f8*/ 	.word	0x00007690


	//   ....[22]....
        /*02fc*/ 	.word	0x000076f0


	//   ....[23]....
        /*0300*/ 	.word	0x00007720


	//   ....[24]....
        /*0304*/ 	.word	0x00007750


	//   ....[25]....
        /*0308*/ 	.word	0x00007cc0


	//   ....[26]....
        /*030c*/ 	.word	0x00007d00


	//   ....[27]....
        /*0310*/ 	.word	0x00007e10


	//   ....[28]....
        /*0314*/ 	.word	0x00007e50


	//   ....[29]....
        /*0318*/ 	.word	0x00009060


	//   ....[30]....
        /*031c*/ 	.word	0x00009080


	//   ....[31]....
        /*0320*/ 	.word	0x00009090


	//   ....[32]....
        /*0324*/ 	.word	0x00009140


	//   ....[33]....
        /*0328*/ 	.word	0x00009160


	//   ....[34]....
        /*032c*/ 	.word	0x00009200


	//   ....[35]....
        /*0330*/ 	.word	0x00009220


	//   ....[36]....
        /*0334*/ 	.word	0x00009230


	//   ....[37]....
        /*0338*/ 	.word	0x00009a70


	//   ....[38]....
        /*033c*/ 	.word	0x00009a90


	//   ....[39]....
        /*0340*/ 	.word	0x00009ac0


	//   ....[40]....
        /*0344*/ 	.word	0x00009b70


	//   ....[41]....
        /*0348*/ 	.word	0x00009b80


	//   ....[42]....
        /*034c*/ 	.word	0x00009c30


	//   ....[43]....
        /*0350*/ 	.word	0x00009c40


	//   ....[44]....
        /*0354*/ 	.word	0x00009c50


	//   ....[45]....
        /*0358*/ 	.word	0x00009c60


	//   ....[46]....
        /*035c*/ 	.word	0x00009c70


	//   ....[47]....
        /*0360*/ 	.word	0x00009d40


	//   ....[48]....
        /*0364*/ 	.word	0x00009de0


	//   ....[49]....
        /*0368*/ 	.word	0x0000a4d0


	//   ....[50]....
        /*036c*/ 	.word	0x0000a4e0


	//   ....[51]....
        /*0370*/ 	.word	0x0000a500


	//   ....[52]....
        /*0374*/ 	.word	0x0000a580


	//   ....[53]....
        /*0378*/ 	.word	0x0000a590


	//   ....[54]....
        /*037c*/ 	.word	0x0000a5f0


	//   ....[55]....
        /*0380*/ 	.word	0x0000a620


	//   ....[56]....
        /*0384*/ 	.word	0x0000a660


	//   ....[57]....
        /*0388*/ 	.word	0x0000a910


	//   ....[58]....
        /*038c*/ 	.word	0x0000a930


	//   ....[59]....
        /*0390*/ 	.word	0x0000a9d0


	//   ....[60]....
        /*0394*/ 	.word	0x0000a9e0


	//   ....[61]....
        /*0398*/ 	.word	0x0000aa70


	//   ....[62]....
        /*039c*/ 	.word	0x0000aa80


	//   ....[63]....
        /*03a0*/ 	.word	0x0000aa90


	//   ....[64]....
        /*03a4*/ 	.word	0x0000ab20


	//   ....[65]....
        /*03a8*/ 	.word	0x0000afc0


	//   ....[66]....
        /*03ac*/ 	.word	0x0000afd0


	//   ....[67]....
        /*03b0*/ 	.word	0x0000b020


	//   ....[68]....
        /*03b4*/ 	.word	0x0000b060


	//   ....[69]....
        /*03b8*/ 	.word	0x0000b0c0


	//   ....[70]....
        /*03bc*/ 	.word	0x0000b0e0


	//   ....[71]....
        /*03c0*/ 	.word	0x0000b160


	//   ....[72]....
        /*03c4*/ 	.word	0x0000b180


	//   ....[73]....
        /*03c8*/ 	.word	0x0000b550


	//   ....[74]....
        /*03cc*/ 	.word	0x0000ba30


	//   ....[75]....
        /*03d0*/ 	.word	0x0000bb20


	//   ....[76]....
        /*03d4*/ 	.word	0x0000bbc0


	//   ....[77]....
        /*03d8*/ 	.word	0x0000bc30


	//   ....[78]....
        /*03dc*/ 	.word	0x0000bd40


	//   ....[79]....
        /*03e0*/ 	.word	0x0000bdb0


	//   ....[80]....
        /*03e4*/ 	.word	0x0000bec0


	//   ....[81]....
        /*03e8*/ 	.word	0x0000bf30


	//   ....[82]....
        /*03ec*/ 	.word	0x0000c030


	//   ....[83]....
        /*03f0*/ 	.word	0x0000c0c0


	//   ....[84]....
        /*03f4*/ 	.word	0x0000c130


	//   ....[85]....
        /*03f8*/ 	.word	0x0000c190


	//   ....[86]....
        /*03fc*/ 	.word	0x0000c2b0


	//   ....[87]....
        /*0400*/ 	.word	0x0000c310


	//   ....[88]....
        /*0404*/ 	.word	0x0000c420


	//   ....[89]....
        /*0408*/ 	.word	0x0000c480


	//   ....[90]....
        /*040c*/ 	.word	0x0000c570


	//   ....[91]....
        /*0410*/ 	.word	0x0000c650


	//   ....[92]....
        /*0414*/ 	.word	0x0000c730


	//   ....[93]....
        /*0418*/ 	.word	0x0000c7a0


	//   ....[94]....
        /*041c*/ 	.word	0x0000c870


	//   ....[95]....
        /*0420*/ 	.word	0x0000c9b0


	//   ....[96]....
        /*0424*/ 	.word	0x0000ca60


	//   ....[97]....
        /*0428*/ 	.word	0x0000cad0


	//   ....[98]....
        /*042c*/ 	.word	0x0000cbc0


	//   ....[99]....
        /*0430*/ 	.word	0x0000cc20


	//   ....[100]....
        /*0434*/ 	.word	0x0000ccf0


	//   ....[101]....
        /*0438*/ 	.word	0x0000cd50


	//   ....[102]....
        /*043c*/ 	.word	0x0000ce20


	//   ....[103]....
        /*0440*/ 	.word	0x0000cf10


	//   ....[104]....
        /*0444*/ 	.word	0x0000cfb0


	//   ....[105]....
        /*0448*/ 	.word	0x0000d010


	//   ....[106]....
        /*044c*/ 	.word	0x0000d110


	//   ....[107]....
        /*0450*/ 	.word	0x0000d170


	//   ....[108]....
        /*0454*/ 	.word	0x0000d270


	//   ....[109]....
        /*0458*/ 	.word	0x0000d2d0


	//   ....[110]....
        /*045c*/ 	.word	0x0000d3a0


	//   ....[111]....
        /*0460*/ 	.word	0x0000d4f0


	//   ....[112]....
        /*0464*/ 	.word	0x0000d590


	//   ....[113]....
        /*0468*/ 	.word	0x0000d620


	//   ....[114]....
        /*046c*/ 	.word	0x0000d720


	//   ....[115]....
        /*0470*/ 	.word	0x0000d780


	//   ....[116]....
        /*0474*/ 	.word	0x0000d870


	//   ....[117]....
        /*0478*/ 	.word	0x0000d8d0


	//   ....[118]....
        /*047c*/ 	.word	0x0000d990


	//   ....[119]....
        /*0480*/ 	.word	0x0000db00


	//----- nvinfo : EIATTR_REG_RECONFIG
	.align		4
.L_85:
        /*0484*/ 	.byte	0x01, 0x54
	.zero		2


	//----- nvinfo : EIATTR_SYSCALL_OFFSETS
	.align		4
        /*0488*/ 	.byte	0x04, 0x46
        /*048a*/ 	.short	(.L_87 - .L_86)


	//   ....[0]....
.L_86:
        /*048c*/ 	.word	0x00001190


	//   ....[1]....
        /*0490*/ 	.word	0x00008720


	//   ....[2]....
        /*0494*/ 	.word	0x00008860


	//   ....[3]....
        /*0498*/ 	.word	0x00008950


	//   ....[4]....
        /*049c*/ 	.word	0x00009590


	//----- nvinfo : EIATTR_MBARRIER_INSTR_OFFSETS
	.align		4
.L_87:
        /*04a0*/ 	.byte	0x04, 0x39
        /*04a2*/ 	.short	(.L_89 - .L_88)


	//   ....[0]....
.L_88:
        /*04a4*/ 	.word	0x00000180
        /*04a8*/ 	.word	0x000000ff
        /*04ac*/ 	.word	0x0002d800
        /*04b0*/ 	.short	0x0100
        /*04b2*/ 	.byte	0x08
	.zero		1


	//   ....[1]....
        /*04b4*/ 	.word	0x00000190
        /*04b8*/ 	.word	0x000000ff
        /*04bc*/ 	.word	0x0002d820
        /*04c0*/ 	.short	0x0100
        /*04c2*/ 	.byte	0x08
	.zero		1


	//   ....[2]....
        /*04c4*/ 	.word	0x00000280
        /*04c8*/ 	.word	0x000000ff
        /*04cc*/ 	.word	0x0002d830
        /*04d0*/ 	.short	0x0100
        /*04d2*/ 	.byte	0x08
	.zero		1


	//   ....[3]....
        /*04d4*/ 	.word	0x00000290
        /*04d8*/ 	.word	0x000000ff
        /*04dc*/ 	.word	0x0002d840
        /*04e0*/ 	.short	0x0100
        /*04e2*/ 	.byte	0x08
	.zero		1


	//   ....[4]....
        /*04e4*/ 	.word	0x000002a0
        /*04e8*/ 	.word	0x000000ff
        /*04ec*/ 	.word	0x0002d838
        /*04f0*/ 	.short	0x0100
        /*04f2*/ 	.byte	0x08
	.zero		1


	//   ....[5]....
        /*04f4*/ 	.word	0x000002b0
        /*04f8*/ 	.word	0x000000ff
        /*04fc*/ 	.word	0x0002d848
        /*0500*/ 	.short	0x0100
        /*0502*/ 	.byte	0x08
	.zero		1


	//   ....[6]....
        /*0504*/ 	.word	0x000003e0
        /*0508*/ 	.word	0x000000ff
        /*050c*/ 	.word	0x0002d850
        /*0510*/ 	.short	0x0100
        /*0512*/ 	.byte	0x08
	.zero		1


	//   ....[7]....
        /*0514*/ 	.word	0x000003f0
        /*0518*/ 	.word	0x000000ff
        /*051c*/ 	.word	0x0002d860
        /*0520*/ 	.short	0x0100
        /*0522*/ 	.byte	0x08
	.zero		1


	//   ....[8]....
        /*0524*/ 	.word	0x00000400
        /*0528*/ 	.word	0x000000ff
        /*052c*/ 	.word	0x0002d858
        /*0530*/ 	.short	0x0100
        /*0532*/ 	.byte	0x08
	.zero		1


	//   ....[9]....
        /*0534*/ 	.word	0x00000410
        /*0538*/ 	.word	0x000000ff
        /*053c*/ 	.word	0x0002d868
        /*0540*/ 	.short	0x0100
        /*0542*/ 	.byte	0x08
	.zero		1


	//   ....[10]....
        /*0544*/ 	.word	0x00000500
        /*0548*/ 	.word	0x000000ff
        /*054c*/ 	.word	0x0002d870
        /*0550*/ 	.short	0x0100
        /*0552*/ 	.byte	0x06
	.zero		1


	//   ....[11]....
        /*0554*/ 	.word	0x00000510
        /*0558*/ 	.word	0x000000ff
        /*055c*/ 	.word	0x0002d880
        /*0560*/ 	.short	0x0100
        /*0562*/ 	.byte	0x06
	.zero		1


	//   ....[12]....
        /*0564*/ 	.word	0x00000520
        /*0568*/ 	.word	0x000000ff
        /*056c*/ 	.word	0x0002d878
        /*0570*/ 	.short	0x0100
        /*0572*/ 	.byte	0x06
	.zero		1


	//   ....[13]....
        /*0574*/ 	.word	0x00000530
        /*0578*/ 	.word	0x000000ff
        /*057c*/ 	.word	0x0002d888
        /*0580*/ 	.short	0x0100
        /*0582*/ 	.byte	0x06
	.zero		1


	//   ....[14]....
        /*0584*/ 	.word	0x00000660
        /*0588*/ 	.word	0x000000ff
        /*058c*/ 	.word	0x0002d890
        /*0590*/ 	.short	0x0100
        /*0592*/ 	.byte	0x08
	.zero		1


	//   ....[15]....
        /*0594*/ 	.word	0x00000670
        /*0598*/ 	.word	0x000000ff
        /*059c*/ 	.word	0x0002d8a0
        /*05a0*/ 	.short	0x0100
        /*05a2*/ 	.byte	0x08
	.zero		1


	//   ....[16]....
        /*05a4*/ 	.word	0x00000680
        /*05a8*/ 	.word	0x000000ff
        /*05ac*/ 	.word	0x0002d898
        /*05b0*/ 	.short	0x0100
        /*05b2*/ 	.byte	0x08
	.zero		1


	//   ....[17]....
        /*05b4*/ 	.word	0x00000690
        /*05b8*/ 	.word	0x000000ff
        /*05bc*/ 	.word	0x0002d8a8
        /*05c0*/ 	.short	0x0100
        /*05c2*/ 	.byte	0x08
	.zero		1


	//   ....[18]....
        /*05c4*/ 	.word	0x000007d0
        /*05c8*/ 	.word	0x000000ff
        /*05cc*/ 	.word	0x0002d8b0
        /*05d0*/ 	.short	0x0100
        /*05d2*/ 	.byte	0x08
	.zero		1


	//   ....[19]....
        /*05d4*/ 	.word	0x000007e0
        /*05d8*/ 	.word	0x000000ff
        /*05dc*/ 	.word	0x0002d8c0
        /*05e0*/ 	.short	0x0100
        /*05e2*/ 	.byte	0x08
	.zero		1


	//   ....[20]....
        /*05e4*/ 	.word	0x000007f0
        /*05e8*/ 	.word	0x000000ff
        /*05ec*/ 	.word	0x0002d8b8
        /*05f0*/ 	.short	0x0100
        /*05f2*/ 	.byte	0x08
	.zero		1


	//   ....[21]....
        /*05f4*/ 	.word	0x00000800
        /*05f8*/ 	.word	0x000000ff
        /*05fc*/ 	.word	0x0002d8c8
        /*0600*/ 	.short	0x0100
        /*0602*/ 	.byte	0x08
	.zero		1


	//   ....[22]....
        /*0604*/ 	.word	0x000011f0
        /*0608*/ 	.word	0x000000ff
        /*060c*/ 	.word	0x0002d800
        /*0610*/ 	.short	0x010a
        /*0612*/ 	.byte	0x28
	.zero		1


	//   ....[23]....
        /*0614*/ 	.word	0x00001270
        /*0618*/ 	.word	0x00000000
        /*061c*/ 	.word	0x0002d830
        /*0620*/ 	.short	0x010a
        /*0622*/ 	.byte	0x3f
	.zero		1


	//   ....[24]....
        /*0624*/ 	.word	0x000012c0
        /*0628*/ 	.word	0x00000000
        /*062c*/ 	.word	0x0002d830
        /*0630*/ 	.short	0x010a
        /*0632*/ 	.byte	0x3f
	.zero		1


	//   ....[25]....
        /*0634*/ 	.word	0x00001ea0
        /*0638*/ 	.word	0x000000ff
        /*063c*/ 	.word	0x00000000
        /*0640*/ 	.short	0x0101
        /*0642*/ 	.byte	0x06
	.zero		1


	//   ....[26]....
        /*0644*/ 	.word	0x00003e10
        /*0648*/ 	.word	0x000000ff
        /*064c*/ 	.word	0x0002d830
        /*0650*/ 	.short	0x010a
        /*0652*/ 	.byte	0x06
	.zero		1


	//   ....[27]....
        /*0654*/ 	.word	0x00003e50
        /*0658*/ 	.word	0x000000ff
        /*065c*/ 	.word	0x0002d830
        /*0660*/ 	.short	0x010a
        /*0662*/ 	.byte	0x06
	.zero		1


	//   ....[28]....
        /*0664*/ 	.word	0x00004120
        /*0668*/ 	.word	0x000000ff
        /*066c*/ 	.word	0x0002d850
        /*0670*/ 	.short	0x010a
        /*0672*/ 	.byte	0x06
	.zero		1


	//   ....[29]....
        /*0674*/ 	.word	0x00004160
        /*0678*/ 	.word	0x000000ff
        /*067c*/ 	.word	0x0002d850
        /*0680*/ 	.short	0x010a
        /*0682*/ 	.byte	0x06
	.zero		1


	//   ....[30]....
        /*0684*/ 	.word	0x00004aa0
        /*0688*/ 	.word	0x000000ff
        /*068c*/ 	.word	0x00000000
        /*0690*/ 	.short	0x0101
        /*0692*/ 	.byte	0x06
	.zero		1


	//   ....[31]....
        /*0694*/ 	.word	0x00006060
        /*0698*/ 	.word	0x000000ff
        /*069c*/ 	.word	0x00000000
        /*06a0*/ 	.short	0x0101
        /*06a2*/ 	.byte	0x06
	.zero		1


	//   ....[32]....
        /*06a4*/ 	.word	0x00006650
        /*06a8*/ 	.word	0x000000ff
        /*06ac*/ 	.word	0x0002d850
        /*06b0*/ 	.short	0x010a
        /*06b2*/ 	.byte	0x08
	.zero		1


	//   ....[33]....
        /*06b4*/ 	.word	0x00006690
        /*06b8*/ 	.word	0x000000ff
        /*06bc*/ 	.word	0x0002d850
        /*06c0*/ 	.short	0x010a
        /*06c2*/ 	.byte	0x08
	.zero		1


	//   ....[34]....
        /*06c4*/ 	.word	0x00006df0
        /*06c8*/ 	.word	0x000000ff
        /*06cc*/ 	.word	0x00000000
        /*06d0*/ 	.short	0x0101
        /*06d2*/ 	.byte	0x08
	.zero		1


	//   ....[35]....
        /*06d4*/ 	.word	0x00007ce0
        /*06d8*/ 	.word	0x000000ff
        /*06dc*/ 	.word	0x00000000
        /*06e0*/ 	.short	0x0101
        /*06e2*/ 	.byte	0x04
	.zero		1


	//   ....[36]....
        /*06e4*/ 	.word	0x00008e30
        /*06e8*/ 	.word	0x00000000
        /*06ec*/ 	.word	0x0002d840
        /*06f0*/ 	.short	0x010a
        /*06f2*/ 	.byte	0x3f
	.zero		1


	//   ....[37]....
        /*06f4*/ 	.word	0x00009370
        /*06f8*/ 	.word	0x00000000
        /*06fc*/ 	.word	0x0002d830
        /*0700*/ 	.short	0x0107
        /*0702*/ 	.byte	0x3f
	.zero		1


	//   ....[38]....
        /*0704*/ 	.word	0x00009430
        /*0708*/ 	.word	0x00000000
        /*070c*/ 	.word	0x0002d830
        /*0710*/ 	.short	0x0101
        /*0712*/ 	.byte	0x3f
	.zero		1


	//   ....[39]....
        /*0714*/ 	.word	0x00009ee0
        /*0718*/ 	.word	0x000000ff
        /*071c*/ 	.word	0x0002d800
        /*0720*/ 	.short	0x0107
        /*0722*/ 	.byte	0x25
	.zero		1


	//   ....[40]....
        /*0724*/ 	.word	0x00009f40
        /*0728*/ 	.word	0x000000ff
        /*072c*/ 	.word	0x0002d800
        /*0730*/ 	.short	0x0101
        /*0732*/ 	.byte	0x25
	.zero		1


	//   ....[41]....
        /*0734*/ 	.word	0x00009f60
        /*0738*/ 	.word	0x000000ff
        /*073c*/ 	.word	0x0002d820
        /*0740*/ 	.short	0x010a
        /*0742*/ 	.byte	0x25
	.zero		1


	//   ....[42]....
        /*0744*/ 	.word	0x0000a2f0
        /*0748*/ 	.word	0x00000006
        /*074c*/ 	.word	0x0002d840
        /*0750*/ 	.short	0x010a
        /*0752*/ 	.byte	0x3f
	.zero		1


	//   ....[43]....
        /*0754*/ 	.word	0x0000a700
        /*0758*/ 	.word	0x00000006
        /*075c*/ 	.word	0x0002d830
        /*0760*/ 	.short	0x0107
        /*0762*/ 	.byte	0x3f
	.zero		1


	//   ....[44]....
        /*0764*/ 	.word	0x0000a7c0
        /*0768*/ 	.word	0x00000006
        /*076c*/ 	.word	0x0002d830
        /*0770*/ 	.short	0x0101
        /*0772*/ 	.byte	0x3f
	.zero		1


	//   ....[45]....
        /*0774*/ 	.word	0x0000a820
        /*0778*/ 	.word	0x00000006
        /*077c*/ 	.word	0x0002d860
        /*0780*/ 	.short	0x010a
        /*0782*/ 	.byte	0x3f
	.zero		1


	//   ....[46]....
        /*0784*/ 	.word	0x0000ac10
        /*0788*/ 	.word	0x00000006
        /*078c*/ 	.word	0x0002d850
        /*0790*/ 	.short	0x0107
        /*0792*/ 	.byte	0x3f
	.zero		1


	//   ....[47]....
        /*0794*/ 	.word	0x0000ade0
        /*0798*/ 	.word	0x00000006
        /*079c*/ 	.word	0x0002d850
        /*07a0*/ 	.short	0x0101
        /*07a2*/ 	.byte	0x3f
	.zero		1


	//   ....[48]....
        /*07a4*/ 	.word	0x0000aed0
        /*07a8*/ 	.word	0x00000004
        /*07ac*/ 	.word	0x0002d860
        /*07b0*/ 	.short	0x010a
        /*07b2*/ 	.byte	0x3f
	.zero		1


	//   ....[49]....
        /*07b4*/ 	.word	0x0000b2c0
        /*07b8*/ 	.word	0x00000004
        /*07bc*/ 	.word	0x0002d850
        /*07c0*/ 	.short	0x0107
        /*07c2*/ 	.byte	0x3f
	.zero		1


	//   ....[50]....
        /*07c4*/ 	.word	0x0000b3b0
        /*07c8*/ 	.word	0x00000004
        /*07cc*/ 	.word	0x0002d850
        /*07d0*/ 	.short	0x0101
        /*07d2*/ 	.byte	0x3f
	.zero		1


	//   ....[51]....
        /*07d4*/ 	.word	0x0000b4d0
        /*07d8*/ 	.word	0x00000004
        /*07dc*/ 	.word	0x0002d820
        /*07e0*/ 	.short	0x010a
        /*07e2*/ 	.byte	0x3f
	.zero		1


	//   ....[52]....
        /*07e4*/ 	.word	0x0000b650
        /*07e8*/ 	.word	0x00000003
        /*07ec*/ 	.word	0x0002d840
        /*07f0*/ 	.short	0x010a
        /*07f2*/ 	.byte	0x3f
	.zero		1


	//   ....[53]....
        /*07f4*/ 	.word	0x0000b6f0
        /*07f8*/ 	.word	0x00000017
        /*07fc*/ 	.word	0x0002d840
        /*0800*/ 	.short	0x010a
        /*0802*/ 	.byte	0x3f
	.zero		1


	//   ....[54]....
        /*0804*/ 	.word	0x0000b730
        /*0808*/ 	.word	0x00000003
        /*080c*/ 	.word	0x0002d860
        /*0810*/ 	.short	0x010a
        /*0812*/ 	.byte	0x3f
	.zero		1


	//   ....[55]....
        /*0814*/ 	.word	0x0000b770
        /*0818*/ 	.word	0x00000017
        /*081c*/ 	.word	0x0002d860
        /*0820*/ 	.short	0x010a
        /*0822*/ 	.byte	0x3f
	.zero		1


	//   ....[56]....
        /*0824*/ 	.word	0x0000b7e0
        /*0828*/ 	.word	0x00000003
        /*082c*/ 	.word	0x0002d800
        /*0830*/ 	.short	0x010a
        /*0832*/ 	.byte	0x3f
	.zero		1


	//   ....[57]....
        /*0834*/ 	.word	0x0000b830
        /*0838*/ 	.word	0x00000000
        /*083c*/ 	.word	0x0002d830
        /*0840*/ 	.short	0x010a
        /*0842*/ 	.byte	0x3f
	.zero		1


	//   ....[58]....
        /*0844*/ 	.word	0x0000b890
        /*0848*/ 	.word	0x00000007
        /*084c*/ 	.word	0x0002d830
        /*0850*/ 	.short	0x010a
        /*0852*/ 	.byte	0x3f
	.zero		1


	//   ....[59]....
        /*0854*/ 	.word	0x0000b8f0
        /*0858*/ 	.word	0x00000007
        /*085c*/ 	.word	0x0002d850
        /*0860*/ 	.short	0x010a
        /*0862*/ 	.byte	0x3f
	.zero		1


	//   ....[60]....
        /*0864*/ 	.word	0x0000b950
        /*0868*/ 	.word	0x00000007
        /*086c*/ 	.word	0x0002d850
        /*0870*/ 	.short	0x010a
        /*0872*/ 	.byte	0x3f
	.zero		1


	//   ....[61]....
        /*0874*/ 	.word	0x0000ba70
        /*0878*/ 	.word	0x00000000
        /*087c*/ 	.word	0x0002d840
        /*0880*/ 	.short	0x010a
        /*0882*/ 	.byte	0x3f
	.zero		1


	//   ....[62]....
        /*0884*/ 	.word	0x0000c8b0
        /*0888*/ 	.word	0x00000003
        /*088c*/ 	.word	0x0002d820
        /*0890*/ 	.short	0x010a
        /*0892*/ 	.byte	0x3f
	.zero		1


	//   ....[63]....
        /*0894*/ 	.word	0x0000c900
        /*0898*/ 	.word	0x00000006
        /*089c*/ 	.word	0x0002d840
        /*08a0*/ 	.short	0x010a
        /*08a2*/ 	.byte	0x3f
	.zero		1


	//   ....[64]....
        /*08a4*/ 	.word	0x0000ce60
        /*08a8*/ 	.word	0x00000006
        /*08ac*/ 	.word	0x0002d860
        /*08b0*/ 	.short	0x010a
        /*08b2*/ 	.byte	0x3f
	.zero		1


	//   ....[65]....
        /*08b4*/ 	.word	0x0000d440
        /*08b8*/ 	.word	0x00000004
        /*08bc*/ 	.word	0x0002d860
        /*08c0*/ 	.short	0x010a
        /*08c2*/ 	.byte	0x3f
	.zero		1


	//   ....[66]....
        /*08c4*/ 	.word	0x0000da20
        /*08c8*/ 	.word	0x00000004
        /*08cc*/ 	.word	0x0002d820
        /*08d0*/ 	.short	0x010a
        /*08d2*/ 	.byte	0x3f
	.zero		1


	//   ....[67]....
        /*08d4*/ 	.word	0x0000dbc0
        /*08d8*/ 	.word	0x00000003
        /*08dc*/ 	.word	0x0002d840
        /*08e0*/ 	.short	0x010a
        /*08e2*/ 	.byte	0x3f
	.zero		1


	//   ....[68]....
        /*08e4*/ 	.word	0x0000dc10
        /*08e8*/ 	.word	0x00000017
        /*08ec*/ 	.word	0x0002d840
        /*08f0*/ 	.short	0x010a
        /*08f2*/ 	.byte	0x3f
	.zero		1


	//   ....[69]....
        /*08f4*/ 	.word	0x0000dc60
        /*08f8*/ 	.word	0x00000003
        /*08fc*/ 	.word	0x0002d860
        /*0900*/ 	.short	0x010a
        /*0902*/ 	.byte	0x3f
	.zero		1


	//----- nvinfo : EIATTR_NUM_MBARRIERS
	.align		4
.L_89:
        /*0904*/ 	.byte	0x03, 0x38
        /*0906*/ 	.short	0x0016


	//----- nvinfo : EIATTR_EXIT_INSTR_OFFSETS
	.align		4
        /*0908*/ 	.byte	0x04, 0x1c
        /*090a*/ 	.short	(.L_91 - .L_90)


	//   ....[0]....
.L_90:
        /*090c*/ 	.word	0x00000960


	//   ....[1]....
        /*0910*/ 	.word	0x00007f70


	//   ....[2]....
        /*0914*/ 	.word	0x0000b7c0


	//----- nvinfo : EIATTR_MAX_THREADS
	.align		4
.L_91:
        /*0918*/ 	.byte	0x04, 0x05
        /*091a*/ 	.short	(.L_93 - .L_92)
.L_92:
        /*091c*/ 	.word	0x00000200
        /*0920*/ 	.word	0x00000001
        /*0924*/ 	.word	0x00000001


	//----- nvinfo : EIATTR_CRS_STACK_SIZE
	.align		4
.L_93:
        /*0928*/ 	.byte	0x04, 0x1e
        /*092a*/ 	.short	(.L_95 - .L_94)
.L_94:
        /*092c*/ 	.word	0x00000000


	//----- nvinfo : EIATTR_CBANK_PARAM_SIZE
	.align		4
.L_95:
        /*0930*/ 	.byte	0x03, 0x19
        /*0932*/ 	.short	0x0a70


	//----- nvinfo : EIATTR_PARAM_CBANK
	.align		4
        /*0934*/ 	.byte	0x04, 0x0a
        /*0936*/ 	.short	(.L_97 - .L_96)
	.align		4
.L_96:
        /*0938*/ 	.word	index@(.nv.constant0._ZN7cutlass13device_kernelIN5flash11enable_sm90INS1_16FlashAttnFwdSm90INS1_25CollectiveMainloopFwdSm90ILi2EN4cute5tupleIJNS5_1CILi1EEES8_S8_EEENS6_IJNS7_ILi192EEENS7_ILi128EEENS7_ILi96EEEEEELi96ENS_10bfloat16_tEfNS_4arch4Sm90ELb0ELb0ELb1ELb0ELb1ELb0ELb0ELb0ELb1ELb1ELb0ELb0EEENS1_21CollectiveEpilogueFwdINS6_IJSA_SC_SB_EEES9_SE_SG_Li384ELb0ELb1ELb0ELb0EEENS1_29StaticPersistentTileSchedulerILb0EEEEEEEEEvNT_6ParamsE)
        /*093c*/ 	.short	0x0210
        /*093e*/ 	.short	0x0a70


	//----- nvinfo : EIATTR_SW_WAR
	.align		4
.L_97:
        /*0940*/ 	.byte	0x04, 0x36
        /*0942*/ 	.short	(.L_99 - .L_98)
.L_98:
        /*0944*/ 	.word	0x00000008
.L_99:


//--------------------- .nv.info._ZN7cutlass13device_kernelIN5flash11enable_sm90INS1_16FlashAttnFwdSm90INS1_25CollectiveMainloopFwdSm90ILi2EN4cute5tupleIJNS5_1CILi1EEES8_S8_EEENS6_IJNS7_ILi192EEENS7_ILi128EEENS7_ILi96EEEEEELi96ENS_10bfloat16_tEfNS_4arch4Sm90ELb0ELb0ELb1ELb1ELb1ELb0ELb0ELb0ELb1ELb1ELb0ELb0EEENS1_21CollectiveEpilogueFwdINS6_IJSA_SC_SB_EEES9_SE_SG_Li384ELb1ELb1ELb0ELb0EEENS1_36VarlenDynamicPersistentTileSchedulerILi192ELi128ELi384ELi128ELb0ELb1ELb1ELb0ELb1ELb1EEEEEEEEEvNT_6ParamsE --------------------------
	.section	.nv.info._ZN7cutlass13device_kernelIN5flash11enable_sm90INS1_16FlashAttnFwdSm90INS1_25CollectiveMainloopFwdSm90ILi2EN4cute5tupleIJNS5_1CILi1EEES8_S8_EEENS6_IJNS7_ILi192EEENS7_ILi128EEENS7_ILi96EEEEEELi96ENS_10bfloat16_tEfNS_4arch4Sm90ELb0ELb0ELb1ELb1ELb1ELb0ELb0ELb0ELb1ELb1ELb0ELb0EEENS1_21CollectiveEpilogueFwdINS6_IJSA_SC_SB_EEES9_SE_SG_Li384ELb1ELb1ELb0ELb0EEENS1_36VarlenDynamicPersistentTileSchedulerILi192ELi128ELi384ELi128ELb0ELb1ELb1ELb0ELb1ELb1EEEEEEEEEvNT_6ParamsE,"",@"SHT_CUDA_INFO"
	.sectionflags	@""
	.align	4


	//----- nvinfo : EIATTR_CUDA_API_VERSION
	.align		4
        /*0000*/ 	.byte	0x04, 0x37
        /*0002*/ 	.short	(.L_101 - .L_100)
.L_100:
        /*0004*/ 	.word	0x00000082


	//----- nvinfo : EIATTR_KPARAM_INFO
	.align		4
.L_101:
        /*0008*/ 	.byte	0x04, 0x17
        /*000a*/ 	.short	(.L_103 - .L_102)
.L_102:
        /*000c*/ 	.word	0x00000000
        /*0010*/ 	.short	0x0000
        /*0012*/ 	.short	0x0070
        /*0014*/ 	.byte	0x00, 0xf0, 0x01, 0x2a


	//----- nvinfo : EIATTR_SPARSE_MMA_MASK
	.align		4
.L_103:
        /*0018*/ 	.byte	0x03, 0x50
        /*001a*/ 	.short	0x0000


	//----- nvinfo : EIATTR_MAXREG_COUNT
	.align		4
        /*001c*/ 	.byte	0x03, 0x1b
        /*001e*/ 	.short	0x0080


	//----- nvinfo : EIATTR_NUM_BARRIERS
	.align		4
        /*0020*/ 	.byte	0x02, 0x4c
        /*0022*/ 	.byte	0x10
	.zero		1


	//----- nvinfo : EIATTR_EXTERNS
	.align		4
        /*0024*/ 	.byte	0x04, 0x0f
        /*0026*/ 	.short	(.L_105 - .L_104)


	//   ....[0]....
	.align		4
.L_104:
        /*0028*/ 	.word	index@(__assertfail)


	//----- nvinfo : EIATTR_ANNOTATIONS
	.align		4
.L_105:
        /*002c*/ 	.byte	0x04, 0x55
        /*002e*/ 	.short	(.L_107 - .L_106)


	//   ....[0]....
.L_106:
        /* <DEDUP_REMOVED lines=31> */
        /*0214*/ 	.byte	0xf0, 0xe8, 0x00, 0x00, 0x01, 0x00, 0x00, 0x00, 0x00, 0xe9, 0x00, 0x00


	//----- nvinfo : EIATTR_MERCURY_ISA_VERSION
	.align		4
.L_107:
        /*0220*/ 	.byte	0x03, 0x5f
        /*0222*/ 	.short	0x0101


	//----- nvinfo : EIATTR_UNUSED_LOAD_BYTE_OFFSET
	.align		4
        /*0224*/ 	.byte	0x04, 0x44
        /*0226*/ 	.short	(.L_109 - .L_108)


	//   ....[0]....
.L_108:
        /*0228*/ 	.word	0x00000970
        /*022c*/ 	.word	0x0000fff0


	//   ....[1]....
        /*0230*/ 	.word	0x00007320
        /*0234*/ 	.word	0x0000fff0


	//----- nvinfo : EIATTR_INT_WARP_WIDE_INSTR_OFFSETS
	.align		4
.L_109:
        /*0238*/ 	.byte	0x04, 0x31
        /*023a*/ 	.short	(.L_111 - .L_110)


	//   ....[0]....
.L_110:
        /*023c*/ 	.word	0x000000c0


	//   ....[1]....
        /*0240*/ 	.word	0x000000d0


	//   ....[2]....
        /*0244*/ 	.word	0x00000170


	//   ....[3]....
        /*0248*/ 	.word	0x00009d80


	//   ....[4]....
        /*024c*/ 	.word	0x00009e10


	//   ....[5]....
        /*0250*/ 	.word	0x0000cbb0


	//   ....[6]....
        /*0254*/ 	.word	0x0000cc40


	//----- nvinfo : EIATTR_COOP_GROUP_MASK_REGIDS
	.align		4
.L_111:
        /*0258*/ 	.byte	0x04, 0x29
        /*025a*/ 	.short	(.L_113 - .L_112)


	//   ....[0]....
.L_112:
        /*025c*/ 	.word	0xffffffff


	//   ....[1]....
        /*0260*/ 	.word	0xffffffff


	//   ....[2]....
        /*0264*/ 	.word	0xffffffff


	//   ....[3]....
        /*0268*/ 	.word	0xffffffff


	//   ....[4]....
        /*026c*/ 	.word	0xffffffff


	//   ....[5]....
        /*0270*/ 	.word	0xffffffff


	//   ....[6]....
        /*0274*/ 	.word	0xffffffff


	//   ....[7]....
        /*0278*/ 	.word	0xffffffff


	//   ....[8]....
        /*027c*/ 	.word	0xffffffff


	//   ....[9]....
        /*0280*/ 	.word	0xffffffff


	//   ....[10]....
        /*0284*/ 	.word	0xffffffff


	//   ....[11]....
        /*0288*/ 	.word	0xffffffff


	//   ....[12]....
        /*028c*/ 	.word	0xffffffff


	//   ....[13]....
        /*0290*/ 	.word	0xffffffff


	//   ....[14]....
        /*0294*/ 	.word	0xffffffff


	//   ....[15]....
        /*0298*/ 	.word	0xffffffff


	//   ....[16]....
        /*029c*/ 	.word	0xffffffff


	//   ....[17]....
        /*02a0*/ 	.word	0xffffffff


	//   ....[18]....
        /*02a4*/ 	.word	0xffffffff


	//   ....[19]....
        /*02a8*/ 	.word	0xffffffff


	//   ....[20]....
        /*02ac*/ 	.word	0xffffffff


	//   ....[21]....
        /*02b0*/ 	.word	0xffffffff


	//   ....[22]....
        /*02b4*/ 	.word	0xffffffff


	//   ....[23]....
        /*02b8*/ 	.word	0xffffffff


	//   ....[24]....
        /*02bc*/ 	.word	0xffffffff


	//   ....[25]....
        /*02c0*/ 	.word	0xffffffff


	//   ....[26]....
        /*02c4*/ 	.word	0xffffffff


	//   ....[27]....
        /*02c8*/ 	.word	0xffffffff


	//   ....[28]....
        /*02cc*/ 	.word	0xffffffff


	//   ....[29]....
        /*02d0*/ 	.word	0xffffffff


	//   ....[30]....
        /*02d4*/ 	.word	0xffffffff


	//   ....[31]....
        /*02d8*/ 	.word	0xffffffff


	//   ....[32]....
        /*02dc*/ 	.word	0xffffffff


	//   ....[33]....
        /*02e0*/ 	.word	0xffffffff


	//   ....[34]....
        /*02e4*/ 	.word	0xffffffff


	//   ....[35]....
        /*02e8*/ 	.word	0xffffffff


	//   ....[36]....
        /*02ec*/ 	.word	0xffffffff


	//   ....[37]....
        /*02f0*/ 	.word	0xffffffff


	//   ....[38]....
        /*02f4*/ 	.word	0xffffffff


	//   ....[39]....
        /*02f8*/ 	.word	0xffffffff


	//   ....[40]....
        /*02fc*/ 	.word	0xffffffff


	//   ....[41]....
        /*0300*/ 	.word	0xffffffff


	//   ....[42]....
        /*0304*/ 	.word	0xffffffff


	//   ....[43]....
        /*0308*/ 	.word	0xffffffff


	//   ....[44]....
        /*030c*/ 	.word	0xffffffff


	//   ....[45]....
        /*0310*/ 	.word	0xffffffff


	//   ....[46]....
        /*0314*/ 	.word	0xffffffff


	//   ....[47]....
        /*0318*/ 	.word	0xffffffff


	//   ....[48]....
        /*031c*/ 	.word	0xffffffff


	//   ....[49]....
        /*0320*/ 	.word	0xffffffff


	//   ....[50]....
        /*0324*/ 	.word	0xffffffff


	//   ....[51]....
        /*0328*/ 	.word	0xffffffff


	//   ....[52]....
        /*032c*/ 	.word	0xffffffff


	//   ....[53]....
        /*0330*/ 	.word	0xffffffff


	//   ....[54]....
        /*0334*/ 	.word	0xffffffff


	//   ....[55]....
        /*0338*/ 	.word	0xffffffff


	//   ....[56]....
        /*033c*/ 	.word	0xffffffff


	//   ....[57]....
        /*0340*/ 	.word	0xffffffff


	//   ....[58]....
        /*0344*/ 	.word	0xffffffff


	//   ....[59]....
        /*0348*/ 	.word	0xffffffff


	//   ....[60]....
        /*034c*/ 	.word	0xffffffff


	//   ....[61]....
        /*0350*/ 	.word	0xffffffff


	//   ....[62]....
        /*0354*/ 	.word	0xffffffff


	//   ....[63]....
        /*0358*/ 	.word	0xffffffff


	//   ....[64]....
        /*035c*/ 	.word	0xffffffff


	//   ....[65]....
        /*0360*/ 	.word	0xffffffff


	//   ....[66]....
        /*0364*/ 	.word	0xffffffff


	//   ....[67]....
        /*0368*/ 	.word	0xffffffff


	//   ....[68]....
        /*036c*/ 	.word	0xffffffff


	//   ....[69]....
        /*0370*/ 	.word	0xffffffff


	//   ....[70]....
        /*0374*/ 	.word	0xffffffff


	//   ....[71]....
        /*0378*/ 	.word	0xffffffff


	//   ....[72]....
        /*037c*/ 	.word	0xffffffff


	//   ....[73]....
        /*0380*/ 	.word	0xffffffff


	//   ....[74]....
        /*0384*/ 	.word	0xffffffff


	//   ....[75]....
        /*0388*/ 	.word	0xffffffff


	//   ....[76]....
        /*038c*/ 	.word	0xffffffff


	//   ....[77]....
        /*0390*/ 	.word	0xffffffff


	//   ....[78]....
        /*0394*/ 	.word	0xffffffff


	//   ....[79]....
        /*0398*/ 	.word	0xffffffff


	//   ....[80]....
        /*039c*/ 	.word	0xffffffff


	//   ....[81]....
        /*03a0*/ 	.word	0xffffffff


	//   ....[82]....
        /*03a4*/ 	.word	0xffffffff


	//   ....[83]....
        /*03a8*/ 	.word	0xffffffff


	//   ....[84]....
        /*03ac*/ 	.word	0xffffffff


	//   ....[85]....
        /*03b0*/ 	.word	0xffffffff


	//   ....[86]....
        /*03b4*/ 	.word	0xffffffff


	//   ....[87]....
        /*03b8*/ 	.word	0xffffffff


	//   ....[88]....
        /*03bc*/ 	.word	0xffffffff


	//   ....[89]....
        /*03c0*/ 	.word	0xffffffff


	//   ....[90]....
        /*03c4*/ 	.word	0xffffffff


	//   ....[91]....
        /*03c8*/ 	.word	0xffffffff


	//   ....[92]....
        /*03cc*/ 	.word	0xffffffff


	//   ....[93]....
        /*03d0*/ 	.word	0xffffffff


	//   ....[94]....
        /*03d4*/ 	.word	0xffffffff


	//   ....[95]....
        /*03d8*/ 	.word	0xffffffff


	//   ....[96]....
        /*03dc*/ 	.word	0xffffffff


	//   ....[97]....
        /*03e0*/ 	.word	0xffffffff


	//   ....[98]....
        /*03e4*/ 	.word	0xffffffff


	//   ....[99]....
        /*03e8*/ 	.word	0xffffffff


	//   ....[100]....
        /*03ec*/ 	.word	0xffffffff


	//   ....[101]....
        /*03f0*/ 	.word	0xffffffff


	//   ....[102]....
        /*03f4*/ 	.word	0xffffffff


	//   ....[103]....
        /*03f8*/ 	.word	0xffffffff


	//   ....[104]....
        /*03fc*/ 	.word	0xffffffff


	//   ....[105]....
        /*0400*/ 	.word	0xffffffff


	//   ....[106]....
        /*0404*/ 	.word	0xffffffff


	//   ....[107]....
        /*0408*/ 	.word	0xffffffff


	//   ....[108]....
        /*040c*/ 	.word	0xffffffff


	//   ....[109]....
        /*0410*/ 	.word	0xffffffff


	//   ....[110]....
        /*0414*/ 	.word	0xffffffff


	//   ....[111]....
        /*0418*/ 	.word	0x0500000f


	//   ....[112]....
        /*041c*/ 	.word	0x0500000f


	//   ....[113]....
        /*0420*/ 	.word	0x0500000f


	//   ....[114]....
        /*0424*/ 	.word	0x0500000f


	//   ....[115]....
        /*0428*/ 	.word	0x0500000f


	//   ....[116]....
        /*042c*/ 	.word	0x0500000f


	//   ....[117]....
        /*0430*/ 	.word	0x0500000f


	//   ....[118]....
        /*0434*/ 	.word	0x0500000f


	//   ....[119]....
        /*0438*/ 	.word	0x0500000f


	//   ....[120]....
        /*043c*/ 	.word	0x0500000f


	//   ....[121]....
        /*0440*/ 	.word	0x0500000f


	//   ....[122]....
        /*0444*/ 	.word	0x0500000f


	//   ....[123]....
        /*0448*/ 	.word	0x0500000f


	//   ....[124]....
        /*044c*/ 	.word	0x0500000f


	//   ....[125]....
        /*0450*/ 	.word	0x0500000f


	//   ....[126]....
        /*0454*/ 	.word	0x0500000f


	//   ....[127]....
        /*0458*/ 	.word	0x0500000f


	//   ....[128]....
        /*045c*/ 	.word	0x0500000f


	//   ....[129]....
        /*0460*/ 	.word	0x0500000f


	//   ....[130]....
        /*0464*/ 	.word	0x0500000f


	//   ....[131]....
        /*0468*/ 	.word	0x0500000f


	//   ....[132]....
        /*046c*/ 	.word	0x0500000f


	//   ....[133]....
        /*0470*/ 	.word	0x0500000f


	//   ....[134]....
        /*0474*/ 	.word	0x0500000f


	//   ....[135]....
        /*0478*/ 	.word	0x0500000f


	//   ....[136]....
        /*047c*/ 	.word	0x0500000f


	//   ....[137]....
        /*0480*/ 	.word	0x0500000f


	//   ....[138]....
        /*0484*/ 	.word	0x0500000f


	//   ....[139]....
        /*0488*/ 	.word	0x0500000f


	//   ....[140]....
        /*048c*/ 	.word	0x0500000f


	//   ....[141]....
        /*0490*/ 	.word	0x0500000f


	//   ....[142]....
        /*0494*/ 	.word	0x0500000f


	//   ....[143]....
        /*0498*/ 	.word	0x0500000f


	//   ....[144]....
        /*049c*/ 	.word	0x0500000f


	//   ....[145]....
        /*04a0*/ 	.word	0x0500000f


	//   ....[146]....
        /*04a4*/ 	.word	0x0500000f


	//   ....[147]....
        /*04a8*/ 	.word	0x0500000f


	//   ....[148]....
        /*04ac*/ 	.word	0x0500000f


	//   ....[149]....
        /*04b0*/ 	.word	0x0500000f


	//   ....[150]....
        /*04b4*/ 	.word	0x0500000f


	//   ....[151]....
        /*04b8*/ 	.word	0x0500000f


	//   ....[152]....
        /*04bc*/ 	.word	0x0500000f


	//   ....[153]....
        /*04c0*/ 	.word	0x0500000f


	//   ....[154]....
        /*04c4*/ 	.word	0x0500000f


	//   ....[155]....
        /*04c8*/ 	.word	0x0500000f


	//   ....[156]....
        /*04cc*/ 	.word	0x0500000f


	//   ....[157]....
        /*04d0*/ 	.word	0x0500000f


	//   ....[158]....
        /*04d4*/ 	.word	0x0500000f


	//   ....[159]....
        /*04d8*/ 	.word	0x0500000f


	//   ....[160]....
        /*04dc*/ 	.word	0x0500000f


	//   ....[161]....
        /*04e0*/ 	.word	0x0500000f


	//   ....[162]....
        /*04e4*/ 	.word	0x0500000f


	//   ....[163]....
        /*04e8*/ 	.word	0x0500000f


	//   ....[164]....
        /*04ec*/ 	.word	0x0500000f


	//   ....[165]....
        /*04f0*/ 	.word	0x0500000f


	//   ....[166]....
        /*04f4*/ 	.word	0x0500000f


	//   ....[167]....
        /*04f8*/ 	.word	0x0500000f


	//   ....[168]....
        /*04fc*/ 	.word	0x0500000f


	//   ....[169]....
        /*0500*/ 	.word	0x0500000f


	//   ....[170]....
        /*0504*/ 	.word	0x0500000f


	//   ....[171]....
        /*0508*/ 	.word	0x0500000f


	//   ....[172]....
        /*050c*/ 	.word	0x0500000f


	//   ....[173]....
        /*0510*/ 	.word	0x0500000f


	//----- nvinfo : EIATTR_COOP_GROUP_INSTR_OFFSETS
	.align		4
.L_113:
        /*0514*/ 	.byte	0x04, 0x28
        /*0516*/ 	.short	(.L_115 - .L_114)


	//   ....[0]....
.L_114:
        /*0518*/ 	.word	0x00000080


	//   ....[1]....
        /*051c*/ 	.word	0x000000b0


	//   ....[2]....
        /*0520*/ 	.word	0x000002d0


	//   ....[3]....
        /*0524*/ 	.word	0x00000430


	//   ....[4]....
        /*0528*/ 	.word	0x00000550


	//   ....[5]....
        /*052c*/ 	.word	0x000006b0


	//   ....[6]....
        /*0530*/ 	.word	0x00001310


	//   ....[7]....
        /*0534*/ 	.word	0x00002ad0


	//   ....[8]....
        /*0538*/ 	.word	0x00002b40


	//   ....[9]....
        /*053c*/ 	.word	0x000030d0


	//   ....[10]....
        /*0540*/ 	.word	0x00003150


	//   ....[11]....
        /*0544*/ 	.word	0x00003e50


	//   ....[12]....
        /*0548*/ 	.word	0x00005510


	//   ....[13]....
        /*054c*/ 	.word	0x00005540


	//   ....[14]....
        /*0550*/ 	.word	0x00005570


	//   ....[15]....
        /*0554*/ 	.word	0x00005590


	//   ....[16]....
        /*0558*/ 	.word	0x000068e0


	//   ....[17]....
        /*055c*/ 	.word	0x000069e0


	//   ....[18]....
        /*0560*/ 	.word	0x00006a40


	//   ....[19]....
        /*0564*/ 	.word	0x00006b20


	//   ....[20]....
        /*0568*/ 	.word	0x00006b30


	//   ....[21]....
        /*056c*/ 	.word	0x00007c60


	//   ....[22]....
        /*0570*/ 	.word	0x00007ca0


	//   ....[23]....
        /*0574*/ 	.word	0x00007cd0


	//   ....[24]....
        /*0578*/ 	.word	0x00007d00


	//   ....[25]....
        /*057c*/ 	.word	0x00008180


	//   ....[26]....
        /*0580*/ 	.word	0x000081a0


	//   ....[27]....
        /*0584*/ 	.word	0x000082b0


	//   ....[28]....
        /*0588*/ 	.word	0x000082d0


	//   ....[29]....
        /*058c*/ 	.word	0x00008ae0


	//   ....[30]....
        /*0590*/ 	.word	0x00008af0


	//   ....[31]....
        /*0594*/ 	.word	0x00008bf0


	//   ....[32]....
        /*0598*/ 	.word	0x00008c10


	//   ....[33]....
        /*059c*/ 	.word	0x00008d80


	//   ....[34]....
        /*05a0*/ 	.word	0x00008f50


	//   ....[35]....
        /*05a4*/ 	.word	0x00008f80


	//   ....[36]....
        /*05a8*/ 	.word	0x00008fb0


	//   ....[37]....
        /*05ac*/ 	.word	0x00008fe0


	//   ....[38]....
        /*05b0*/ 	.word	0x00009010


	//   ....[39]....
        /*05b4*/ 	.word	0x00009040


	//   ....[40]....
        /*05b8*/ 	.word	0x00009190


	//   ....[41]....
        /*05bc*/ 	.word	0x000091c0


	//   ....[42]....
        /*05c0*/ 	.word	0x000091f0


	//   ....[43]....
        /*05c4*/ 	.word	0x00009220


	//   ....[44]....
        /*05c8*/ 	.word	0x00009250


	//   ....[45]....
        /*05cc*/ 	.word	0x00009280


	//   ....[46]....
        /*05d0*/ 	.word	0x00009310


	//   ....[47]....
        /*05d4*/ 	.word	0x00009340


	//   ....[48]....
        /*05d8*/ 	.word	0x000093c0


	//   ....[49]....
        /*05dc*/ 	.word	0x0000aa50


	//   ....[50]....
        /*05e0*/ 	.word	0x0000aa70


	//   ....[51]....
        /*05e4*/ 	.word	0x0000ab20


	//   ....[52]....
        /*05e8*/ 	.word	0x0000ab40


	//   ....[53]....
        /*05ec*/ 	.word	0x0000abe0


	//   ....[54]....
        /*05f0*/ 	.word	0x0000ac00


	//   ....[55]....
        /*05f4*/ 	.word	0x0000ac10


	//   ....[56]....
        /*05f8*/ 	.word	0x0000ac20


	//   ....[57]....
        /*05fc*/ 	.word	0x0000b5e0


	//   ....[58]....
        /*0600*/ 	.word	0x0000b600


	//   ....[59]....
        /*0604*/ 	.word	0x0000b660


	//   ....[60]....
        /*0608*/ 	.word	0x0000b6a0


	//   ....[61]....
        /*060c*/ 	.word	0x0000b700


	//   ....[62]....
        /*0610*/ 	.word	0x0000b740


	//   ....[63]....
        /*0614*/ 	.word	0x0000b750


	//   ....[64]....
        /*0618*/ 	.word	0x0000b770


	//   ....[65]....
        /*061c*/ 	.word	0x0000b840


	//   ....[66]....
        /*0620*/ 	.word	0x0000b880


	//   ....[67]....
        /*0624*/ 	.word	0x0000b890


	//   ....[68]....
        /*0628*/ 	.word	0x0000b8b0


	//   ....[69]....
        /*062c*/ 	.word	0x0000c170


	//   ....[70]....
        /*0630*/ 	.word	0x0000c180


	//   ....[71]....
        /*0634*/ 	.word	0x0000c1a0


	//   ....[72]....
        /*0638*/ 	.word	0x0000c220


	//   ....[73]....
        /*063c*/ 	.word	0x0000c230


	//   ....[74]....
        /*0640*/ 	.word	0x0000c290


	//   ....[75]....
        /*0644*/ 	.word	0x0000c2c0


	//   ....[76]....
        /*0648*/ 	.word	0x0000c300


	//   ....[77]....
        /*064c*/ 	.word	0x0000c5f0


	//   ....[78]....
        /*0650*/ 	.word	0x0000c610


	//   ....[79]....
        /*0654*/ 	.word	0x0000c6b0


	//   ....[80]....
        /*0658*/ 	.word	0x0000c6c0


	//   ....[81]....
        /*065c*/ 	.word	0x0000c750


	//   ....[82]....
        /*0660*/ 	.word	0x0000c760


	//   ....[83]....
        /*0664*/ 	.word	0x0000c770


	//   ....[84]....
        /*0668*/ 	.word	0x0000c800


	//   ....[85]....
        /*066c*/ 	.word	0x0000ce30


	//   ....[86]....
        /*0670*/ 	.word	0x0000ce40


	//   ....[87]....
        /*0674*/ 	.word	0x0000ced0


	//   ....[88]....
        /*0678*/ 	.word	0x0000cf70


	//   ....[89]....
        /*067c*/ 	.word	0x0000cf90


	//   ....[90]....
        /*0680*/ 	.word	0x0000d010


	//   ....[91]....
        /*0684*/ 	.word	0x0000d030


	//   ....[92]....
        /*0688*/ 	.word	0x0000d040


	//   ....[93]....
        /*068c*/ 	.word	0x0000d420


	//   ....[94]....
        /*0690*/ 	.word	0x0000d450


	//   ....[95]....
        /*0694*/ 	.word	0x0000d490


	//   ....[96]....
        /*0698*/ 	.word	0x0000d4c0


	//   ....[97]....
        /*069c*/ 	.word	0x0000d4f0


	//   ....[98]....
        /*06a0*/ 	.word	0x0000d520


	//   ....[99]....
        /*06a4*/ 	.word	0x0000d550


	//   ....[100]....
        /*06a8*/ 	.word	0x0000d580


	//   ....[101]....
        /*06ac*/ 	.word	0x0000d700


	//   ....[102]....
        /*06b0*/ 	.word	0x0000d730


	//   ....[103]....
        /*06b4*/ 	.word	0x0000d760


	//   ....[104]....
        /*06b8*/ 	.word	0x0000d790


	//   ....[105]....
        /*06bc*/ 	.word	0x0000d7c0


	//   ....[106]....
        /*06c0*/ 	.word	0x0000d7f0


	//   ....[107]....
        /*06c4*/ 	.word	0x0000d8b0


	//   ....[108]....
        /*06c8*/ 	.word	0x0000d8d0


	//   ....[109]....
        /*06cc*/ 	.word	0x0000d940


	//   ....[110]....
        /*06d0*/ 	.word	0x0000ddb0


	//   ....[111]....
        /*06d4*/ 	.word	0x0000e290


	//   ....[112]....
        /*06d8*/ 	.word	0x0000e380


	//   ....[113]....
        /*06dc*/ 	.word	0x0000e420


	//   ....[114]....
        /*06e0*/ 	.word	0x0000e480


	//   ....[115]....
        /*06e4*/ 	.word	0x0000e5a0


	//   ....[116]....
        /*06e8*/ 	.word	0x0000e600


	//   ....[117]....
        /*06ec*/ 	.word	0x0000e710


	//   ....[118]....
        /*06f0*/ 	.word	0x0000e780


	//   ....[119]....
        /*06f4*/ 	.word	0x0000e860


	//   ....[120]....
        /*06f8*/ 	.word	0x0000e980


	//   ....[121]....
        /*06fc*/ 	.word	0x0000e9d0


	//   ....[122]....
        /*0700*/ 	.word	0x0000ea40


	//   ....[123]....
        /*0704*/ 	.word	0x0000eb30


	//   ....[124]....
        /*0708*/ 	.word	0x0000ebb0


	//   ....[125]....
        /*070c*/ 	.word	0x0000ec90


	//   ....[126]....
        /*0710*/ 	.word	0x0000ed10


	//   ....[127]....
        /*0714*/ 	.word	0x0000ed70


	//   ....[128]....
        /*0718*/ 	.word	0x0000ee70


	//   ....[129]....
        /*071c*/ 	.word	0x0000ef70


	//   ....[130]....
        /*0720*/ 	.word	0x0000efd0


	//   ....[131]....
        /*0724*/ 	.word	0x0000f0b0


	//   ....[132]....
        /*0728*/ 	.word	0x0000f1f0


	//   ....[133]....
        /*072c*/ 	.word	0x0000f2c0


	//   ....[134]....
        /*0730*/ 	.word	0x0000f340


	//   ....[135]....
        /*0734*/ 	.word	0x0000f430


	//   ....[136]....
        /*0738*/ 	.word	0x0000f490


	//   ....[137]....
        /*073c*/ 	.word	0x0000f560


	//   ....[138]....
        /*0740*/ 	.word	0x0000f5c0


	//   ....[139]....
        /*0744*/ 	.word	0x0000f6a0


	//   ....[140]....
        /*0748*/ 	.word	0x0000f790


	//   ....[141]....
        /*074c*/ 	.word	0x0000f830


	//   ....[142]....
        /*0750*/ 	.word	0x0000f890


	//   ....[143]....
        /*0754*/ 	.word	0x0000f990


	//   ....[144]....
        /*0758*/ 	.word	0x0000f9f0


	//   ....[145]....
        /*075c*/ 	.word	0x0000faf0


	//   ....[146]....
        /*0760*/ 	.word	0x0000fb50


	//   ....[147]....
        /*0764*/ 	.word	0x0000fc20


	//   ....[148]....
        /*0768*/ 	.word	0x0000fd70


	//   ....[149]....
        /*076c*/ 	.word	0x0000fe20


	//   ....[150]....
        /*0770*/ 	.word	0x0000ff30


	//   ....[151]....
        /*0774*/ 	.word	0x00010010


	//   ....[152]....
        /*0778*/ 	.word	0x00010070


	//   ....[153]....
        /*077c*/ 	.word	0x00010160


	//   ....[154]....
        /*0780*/ 	.word	0x000101c0


	//   ....[155]....
        /*0784*/ 	.word	0x000102a0


	//   ....[156]....
        /*0788*/ 	.word	0x00010330


	//   ....[157]....
        /*078c*/ 	.word	0x000103d0


	//   ....[158]....
        /*0790*/ 	.word	0x000104f0


	//   ....[159]....
        /*0794*/ 	.word	0x00010560


	//   ....[160]....
        /*0798*/ 	.word	0x000105d0


	//   ....[161]....
        /*079c*/ 	.word	0x00010640


	//   ....[162]....
        /*07a0*/ 	.word	0x000106b0


	//   ....[163]....
        /*07a4*/ 	.word	0x00010730


	//   ....[164]....
        /*07a8*/ 	.word	0x000107c0


	//   ....[165]....
        /*07ac*/ 	.word	0x00010850


	//   ....[166]....
        /*07b0*/ 	.word	0x000108c0


	//   ....[167]....
        /*07b4*/ 	.word	0x00010930


	//   ....[168]....
        /*07b8*/ 	.word	0x000109a0


	//   ....[169]....
        /*07bc*/ 	.word	0x00010a20


	//   ....[170]....
        /*07c0*/ 	.word	0x00010a90


	//   ....[171]....
        /*07c4*/ 	.word	0x00010b30


	//   ....[172]....
        /*07c8*/ 	.word	0x00010bc0


	//   ....[173]....
        /*07cc*/ 	.word	0x00010ce0


	//----- nvinfo : EIATTR_REG_RECONFIG
	.align		4
.L_115:
        /*07d0*/ 	.byte	0x01, 0x54
	.zero		2


	//----- nvinfo : EIATTR_SYSCALL_OFFSETS
	.align		4
        /*07d4*/ 	.byte	0x04, 0x46
        /*07d6*/ 	.short	(.L_117 - .L_116)


	//   ....[0]....
.L_116:
        /*07d8*/ 	.word	0x000014d0


	//   ....[1]....
        /*07dc*/ 	.word	0x00009f70


	//   ....[2]....
        /*07e0*/ 	.word	0x0000a0c0


	//   ....[3]....
        /*07e4*/ 	.word	0x0000a1b0


	//   ....[4]....
        /*07e8*/ 	.word	0x0000b060


	//----- nvinfo : EIATTR_MBARRIER_INSTR_OFFSETS
	.align		4
.L_117:
        /*07ec*/ 	.byte	0x04, 0x39
        /*07ee*/ 	.short	(.L_119 - .L_118)


	//   ....[0]....
.L_118:
        /*07f0*/ 	.word	0x00000180
        /*07f4*/ 	.word	0x000000ff
        /*07f8*/ 	.word	0x0002d800
        /*07fc*/ 	.short	0x0100
        /*07fe*/ 	.byte	0x08
	.zero		1


	//   ....[1]....
        /*0800*/ 	.word	0x00000190
        /*0804*/ 	.word	0x000000ff
        /*0808*/ 	.word	0x0002d820
        /*080c*/ 	.short	0x0100
        /*080e*/ 	.byte	0x08
	.zero		1


	//   ....[2]....
        /*0810*/ 	.word	0x00000280
        /*0814*/ 	.word	0x000000ff
        /*0818*/ 	.word	0x0002d830
        /*081c*/ 	.short	0x0100
        /*081e*/ 	.byte	0x08
	.zero		1


	//   ....[3]....
        /*0820*/ 	.word	0x00000290
        /*0824*/ 	.word	0x000000ff
        /*0828*/ 	.word	0x0002d840
        /*082c*/ 	.short	0x0100
        /*082e*/ 	.byte	0x08
	.zero		1


	//   ....[4]....
        /*0830*/ 	.word	0x000002a0
        /*0834*/ 	.word	0x000000ff
        /*0838*/ 	.word	0x0002d838
        /*083c*/ 	.short	0x0100
        /*083e*/ 	.byte	0x08
	.zero		1


	//   ....[5]....
        /*0840*/ 	.word	0x000002b0
        /*0844*/ 	.word	0x000000ff
        /*0848*/ 	.word	0x0002d848
        /*084c*/ 	.short	0x0100
        /*084e*/ 	.byte	0x08
	.zero		1


	//   ....[6]....
        /*0850*/ 	.word	0x000003e0
        /*0854*/ 	.word	0x000000ff
        /*0858*/ 	.word	0x0002d850
        /*085c*/ 	.short	0x0100
        /*085e*/ 	.byte	0x08
	.zero		1


	//   ....[7]....
        /*0860*/ 	.word	0x000003f0
        /*0864*/ 	.word	0x000000ff
        /*0868*/ 	.word	0x0002d860
        /*086c*/ 	.short	0x0100
        /*086e*/ 	.byte	0x08
	.zero		1


	//   ....[8]....
        /*0870*/ 	.word	0x00000400
        /*0874*/ 	.word	0x000000ff
        /*0878*/ 	.word	0x0002d858
        /*087c*/ 	.short	0x0100
        /*087e*/ 	.byte	0x08
	.zero		1


	//   ....[9]....
        /*0880*/ 	.word	0x00000410
        /*0884*/ 	.word	0x000000ff
        /*0888*/ 	.word	0x0002d868
        /*088c*/ 	.short	0x0100
        /*088e*/ 	.byte	0x08
	.zero		1


	//   ....[10]....
        /*0890*/ 	.word	0x00000500
        /*0894*/ 	.word	0x000000ff
        /*0898*/ 	.word	0x0002d870
        /*089c*/ 	.short	0x0100
        /*089e*/ 	.byte	0x06
	.zero		1


	//   ....[11]....
        /*08a0*/ 	.word	0x00000510
        /*08a4*/ 	.word	0x000000ff
        /*08a8*/ 	.word	0x0002d880
        /*08ac*/ 	.short	0x0100
        /*08ae*/ 	.byte	0x06
	.zero		1


	//   ....[12]....
        /*08b0*/ 	.word	0x00000520
        /*08b4*/ 	.word	0x000000ff
        /*08b8*/ 	.word	0x0002d878
        /*08bc*/ 	.short	0x0100
        /*08be*/ 	.byte	0x06
	.zero		1


	//   ....[13]....
        /*08c0*/ 	.word	0x00000530
        /*08c4*/ 	.word	0x000000ff
        /*08c8*/ 	.word	0x0002d888
        /*08cc*/ 	.short	0x0100
        /*08ce*/ 	.byte	0x06
	.zero		1


	//   ....[14]....
        /*08d0*/ 	.word	0x00000660
        /*08d4*/ 	.word	0x000000ff
        /*08d8*/ 	.word	0x0002d890
        /*08dc*/ 	.short	0x0100
        /*08de*/ 	.byte	0x08
	.zero		1


	//   ....[15]....
        /*08e0*/ 	.word	0x00000670
        /*08e4*/ 	.word	0x000000ff
        /*08e8*/ 	.word	0x0002d8a0
        /*08ec*/ 	.short	0x0100
        /*08ee*/ 	.byte	0x08
	.zero		1


	//   ....[16]....
        /*08f0*/ 	.word	0x00000680
        /*08f4*/ 	.word	0x000000ff
        /*08f8*/ 	.word	0x0002d898
        /*08fc*/ 	.short	0x0100
        /*08fe*/ 	.byte	0x08
	.zero		1


	//   ....[17]....
        /*0900*/ 	.word	0x00000690
        /*0904*/ 	.word	0x000000ff
        /*0908*/ 	.word	0x0002d8a8
        /*090c*/ 	.short	0x0100
        /*090e*/ 	.byte	0x08
	.zero		1


	//   ....[18]....
        /*0910*/ 	.word	0x000007c0
        /*0914*/ 	.word	0x000000ff
        /*0918*/ 	.word	0x0002d8b0
        /*091c*/ 	.short	0x0100
        /*091e*/ 	.byte	0x08
	.zero		1


	//   ....[19]....
        /*0920*/ 	.word	0x000007d0
        /*0924*/ 	.word	0x000000ff
        /*0928*/ 	.word	0x0002d8c0
        /*092c*/ 	.short	0x0100
        /*092e*/ 	.byte	0x08
	.zero		1


	//   ....[20]....
        /*0930*/ 	.word	0x000007e0
        /*0934*/ 	.word	0x000000ff
        /*0938*/ 	.word	0x0002d8b8
        /*093c*/ 	.short	0x0100
        /*093e*/ 	.byte	0x08
	.zero		1


	//   ....[21]....
        /*0940*/ 	.word	0x000007f0
        /*0944*/ 	.word	0x000000ff
        /*0948*/ 	.word	0x0002d8c8
        /*094c*/ 	.short	0x0100
        /*094e*/ 	.byte	0x08
	.zero		1


	//   ....[22]....
        /*0950*/ 	.word	0x00001530
        /*0954*/ 	.word	0x000000ff
        /*0958*/ 	.word	0x0002d800
        /*095c*/ 	.short	0x010a
        /*095e*/ 	.byte	0x29
	.zero		1


	//   ....[23]....
        /*0960*/ 	.word	0x000015a0
        /*0964*/ 	.word	0x00000000
        /*0968*/ 	.word	0x0002d830
        /*096c*/ 	.short	0x010a
        /*096e*/ 	.byte	0x3f
	.zero		1


	//   ....[24]....
        /*0970*/ 	.word	0x000015f0
        /*0974*/ 	.word	0x00000000
        /*0978*/ 	.word	0x0002d830
        /*097c*/ 	.short	0x010a
        /*097e*/ 	.byte	0x3f
	.zero		1


	//   ....[25]....
        /*0980*/ 	.word	0x00002760
        /*0984*/ 	.word	0x000000ff
        /*0988*/ 	.word	0x00000000
        /*098c*/ 	.short	0x0101
        /*098e*/ 	.byte	0x06
	.zero		1


	//   ....[26]....
        /*0990*/ 	.word	0x00004110
        /*0994*/ 	.word	0x000000ff
        /*0998*/ 	.word	0x0002d830
        /*099c*/ 	.short	0x010a
        /*099e*/ 	.byte	0x06
	.zero		1


	//   ....[27]....
        /*09a0*/ 	.word	0x00004150
        /*09a4*/ 	.word	0x000000ff
        /*09a8*/ 	.word	0x0002d830
        /*09ac*/ 	.short	0x010a
        /*09ae*/ 	.byte	0x06
	.zero		1


	//   ....[28]....
        /*09b0*/ 	.word	0x00004430
        /*09b4*/ 	.word	0x000000ff
        /*09b8*/ 	.word	0x0002d850
        /*09bc*/ 	.short	0x010a
        /*09be*/ 	.byte	0x06
	.zero		1


	//   ....[29]....
        /*09c0*/ 	.word	0x00004470
        /*09c4*/ 	.word	0x000000ff
        /*09c8*/ 	.word	0x0002d850
        /*09cc*/ 	.short	0x010a
        /*09ce*/ 	.byte	0x06
	.zero		1


	//   ....[30]....
        /*09d0*/ 	.word	0x00004db0
        /*09d4*/ 	.word	0x000000ff
        /*09d8*/ 	.word	0x00000000
        /*09dc*/ 	.short	0x0101
        /*09de*/ 	.byte	0x06
	.zero		1


	//   ....[31]....
        /*09e0*/ 	.word	0x00006380
        /*09e4*/ 	.word	0x000000ff
        /*09e8*/ 	.word	0x00000000
        /*09ec*/ 	.short	0x0101
        /*09ee*/ 	.byte	0x06
	.zero		1


	//   ....[32]....
        /*09f0*/ 	.word	0x00006950
        /*09f4*/ 	.word	0x000000ff
        /*09f8*/ 	.word	0x0002d850
        /*09fc*/ 	.short	0x010a
        /*09fe*/ 	.byte	0x04
	.zero		1


	//   ....[33]....
        /*0a00*/ 	.word	0x00006990
        /*0a04*/ 	.word	0x000000ff
        /*0a08*/ 	.word	0x0002d850
        /*0a0c*/ 	.short	0x010a
        /*0a0e*/ 	.byte	0x04
	.zero		1


	//   ....[34]....
        /*0a10*/ 	.word	0x00007000
        /*0a14*/ 	.word	0x000000ff
        /*0a18*/ 	.word	0x00000000
        /*0a1c*/ 	.short	0x0101
        /*0a1e*/ 	.byte	0x04
	.zero		1


	//   ....[35]....
        /*0a20*/ 	.word	0x000081b0
        /*0a24*/ 	.word	0x000000ff
        /*0a28*/ 	.word	0x00000000
        /*0a2c*/ 	.short	0x0101
        /*0a2e*/ 	.byte	0x04
	.zero		1


	//   ....[36]....
        /*0a30*/ 	.word	0x0000a7b0
        /*0a34*/ 	.word	0x00000002
        /*0a38*/ 	.word	0x0002d840
        /*0a3c*/ 	.short	0x010a
        /*0a3e*/ 	.byte	0x3f
	.zero		1


	//   ....[37]....
        /*0a40*/ 	.word	0x0000ad60
        /*0a44*/ 	.word	0x00000002
        /*0a48*/ 	.word	0x0002d830
        /*0a4c*/ 	.short	0x0107
        /*0a4e*/ 	.byte	0x3f
	.zero		1


	//   ....[38]....
        /*0a50*/ 	.word	0x0000ae30
        /*0a54*/ 	.word	0x00000002
        /*0a58*/ 	.word	0x0002d830
        /*0a5c*/ 	.short	0x0101
        /*0a5e*/ 	.byte	0x3f
	.zero		1


	//   ....[39]....
        /*0a60*/ 	.word	0x0000b9f0
        /*0a64*/ 	.word	0x00000017
        /*0a68*/ 	.word	0x0002d800
        /*0a6c*/ 	.short	0x0107
        /*0a6e*/ 	.byte	0x3f
	.zero		1


	//   ....[40]....
        /*0a70*/ 	.word	0x0000bae0
        /*0a74*/ 	.word	0x00000017
        /*0a78*/ 	.word	0x0002d800
        /*0a7c*/ 	.short	0x0101
        /*0a7e*/ 	.byte	0x3f
	.zero		1


	//   ....[41]....
        /*0a80*/ 	.word	0x0000bb00
        /*0a84*/ 	.word	0x00000017
        /*0a88*/ 	.word	0x0002d820
        /*0a8c*/ 	.short	0x010a
        /*0a8e*/ 	.byte	0x3f
	.zero		1


	//   ....[42]....
        /*0a90*/ 	.word	0x0000bf20
        /*0a94*/ 	.word	0x00000005
        /*0a98*/ 	.word	0x0002d840
        /*0a9c*/ 	.short	0x010a
        /*0a9e*/ 	.byte	0x3f
	.zero		1


	//   ....[43]....
        /*0aa0*/ 	.word	0x0000c3b0
        /*0aa4*/ 	.word	0x00000005
        /*0aa8*/ 	.word	0x0002d830
        /*0aac*/ 	.short	0x0107
        /*0aae*/ 	.byte	0x3f
	.zero		1


	//   ....[44]....
        /*0ab0*/ 	.word	0x0000c470
        /*0ab4*/ 	.word	0x00000005
        /*0ab8*/ 	.word	0x0002d830
        /*0abc*/ 	.short	0x0101
        /*0abe*/ 	.byte	0x3f
	.zero		1


	//   ....[45]....
        /*0ac0*/ 	.word	0x0000c4d0
        /*0ac4*/ 	.word	0x00000005
        /*0ac8*/ 	.word	0x0002d860
        /*0acc*/ 	.short	0x010a
        /*0ace*/ 	.byte	0x3f
	.zero		1


	//   ....[46]....
        /*0ad0*/ 	.word	0x0000c9f0
        /*0ad4*/ 	.word	0x00000005
        /*0ad8*/ 	.word	0x0002d850
        /*0adc*/ 	.short	0x0107
        /*0ade*/ 	.byte	0x3f
	.zero		1


	//   ....[47]....
        /*0ae0*/ 	.word	0x0000caf0
        /*0ae4*/ 	.word	0x00000005
        /*0ae8*/ 	.word	0x0002d850
        /*0aec*/ 	.short	0x0101
        /*0aee*/ 	.byte	0x3f
	.zero		1


	//   ....[48]....
        /*0af0*/ 	.word	0x0000ccf0
        /*0af4*/ 	.word	0x00000000
        /*0af8*/ 	.word	0x0002d860
        /*0afc*/ 	.short	0x010a
        /*0afe*/ 	.byte	0x3f
	.zero		1


	//   ....[49]....
        /*0b00*/ 	.word	0x0000d170
        /*0b04*/ 	.word	0x00000000
        /*0b08*/ 	.word	0x0002d850
        /*0b0c*/ 	.short	0x0107
        /*0b0e*/ 	.byte	0x3f
	.zero		1


	//   ....[50]....
        /*0b10*/ 	.word	0x0000d240
        /*0b14*/ 	.word	0x00000000
        /*0b18*/ 	.word	0x0002d850
        /*0b1c*/ 	.short	0x0101
        /*0b1e*/ 	.byte	0x3f
	.zero		1


	//   ....[51]....
        /*0b20*/ 	.word	0x0000dd30
        /*0b24*/ 	.word	0x00000005
        /*0b28*/ 	.word	0x0002d820
        /*0b2c*/ 	.short	0x010a
        /*0b2e*/ 	.byte	0x3f
	.zero		1


	//   ....[52]....
        /*0b30*/ 	.word	0x0000deb0
        /*0b34*/ 	.word	0x00000003
        /*0b38*/ 	.word	0x0002d840
        /*0b3c*/ 	.short	0x010a
        /*0b3e*/ 	.byte	0x3f
	.zero		1


	//   ....[53]....
        /*0b40*/ 	.word	0x0000df50
        /*0b44*/ 	.word	0x00000005
        /*0b48*/ 	.word	0x0002d840
        /*0b4c*/ 	.short	0x010a
        /*0b4e*/ 	.byte	0x3f
	.zero		1


	//   ....[54]....
        /*0b50*/ 	.word	0x0000df90
        /*0b54*/ 	.word	0x00000003
        /*0b58*/ 	.word	0x0002d860
        /*0b5c*/ 	.short	0x010a
        /*0b5e*/ 	.byte	0x3f
	.zero		1


	//   ....[55]....
        /*0b60*/ 	.word	0x0000dfd0
        /*0b64*/ 	.word	0x00000005
        /*0b68*/ 	.word	0x0002d860
        /*0b6c*/ 	.short	0x010a
        /*0b6e*/ 	.byte	0x3f
	.zero		1


	//   ....[56]....
        /*0b70*/ 	.word	0x0000e040
        /*0b74*/ 	.word	0x00000003
        /*0b78*/ 	.word	0x0002d800
        /*0b7c*/ 	.short	0x010a
        /*0b7e*/ 	.byte	0x3f
	.zero		1


	//   ....[57]....
        /*0b80*/ 	.word	0x0000e090
        /*0b84*/ 	.word	0x00000000
        /*0b88*/ 	.word	0x0002d830
        /*0b8c*/ 	.short	0x010a
        /*0b8e*/ 	.byte	0x3f
	.zero		1


	//   ....[58]....
        /*0b90*/ 	.word	0x0000e0f0
        /*0b94*/ 	.word	0x00000009
        /*0b98*/ 	.word	0x0002d830
        /*0b9c*/ 	.short	0x010a
        /*0b9e*/ 	.byte	0x3f
	.zero		1


	//   ....[59]....
        /*0ba0*/ 	.word	0x0000e150
        /*0ba4*/ 	.word	0x00000008
        /*0ba8*/ 	.word	0x0002d850
        /*0bac*/ 	.short	0x010a
        /*0bae*/ 	.byte	0x3f
	.zero		1


	//   ....[60]....
        /*0bb0*/ 	.word	0x0000e1b0
        /*0bb4*/ 	.word	0x00000005
        /*0bb8*/ 	.word	0x0002d850
        /*0bbc*/ 	.short	0x010a
        /*0bbe*/ 	.byte	0x3f
	.zero		1


	//   ....[61]....
        /*0bc0*/ 	.word	0x0000e2d0
        /*0bc4*/ 	.word	0x00000002
        /*0bc8*/ 	.word	0x0002d840
        /*0bcc*/ 	.short	0x010a
        /*0bce*/ 	.byte	0x3f
	.zero		1


	//   ....[62]....
        /*0bd0*/ 	.word	0x0000f0f0
        /*0bd4*/ 	.word	0x00000017
        /*0bd8*/ 	.word	0x0002d820
        /*0bdc*/ 	.short	0x010a
        /*0bde*/ 	.byte	0x3f
	.zero		1


	//   ....[63]....
        /*0be0*/ 	.word	0x0000f140
        /*0be4*/ 	.word	0x00000005
        /*0be8*/ 	.word	0x0002d840
        /*0bec*/ 	.short	0x010a
        /*0bee*/ 	.byte	0x3f
	.zero		1


	//   ....[64]....
        /*0bf0*/ 	.word	0x0000f6e0
        /*0bf4*/ 	.word	0x00000005
        /*0bf8*/ 	.word	0x0002d860
        /*0bfc*/ 	.short	0x010a
        /*0bfe*/ 	.byte	0x3f
	.zero		1


	//   ....[65]....
        /*0c00*/ 	.word	0x0000fcc0
        /*0c04*/ 	.word	0x00000000
        /*0c08*/ 	.word	0x0002d860
        /*0c0c*/ 	.short	0x010a
        /*0c0e*/ 	.byte	0x3f
	.zero		1


	//   ....[66]....
        /*0c10*/ 	.word	0x00010c00
        /*0c14*/ 	.word	0x00000005
        /*0c18*/ 	.word	0x0002d820
        /*0c1c*/ 	.short	0x010a
        /*0c1e*/ 	.byte	0x3f
	.zero		1


	//   ....[67]....
        /*0c20*/ 	.word	0x00010da0
        /*0c24*/ 	.word	0x00000003
        /*0c28*/ 	.word	0x0002d840
        /*0c2c*/ 	.short	0x010a
        /*0c2e*/ 	.byte	0x3f
	.zero		1


	//   ....[68]....
        /*0c30*/ 	.word	0x00010df0
        /*0c34*/ 	.word	0x00000005
        /*0c38*/ 	.word	0x0002d840
        /*0c3c*/ 	.short	0x010a
        /*0c3e*/ 	.byte	0x3f
	.zero		1


	//   ....[69]....
        /*0c40*/ 	.word	0x00010e40
        /*0c44*/ 	.word	0x00000003
        /*0c48*/ 	.word	0x0002d860
        /*0c4c*/ 	.short	0x010a
        /*0c4e*/ 	.byte	0x3f
	.zero		1


	//----- nvinfo : EIATTR_NUM_MBARRIERS
	.align		4
.L_119:
        /*0c50*/ 	.byte	0x03, 0x38
        /*0c52*/ 	.short	0x0016


	//----- nvinfo : EIATTR_EXIT_INSTR_OFFSETS
	.align		4
        /*0c54*/ 	.byte	0x04, 0x1c
        /*0c56*/ 	.short	(.L_121 - .L_120)


	//   ....[0]....
.L_120:
        /*0c58*/ 	.word	0x000009a0


	//   ....[1]....
        /*0c5c*/ 	.word	0x00008d30


	//   ....[2]....
        /*0c60*/ 	.word	0x0000e020


	//----- nvinfo : EIATTR_MAX_THREADS
	.align		4
.L_121:
        /*0c64*/ 	.byte	0x04, 0x05
        /*0c66*/ 	.short	(.L_123 - .L_122)
.L_122:
        /*0c68*/ 	.word	0x00000200
        /*0c6c*/ 	.word	0x00000001
        /*0c70*/ 	.word	0x00000001


	//----- nvinfo : EIATTR_CRS_STACK_SIZE
	.align		4
.L_123:
        /*0c74*/ 	.byte	0x04, 0x1e
        /*0c76*/ 	.short	(.L_125 - .L_124)
.L_124:
        /*0c78*/ 	.word	0x00000000


	//----- nvinfo : EIATTR_CBANK_PARAM_SIZE
	.align		4
.L_125:
        /*0c7c*/ 	.byte	0x03, 0x19
        /*0c7e*/ 	.short	0x0af0


	//----- nvinfo : EIATTR_PARAM_CBANK
	.align		4
        /*0c80*/ 	.byte	0x04, 0x0a
        /*0c82*/ 	.short	(.L_127 - .L_126)
	.align		4
.L_126:
        /*0c84*/ 	.word	index@(.nv.constant0._ZN7cutlass13device_kernelIN5flash11enable_sm90INS1_16FlashAttnFwdSm90INS1_25CollectiveMainloopFwdSm90ILi2EN4cute5tupleIJNS5_1CILi1EEES8_S8_EEENS6_IJNS7_ILi192EEENS7_ILi128EEENS7_ILi96EEEEEELi96ENS_10bfloat16_tEfNS_4arch4Sm90ELb0ELb0ELb1ELb1ELb1ELb0ELb0ELb0ELb1ELb1ELb0ELb0EEENS1_21CollectiveEpilogueFwdINS6_IJSA_SC_SB_EEES9_SE_SG_Li384ELb1ELb1ELb0ELb0EEENS1_36VarlenDynamicPersistentTileSchedulerILi192ELi128ELi384ELi128ELb0ELb1ELb1ELb0ELb1ELb1EEEEEEEEEvNT_6ParamsE)
        /*0c88*/ 	.short	0x0210
        /*0c8a*/ 	.short	0x0af0


	//----- nvinfo : EIATTR_SW_WAR
	.align		4
.L_127:
        /*0c8c*/ 	.byte	0x04, 0x36
        /*0c8e*/ 	.short	(.L_129 - .L_128)
.L_128:
        /*0c90*/ 	.word	0x00000008
.L_129:


//--------------------- .nv.info._ZN7cutlass13device_kernelIN5flash11enable_sm90INS1_16FlashAttnFwdSm90INS1_25CollectiveMainloopFwdSm90ILi2EN4cute5tupleIJNS5_1CILi1EEES8_S8_EEENS6_IJNS7_ILi192EEENS7_ILi128EEENS7_ILi96EEEEEELi96ENS_10bfloat16_tEfNS_4arch4Sm90ELb0ELb0ELb1ELb1ELb1ELb1ELb0ELb0ELb1ELb1ELb0ELb0EEENS1_21CollectiveEpilogueFwdINS6_IJSA_SC_SB_EEES9_SE_SG_Li384ELb1ELb1ELb0ELb0EEENS1_36VarlenDynamicPersistentTileSchedulerILi192ELi128ELi384ELi128ELb0ELb1ELb1ELb0ELb1ELb1EEEEEEEEEvNT_6ParamsE --------------------------
	.section	.nv.info._ZN7cutlass13device_kernelIN5flash11enable_sm90INS1_16FlashAttnFwdSm90INS1_25CollectiveMainloopFwdSm90ILi2EN4cute5tupleIJNS5_1CILi1EEES8_S8_EEENS6_IJNS7_ILi192EEENS7_ILi128EEENS7_ILi96EEEEEELi96ENS_10bfloat16_tEfNS_4arch4Sm90ELb0ELb0ELb1ELb1ELb1ELb1ELb0ELb0ELb1ELb1ELb0ELb0EEENS1_21CollectiveEpilogueFwdINS6_IJSA_SC_SB_EEES9_SE_SG_Li384ELb1ELb1ELb0ELb0EEENS1_36VarlenDynamicPersistentTileSchedulerILi192ELi128ELi384ELi128ELb0ELb1ELb1ELb0ELb1ELb1EEEEEEEEEvNT_6ParamsE,"",@"SHT_CUDA_INFO"
	.sectionflags	@""
	.align	4


	//----- nvinfo : EIATTR_CUDA_API_VERSION
	.align		4
        /*0000*/ 	.byte	0x04, 0x37
        /*0002*/ 	.short	(.L_131 - .L_130)
.L_130:
        /*0004*/ 	.word	0x00000082


	//----- nvinfo : EIATTR_KPARAM_INFO
	.align		4
.L_131:
        /*0008*/ 	.byte	0x04, 0x17
        /*000a*/ 	.short	(.L_133 - .L_132)
.L_132:
        /*000c*/ 	.word	0x00000000
        /*0010*/ 	.short	0x0000
        /*0012*/ 	.short	0x0070
        /*0014*/ 	.byte	0x00, 0xf0, 0x01, 0x2a


	//----- nvinfo : EIATTR_SPARSE_MMA_MASK
	.align		4
.L_133:
        /*0018*/ 	.byte	0x03, 0x50
        /*001a*/ 	.short	0x0000


	//----- nvinfo : EIATTR_MAXREG_COUNT
	.align		4
        /*001c*/ 	.byte	0x03, 0x1b
        /*001e*/ 	.short	0x0080


	//----- nvinfo : EIATTR_NUM_BARRIERS
	.align		4
        /*0020*/ 	.byte	0x02, 0x4c
        /*0022*/ 	.byte	0x10
	.zero		1


	//----- nvinfo : EIATTR_EXTERNS
	.align		4
        /*0024*/ 	.byte	0x04, 0x0f
        /*0026*/ 	.short	(.L_135 - .L_134)


	//   ....[0]....
	.align		4
.L_134:
        /*0028*/ 	.word	index@(__assertfail)


	//----- nvinfo : EIATTR_ANNOTATIONS
	.align		4
.L_135:
        /*002c*/ 	.byte	0x04, 0x55
        /*002e*/ 	.short	(.L_137 - .L_136)


	//   ....[0]....
.L_136:
        /* <DEDUP_REMOVED lines=96> */


	//----- nvinfo : EIATTR_MERCURY_ISA_VERSION
	.align		4
.L_137:
        /*0620*/ 	.byte	0x03, 0x5f
        /*0622*/ 	.short	0x0101


	//----- nvinfo : EIATTR_UNUSED_LOAD_BYTE_OFFSET
	.align		4
        /*0624*/ 	.byte	0x04, 0x44
        /*0626*/ 	.short	(.L_139 - .L_138)


	//   ....[0]....
.L_138:
        /*0628*/ 	.word	0x00000a90
        /*062c*/ 	.word	0x0000fff0


	//   ....[1]....
        /*0630*/ 	.word	0x00011a40
        /*0634*/ 	.word	0x0000fff0


	//----- nvinfo : EIATTR_INT_WARP_WIDE_INSTR_OFFSETS
	.align		4
.L_139:
        /*0638*/ 	.byte	0x04, 0x31
        /*063a*/ 	.short	(.L_141 - .L_140)


	//   ....[0]....
.L_140:
        /*063c*/ 	.word	0x00000130


	//   ....[1]....
        /*0640*/ 	.word	0x00000170


	//   ....[2]....
        /*0644*/ 	.word	0x000001e0


	//   ....[3]....
        /*0648*/ 	.word	0x00015e50


	//   ....[4]....
        /*064c*/ 	.word	0x00015ee0


	//   ....[5]....
        /*0650*/ 	.word	0x00018c40


	//   ....[6]....
        /*0654*/ 	.word	0x00018cd0


	//----- nvinfo : EIATTR_COOP_GROUP_MASK_REGIDS
	.align		4
.L_141:
        /*0658*/ 	.byte	0x04, 0x29
        /*065a*/ 	.short	(.L_143 - .L_142)


	//   ....[0]....
.L_142:
        /*065c*/ 	.word	0xffffffff


	//   ....[1]....
        /*0660*/ 	.word	0xffffffff


	//   ....[2]....
        /*0664*/ 	.word	0xffffffff


	//   ....[3]....
        /*0668*/ 	.word	0xffffffff


	//   ....[4]....
        /*066c*/ 	.word	0xffffffff


	//   ....[5]....
        /*0670*/ 	.word	0xffffffff


	//   ....[6]....
        /*0674*/ 	.word	0xffffffff


	//   ....[7]....
        /*0678*/ 	.word	0xffffffff


	//   ....[8]....
        /*067c*/ 	.word	0xffffffff


	//   ....[9]....
        /*0680*/ 	.word	0xffffffff


	//   ....[10]....
        /*0684*/ 	.word	0xffffffff


	//   ....[11]....
        /*0688*/ 	.word	0xffffffff


	//   ....[12]....
        /*068c*/ 	.word	0xffffffff


	//   ....[13]....
        /*0690*/ 	.word	0xffffffff


	//   ....[14]....
        /*0694*/ 	.word	0xffffffff


	//   ....[15]....
        /*0698*/ 	.word	0xffffffff


	//   ....[16]....
        /*069c*/ 	.word	0xffffffff


	//   ....[17]....
        /*06a0*/ 	.word	0xffffffff


	//   ....[18]....
        /*06a4*/ 	.word	0xffffffff


	//   ....[19]....
        /*06a8*/ 	.word	0xffffffff


	//   ....[20]....
        /*06ac*/ 	.word	0xffffffff


	//   ....[21]....
        /*06b0*/ 	.word	0xffffffff


	//   ....[22]....
        /*06b4*/ 	.word	0xffffffff


	//   ....[23]....
        /*06b8*/ 	.word	0xffffffff


	//   ....[24]....
        /*06bc*/ 	.word	0xffffffff


	//   ....[25]....
        /*06c0*/ 	.word	0xffffffff


	//   ....[26]....
        /*06c4*/ 	.word	0xffffffff


	//   ....[27]....
        /*06c8*/ 	.word	0xffffffff


	//   ....[28]....
        /*06cc*/ 	.word	0xffffffff


	//   ....[29]....
        /*06d0*/ 	.word	0xffffffff


	//   ....[30]....
        /*06d4*/ 	.word	0xffffffff


	//   ....[31]....
        /*06d8*/ 	.word	0xffffffff


	//   ....[32]....
        /*06dc*/ 	.word	0xffffffff


	//   ....[33]....
        /*06e0*/ 	.word	0xffffffff


	//   ....[34]....
        /*06e4*/ 	.word	0xffffffff


	//   ....[35]....
        /*06e8*/ 	.word	0xffffffff


	//   ....[36]....
        /*06ec*/ 	.word	0xffffffff


	//   ....[37]....
        /*06f0*/ 	.word	0xffffffff


	//   ....[38]....
        /*06f4*/ 	.word	0xffffffff


	//   ....[39]....
        /*06f8*/ 	.word	0xffffffff


	//   ....[40]....
        /*06fc*/ 	.word	0xffffffff


	//   ....[41]....
        /*0700*/ 	.word	0xffffffff


	//   ....[42]....
        /*0704*/ 	.word	0xffffffff


	//   ....[43]....
        /*0708*/ 	.word	0xffffffff


	//   ....[44]....
        /*070c*/ 	.word	0xffffffff


	//   ....[45]....
        /*0710*/ 	.word	0xffffffff


	//   ....[46]....
        /*0714*/ 	.word	0xffffffff


	//   ....[47]....
        /*0718*/ 	.word	0xffffffff


	//   ....[48]....
        /*071c*/ 	.word	0xffffffff


	//   ....[49]....
        /*0720*/ 	.word	0xffffffff


	//   ....[50]....
        /*0724*/ 	.word	0xffffffff


	//   ....[51]....
        /*0728*/ 	.word	0xffffffff


	//   ....[52]....
        /*072c*/ 	.word	0xffffffff


	//   ....[53]....
        /*0730*/ 	.word	0xffffffff


	//   ....[54]....
        /*0734*/ 	.word	0xffffffff


	//   ....[55]....
        /*0738*/ 	.word	0xffffffff


	//   ....[56]....
        /*073c*/ 	.word	0xffffffff


	//   ....[57]....
        /*0740*/ 	.word	0xffffffff


	//   ....[58]....
        /*0744*/ 	.word	0xffffffff


	//   ....[59]....
        /*0748*/ 	.word	0xffffffff


	//   ....[60]....
        /*074c*/ 	.word	0xffffffff


	//   ....[61]....
        /*0750*/ 	.word	0xffffffff


	//   ....[62]....
        /*0754*/ 	.word	0xffffffff


	//   ....[63]....
        /*0758*/ 	.word	0xffffffff


	//   ....[64]....
        /*075c*/ 	.word	0xffffffff


	//   ....[65]....
        /*0760*/ 	.word	0xffffffff


	//   ....[66]....
        /*0764*/ 	.word	0xffffffff


	//   ....[67]....
        /*0768*/ 	.word	0xffffffff


	//   ....[68]....
        /*076c*/ 	.word	0xffffffff


	//   ....[69]....
        /*0770*/ 	.word	0xffffffff


	//   ....[70]....
        /*0774*/ 	.word	0xffffffff


	//   ....[71]....
        /*0778*/ 	.word	0xffffffff


	//   ....[72]....
        /*077c*/ 	.word	0xffffffff


	//   ....[73]....
        /*0780*/ 	.word	0xffffffff


	//   ....[74]....
        /*0784*/ 	.word	0xffffffff


	//   ....[75]....
        /*0788*/ 	.word	0xffffffff


	//   ....[76]....
        /*078c*/ 	.word	0xffffffff


	//   ....[77]....
        /*0790*/ 	.word	0xffffffff


	//   ....[78]....
        /*0794*/ 	.word	0xffffffff


	//   ....[79]....
        /*0798*/ 	.word	0xffffffff


	//   ....[80]....
        /*079c*/ 	.word	0xffffffff


	//   ....[81]....
        /*07a0*/ 	.word	0xffffffff


	//   ....[82]....
        /*07a4*/ 	.word	0xffffffff


	//   ....[83]....
        /*07a8*/ 	.word	0xffffffff


	//   ....[84]....
        /*07ac*/ 	.word	0xffffffff


	//   ....[85]....
        /*07b0*/ 	.word	0xffffffff


	//   ....[86]....
        /*07b4*/ 	.word	0xffffffff


	//   ....[87]....
        /*07b8*/ 	.word	0xffffffff


	//   ....[88]....
        /*07bc*/ 	.word	0xffffffff


	//   ....[89]....
        /*07c0*/ 	.word	0xffffffff


	//   ....[90]....
        /*07c4*/ 	.word	0xffffffff


	//   ....[91]....
        /*07c8*/ 	.word	0xffffffff


	//   ....[92]....
        /*07cc*/ 	.word	0xffffffff


	//   ....[93]....
        /*07d0*/ 	.word	0xffffffff


	//   ....[94]....
        /*07d4*/ 	.word	0xffffffff


	//   ....[95]....
        /*07d8*/ 	.word	0xffffffff


	//   ....[96]....
        /*07dc*/ 	.word	0xffffffff


	//   ....[97]....
        /*07e0*/ 	.word	0xffffffff


	//   ....[98]....
        /*07e4*/ 	.word	0xffffffff


	//   ....[99]....
        /*07e8*/ 	.word	0xffffffff


	//   ....[100]....
        /*07ec*/ 	.word	0xffffffff


	//   ....[101]....
        /*07f0*/ 	.word	0xffffffff


	//   ....[102]....
        /*07f4*/ 	.word	0xffffffff


	//   ....[103]....
        /*07f8*/ 	.word	0xffffffff


	//   ....[104]....
        /*07fc*/ 	.word	0xffffffff


	//   ....[105]....
        /*0800*/ 	.word	0xffffffff


	//   ....[106]....
        /*0804*/ 	.word	0xffffffff


	//   ....[107]....
        /*0808*/ 	.word	0xffffffff


	//   ....[108]....
        /*080c*/ 	.word	0xffffffff


	//   ....[109]....
        /*0810*/ 	.word	0xffffffff


	//   ....[110]....
        /*0814*/ 	.word	0xffffffff


	//   ....[111]....
        /*0818*/ 	.word	0xffffffff


	//   ....[112]....
        /*081c*/ 	.word	0xffffffff


	//   ....[113]....
        /*0820*/ 	.word	0xffffffff


	//   ....[114]....
        /*0824*/ 	.word	0xffffffff


	//   ....[115]....
        /*0828*/ 	.word	0xffffffff


	//   ....[116]....
        /*082c*/ 	.word	0xffffffff


	//   ....[117]....
        /*0830*/ 	.word	0xffffffff


	//   ....[118]....
        /*0834*/ 	.word	0xffffffff


	//   ....[119]....
        /*0838*/ 	.word	0xffffffff


	//   ....[120]....
        /*083c*/ 	.word	0xffffffff


	//   ....[121]....
        /*0840*/ 	.word	0xffffffff


	//   ....[122]....
        /*0844*/ 	.word	0xffffffff


	//   ....[123]....
        /*0848*/ 	.word	0xffffffff


	//   ....[124]....
        /*084c*/ 	.word	0xffffffff


	//   ....[125]....
        /*0850*/ 	.word	0xffffffff


	//   ....[126]....
        /*0854*/ 	.word	0xffffffff


	//   ....[127]....
        /*0858*/ 	.word	0xffffffff


	//   ....[128]....
        /*085c*/ 	.word	0xffffffff


	//   ....[129]....
        /*0860*/ 	.word	0x0500000f


	//   ....[130]....
        /*0864*/ 	.word	0x0500000f


	//   ....[131]....
        /*0868*/ 	.word	0x0500000f


	//   ....[132]....
        /*086c*/ 	.word	0x0500000f


	//   ....[133]....
        /*0870*/ 	.word	0x0500000f


	//   ....[134]....
        /*0874*/ 	.word	0x0500000f


	//   ....[135]....
        /*0878*/ 	.word	0x0500000f


	//   ....[136]....
        /*087c*/ 	.word	0x0500000f


	//   ....[137]....
        /*0880*/ 	.word	0x0500000f


	//   ....[138]....
        /*0884*/ 	.word	0x0500000f


	//   ....[139]....
        /*0888*/ 	.word	0x0500000f


	//   ....[140]....
        /*088c*/ 	.word	0x0500000f


	//   ....[141]....
        /*0890*/ 	.word	0x0500000f


	//   ....[142]....
        /*0894*/ 	.word	0x0500000f


	//   ....[143]....
        /*0898*/ 	.word	0x0500000f


	//   ....[144]....
        /*089c*/ 	.word	0x0500000f


	//   ....[145]....
        /*08a0*/ 	.word	0x0500000f


	//   ....[146]....
        /*08a4*/ 	.word	0x0500000f


	//   ....[147]....
        /*08a8*/ 	.word	0x0500000f


	//   ....[148]....
        /*08ac*/ 	.word	0x0500000f


	//   ....[149]....
        /*08b0*/ 	.word	0x0500000f


	//   ....[150]....
        /*08b4*/ 	.word	0x0500000f


	//   ....[151]....
        /*08b8*/ 	.word	0x0500000f


	//   ....[152]....
        /*08bc*/ 	.word	0x0500000f


	//   ....[153]....
        /*08c0*/ 	.word	0x0500000f


	//   ....[154]....
        /*08c4*/ 	.word	0x0500000f


	//   ....[155]....
        /*08c8*/ 	.word	0x0500000f


	//   ....[156]....
        /*08cc*/ 	.word	0x0500000f


	//   ....[157]....
        /*08d0*/ 	.word	0x0500000f


	//   ....[158]....
        /*08d4*/ 	.word	0x0500000f


	//   ....[159]....
        /*08d8*/ 	.word	0x0500000f


	//   ....[160]....
        /*08dc*/ 	.word	0x0500000f


	//   ....[161]....
        /*08e0*/ 	.word	0x0500000f


	//   ....[162]....
        /*08e4*/ 	.word	0x0500000f


	//   ....[163]....
        /*08e8*/ 	.word	0x0500000f


	//   ....[164]....
        /*08ec*/ 	.word	0x0500000f


	//   ....[165]....
        /*08f0*/ 	.word	0x0500000f


	//   ....[166]....
        /*08f4*/ 	.word	0x0500000f


	//   ....[167]....
        /*08f8*/ 	.word	0x0500000f


	//   ....[168]....
        /*08fc*/ 	.word	0x0500000f


	//   ....[169]....
        /*0900*/ 	.word	0x0500000f


	//   ....[170]....
        /*0904*/ 	.word	0x0500000f


	//   ....[171]....
        /*0908*/ 	.word	0x0500000f


	//   ....[172]....
        /*090c*/ 	.word	0x0500000f


	//   ....[173]....
        /*0910*/ 	.word	0x0500000f


	//   ....[174]....
        /*0914*/ 	.word	0x0500000f


	//   ....[175]....
        /*0918*/ 	.word	0x0500000f


	//   ....[176]....
        /*091c*/ 	.word	0x0500000f


	//   ....[177]....
        /*0920*/ 	.word	0x0500000f


	//   ....[178]....
        /*0924*/ 	.word	0x0500000f


	//   ....[179]....
        /*0928*/ 	.word	0x0500000f


	//   ....[180]....
        /*092c*/ 	.word	0x0500000f


	//   ....[181]....
        /*0930*/ 	.word	0x0500000f


	//   ....[182]....
        /*0934*/ 	.word	0x0500000f


	//   ....[183]....
        /*0938*/ 	.word	0x0500000f


	//   ....[184]....
        /*093c*/ 	.word	0x0500000f


	//   ....[185]....
        /*0940*/ 	.word	0x0500000f


	//   ....[186]....
        /*0944*/ 	.word	0x0500000f


	//   ....[187]....
        /*0948*/ 	.word	0x0500000f


	//   ....[188]....
        /*094c*/ 	.word	0x0500000f


	//   ....[189]....
        /*0950*/ 	.word	0x0500000f


	//   ....[190]....
        /*0954*/ 	.word	0x0500000f


	//   ....[191]....
        /*0958*/ 	.word	0x0500000f


	//   ....[192]....
        /*095c*/ 	.word	0x0500000f


	//   ....[193]....
        /*0960*/ 	.word	0x0500000f


	//   ....[194]....
        /*0964*/ 	.word	0x0500000f


	//   ....[195]....
        /*0968*/ 	.word	0x0500000f


	//   ....[196]....
        /*096c*/ 	.word	0x0500000f


	//   ....[197]....
        /*0970*/ 	.word	0x0500000f


	//   ....[198]....
        /*0974*/ 	.word	0x0500000f


	//   ....[199]....
        /*0978*/ 	.word	0x0500000f


	//   ....[200]....
        /*097c*/ 	.word	0x0500000f


	//   ....[201]....
        /*0980*/ 	.word	0x0500000f


	//   ....[202]....
        /*0984*/ 	.word	0x0500000f


	//   ....[203]....
        /*0988*/ 	.word	0x0500000f


	//   ....[204]....
        /*098c*/ 	.word	0x0500000f


	//   ....[205]....
        /*0990*/ 	.word	0x0500000f


	//   ....[206]....
        /*0994*/ 	.word	0x0500000f


	//   ....[207]....
        /*0998*/ 	.word	0x0500000f


	//   ....[208]....
        /*099c*/ 	.word	0x0500000f


	//   ....[209]....
        /*09a0*/ 	.word	0x0500000f


	//   ....[210]....
        /*09a4*/ 	.word	0x0500000f


	//   ....[211]....
        /*09a8*/ 	.word	0x0500000f


	//----- nvinfo : EIATTR_COOP_GROUP_INSTR_OFFSETS
	.align		4
.L_143:
        /*09ac*/ 	.byte	0x04, 0x28
        /*09ae*/ 	.short	(.L_145 - .L_144)


	//   ....[0]....
.L_144:
        /*09b0*/ 	.word	0x00000070


	//   ....[1]....
        /*09b4*/ 	.word	0x00000140


	//   ....[2]....
        /*09b8*/ 	.word	0x00000190


	//   ....[3]....
        /*09bc*/ 	.word	0x000003c0


	//   ....[4]....
        /*09c0*/ 	.word	0x00000520


	//   ....[5]....
        /*09c4*/ 	.word	0x00000640


	//   ....[6]....
        /*09c8*/ 	.word	0x000007a0


	//   ....[7]....
        /*09cc*/ 	.word	0x000031f0


	//   ....[8]....
        /*09d0*/ 	.word	0x00003200


	//   ....[9]....
        /*09d4*/ 	.word	0x00004dd0


	//   ....[10]....
        /*09d8*/ 	.word	0x00004de0


	//   ....[11]....
        /*09dc*/ 	.word	0x000067f0


	//   ....[12]....
        /*09e0*/ 	.word	0x00006800


	//   ....[13]....
        /*09e4*/ 	.word	0x00006d10


	//   ....[14]....
        /*09e8*/ 	.word	0x00006d30


	//   ....[15]....
        /*09ec*/ 	.word	0x000073a0


	//   ....[16]....
        /*09f0*/ 	.word	0x00007970


	//   ....[17]....
        /*09f4*/ 	.word	0x00007980


	//   ....[18]....
        /*09f8*/ 	.word	0x00007990


	//   ....[19]....
        /*09fc*/ 	.word	0x000079a0


	//   ....[20]....
        /*0a00*/ 	.word	0x000096b0


	//   ....[21]....
        /*0a04*/ 	.word	0x000096c0


	//   ....[22]....
        /*0a08*/ 	.word	0x000096d0


	//   ....[23]....
        /*0a0c*/ 	.word	0x000096e0


	//   ....[24]....
        /*0a10*/ 	.word	0x0000c920


	//   ....[25]....
        /*0a14*/ 	.word	0x0000c940


	//   ....[26]....
        /*0a18*/ 	.word	0x0000cc80


	//   ....[27]....
        /*0a1c*/ 	.word	0x0000cca0


	//   ....[28]....
        /*0a20*/ 	.word	0x0000de90


	//   ....[29]....
        /*0a24*/ 	.word	0x0000f570


	//   ....[30]....
        /*0a28*/ 	.word	0x0000f5f0


	//   ....[31]....
        /*0a2c*/ 	.word	0x0000fc00


	//   ....[32]....
        /*0a30*/ 	.word	0x0000fc60


	//   ....[33]....
        /*0a34*/ 	.word	0x00010da0


	//   ....[34]....
        /*0a38*/ 	.word	0x00010fd0


	//   ....[35]....
        /*0a3c*/ 	.word	0x00011000


	//   ....[36]....
        /*0a40*/ 	.word	0x000110d0


	//   ....[37]....
        /*0a44*/ 	.word	0x00011490


	//   ....[38]....
        /*0a48*/ 	.word	0x000124b0


	//   ....[39]....
        /*0a4c*/ 	.word	0x000124f0


	//   ....[40]....
        /*0a50*/ 	.word	0x00012520


	//   ....[41]....
        /*0a54*/ 	.word	0x00012530


	//   ....[42]....
        /*0a58*/ 	.word	0x00012a10


	//   ....[43]....
        /*0a5c*/ 	.word	0x00012a30


	//   ....[44]....
        /*0a60*/ 	.word	0x00012b50


	//   ....[45]....
        /*0a64*/ 	.word	0x00012b70


	//   ....[46]....
        /*0a68*/ 	.word	0x00013490


	//   ....[47]....
        /*0a6c*/ 	.word	0x000134a0


	//   ....[48]....
        /*0a70*/ 	.word	0x00013600


	//   ....[49]....
        /*0a74*/ 	.word	0x00013610


	//   ....[50]....
        /*0a78*/ 	.word	0x000137b0


	//   ....[51]....
        /*0a7c*/ 	.word	0x00013980


	//   ....[52]....
        /*0a80*/ 	.word	0x000139b0


	//   ....[53]....
        /*0a84*/ 	.word	0x000139e0


	//   ....[54]....
        /*0a88*/ 	.word	0x00013a10


	//   ....[55]....
        /*0a8c*/ 	.word	0x00013a40


	//   ....[56]....
        /*0a90*/ 	.word	0x00013a70


	//   ....[57]....
        /*0a94*/ 	.word	0x00013be0


	//   ....[58]....
        /*0a98*/ 	.word	0x00013c10


	//   ....[59]....
        /*0a9c*/ 	.word	0x00013c40


	//   ....[60]....
        /*0aa0*/ 	.word	0x00013c70


	//   ....[61]....
        /*0aa4*/ 	.word	0x00013ca0


	//   ....[62]....
        /*0aa8*/ 	.word	0x00013cd0


	//   ....[63]....
        /*0aac*/ 	.word	0x00013d60


	//   ....[64]....
        /*0ab0*/ 	.word	0x00013d90


	//   ....[65]....
        /*0ab4*/ 	.word	0x00013e10


	//   ....[66]....
        /*0ab8*/ 	.word	0x00014990


	//   ....[67]....
        /*0abc*/ 	.word	0x00016ae0


	//   ....[68]....
        /*0ac0*/ 	.word	0x00016af0


	//   ....[69]....
        /*0ac4*/ 	.word	0x00016bb0


	//   ....[70]....
        /*0ac8*/ 	.word	0x00016bc0


	//   ....[71]....
        /*0acc*/ 	.word	0x00016c70


	//   ....[72]....
        /*0ad0*/ 	.word	0x00016c80


	//   ....[73]....
        /*0ad4*/ 	.word	0x00016c90


	//   ....[74]....
        /*0ad8*/ 	.word	0x00016ca0


	//   ....[75]....
        /*0adc*/ 	.word	0x000176a0


	//   ....[76]....
        /*0ae0*/ 	.word	0x000176b0


	//   ....[77]....
        /*0ae4*/ 	.word	0x00017770


	//   ....[78]....
        /*0ae8*/ 	.word	0x00017790


	//   ....[79]....
        /*0aec*/ 	.word	0x00017830


	//   ....[80]....
        /*0af0*/ 	.word	0x00017850


	//   ....[81]....
        /*0af4*/ 	.word	0x00017860


	//   ....[82]....
        /*0af8*/ 	.word	0x00017870


	//   ....[83]....
        /*0afc*/ 	.word	0x00017990


	//   ....[84]....
        /*0b00*/ 	.word	0x000179a0


	//   ....[85]....
        /*0b04*/ 	.word	0x000179b0


	//   ....[86]....
        /*0b08*/ 	.word	0x00017a40


	//   ....[87]....
        /*0b0c*/ 	.word	0x00018240


	//   ....[88]....
        /*0b10*/ 	.word	0x00018250


	//   ....[89]....
        /*0b14*/ 	.word	0x00018270


	//   ....[90]....
        /*0b18*/ 	.word	0x000182f0


	//   ....[91]....
        /*0b1c*/ 	.word	0x00018300


	//   ....[92]....
        /*0b20*/ 	.word	0x00018360


	//   ....[93]....
        /*0b24*/ 	.word	0x00018390


	//   ....[94]....
        /*0b28*/ 	.word	0x000183d0


	//   ....[95]....
        /*0b2c*/ 	.word	0x00018680


	//   ....[96]....
        /*0b30*/ 	.word	0x000186a0


	//   ....[97]....
        /*0b34*/ 	.word	0x00018740


	//   ....[98]....
        /*0b38*/ 	.word	0x00018750


	//   ....[99]....
        /*0b3c*/ 	.word	0x000187e0


	//   ....[100]....
        /*0b40*/ 	.word	0x000187f0


	//   ....[101]....
        /*0b44*/ 	.word	0x00018800


	//   ....[102]....
        /*0b48*/ 	.word	0x00018890


	//   ....[103]....
        /*0b4c*/ 	.word	0x00018e80


	//   ....[104]....
        /*0b50*/ 	.word	0x00018e90


	//   ....[105]....
        /*0b54*/ 	.word	0x00018f20


	//   ....[106]....
        /*0b58*/ 	.word	0x00018fc0


	//   ....[107]....
        /*0b5c*/ 	.word	0x00018fe0


	//   ....[108]....
        /*0b60*/ 	.word	0x00019060


	//   ....[109]....
        /*0b64*/ 	.word	0x00019080


	//   ....[110]....
        /*0b68*/ 	.word	0x00019090


	//   ....[111]....
        /*0b6c*/ 	.word	0x00019490


	//   ....[112]....
        /*0b70*/ 	.word	0x000194c0


	//   ....[113]....
        /*0b74*/ 	.word	0x00019500


	//   ....[114]....
        /*0b78*/ 	.word	0x00019530


	//   ....[115]....
        /*0b7c*/ 	.word	0x00019560


	//   ....[116]....
        /*0b80*/ 	.word	0x00019590


	//   ....[117]....
        /*0b84*/ 	.word	0x000195c0


	//   ....[118]....
        /*0b88*/ 	.word	0x000195f0


	//   ....[119]....
        /*0b8c*/ 	.word	0x00019770


	//   ....[120]....
        /*0b90*/ 	.word	0x000197a0


	//   ....[121]....
        /*0b94*/ 	.word	0x000197d0


	//   ....[122]....
        /*0b98*/ 	.word	0x00019800


	//   ....[123]....
        /*0b9c*/ 	.word	0x00019830


	//   ....[124]....
        /*0ba0*/ 	.word	0x00019860


	//   ....[125]....
        /*0ba4*/ 	.word	0x00019920


	//   ....[126]....
        /*0ba8*/ 	.word	0x00019940


	//   ....[127]....
        /*0bac*/ 	.word	0x000199b0


	//   ....[128]....
        /*0bb0*/ 	.word	0x00019e20


	//   ....[129]....
        /*0bb4*/ 	.word	0x0001a160


	//   ....[130]....
        /*0bb8*/ 	.word	0x0001a1f0


	//   ....[131]....
        /*0bbc*/ 	.word	0x0001a2e0


	//   ....[132]....
        /*0bc0*/ 	.word	0x0001a370


	//   ....[133]....
        /*0bc4*/ 	.word	0x0001a450


	//   ....[134]....
        /*0bc8*/ 	.word	0x0001a4e0


	//   ....[135]....
        /*0bcc*/ 	.word	0x0001a620


	//   ....[136]....
        /*0bd0*/ 	.word	0x0001a6d0


	//   ....[137]....
        /*0bd4*/ 	.word	0x0001a760


	//   ....[138]....
        /*0bd8*/ 	.word	0x0001a7b0


	//   ....[139]....
        /*0bdc*/ 	.word	0x0001a800


	//   ....[140]....
        /*0be0*/ 	.word	0x0001a8f0


	//   ....[141]....
        /*0be4*/ 	.word	0x0001a980


	//   ....[142]....
        /*0be8*/ 	.word	0x0001a9d0


	//   ....[143]....
        /*0bec*/ 	.word	0x0001aa20


	//   ....[144]....
        /*0bf0*/ 	.word	0x0001ac40


	//   ....[145]....
        /*0bf4*/ 	.word	0x0001ac90


	//   ....[146]....
        /*0bf8*/ 	.word	0x0001ad20


	//   ....[147]....
        /*0bfc*/ 	.word	0x0001adb0


	//   ....[148]....
        /*0c00*/ 	.word	0x0001ae70


	//   ....[149]....
        /*0c04*/ 	.word	0x0001b150


	//   ....[150]....
        /*0c08*/ 	.word	0x0001b240


	//   ....[151]....
        /*0c0c*/ 	.word	0x0001b2d0


	//   ....[152]....
        /*0c10*/ 	.word	0x0001b330


	//   ....[153]....
        /*0c14*/ 	.word	0x0001b450


	//   ....[154]....
        /*0c18*/ 	.word	0x0001b4b0


	//   ....[155]....
        /*0c1c*/ 	.word	0x0001b5d0


	//   ....[156]....
        /*0c20*/ 	.word	0x0001b630


	//   ....[157]....
        /*0c24*/ 	.word	0x0001b6e0


	//   ....[158]....
        /*0c28*/ 	.word	0x0001b800


	//   ....[159]....
        /*0c2c*/ 	.word	0x0001b870


	//   ....[160]....
        /*0c30*/ 	.word	0x0001b8d0


	//   ....[161]....
        /*0c34*/ 	.word	0x0001b9e0


	//   ....[162]....
        /*0c38*/ 	.word	0x0001ba40


	//   ....[163]....
        /*0c3c*/ 	.word	0x0001bb60


	//   ....[164]....
        /*0c40*/ 	.word	0x0001bbc0


	//   ....[165]....
        /*0c44*/ 	.word	0x0001bca0


	//   ....[166]....
        /*0c48*/ 	.word	0x0001bd70


	//   ....[167]....
        /*0c4c*/ 	.word	0x0001be60


	//   ....[168]....
        /*0c50*/ 	.word	0x0001bec0


	//   ....[169]....
        /*0c54*/ 	.word	0x0001bf60


	//   ....[170]....
        /*0c58*/ 	.word	0x0001c100


	//   ....[171]....
        /*0c5c*/ 	.word	0x0001c1d0


	//   ....[172]....
        /*0c60*/ 	.word	0x0001c250


	//   ....[173]....
        /*0c64*/ 	.word	0x0001c340


	//   ....[174]....
        /*0c68*/ 	.word	0x0001c3a0


	//   ....[175]....
        /*0c6c*/ 	.word	0x0001c470


	//   ....[176]....
        /*0c70*/ 	.word	0x0001c4d0


	//   ....[177]....
        /*0c74*/ 	.word	0x0001c5b0


	//   ....[178]....
        /*0c78*/ 	.word	0x0001c6a0


	//   ....[179]....
        /*0c7c*/ 	.word	0x0001c740


	//   ....[180]....
        /*0c80*/ 	.word	0x0001c7a0


	//   ....[181]....
        /*0c84*/ 	.word	0x0001c8a0


	//   ....[182]....
        /*0c88*/ 	.word	0x0001c900


	//   ....[183]....
        /*0c8c*/ 	.word	0x0001ca00


	//   ....[184]....
        /*0c90*/ 	.word	0x0001ca60


	//   ....[185]....
        /*0c94*/ 	.word	0x0001cb30


	//   ....[186]....
        /*0c98*/ 	.word	0x0001cc80


	//   ....[187]....
        /*0c9c*/ 	.word	0x0001cd30


	//   ....[188]....
        /*0ca0*/ 	.word	0x0001ce40


	//   ....[189]....
        /*0ca4*/ 	.word	0x0001cf20


	//   ....[190]....
        /*0ca8*/ 	.word	0x0001cf80


	//   ....[191]....
        /*0cac*/ 	.word	0x0001d070


	//   ....[192]....
        /*0cb0*/ 	.word	0x0001d0d0


	//   ....[193]....
        /*0cb4*/ 	.word	0x0001d1b0


	//   ....[194]....
        /*0cb8*/ 	.word	0x0001d240


	//   ....[195]....
        /*0cbc*/ 	.word	0x0001d2e0


	//   ....[196]....
        /*0cc0*/ 	.word	0x0001d400


	//   ....[197]....
        /*0cc4*/ 	.word	0x0001d470


	//   ....[198]....
        /*0cc8*/ 	.word	0x0001d4e0


	//   ....[199]....
        /*0ccc*/ 	.word	0x0001d550


	//   ....[200]....
        /*0cd0*/ 	.word	0x0001d5c0


	//   ....[201]....
        /*0cd4*/ 	.word	0x0001d640


	//   ....[202]....
        /*0cd8*/ 	.word	0x0001d6d0


	//   ....[203]....
        /*0cdc*/ 	.word	0x0001d760


	//   ....[204]....
        /*0ce0*/ 	.word	0x0001d7d0


	//   ....[205]....
        /*0ce4*/ 	.word	0x0001d840


	//   ....[206]....
        /*0ce8*/ 	.word	0x0001d8b0


	//   ....[207]....
        /*0cec*/ 	.word	0x0001d930


	//   ....[208]....
        /*0cf0*/ 	.word	0x0001d9a0


	//   ....[209]....
        /*0cf4*/ 	.word	0x0001da40


	//   ....[210]....
        /*0cf8*/ 	.word	0x0001dad0


	//   ....[211]....
        /*0cfc*/ 	.word	0x0001dbf0


	//----- nvinfo : EIATTR_REG_RECONFIG
	.align		4
.L_145:
        /*0d00*/ 	.byte	0x01, 0x54
	.zero		2


	//----- nvinfo : EIATTR_SYSCALL_OFFSETS
	.align		4
        /*0d04*/ 	.byte	0x04, 0x46
        /*0d06*/ 	.short	(.L_147 - .L_146)


	//   ....[0]....
.L_146:
        /*0d08*/ 	.word	0x00001ca0


	//   ....[1]....
        /*0d0c*/ 	.word	0x00001df0


	//   ....[2]....
        /*0d10*/ 	.word	0x00007570


	//   ....[3]....
        /*0d14*/ 	.word	0x000078f0


	//   ....[4]....
        /*0d18*/ 	.word	0x00016040


	//   ....[5]....
        /*0d1c*/ 	.word	0x00016190


	//   ....[6]....
        /*0d20*/ 	.word	0x00016280


	//   ....[7]....
        /*0d24*/ 	.word	0x00017110


	//----- nvinfo : EIATTR_MBARRIER_INSTR_OFFSETS
	.align		4
.L_147:
        /*0d28*/ 	.byte	0x04, 0x39
        /*0d2a*/ 	.short	(.L_149 - .L_148)


	//   ....[0]....
.L_148:
        /*0d2c*/ 	.word	0x00000270
        /*0d30*/ 	.word	0x000000ff
        /*0d34*/ 	.word	0x0002d800
        /*0d38*/ 	.short	0x0100
        /*0d3a*/ 	.byte	0x08
	.zero		1


	//   ....[1]....
        /*0d3c*/ 	.word	0x00000280
        /*0d40*/ 	.word	0x000000ff
        /*0d44*/ 	.word	0x0002d820
        /*0d48*/ 	.short	0x0100
        /*0d4a*/ 	.byte	0x08
	.zero		1


	//   ....[2]....
        /*0d4c*/ 	.word	0x00000370
        /*0d50*/ 	.word	0x000000ff
        /*0d54*/ 	.word	0x0002d830
        /*0d58*/ 	.short	0x0100
        /*0d5a*/ 	.byte	0x08
	.zero		1


	//   ....[3]....
        /*0d5c*/ 	.word	0x00000380
        /*0d60*/ 	.word	0x000000ff
        /*0d64*/ 	.word	0x0002d840
        /*0d68*/ 	.short	0x0100
        /*0d6a*/ 	.byte	0x08
	.zero		1


	//   ....[4]....
        /*0d6c*/ 	.word	0x00000390
        /*0d70*/ 	.word	0x000000ff
        /*0d74*/ 	.word	0x0002d838
        /*0d78*/ 	.short	0x0100
        /*0d7a*/ 	.byte	0x08
	.zero		1


	//   ....[5]....
        /*0d7c*/ 	.word	0x000003a0
        /*0d80*/ 	.word	0x000000ff
        /*0d84*/ 	.word	0x0002d848
        /*0d88*/ 	.short	0x0100
        /*0d8a*/ 	.byte	0x08
	.zero		1


	//   ....[6]....
        /*0d8c*/ 	.word	0x000004d0
        /*0d90*/ 	.word	0x000000ff
        /*0d94*/ 	.word	0x0002d850
        /*0d98*/ 	.short	0x0100
        /*0d9a*/ 	.byte	0x08
	.zero		1


	//   ....[7]....
        /*0d9c*/ 	.word	0x000004e0
        /*0da0*/ 	.word	0x000000ff
        /*0da4*/ 	.word	0x0002d860
        /*0da8*/ 	.short	0x0100
        /*0daa*/ 	.byte	0x08
	.zero		1


	//   ....[8]....
        /*0dac*/ 	.word	0x000004f0
        /*0db0*/ 	.word	0x000000ff
        /*0db4*/ 	.word	0x0002d858
        /*0db8*/ 	.short	0x0100
        /*0dba*/ 	.byte	0x08
	.zero		1


	//   ....[9]....
        /*0dbc*/ 	.word	0x00000500
        /*0dc0*/ 	.word	0x000000ff
        /*0dc4*/ 	.word	0x0002d868
        /*0dc8*/ 	.short	0x0100
        /*0dca*/ 	.byte	0x08
	.zero		1


	//   ....[10]....
        /*0dcc*/ 	.word	0x000005f0
        /*0dd0*/ 	.word	0x000000ff
        /*0dd4*/ 	.word	0x0002d870
        /*0dd8*/ 	.short	0x0100
        /*0dda*/ 	.byte	0x06
	.zero		1


	//   ....[11]....
        /*0ddc*/ 	.word	0x00000600
        /*0de0*/ 	.word	0x000000ff
        /*0de4*/ 	.word	0x0002d880
        /*0de8*/ 	.short	0x0100
        /*0dea*/ 	.byte	0x06
	.zero		1


	//   ....[12]....
        /*0dec*/ 	.word	0x00000610
        /*0df0*/ 	.word	0x000000ff
        /*0df4*/ 	.word	0x0002d878
        /*0df8*/ 	.short	0x0100
        /*0dfa*/ 	.byte	0x06
	.zero		1


	//   ....[13]....
        /*0dfc*/ 	.word	0x00000620
        /*0e00*/ 	.word	0x000000ff
        /*0e04*/ 	.word	0x0002d888
        /*0e08*/ 	.short	0x0100
        /*0e0a*/ 	.byte	0x06
	.zero		1


	//   ....[14]....
        /*0e0c*/ 	.word	0x00000750
        /*0e10*/ 	.word	0x000000ff
        /*0e14*/ 	.word	0x0002d890
        /*0e18*/ 	.short	0x0100
        /*0e1a*/ 	.byte	0x08
	.zero		1


	//   ....[15]....
        /*0e1c*/ 	.word	0x00000760
        /*0e20*/ 	.word	0x000000ff
        /*0e24*/ 	.word	0x0002d8a0
        /*0e28*/ 	.short	0x0100
        /*0e2a*/ 	.byte	0x08
	.zero		1


	//   ....[16]....
        /*0e2c*/ 	.word	0x00000770
        /*0e30*/ 	.word	0x000000ff
        /*0e34*/ 	.word	0x0002d898
        /*0e38*/ 	.short	0x0100
        /*0e3a*/ 	.byte	0x08
	.zero		1


	//   ....[17]....
        /*0e3c*/ 	.word	0x00000780
        /*0e40*/ 	.word	0x000000ff
        /*0e44*/ 	.word	0x0002d8a8
        /*0e48*/ 	.short	0x0100
        /*0e4a*/ 	.byte	0x08
	.zero		1


	//   ....[18]....
        /*0e4c*/ 	.word	0x000008b0
        /*0e50*/ 	.word	0x000000ff
        /*0e54*/ 	.word	0x0002d8b0
        /*0e58*/ 	.short	0x0100
        /*0e5a*/ 	.byte	0x08
	.zero		1


	//   ....[19]....
        /*0e5c*/ 	.word	0x000008c0
        /*0e60*/ 	.word	0x000000ff
        /*0e64*/ 	.word	0x0002d8c0
        /*0e68*/ 	.short	0x0100
        /*0e6a*/ 	.byte	0x08
	.zero		1


	//   ....[20]....
        /*0e6c*/ 	.word	0x000008d0
        /*0e70*/ 	.word	0x000000ff
        /*0e74*/ 	.word	0x0002d8b8
        /*0e78*/ 	.short	0x0100
        /*0e7a*/ 	.byte	0x08
	.zero		1


	//   ....[21]....
        /*0e7c*/ 	.word	0x000008e0
        /*0e80*/ 	.word	0x000000ff
        /*0e84*/ 	.word	0x0002d8c8
        /*0e88*/ 	.short	0x0100
        /*0e8a*/ 	.byte	0x08
	.zero		1


	//   ....[22]....
        /*0e8c*/ 	.word	0x000031a0
        /*0e90*/ 	.word	0x0000003c
        /*0e94*/ 	.word	0x0002d890
        /*0e98*/ 	.short	0x010a
        /*0e9a*/ 	.byte	0x3f
	.zero		1


	//   ....[23]....
        /*0e9c*/ 	.word	0x00004d80
        /*0ea0*/ 	.word	0x0000003c
        /*0ea4*/ 	.word	0x0002d890
        /*0ea8*/ 	.short	0x010a
        /*0eaa*/ 	.byte	0x3f
	.zero		1


	//   ....[24]....
        /*0eac*/ 	.word	0x00006640
        /*0eb0*/ 	.word	0x0000003c
        /*0eb4*/ 	.word	0x0002d890
        /*0eb8*/ 	.short	0x010a
        /*0eba*/ 	.byte	0x3f
	.zero		1


	//   ....[25]....
        /*0ebc*/ 	.word	0x00006b60
        /*0ec0*/ 	.word	0x0000000b
        /*0ec4*/ 	.word	0x00000000
        /*0ec8*/ 	.short	0x0101
        /*0eca*/ 	.byte	0x3f
	.zero		1


	//   ....[26]....
        /*0ecc*/ 	.word	0x00006ba0
        /*0ed0*/ 	.word	0x0000003c
        /*0ed4*/ 	.word	0x0002d8b0
        /*0ed8*/ 	.short	0x010a
        /*0eda*/ 	.byte	0x3f
	.zero		1


	//   ....[27]....
        /*0edc*/ 	.word	0x00007080
        /*0ee0*/ 	.word	0x0000003c
        /*0ee4*/ 	.word	0x00000000
        /*0ee8*/ 	.short	0x0101
        /*0eea*/ 	.byte	0x3f
	.zero		1


	//   ....[28]....
        /*0eec*/ 	.word	0x00007610
        /*0ef0*/ 	.word	0x00000002
        /*0ef4*/ 	.word	0x0002d800
        /*0ef8*/ 	.short	0x010a
        /*0efa*/ 	.byte	0x3f
	.zero		1


	//   ....[29]....
        /*0efc*/ 	.word	0x00007660
        /*0f00*/ 	.word	0x00000002
        /*0f04*/ 	.word	0x0002d800
        /*0f08*/ 	.short	0x010a
        /*0f0a*/ 	.byte	0x3f
	.zero		1


	//   ....[30]....
        /*0f0c*/ 	.word	0x000080e0
        /*0f10*/ 	.word	0x00000002
        /*0f14*/ 	.word	0x0002d800
        /*0f18*/ 	.short	0x010a
        /*0f1a*/ 	.byte	0x3f
	.zero		1


	//   ....[31]....
        /*0f1c*/ 	.word	0x00009bf0
        /*0f20*/ 	.word	0x00000002
        /*0f24*/ 	.word	0x0002d800
        /*0f28*/ 	.short	0x010a
        /*0f2a*/ 	.byte	0x3f
	.zero		1


	//   ....[32]....
        /*0f2c*/ 	.word	0x0000b390
        /*0f30*/ 	.word	0x00000000
        /*0f34*/ 	.word	0x0002d830
        /*0f38*/ 	.short	0x010a
        /*0f3a*/ 	.byte	0x3f
	.zero		1


	//   ....[33]....
        /*0f3c*/ 	.word	0x0000b460
        /*0f40*/ 	.word	0x00000000
        /*0f44*/ 	.word	0x0002d830
        /*0f48*/ 	.short	0x010a
        /*0f4a*/ 	.byte	0x3f
	.zero		1


	//   ....[34]....
        /*0f4c*/ 	.word	0x0000d1f0
        /*0f50*/ 	.word	0x0000000c
        /*0f54*/ 	.word	0x00000000
        /*0f58*/ 	.short	0x0101
        /*0f5a*/ 	.byte	0x3f
	.zero		1


	//   ....[35]....
        /*0f5c*/ 	.word	0x0000e160
        /*0f60*/ 	.word	0x00000009
        /*0f64*/ 	.word	0x0002d830
        /*0f68*/ 	.short	0x010a
        /*0f6a*/ 	.byte	0x3f
	.zero		1


	//   ....[36]....
        /*0f6c*/ 	.word	0x0000e1b0
        /*0f70*/ 	.word	0x00000009
        /*0f74*/ 	.word	0x0002d830
        /*0f78*/ 	.short	0x010a
        /*0f7a*/ 	.byte	0x3f
	.zero		1


	//   ....[37]....
        /*0f7c*/ 	.word	0x0000e660
        /*0f80*/ 	.word	0x00000009
        /*0f84*/ 	.word	0x0002d850
        /*0f88*/ 	.short	0x010a
        /*0f8a*/ 	.byte	0x3f
	.zero		1


	//   ....[38]....
        /*0f8c*/ 	.word	0x0000e6a0
        /*0f90*/ 	.word	0x00000009
        /*0f94*/ 	.word	0x0002d850
        /*0f98*/ 	.short	0x010a
        /*0f9a*/ 	.byte	0x3f
	.zero		1


	//   ....[39]....
        /*0f9c*/ 	.word	0x0000edc0
        /*0fa0*/ 	.word	0x00000006
        /*0fa4*/ 	.word	0x00000000
        /*0fa8*/ 	.short	0x0101
        /*0faa*/ 	.byte	0x3f
	.zero		1


	//   ....[40]....
        /*0fac*/ 	.word	0x00010790
        /*0fb0*/ 	.word	0x00000005
        /*0fb4*/ 	.word	0x00000000
        /*0fb8*/ 	.short	0x0101
        /*0fba*/ 	.byte	0x3f
	.zero		1


	//   ....[41]....
        /*0fbc*/ 	.word	0x00010e20
        /*0fc0*/ 	.word	0x00000005
        /*0fc4*/ 	.word	0x0002d850
        /*0fc8*/ 	.short	0x010a
        /*0fca*/ 	.byte	0x3f
	.zero		1


	//   ....[42]....
        /*0fcc*/ 	.word	0x00010ed0
        /*0fd0*/ 	.word	0x00000005
        /*0fd4*/ 	.word	0x0002d850
        /*0fd8*/ 	.short	0x010a
        /*0fda*/ 	.byte	0x3f
	.zero		1


	//   ....[43]....
        /*0fdc*/ 	.word	0x000116d0
        /*0fe0*/ 	.word	0x00000005
        /*0fe4*/ 	.word	0x00000000
        /*0fe8*/ 	.short	0x0101
        /*0fea*/ 	.byte	0x3f
	.zero		1


	//   ....[44]....
        /*0fec*/ 	.word	0x00012a20
        /*0ff0*/ 	.word	0x00000000
        /*0ff4*/ 	.word	0x00000000
        /*0ff8*/ 	.short	0x0101
        /*0ffa*/ 	.byte	0x3f
	.zero		1


	//   ....[45]....
        /*0ffc*/ 	.word	0x00014a70
        /*1000*/ 	.word	0x00000016
        /*1004*/ 	.word	0x0002d820
        /*1008*/ 	.short	0x010a
        /*100a*/ 	.byte	0x3f
	.zero		1


	//   ....[46]....
        /*100c*/ 	.word	0x00014b30
        /*1010*/ 	.word	0x00000008
        /*1014*/ 	.word	0x0002d8a0
        /*1018*/ 	.short	0x010a
        /*101a*/ 	.byte	0x3f
	.zero		1


	//   ....[47]....
        /*101c*/ 	.word	0x00014f60
        /*1020*/ 	.word	0x00000008
        /*1024*/ 	.word	0x0002d8c0
        /*1028*/ 	.short	0x010a
        /*102a*/ 	.byte	0x3f
	.zero		1


	//   ....[48]....
        /*102c*/ 	.word	0x000154c0
        /*1030*/ 	.word	0x00000008
        /*1034*/ 	.word	0x0002d8a0
        /*1038*/ 	.short	0x010a
        /*103a*/ 	.byte	0x3f
	.zero		1


	//   ....[49]....
        /*103c*/ 	.word	0x000158e0
        /*1040*/ 	.word	0x00000008
        /*1044*/ 	.word	0x0002d8c0
        /*1048*/ 	.short	0x010a
        /*104a*/ 	.byte	0x3f
	.zero		1


	//   ....[50]....
        /*104c*/ 	.word	0x00016870
        /*1050*/ 	.word	0x00000000
        /*1054*/ 	.word	0x0002d840
        /*1058*/ 	.short	0x010a
        /*105a*/ 	.byte	0x3f
	.zero		1


	//   ....[51]....
        /*105c*/ 	.word	0x00016df0
        /*1060*/ 	.word	0x00000000
        /*1064*/ 	.word	0x0002d830
        /*1068*/ 	.short	0x0107
        /*106a*/ 	.byte	0x3f
	.zero		1


	//   ....[52]....
        /*106c*/ 	.word	0x00016ec0
        /*1070*/ 	.word	0x00000000
        /*1074*/ 	.word	0x0002d830
        /*1078*/ 	.short	0x0101
        /*107a*/ 	.byte	0x3f
	.zero		1


	//   ....[53]....
        /*107c*/ 	.word	0x00017b10
        /*1080*/ 	.word	0x00000016
        /*1084*/ 	.word	0x0002d800
        /*1088*/ 	.short	0x0107
        /*108a*/ 	.byte	0x3f
	.zero		1


	//   ....[54]....
        /*108c*/ 	.word	0x00017c00
        /*1090*/ 	.word	0x00000016
        /*1094*/ 	.word	0x0002d800
        /*1098*/ 	.short	0x0101
        /*109a*/ 	.byte	0x3f
	.zero		1


	//   ....[55]....
        /*109c*/ 	.word	0x00017c20
        /*10a0*/ 	.word	0x00000016
        /*10a4*/ 	.word	0x0002d820
        /*10a8*/ 	.short	0x010a
        /*10aa*/ 	.byte	0x3f
	.zero		1


	//   ....[56]....
        /*10ac*/ 	.word	0x00018040
        /*10b0*/ 	.word	0x00000005
        /*10b4*/ 	.word	0x0002d840
        /*10b8*/ 	.short	0x010a
        /*10ba*/ 	.byte	0x3f
	.zero		1


	//   ....[57]....
        /*10bc*/ 	.word	0x00018480
        /*10c0*/ 	.word	0x00000005
        /*10c4*/ 	.word	0x0002d830
        /*10c8*/ 	.short	0x0107
        /*10ca*/ 	.byte	0x3f
	.zero		1


	//   ....[58]....
        /*10cc*/ 	.word	0x00018540
        /*10d0*/ 	.word	0x00000005
        /*10d4*/ 	.word	0x0002d830
        /*10d8*/ 	.short	0x0101
        /*10da*/ 	.byte	0x3f
	.zero		1


	//   ....[59]....
        /*10dc*/ 	.word	0x000185a0
        /*10e0*/ 	.word	0x00000005
        /*10e4*/ 	.word	0x0002d860
        /*10e8*/ 	.short	0x010a
        /*10ea*/ 	.byte	0x3f
	.zero		1


	//   ....[60]....
        /*10ec*/ 	.word	0x00018a80
        /*10f0*/ 	.word	0x00000005
        /*10f4*/ 	.word	0x0002d850
        /*10f8*/ 	.short	0x0107
        /*10fa*/ 	.byte	0x3f
	.zero		1


	//   ....[61]....
        /*10fc*/ 	.word	0x00018b70
        /*1100*/ 	.word	0x00000005
        /*1104*/ 	.word	0x0002d850
        /*1108*/ 	.short	0x0101
        /*110a*/ 	.byte	0x3f
	.zero		1


	//   ....[62]....
        /*110c*/ 	.word	0x00018d90
        /*1110*/ 	.word	0x00000000
        /*1114*/ 	.word	0x0002d860
        /*1118*/ 	.short	0x010a
        /*111a*/ 	.byte	0x3f
	.zero		1


	//   ....[63]....
        /*111c*/ 	.word	0x000191c0
        /*1120*/ 	.word	0x00000000
        /*1124*/ 	.word	0x0002d850
        /*1128*/ 	.short	0x0107
        /*112a*/ 	.byte	0x3f
	.zero		1


	//   ....[64]....
        /*112c*/ 	.word	0x000192a0
        /*1130*/ 	.word	0x00000000
        /*1134*/ 	.word	0x0002d850
        /*1138*/ 	.short	0x0101
        /*113a*/ 	.byte	0x3f
	.zero		1


	//   ....[65]....
        /*113c*/ 	.word	0x00019da0
        /*1140*/ 	.word	0x00000005
        /*1144*/ 	.word	0x0002d820
        /*1148*/ 	.short	0x010a
        /*114a*/ 	.byte	0x3f
	.zero		1


	//   ....[66]....
        /*114c*/ 	.word	0x00019f40
        /*1150*/ 	.word	0x00000003
        /*1154*/ 	.word	0x0002d840
        /*1158*/ 	.short	0x010a
        /*115a*/ 	.byte	0x3f
	.zero		1


	//   ....[67]....
        /*115c*/ 	.word	0x00019fd0
        /*1160*/ 	.word	0x00000005
        /*1164*/ 	.word	0x0002d840
        /*1168*/ 	.short	0x010a
        /*116a*/ 	.byte	0x3f
	.zero		1


	//   ....[68]....
        /*116c*/ 	.word	0x0001a010
        /*1170*/ 	.word	0x00000003
        /*1174*/ 	.word	0x0002d860
        /*1178*/ 	.short	0x010a
        /*117a*/ 	.byte	0x3f
	.zero		1


	//   ....[69]....
        /*117c*/ 	.word	0x0001a050
        /*1180*/ 	.word	0x00000005
        /*1184*/ 	.word	0x0002d860
        /*1188*/ 	.short	0x010a
        /*118a*/ 	.byte	0x3f
	.zero		1


	//   ....[70]....
        /*118c*/ 	.word	0x0001a0b0
        /*1190*/ 	.word	0x0000003c
        /*1194*/ 	.word	0x0002d890
        /*1198*/ 	.short	0x010a
        /*119a*/ 	.byte	0x3f
	.zero		1


	//   ....[71]....
        /*119c*/ 	.word	0x0001a230
        /*11a0*/ 	.word	0x0000003c
        /*11a4*/ 	.word	0x0002d890
        /*11a8*/ 	.short	0x010a
        /*11aa*/ 	.byte	0x3f
	.zero		1


	//   ....[72]....
        /*11ac*/ 	.word	0x0001a3b0
        /*11b0*/ 	.word	0x0000003c
        /*11b4*/ 	.word	0x0002d890
        /*11b8*/ 	.short	0x010a
        /*11ba*/ 	.byte	0x3f
	.zero		1


	//   ....[73]....
        /*11bc*/ 	.word	0x0001a520
        /*11c0*/ 	.word	0x0000003c
        /*11c4*/ 	.word	0x0002d8b0
        /*11c8*/ 	.short	0x010a
        /*11ca*/ 	.byte	0x3f
	.zero		1


	//   ....[74]....
        /*11cc*/ 	.word	0x0001a840
        /*11d0*/ 	.word	0x00000002
        /*11d4*/ 	.word	0x0002d800
        /*11d8*/ 	.short	0x010a
        /*11da*/ 	.byte	0x3f
	.zero		1


	//   ....[75]....
        /*11dc*/ 	.word	0x0001aa60
        /*11e0*/ 	.word	0x00000002
        /*11e4*/ 	.word	0x0002d800
        /*11e8*/ 	.short	0x010a
        /*11ea*/ 	.byte	0x3f
	.zero		1


	//   ....[76]....
        /*11ec*/ 	.word	0x0001aab0
        /*11f0*/ 	.word	0x00000000
        /*11f4*/ 	.word	0x0002d830
        /*11f8*/ 	.short	0x010a
        /*11fa*/ 	.byte	0x3f
	.zero		1


	//   ....[77]....
        /*11fc*/ 	.word	0x0001ab00
        /*1200*/ 	.word	0x00000009
        /*1204*/ 	.word	0x0002d830
        /*1208*/ 	.short	0x010a
        /*120a*/ 	.byte	0x3f
	.zero		1


	//   ....[78]....
        /*120c*/ 	.word	0x0001ab50
        /*1210*/ 	.word	0x00000009
        /*1214*/ 	.word	0x0002d850
        /*1218*/ 	.short	0x010a
        /*121a*/ 	.byte	0x3f
	.zero		1


	//   ....[79]....
        /*121c*/ 	.word	0x0001aba0
        /*1220*/ 	.word	0x00000005
        /*1224*/ 	.word	0x0002d850
        /*1228*/ 	.short	0x010a
        /*122a*/ 	.byte	0x3f
	.zero		1


	//   ....[80]....
        /*122c*/ 	.word	0x0001af30
        /*1230*/ 	.word	0x00000016
        /*1234*/ 	.word	0x0002d820
        /*1238*/ 	.short	0x010a
        /*123a*/ 	.byte	0x3f
	.zero		1


	//   ....[81]....
        /*123c*/ 	.word	0x0001af80
        /*1240*/ 	.word	0x00000008
        /*1244*/ 	.word	0x0002d8a0
        /*1248*/ 	.short	0x010a
        /*124a*/ 	.byte	0x3f
	.zero		1


	//   ....[82]....
        /*124c*/ 	.word	0x0001afd0
        /*1250*/ 	.word	0x00000008
        /*1254*/ 	.word	0x0002d8c0
        /*1258*/ 	.short	0x010a
        /*125a*/ 	.byte	0x3f
	.zero		1


	//   ....[83]....
        /*125c*/ 	.word	0x0001b020
        /*1260*/ 	.word	0x00000008
        /*1264*/ 	.word	0x0002d8a0
        /*1268*/ 	.short	0x010a
        /*126a*/ 	.byte	0x3f
	.zero		1


	//   ....[84]....
        /*126c*/ 	.word	0x0001b070
        /*1270*/ 	.word	0x00000008
        /*1274*/ 	.word	0x0002d8c0
        /*1278*/ 	.short	0x010a
        /*127a*/ 	.byte	0x3f
	.zero		1


	//   ....[85]....
        /*127c*/ 	.word	0x0001b190
        /*1280*/ 	.word	0x00000000
        /*1284*/ 	.word	0x0002d840
        /*1288*/ 	.short	0x010a
        /*128a*/ 	.byte	0x3f
	.zero		1


	//   ....[86]....
        /*128c*/ 	.word	0x0001c000
        /*1290*/ 	.word	0x00000016
        /*1294*/ 	.word	0x0002d820
        /*1298*/ 	.short	0x010a
        /*129a*/ 	.byte	0x3f
	.zero		1


	//   ....[87]....
        /*129c*/ 	.word	0x0001c050
        /*12a0*/ 	.word	0x00000005
        /*12a4*/ 	.word	0x0002d840
        /*12a8*/ 	.short	0x010a
        /*12aa*/ 	.byte	0x3f
	.zero		1


	//   ....[88]....
        /*12ac*/ 	.word	0x0001c5f0
        /*12b0*/ 	.word	0x00000005
        /*12b4*/ 	.word	0x0002d860
        /*12b8*/ 	.short	0x010a
        /*12ba*/ 	.byte	0x3f
	.zero		1


	//   ....[89]....
        /*12bc*/ 	.word	0x0001cbd0
        /*12c0*/ 	.word	0x00000000
        /*12c4*/ 	.word	0x0002d860
        /*12c8*/ 	.short	0x010a
        /*12ca*/ 	.byte	0x3f
	.zero		1


	//   ....[90]....
        /*12cc*/ 	.word	0x0001db10
        /*12d0*/ 	.word	0x00000005
        /*12d4*/ 	.word	0x0002d820
        /*12d8*/ 	.short	0x010a
        /*12da*/ 	.byte	0x3f
	.zero		1


	//   ....[91]....
        /*12dc*/ 	.word	0x0001dcb0
        /*12e0*/ 	.word	0x00000003
        /*12e4*/ 	.word	0x0002d840
        /*12e8*/ 	.short	0x010a
        /*12ea*/ 	.byte	0x3f
	.zero		1


	//   ....[92]....
        /*12ec*/ 	.word	0x0001dd00
        /*12f0*/ 	.word	0x00000005
        /*12f4*/ 	.word	0x0002d840
        /*12f8*/ 	.short	0x010a
        /*12fa*/ 	.byte	0x3f
	.zero		1


	//   ....[93]....
        /*12fc*/ 	.word	0x0001dd50
        /*1300*/ 	.word	0x00000003
        /*1304*/ 	.word	0x0002d860
        /*1308*/ 	.short	0x010a
        /*130a*/ 	.byte	0x3f
	.zero		1


	//----- nvinfo : EIATTR_NUM_MBARRIERS
	.align		4
.L_149:
        /*130c*/ 	.byte	0x03, 0x38
        /*130e*/ 	.short	0x0016


	//----- nvinfo : EIATTR_EXIT_INSTR_OFFSETS
	.align		4
        /*1310*/ 	.byte	0x04, 0x1c
        /*1312*/ 	.short	(.L_151 - .L_150)


	//   ....[0]....
.L_150:
        /*1314*/ 	.word	0x0001a0a0


	//----- nvinfo : EIATTR_MAX_THREADS
	.align		4
.L_151:
        /*1318*/ 	.byte	0x04, 0x05
        /*131a*/ 	.short	(.L_153 - .L_152)
.L_152:
        /*131c*/ 	.word	0x00000200
        /*1320*/ 	.word	0x00000001
        /*1324*/ 	.word	0x00000001


	//----- nvinfo : EIATTR_CRS_STACK_SIZE
	.align		4
.L_153:
        /*1328*/ 	.byte	0x04, 0x1e
        /*132a*/ 	.short	(.L_155 - .L_154)
.L_154:
        /*132c*/ 	.word	0x00000000


	//----- nvinfo : EIATTR_CBANK_PARAM_SIZE
	.align		4
.L_155:
        /*1330*/ 	.byte	0x03, 0x19
        /*1332*/ 	.short	0x0af0


	//----- nvinfo : EIATTR_PARAM_CBANK
	.align		4
        /*1334*/ 	.byte	0x04, 0x0a
        /*1336*/ 	.short	(.L_157 - .L_156)
	.align		4
.L_156:
        /*1338*/ 	.word	index@(.nv.constant0._ZN7cutlass13device_kernelIN5flash11enable_sm90INS1_16FlashAttnFwdSm90INS1_25CollectiveMainloopFwdSm90ILi2EN4cute5tupleIJNS5_1CILi1EEES8_S8_EEENS6_IJNS7_ILi192EEENS7_ILi128EEENS7_ILi96EEEEEELi96ENS_10bfloat16_tEfNS_4arch4Sm90ELb0ELb0ELb1ELb1ELb1ELb1ELb0ELb0ELb1ELb1ELb0ELb0EEENS1_21CollectiveEpilogueFwdINS6_IJSA_SC_SB_EEES9_SE_SG_Li384ELb1ELb1ELb0ELb0EEENS1_36VarlenDynamicPersistentTileSchedulerILi192ELi128ELi384ELi128ELb0ELb1ELb1ELb0ELb1ELb1EEEEEEEEEvNT_6ParamsE)
        /*133c*/ 	.short	0x0210
        /*133e*/ 	.short	0x0af0


	//----- nvinfo : EIATTR_SW_WAR
	.align		4
.L_157:
        /*1340*/ 	.byte	0x04, 0x36
        /*1342*/ 	.short	(.L_159 - .L_158)
.L_158:
        /*1344*/ 	.word	0x00000008
.L_159:


//--------------------- .nv.info._ZN7cutlass13device_kernelIN5flash11enable_sm90INS1_16FlashAttnFwdSm90INS1_25CollectiveMainloopFwdSm90ILi2EN4cute5tupleIJNS5_1CILi1EEES8_S8_EEENS6_IJNS7_ILi192EEENS7_ILi128EEENS7_ILi96EEEEEELi96ENS_10bfloat16_tEfNS_4arch4Sm90ELb0ELb1ELb1ELb0ELb1ELb0ELb0ELb0ELb1ELb1ELb0ELb0EEENS1_21CollectiveEpilogueFwdINS6_IJSA_SC_SB_EEES9_SE_SG_Li384ELb0ELb1ELb0ELb0EEENS1_30DynamicPersistentTileSchedulerILi384ELi128ELb0ELb1ELb1EEEEEEEEEvNT_6ParamsE --------------------------
	.section	.nv.info._ZN7cutlass13device_kernelIN5flash11enable_sm90INS1_16FlashAttnFwdSm90INS1_25CollectiveMainloopFwdSm90ILi2EN4cute5tupleIJNS5_1CILi1EEES8_S8_EEENS6_IJNS7_ILi192EEENS7_ILi128EEENS7_ILi96EEEEEELi96ENS_10bfloat16_tEfNS_4arch4Sm90ELb0ELb1ELb1ELb0ELb1ELb0ELb0ELb0ELb1ELb1ELb0ELb0EEENS1_21CollectiveEpilogueFwdINS6_IJSA_SC_SB_EEES9_SE_SG_Li384ELb0ELb1ELb0ELb0EEENS1_30DynamicPersistentTileSchedulerILi384ELi128ELb0ELb1ELb1EEEEEEEEEvNT_6ParamsE,"",@"SHT_CUDA_INFO"
	.sectionflags	@""
	.align	4


	//----- nvinfo : EIATTR_CUDA_API_VERSION
	.align		4
        /*0000*/ 	.byte	0x04, 0x37
        /*0002*/ 	.short	(.L_161 - .L_160)
.L_160:
        /*0004*/ 	.word	0x00000082


	//----- nvinfo : EIATTR_KPARAM_INFO
	.align		4
.L_161:
        /*0008*/ 	.byte	0x04, 0x17
        /*000a*/ 	.short	(.L_163 - .L_162)
.L_162:
        /*000c*/ 	.word	0x00000000
        /*0010*/ 	.short	0x0000
        /*0012*/ 	.short	0x0070
        /*0014*/ 	.byte	0x00, 0xf0, 0x01, 0x2a


	//----- nvinfo : EIATTR_SPARSE_MMA_MASK
	.align		4
.L_163:
        /*0018*/ 	.byte	0x03, 0x50
        /*001a*/ 	.short	0x0000


	//----- nvinfo : EIATTR_MAXREG_COUNT
	.align		4
        /*001c*/ 	.byte	0x03, 0x1b
        /*001e*/ 	.short	0x0080


	//----- nvinfo : EIATTR_NUM_BARRIERS
	.align		4
        /*0020*/ 	.byte	0x02, 0x4c
        /*0022*/ 	.byte	0x10
	.zero		1


	//----- nvinfo : EIATTR_EXTERNS
	.align		4
        /*0024*/ 	.byte	0x04, 0x0f
        /*0026*/ 	.short	(.L_165 - .L_164)


	//   ....[0]....
	.align		4
.L_164:
        /*0028*/ 	.word	index@(__assertfail)


	//----- nvinfo : EIATTR_ANNOTATIONS
	.align		4
.L_165:
        /*002c*/ 	.byte	0x04, 0x55
        /*002e*/ 	.short	(.L_167 - .L_166)


	//   ....[0]....
.L_166:
        /* <DEDUP_REMOVED lines=12> */


	//----- nvinfo : EIATTR_MERCURY_ISA_VERSION
	.align		4
.L_167:
        /*00d8*/ 	.byte	0x03, 0x5f
        /*00da*/ 	.short	0x0101


	//----- nvinfo : EIATTR_INT_WARP_WIDE_INSTR_OFFSETS
	.align		4
        /*00dc*/ 	.byte	0x04, 0x31
        /*00de*/ 	.short	(.L_169 - .L_168)


	//   ....[0]....
.L_168:
        /*00e0*/ 	.word	0x000000c0


	//   ....[1]....
        /*00e4*/ 	.word	0x000000d0


	//   ....[2]....
        /*00e8*/ 	.word	0x00000170


	//   ....[3]....
        /*00ec*/ 	.word	0x000126e0


	//   ....[4]....
        /*00f0*/ 	.word	0x00012770


	//   ....[5]....
        /*00f4*/ 	.word	0x000152f0


	//   ....[6]....
        /*00f8*/ 	.word	0x00015380


	//----- nvinfo : EIATTR_COOP_GROUP_MASK_REGIDS
	.align		4
.L_169:
        /*00fc*/ 	.byte	0x04, 0x29
        /*00fe*/ 	.short	(.L_171 - .L_170)


	//   ....[0]....
.L_170:
        /*0100*/ 	.word	0xffffffff


	//   ....[1]....
        /*0104*/ 	.word	0xffffffff


	//   ....[2]....
        /*0108*/ 	.word	0xffffffff


	//   ....[3]....
        /*010c*/ 	.word	0xffffffff


	//   ....[4]....
        /*0110*/ 	.word	0xffffffff


	//   ....[5]....
        /*0114*/ 	.word	0xffffffff


	//   ....[6]....
        /*0118*/ 	.word	0xffffffff


	//   ....[7]....
        /*011c*/ 	.word	0xffffffff


	//   ....[8]....
        /*0120*/ 	.word	0xffffffff


	//   ....[9]....
        /*0124*/ 	.word	0xffffffff


	//   ....[10]....
        /*0128*/ 	.word	0xffffffff


	//   ....[11]....
        /*012c*/ 	.word	0xffffffff


	//   ....[12]....
        /*0130*/ 	.word	0xffffffff


	//   ....[13]....
        /*0134*/ 	.word	0xffffffff


	//   ....[14]....
        /*0138*/ 	.word	0xffffffff


	//   ....[15]....
        /*013c*/ 	.word	0xffffffff


	//   ....[16]....
        /*0140*/ 	.word	0xffffffff


	//   ....[17]....
        /*0144*/ 	.word	0xffffffff


	//   ....[18]....
        /*0148*/ 	.word	0xffffffff


	//   ....[19]....
        /*014c*/ 	.word	0xffffffff


	//   ....[20]....
        /*0150*/ 	.word	0xffffffff


	//   ....[21]....
        /*0154*/ 	.word	0xffffffff


	//   ....[22]....
        /*0158*/ 	.word	0xffffffff


	//   ....[23]....
        /*015c*/ 	.word	0xffffffff


	//   ....[24]....
        /*0160*/ 	.word	0xffffffff


	//   ....[25]....
        /*0164*/ 	.word	0xffffffff


	//   ....[26]....
        /*0168*/ 	.word	0xffffffff


	//   ....[27]....
        /*016c*/ 	.word	0xffffffff


	//   ....[28]....
        /*0170*/ 	.word	0xffffffff


	//   ....[29]....
        /*0174*/ 	.word	0xffffffff


	//   ....[30]....
        /*0178*/ 	.word	0xffffffff


	//   ....[31]....
        /*017c*/ 	.word	0xffffffff


	//   ....[32]....
        /*0180*/ 	.word	0xffffffff


	//   ....[33]....
        /*0184*/ 	.word	0xffffffff


	//   ....[34]....
        /*0188*/ 	.word	0xffffffff


	//   ....[35]....
        /*018c*/ 	.word	0xffffffff


	//   ....[36]....
        /*0190*/ 	.word	0xffffffff


	//   ....[37]....
        /*0194*/ 	.word	0xffffffff


	//   ....[38]....
        /*0198*/ 	.word	0xffffffff


	//   ....[39]....
        /*019c*/ 	.word	0xffffffff


	//   ....[40]....
        /*01a0*/ 	.word	0xffffffff


	//   ....[41]....
        /*01a4*/ 	.word	0xffffffff


	//   ....[42]....
        /*01a8*/ 	.word	0xffffffff


	//   ....[43]....
        /*01ac*/ 	.word	0xffffffff


	//   ....[44]....
        /*01b0*/ 	.word	0xffffffff


	//   ....[45]....
        /*01b4*/ 	.word	0xffffffff


	//   ....[46]....
        /*01b8*/ 	.word	0xffffffff


	//   ....[47]....
        /*01bc*/ 	.word	0xffffffff


	//   ....[48]....
        /*01c0*/ 	.word	0xffffffff


	//   ....[49]....
        /*01c4*/ 	.word	0xffffffff


	//   ....[50]....
        /*01c8*/ 	.word	0xffffffff


	//   ....[51]....
        /*01cc*/ 	.word	0xffffffff


	//   ....[52]....
        /*01d0*/ 	.word	0xffffffff


	//   ....[53]....
        /*01d4*/ 	.word	0xffffffff


	//   ....[54]....
        /*01d8*/ 	.word	0xffffffff


	//   ....[55]....
        /*01dc*/ 	.word	0xffffffff


	//   ....[56]....
        /*01e0*/ 	.word	0xffffffff


	//   ....[57]....
        /*01e4*/ 	.word	0xffffffff


	//   ....[58]....
        /*01e8*/ 	.word	0xffffffff


	//   ....[59]....
        /*01ec*/ 	.word	0xffffffff


	//   ....[60]....
        /*01f0*/ 	.word	0xffffffff


	//   ....[61]....
        /*01f4*/ 	.word	0xffffffff


	//   ....[62]....
        /*01f8*/ 	.word	0xffffffff


	//   ....[63]....
        /*01fc*/ 	.word	0xffffffff


	//   ....[64]....
        /*0200*/ 	.word	0xffffffff


	//   ....[65]....
        /*0204*/ 	.word	0xffffffff


	//   ....[66]....
        /*0208*/ 	.word	0xffffffff


	//   ....[67]....
        /*020c*/ 	.word	0xffffffff


	//   ....[68]....
        /*0210*/ 	.word	0xffffffff


	//   ....[69]....
        /*0214*/ 	.word	0xffffffff


	//   ....[70]....
        /*0218*/ 	.word	0xffffffff


	//   ....[71]....
        /*021c*/ 	.word	0xffffffff


	//   ....[72]....
        /*0220*/ 	.word	0xffffffff


	//   ....[73]....
        /*0224*/ 	.word	0xffffffff


	//   ....[74]....
        /*0228*/ 	.word	0xffffffff


	//   ....[75]....
        /*022c*/ 	.word	0xffffffff


	//   ....[76]....
        /*0230*/ 	.word	0xffffffff


	//   ....[77]....
        /*0234*/ 	.word	0xffffffff


	//   ....[78]....
        /*0238*/ 	.word	0xffffffff


	//   ....[79]....
        /*023c*/ 	.word	0xffffffff


	//   ....[80]....
        /*0240*/ 	.word	0xffffffff


	//   ....[81]....
        /*0244*/ 	.word	0xffffffff


	//   ....[82]....
        /*0248*/ 	.word	0xffffffff


	//   ....[83]....
        /*024c*/ 	.word	0xffffffff


	//   ....[84]....
        /*0250*/ 	.word	0xffffffff


	//   ....[85]....
        /*0254*/ 	.word	0xffffffff


	//   ....[86]....
        /*0258*/ 	.word	0xffffffff


	//   ....[87]....
        /*025c*/ 	.word	0xffffffff


	//   ....[88]....
        /*0260*/ 	.word	0xffffffff


	//   ....[89]....
        /*0264*/ 	.word	0xffffffff


	//   ....[90]....
        /*0268*/ 	.word	0xffffffff


	//   ....[91]....
        /*026c*/ 	.word	0xffffffff


	//   ....[92]....
        /*0270*/ 	.word	0xffffffff


	//   ....[93]....
        /*0274*/ 	.word	0xffffffff


	//   ....[94]....
        /*0278*/ 	.word	0xffffffff


	//   ....[95]....
        /*027c*/ 	.word	0xffffffff


	//   ....[96]....
        /*0280*/ 	.word	0x0500000f


	//   ....[97]....
        /*0284*/ 	.word	0x0500000f


	//   ....[98]....
        /*0288*/ 	.word	0x0500000f


	//   ....[99]....
        /*028c*/ 	.word	0x0500000f


	//   ....[100]....
        /*0290*/ 	.word	0x0500000f


	//   ....[101]....
        /*0294*/ 	.word	0x0500000f


	//   ....[102]....
        /*0298*/ 	.word	0x0500000f


	//   ....[103]....
        /*029c*/ 	.word	0x0500000f


	//   ....[104]....
        /*02a0*/ 	.word	0x0500000f


	//   ....[105]....
        /*02a4*/ 	.word	0x0500000f


	//   ....[106]....
        /*02a8*/ 	.word	0x0500000f


	//   ....[107]....
        /*02ac*/ 	.word	0x0500000f


	//   ....[108]....
        /*02b0*/ 	.word	0x0500000f


	//   ....[109]....
        /*02b4*/ 	.word	0x0500000f


	//   ....[110]....
        /*02b8*/ 	.word	0x0500000f


	//   ....[111]....
        /*02bc*/ 	.word	0x0500000f


	//   ....[112]....
        /*02c0*/ 	.word	0x0500000f


	//   ....[113]....
        /*02c4*/ 	.word	0x0500000f


	//   ....[114]....
        /*02c8*/ 	.word	0x0500000f


	//   ....[115]....
        /*02cc*/ 	.word	0x0500000f


	//   ....[116]....
        /*02d0*/ 	.word	0x0500000f


	//   ....[117]....
        /*02d4*/ 	.word	0x0500000f


	//   ....[118]....
        /*02d8*/ 	.word	0x0500000f


	//   ....[119]....
        /*02dc*/ 	.word	0x0500000f


	//   ....[120]....
        /*02e0*/ 	.word	0x0500000f


	//   ....[121]....
        /*02e4*/ 	.word	0x0500000f


	//   ....[122]....
        /*02e8*/ 	.word	0x0500000f


	//   ....[123]....
        /*02ec*/ 	.word	0x0500000f


	//   ....[124]....
        /*02f0*/ 	.word	0x0500000f


	//   ....[125]....
        /*02f4*/ 	.word	0x0500000f


	//   ....[126]....
        /*02f8*/ 	.word	0x0500000f


	//   ....[127]....
        /*02fc*/ 	.word	0x0500000f


	//   ....[128]....
        /*0300*/ 	.word	0x0500000f


	//   ....[129]....
        /*0304*/ 	.word	0x0500000f


	//   ....[130]....
        /*0308*/ 	.word	0x0500000f


	//   ....[131]....
        /*030c*/ 	.word	0x0500000f


	//   ....[132]....
        /*0310*/ 	.word	0x0500000f


	//   ....[133]....
        /*0314*/ 	.word	0x0500000f


	//   ....[134]....
        /*0318*/ 	.word	0x0500000f


	//   ....[135]....
        /*031c*/ 	.word	0x0500000f


	//   ....[136]....
        /*0320*/ 	.word	0x0500000f


	//   ....[137]....
        /*0324*/ 	.word	0x0500000f


	//   ....[138]....
        /*0328*/ 	.word	0x0500000f


	//   ....[139]....
        /*032c*/ 	.word	0x0500000f


	//   ....[140]....
        /*0330*/ 	.word	0x0500000f


	//   ....[141]....
        /*0334*/ 	.word	0x0500000f


	//   ....[142]....
        /*0338*/ 	.word	0x0500000f


	//----- nvinfo : EIATTR_COOP_GROUP_INSTR_OFFSETS
	.align		4
.L_171:
        /*033c*/ 	.byte	0x04, 0x28
        /*033e*/ 	.short	(.L_173 - .L_172)


	//   ....[0]....
.L_172:
        /*0340*/ 	.word	0x00000080


	//   ....[1]....
        /*0344*/ 	.word	0x00000090


	//   ....[2]....
        /*0348*/ 	.word	0x000002d0


	//   ....[3]....
        /*034c*/ 	.word	0x00000430


	//   ....[4]....
        /*0350*/ 	.word	0x00000550


	//   ....[5]....
        /*0354*/ 	.word	0x000006b0


	//   ....[6]....
        /*0358*/ 	.word	0x00001870


	//   ....[7]....
        /*035c*/ 	.word	0x000020a0


	//   ....[8]....
        /*0360*/ 	.word	0x00002aa0


	//   ....[9]....
        /*0364*/ 	.word	0x00003e10


	//   ....[10]....
        /*0368*/ 	.word	0x00003f20


	//   ....[11]....
        /*036c*/ 	.word	0x00004760


	//   ....[12]....
        /*0370*/ 	.word	0x000047c0


	//   ....[13]....
        /*0374*/ 	.word	0x00005390


	//   ....[14]....
        /*0378*/ 	.word	0x00006280


	//   ....[15]....
        /*037c*/ 	.word	0x00006ba0


	//   ....[16]....
        /*0380*/ 	.word	0x00007780


	//   ....[17]....
        /*0384*/ 	.word	0x00007880


	//   ....[18]....
        /*0388*/ 	.word	0x00008060


	//   ....[19]....
        /*038c*/ 	.word	0x00008110


	//   ....[20]....
        /*0390*/ 	.word	0x00009170


	//   ....[21]....
        /*0394*/ 	.word	0x0000a930


	//   ....[22]....
        /*0398*/ 	.word	0x0000a950


	//   ....[23]....
        /*039c*/ 	.word	0x0000a980


	//   ....[24]....
        /*03a0*/ 	.word	0x0000a990


	//   ....[25]....
        /*03a4*/ 	.word	0x0000bce0


	//   ....[26]....
        /*03a8*/ 	.word	0x0000c8b0


	//   ....[27]....
        /*03ac*/ 	.word	0x0000d1b0


	//   ....[28]....
        /*03b0*/ 	.word	0x0000dd90


	//   ....[29]....
        /*03b4*/ 	.word	0x0000de90


	//   ....[30]....
        /*03b8*/ 	.word	0x0000e690


	//   ....[31]....
        /*03bc*/ 	.word	0x0000e730


	//   ....[32]....
        /*03c0*/ 	.word	0x0000f780


	//   ....[33]....
        /*03c4*/ 	.word	0x0000f890


	//   ....[34]....
        /*03c8*/ 	.word	0x0000f8f0


	//   ....[35]....
        /*03cc*/ 	.word	0x0000f9c0


	//   ....[36]....
        /*03d0*/ 	.word	0x0000f9f0


	//   ....[37]....
        /*03d4*/ 	.word	0x00010930


	//   ....[38]....
        /*03d8*/ 	.word	0x00010960


	//   ....[39]....
        /*03dc*/ 	.word	0x00010990


	//   ....[40]....
        /*03e0*/ 	.word	0x000109c0


	//   ....[41]....
        /*03e4*/ 	.word	0x00010ed0


	//   ....[42]....
        /*03e8*/ 	.word	0x00010ef0


	//   ....[43]....
        /*03ec*/ 	.word	0x00011000


	//   ....[44]....
        /*03f0*/ 	.word	0x00011020


	//   ....[45]....
        /*03f4*/ 	.word	0x000116c0


	//   ....[46]....
        /*03f8*/ 	.word	0x000116d0


	//   ....[47]....
        /*03fc*/ 	.word	0x000117d0


	//   ....[48]....
        /*0400*/ 	.word	0x000117f0


	//   ....[49]....
        /*0404*/ 	.word	0x000119b0


	//   ....[50]....
        /*0408*/ 	.word	0x00013310


	//   ....[51]....
        /*040c*/ 	.word	0x00013330


	//   ....[52]....
        /*0410*/ 	.word	0x00013340


	//   ....[53]....
        /*0414*/ 	.word	0x000133e0


	//   ....[54]....
        /*0418*/ 	.word	0x00013400


	//   ....[55]....
        /*041c*/ 	.word	0x000134a0


	//   ....[56]....
        /*0420*/ 	.word	0x000134c0


	//   ....[57]....
        /*0424*/ 	.word	0x000134d0


	//   ....[58]....
        /*0428*/ 	.word	0x00013d60


	//   ....[59]....
        /*042c*/ 	.word	0x00013d80


	//   ....[60]....
        /*0430*/ 	.word	0x00013db0


	//   ....[61]....
        /*0434*/ 	.word	0x00013e60


	//   ....[62]....
        /*0438*/ 	.word	0x00013e70


	//   ....[63]....
        /*043c*/ 	.word	0x00013f10


	//   ....[64]....
        /*0440*/ 	.word	0x00013f20


	//   ....[65]....
        /*0444*/ 	.word	0x00013f30


	//   ....[66]....
        /*0448*/ 	.word	0x00013f40


	//   ....[67]....
        /*044c*/ 	.word	0x00014000


	//   ....[68]....
        /*0450*/ 	.word	0x00014020


	//   ....[69]....
        /*0454*/ 	.word	0x00014080


	//   ....[70]....
        /*0458*/ 	.word	0x000148c0


	//   ....[71]....
        /*045c*/ 	.word	0x000148d0


	//   ....[72]....
        /*0460*/ 	.word	0x000148f0


	//   ....[73]....
        /*0464*/ 	.word	0x00014970


	//   ....[74]....
        /*0468*/ 	.word	0x00014980


	//   ....[75]....
        /*046c*/ 	.word	0x000149e0


	//   ....[76]....
        /*0470*/ 	.word	0x00014a10


	//   ....[77]....
        /*0474*/ 	.word	0x00014a50


	//   ....[78]....
        /*0478*/ 	.word	0x00014d50


	//   ....[79]....
        /*047c*/ 	.word	0x00014d70


	//   ....[80]....
        /*0480*/ 	.word	0x00014e10


	//   ....[81]....
        /*0484*/ 	.word	0x00014e20


	//   ....[82]....
        /*0488*/ 	.word	0x00014eb0


	//   ....[83]....
        /*048c*/ 	.word	0x00014ec0


	//   ....[84]....
        /*0490*/ 	.word	0x00014ed0


	//   ....[85]....
        /*0494*/ 	.word	0x00014f60


	//   ....[86]....
        /*0498*/ 	.word	0x00015580


	//   ....[87]....
        /*049c*/ 	.word	0x00015590


	//   ....[88]....
        /*04a0*/ 	.word	0x000155e0


	//   ....[89]....
        /*04a4*/ 	.word	0x00015620


	//   ....[90]....
        /*04a8*/ 	.word	0x00015680


	//   ....[91]....
        /*04ac*/ 	.word	0x000156a0


	//   ....[92]....
        /*04b0*/ 	.word	0x00015720


	//   ....[93]....
        /*04b4*/ 	.word	0x00015740


	//   ....[94]....
        /*04b8*/ 	.word	0x00015aa0


	//   ....[95]....
        /*04bc*/ 	.word	0x00015c90


	//   ....[96]....
        /*04c0*/ 	.word	0x000162e0


	//   ....[97]....
        /*04c4*/ 	.word	0x000163c0


	//   ....[98]....
        /*04c8*/ 	.word	0x00016460


	//   ....[99]....
        /*04cc*/ 	.word	0x000164c0


	//   ....[100]....
        /*04d0*/ 	.word	0x000165d0


	//   ....[101]....
        /*04d4*/ 	.word	0x00016640


	//   ....[102]....
        /*04d8*/ 	.word	0x00016750


	//   ....[103]....
        /*04dc*/ 	.word	0x000167c0


	//   ....[104]....
        /*04e0*/ 	.word	0x000168c0


	//   ....[105]....
        /*04e4*/ 	.word	0x00016950


	//   ....[106]....
        /*04e8*/ 	.word	0x000169c0


	//   ....[107]....
        /*04ec*/ 	.word	0x00016a20


	//   ....[108]....
        /*04f0*/ 	.word	0x00016b30


	//   ....[109]....
        /*04f4*/ 	.word	0x00016b90


	//   ....[110]....
        /*04f8*/ 	.word	0x00016cb0


	//   ....[111]....
        /*04fc*/ 	.word	0x00016d10


	//   ....[112]....
        /*0500*/ 	.word	0x00016db0


	//   ....[113]....
        /*0504*/ 	.word	0x00016e80


	//   ....[114]....
        /*0508*/ 	.word	0x00016fa0


	//   ....[115]....
        /*050c*/ 	.word	0x00017000


	//   ....[116]....
        /*0510*/ 	.word	0x000170f0


	//   ....[117]....
        /*0514*/ 	.word	0x00017220


	//   ....[118]....
        /*0518*/ 	.word	0x000172d0


	//   ....[119]....
        /*051c*/ 	.word	0x00017350


	//   ....[120]....
        /*0520*/ 	.word	0x00017430


	//   ....[121]....
        /*0524*/ 	.word	0x00017490


	//   ....[122]....
        /*0528*/ 	.word	0x00017560


	//   ....[123]....
        /*052c*/ 	.word	0x000175c0


	//   ....[124]....
        /*0530*/ 	.word	0x00017690


	//   ....[125]....
        /*0534*/ 	.word	0x00017780


	//   ....[126]....
        /*0538*/ 	.word	0x00017820


	//   ....[127]....
        /*053c*/ 	.word	0x00017880


	//   ....[128]....
        /*0540*/ 	.word	0x00017980


	//   ....[129]....
        /*0544*/ 	.word	0x000179e0


	//   ....[130]....
        /*0548*/ 	.word	0x00017ae0


	//   ....[131]....
        /*054c*/ 	.word	0x00017b40


	//   ....[132]....
        /*0550*/ 	.word	0x00017c10


	//   ....[133]....
        /*0554*/ 	.word	0x00017d60


	//   ....[134]....
        /*0558*/ 	.word	0x00017e00


	//   ....[135]....
        /*055c*/ 	.word	0x00017e90


	//   ....[136]....
        /*0560*/ 	.word	0x00017f90


	//   ....[137]....
        /*0564*/ 	.word	0x00017ff0


	//   ....[138]....
        /*0568*/ 	.word	0x000180e0


	//   ....[139]....
        /*056c*/ 	.word	0x00018140


	//   ....[140]....
        /*0570*/ 	.word	0x00018200


	//   ....[141]....
        /*0574*/ 	.word	0x000182f0


	//   ....[142]....
        /*0578*/ 	.word	0x00018410


	//----- nvinfo : EIATTR_REG_RECONFIG
	.align		4
.L_173:
        /*057c*/ 	.byte	0x01, 0x54
	.zero		2


	//----- nvinfo : EIATTR_SYSCALL_OFFSETS
	.align		4
        /*0580*/ 	.byte	0x04, 0x46
        /*0582*/ 	.short	(.L_175 - .L_174)


	//   ....[0]....
.L_174:
        /*0584*/ 	.word	0x00001a60


	//   ....[1]....
        /*0588*/ 	.word	0x000128e0


	//   ....[2]....
        /*058c*/ 	.word	0x00012a30


	//   ....[3]....
        /*0590*/ 	.word	0x00012b20


	//   ....[4]....
        /*0594*/ 	.word	0x00013830


	//----- nvinfo : EIATTR_MBARRIER_INSTR_OFFSETS
	.align		4
.L_175:
        /*0598*/ 	.byte	0x04, 0x39
        /*059a*/ 	.short	(.L_177 - .L_176)


	//   ....[0]....
.L_176:
        /*059c*/ 	.word	0x00000180
        /*05a0*/ 	.word	0x000000ff
        /*05a4*/ 	.word	0x0002d800
        /*05a8*/ 	.short	0x0100
        /*05aa*/ 	.byte	0x08
	.zero		1


	//   ....[1]....
        /*05ac*/ 	.word	0x00000190
        /*05b0*/ 	.word	0x000000ff
        /*05b4*/ 	.word	0x0002d820
        /*05b8*/ 	.short	0x0100
        /*05ba*/ 	.byte	0x08
	.zero		1


	//   ....[2]....
        /*05bc*/ 	.word	0x00000280
        /*05c0*/ 	.word	0x000000ff
        /*05c4*/ 	.word	0x0002d830
        /*05c8*/ 	.short	0x0100
        /*05ca*/ 	.byte	0x08
	.zero		1


	//   ....[3]....
        /*05cc*/ 	.word	0x00000290
        /*05d0*/ 	.word	0x000000ff
        /*05d4*/ 	.word	0x0002d840
        /*05d8*/ 	.short	0x0100
        /*05da*/ 	.byte	0x08
	.zero		1


	//   ....[4]....
        /*05dc*/ 	.word	0x000002a0
        /*05e0*/ 	.word	0x000000ff
        /*05e4*/ 	.word	0x0002d838
        /*05e8*/ 	.short	0x0100
        /*05ea*/ 	.byte	0x08
	.zero		1


	//   ....[5]....
        /*05ec*/ 	.word	0x000002b0
        /*05f0*/ 	.word	0x000000ff
        /*05f4*/ 	.word	0x0002d848
        /*05f8*/ 	.short	0x0100
        /*05fa*/ 	.byte	0x08
	.zero		1


	//   ....[6]....
        /*05fc*/ 	.word	0x000003e0
        /*0600*/ 	.word	0x000000ff
        /*0604*/ 	.word	0x0002d850
        /*0608*/ 	.short	0x0100
        /*060a*/ 	.byte	0x08
	.zero		1


	//   ....[7]....
        /*060c*/ 	.word	0x000003f0
        /*0610*/ 	.word	0x000000ff
        /*0614*/ 	.word	0x0002d860
        /*0618*/ 	.short	0x0100
        /*061a*/ 	.byte	0x08
	.zero		1


	//   ....[8]....
        /*061c*/ 	.word	0x00000400
        /*0620*/ 	.word	0x000000ff
        /*0624*/ 	.word	0x0002d858
        /*0628*/ 	.short	0x0100
        /*062a*/ 	.byte	0x08
	.zero		1


	//   ....[9]....
        /*062c*/ 	.word	0x00000410
        /*0630*/ 	.word	0x000000ff
        /*0634*/ 	.word	0x0002d868
        /*0638*/ 	.short	0x0100
        /*063a*/ 	.byte	0x08
	.zero		1


	//   ....[10]....
        /*063c*/ 	.word	0x00000500
        /*0640*/ 	.word	0x000000ff
        /*0644*/ 	.word	0x0002d870
        /*0648*/ 	.short	0x0100
        /*064a*/ 	.byte	0x06
	.zero		1


	//   ....[11]....
        /*064c*/ 	.word	0x00000510
        /*0650*/ 	.word	0x000000ff
        /*0654*/ 	.word	0x0002d880
        /*0658*/ 	.short	0x0100
        /*065a*/ 	.byte	0x06
	.zero		1


	//   ....[12]....
        /*065c*/ 	.word	0x00000520
        /*0660*/ 	.word	0x000000ff
        /*0664*/ 	.word	0x0002d878
        /*0668*/ 	.short	0x0100
        /*066a*/ 	.byte	0x06
	.zero		1


	//   ....[13]....
        /*066c*/ 	.word	0x00000530
        /*0670*/ 	.word	0x000000ff
        /*0674*/ 	.word	0x0002d888
        /*0678*/ 	.short	0x0100
        /*067a*/ 	.byte	0x06
	.zero		1


	//   ....[14]....
        /*067c*/ 	.word	0x00000660
        /*0680*/ 	.word	0x000000ff
        /*0684*/ 	.word	0x0002d890
        /*0688*/ 	.short	0x0100
        /*068a*/ 	.byte	0x08
	.zero		1


	//   ....[15]....
        /*068c*/ 	.word	0x00000670
        /*0690*/ 	.word	0x000000ff
        /*0694*/ 	.word	0x0002d8a0
        /*0698*/ 	.short	0x0100
        /*069a*/ 	.byte	0x08
	.zero		1


	//   ....[16]....
        /*069c*/ 	.word	0x00000680
        /*06a0*/ 	.word	0x000000ff
        /*06a4*/ 	.word	0x0002d898
        /*06a8*/ 	.short	0x0100
        /*06aa*/ 	.byte	0x08
	.zero		1


	//   ....[17]....
        /*06ac*/ 	.word	0x00000690
        /*06b0*/ 	.word	0x000000ff
        /*06b4*/ 	.word	0x0002d8a8
        /*06b8*/ 	.short	0x0100
        /*06ba*/ 	.byte	0x08
	.zero		1


	//   ....[18]....
        /*06bc*/ 	.word	0x000007d0
        /*06c0*/ 	.word	0x000000ff
        /*06c4*/ 	.word	0x0002d8b0
        /*06c8*/ 	.short	0x0100
        /*06ca*/ 	.byte	0x08
	.zero		1


	//   ....[19]....
        /*06cc*/ 	.word	0x000007e0
        /*06d0*/ 	.word	0x000000ff
        /*06d4*/ 	.word	0x0002d8c0
        /*06d8*/ 	.short	0x0100
        /*06da*/ 	.byte	0x08
	.zero		1


	//   ....[20]....
        /*06dc*/ 	.word	0x000007f0
        /*06e0*/ 	.word	0x000000ff
        /*06e4*/ 	.word	0x0002d8b8
        /*06e8*/ 	.short	0x0100
        /*06ea*/ 	.byte	0x08
	.zero		1


	//   ....[21]....
        /*06ec*/ 	.word	0x00000800
        /*06f0*/ 	.word	0x000000ff
        /*06f4*/ 	.word	0x0002d8c8
        /*06f8*/ 	.short	0x0100
        /*06fa*/ 	.byte	0x08
	.zero		1


	//   ....[22]....
        /*06fc*/ 	.word	0x00001ae0
        /*0700*/ 	.word	0x000000ff
        /*0704*/ 	.word	0x0002d800
        /*0708*/ 	.short	0x010a
        /*070a*/ 	.byte	0x28
	.zero		1


	//   ....[23]....
        /*070c*/ 	.word	0x00001b60
        /*0710*/ 	.word	0x00000006
        /*0714*/ 	.word	0x0002d830
        /*0718*/ 	.short	0x010a
        /*071a*/ 	.byte	0x3f
	.zero		1


	//   ....[24]....
        /*071c*/ 	.word	0x00001ba0
        /*0720*/ 	.word	0x00000006
        /*0724*/ 	.word	0x0002d830
        /*0728*/ 	.short	0x010a
        /*072a*/ 	.byte	0x3f
	.zero		1


	//   ....[25]....
        /*072c*/ 	.word	0x00002450
        /*0730*/ 	.word	0x000000ff
        /*0734*/ 	.word	0x00000000
        /*0738*/ 	.short	0x0101
        /*073a*/ 	.byte	0x06
	.zero		1


	//   ....[26]....
        /*073c*/ 	.word	0x00005850
        /*0740*/ 	.word	0x000000ff
        /*0744*/ 	.word	0x0002d830
        /*0748*/ 	.short	0x010a
        /*074a*/ 	.byte	0x06
	.zero		1


	//   ....[27]....
        /*074c*/ 	.word	0x00005890
        /*0750*/ 	.word	0x000000ff
        /*0754*/ 	.word	0x0002d830
        /*0758*/ 	.short	0x010a
        /*075a*/ 	.byte	0x06
	.zero		1


	//   ....[28]....
        /*075c*/ 	.word	0x00005b60
        /*0760*/ 	.word	0x000000ff
        /*0764*/ 	.word	0x0002d850
        /*0768*/ 	.short	0x010a
        /*076a*/ 	.byte	0x06
	.zero		1


	//   ....[29]....
        /*076c*/ 	.word	0x00005ba0
        /*0770*/ 	.word	0x000000ff
        /*0774*/ 	.word	0x0002d850
        /*0778*/ 	.short	0x010a
        /*077a*/ 	.byte	0x06
	.zero		1


	//   ....[30]....
        /*077c*/ 	.word	0x000065a0
        /*0780*/ 	.word	0x000000ff
        /*0784*/ 	.word	0x00000000
        /*0788*/ 	.short	0x0101
        /*078a*/ 	.byte	0x06
	.zero		1


	//   ....[31]....
        /*078c*/ 	.word	0x00008c10
        /*0790*/ 	.word	0x000000ff
        /*0794*/ 	.word	0x00000000
        /*0798*/ 	.short	0x0101
        /*079a*/ 	.byte	0x06
	.zero		1


	//   ....[32]....
        /*079c*/ 	.word	0x00009530
        /*07a0*/ 	.word	0x000000ff
        /*07a4*/ 	.word	0x0002d830
        /*07a8*/ 	.short	0x010a
        /*07aa*/ 	.byte	0x06
	.zero		1


	//   ....[33]....
        /*07ac*/ 	.word	0x00009570
        /*07b0*/ 	.word	0x000000ff
        /*07b4*/ 	.word	0x0002d830
        /*07b8*/ 	.short	0x010a
        /*07ba*/ 	.byte	0x06
	.zero		1


	//   ....[34]....
        /*07bc*/ 	.word	0x00009840
        /*07c0*/ 	.word	0x000000ff
        /*07c4*/ 	.word	0x0002d850
        /*07c8*/ 	.short	0x010a
        /*07ca*/ 	.byte	0x06
	.zero		1


	//   ....[35]....
        /*07cc*/ 	.word	0x00009880
        /*07d0*/ 	.word	0x000000ff
        /*07d4*/ 	.word	0x0002d850
        /*07d8*/ 	.short	0x010a
        /*07da*/ 	.byte	0x06
	.zero		1


	//   ....[36]....
        /*07dc*/ 	.word	0x0000a1c0
        /*07e0*/ 	.word	0x000000ff
        /*07e4*/ 	.word	0x00000000
        /*07e8*/ 	.short	0x0101
        /*07ea*/ 	.byte	0x06
	.zero		1


	//   ....[37]....
        /*07ec*/ 	.word	0x0000b780
        /*07f0*/ 	.word	0x000000ff
        /*07f4*/ 	.word	0x00000000
        /*07f8*/ 	.short	0x0101
        /*07fa*/ 	.byte	0x06
	.zero		1


	//   ....[38]....
        /*07fc*/ 	.word	0x0000bea0
        /*0800*/ 	.word	0x000000ff
        /*0804*/ 	.word	0x0002d830
        /*0808*/ 	.short	0x010a
        /*080a*/ 	.byte	0x06
	.zero		1


	//   ....[39]....
        /*080c*/ 	.word	0x0000bee0
        /*0810*/ 	.word	0x000000ff
        /*0814*/ 	.word	0x0002d830
        /*0818*/ 	.short	0x010a
        /*081a*/ 	.byte	0x06
	.zero		1


	//   ....[40]....
        /*081c*/ 	.word	0x0000c1b0
        /*0820*/ 	.word	0x000000ff
        /*0824*/ 	.word	0x0002d850
        /*0828*/ 	.short	0x010a
        /*082a*/ 	.byte	0x06
	.zero		1


	//   ....[41]....
        /*082c*/ 	.word	0x0000c1f0
        /*0830*/ 	.word	0x000000ff
        /*0834*/ 	.word	0x0002d850
        /*0838*/ 	.short	0x010a
        /*083a*/ 	.byte	0x06
	.zero		1


	//   ....[42]....
        /*083c*/ 	.word	0x0000cbb0
        /*0840*/ 	.word	0x000000ff
        /*0844*/ 	.word	0x00000000
        /*0848*/ 	.short	0x0101
        /*084a*/ 	.byte	0x06
	.zero		1


	//   ....[43]....
        /*084c*/ 	.word	0x0000f220
        /*0850*/ 	.word	0x000000ff
        /*0854*/ 	.word	0x00000000
        /*0858*/ 	.short	0x0101
        /*085a*/ 	.byte	0x06
	.zero		1


	//   ....[44]....
        /*085c*/ 	.word	0x0000f800
        /*0860*/ 	.word	0x000000ff
        /*0864*/ 	.word	0x0002d850
        /*0868*/ 	.short	0x010a
        /*086a*/ 	.byte	0x08
	.zero		1


	//   ....[45]....
        /*086c*/ 	.word	0x0000f840
        /*0870*/ 	.word	0x000000ff
        /*0874*/ 	.word	0x0002d850
        /*0878*/ 	.short	0x010a
        /*087a*/ 	.byte	0x08
	.zero		1


	//   ....[46]....
        /*087c*/ 	.word	0x0000fed0
        /*0880*/ 	.word	0x000000ff
        /*0884*/ 	.word	0x00000000
        /*0888*/ 	.short	0x0101
        /*088a*/ 	.byte	0x08
	.zero		1


	//   ....[47]....
        /*088c*/ 	.word	0x00010f00
        /*0890*/ 	.word	0x000000ff
        /*0894*/ 	.word	0x00000000
        /*0898*/ 	.short	0x0101
        /*089a*/ 	.byte	0x05
	.zero		1


	//   ....[48]....
        /*089c*/ 	.word	0x00013090
        /*08a0*/ 	.word	0x00000006
        /*08a4*/ 	.word	0x0002d840
        /*08a8*/ 	.short	0x010a
        /*08aa*/ 	.byte	0x3f
	.zero		1


	//   ....[49]....
        /*08ac*/ 	.word	0x00013610
        /*08b0*/ 	.word	0x00000006
        /*08b4*/ 	.word	0x0002d830
        /*08b8*/ 	.short	0x0107
        /*08ba*/ 	.byte	0x3f
	.zero		1


	//   ....[50]....
        /*08bc*/ 	.word	0x000136e0
        /*08c0*/ 	.word	0x00000006
        /*08c4*/ 	.word	0x0002d830
        /*08c8*/ 	.short	0x0101
        /*08ca*/ 	.byte	0x3f
	.zero		1


	//   ....[51]....
        /*08cc*/ 	.word	0x000141d0
        /*08d0*/ 	.word	0x00000010
        /*08d4*/ 	.word	0x0002d800
        /*08d8*/ 	.short	0x0107
        /*08da*/ 	.byte	0x3f
	.zero		1


	//   ....[52]....
        /*08dc*/ 	.word	0x000142c0
        /*08e0*/ 	.word	0x00000010
        /*08e4*/ 	.word	0x0002d800
        /*08e8*/ 	.short	0x0101
        /*08ea*/ 	.byte	0x3f
	.zero		1


	//   ....[53]....
        /*08ec*/ 	.word	0x000142e0
        /*08f0*/ 	.word	0x00000010
        /*08f4*/ 	.word	0x0002d820
        /*08f8*/ 	.short	0x010a
        /*08fa*/ 	.byte	0x3f
	.zero		1


	//   ....[54]....
        /*08fc*/ 	.word	0x00014680
        /*0900*/ 	.word	0x00000006
        /*0904*/ 	.word	0x0002d840
        /*0908*/ 	.short	0x010a
        /*090a*/ 	.byte	0x3f
	.zero		1


	//   ....[55]....
        /*090c*/ 	.word	0x00014af0
        /*0910*/ 	.word	0x00000006
        /*0914*/ 	.word	0x0002d830
        /*0918*/ 	.short	0x0107
        /*091a*/ 	.byte	0x3f
	.zero		1


	//   ....[56]....
        /*091c*/ 	.word	0x00014bb0
        /*0920*/ 	.word	0x00000006
        /*0924*/ 	.word	0x0002d830
        /*0928*/ 	.short	0x0101
        /*092a*/ 	.byte	0x3f
	.zero		1


	//   ....[57]....
        /*092c*/ 	.word	0x00014c10
        /*0930*/ 	.word	0x00000006
        /*0934*/ 	.word	0x0002d860
        /*0938*/ 	.short	0x010a
        /*093a*/ 	.byte	0x3f
	.zero		1


	//   ....[58]....
        /*093c*/ 	.word	0x00015050
        /*0940*/ 	.word	0x00000006
        /*0944*/ 	.word	0x0002d850
        /*0948*/ 	.short	0x0107
        /*094a*/ 	.byte	0x3f
	.zero		1


	//   ....[59]....
        /*094c*/ 	.word	0x00015220
        /*0950*/ 	.word	0x00000006
        /*0954*/ 	.word	0x0002d850
        /*0958*/ 	.short	0x0101
        /*095a*/ 	.byte	0x3f
	.zero		1


	//   ....[60]....
        /*095c*/ 	.word	0x00015430
        /*0960*/ 	.word	0x00000004
        /*0964*/ 	.word	0x0002d860
        /*0968*/ 	.short	0x010a
        /*096a*/ 	.byte	0x3f
	.zero		1


	//   ....[61]....
        /*096c*/ 	.word	0x00015880
        /*0970*/ 	.word	0x00000004
        /*0974*/ 	.word	0x0002d850
        /*0978*/ 	.short	0x0107
        /*097a*/ 	.byte	0x3f
	.zero		1


	//   ....[62]....
        /*097c*/ 	.word	0x00015940
        /*0980*/ 	.word	0x00000004
        /*0984*/ 	.word	0x0002d850
        /*0988*/ 	.short	0x0101
        /*098a*/ 	.byte	0x3f
	.zero		1


	//   ....[63]....
        /*098c*/ 	.word	0x00015c10
        /*0990*/ 	.word	0x00000004
        /*0994*/ 	.word	0x0002d820
        /*0998*/ 	.short	0x010a
        /*099a*/ 	.byte	0x3f
	.zero		1


	//   ....[64]....
        /*099c*/ 	.word	0x00015d90
        /*09a0*/ 	.word	0x00000005
        /*09a4*/ 	.word	0x0002d840
        /*09a8*/ 	.short	0x010a
        /*09aa*/ 	.byte	0x3f
	.zero		1


	//   ....[65]....
        /*09ac*/ 	.word	0x00015e30
        /*09b0*/ 	.word	0x00000017
        /*09b4*/ 	.word	0x0002d840
        /*09b8*/ 	.short	0x010a
        /*09ba*/ 	.byte	0x3f
	.zero		1


	//   ....[66]....
        /*09bc*/ 	.word	0x00015e70
        /*09c0*/ 	.word	0x00000005
        /*09c4*/ 	.word	0x0002d860
        /*09c8*/ 	.short	0x010a
        /*09ca*/ 	.byte	0x3f
	.zero		1


	//   ....[67]....
        /*09cc*/ 	.word	0x00015eb0
        /*09d0*/ 	.word	0x00000017
        /*09d4*/ 	.word	0x0002d860
        /*09d8*/ 	.short	0x010a
        /*09da*/ 	.byte	0x3f
	.zero		1


	//   ....[68]....
        /*09dc*/ 	.word	0x00015f20
        /*09e0*/ 	.word	0x00000003
        /*09e4*/ 	.word	0x0002d800
        /*09e8*/ 	.short	0x010a
        /*09ea*/ 	.byte	0x3f
	.zero		1


	//   ....[69]....
        /*09ec*/ 	.word	0x00015f70
        /*09f0*/ 	.word	0x00000006
        /*09f4*/ 	.word	0x0002d830
        /*09f8*/ 	.short	0x010a
        /*09fa*/ 	.byte	0x3f
	.zero		1


	//   ....[70]....
        /*09fc*/ 	.word	0x00015fd0
        /*0a00*/ 	.word	0x00000007
        /*0a04*/ 	.word	0x0002d830
        /*0a08*/ 	.short	0x010a
        /*0a0a*/ 	.byte	0x3f
	.zero		1


	//   ....[71]....
        /*0a0c*/ 	.word	0x00016030
        /*0a10*/ 	.word	0x00000007
        /*0a14*/ 	.word	0x0002d850
        /*0a18*/ 	.short	0x010a
        /*0a1a*/ 	.byte	0x3f
	.zero		1


	//   ....[72]....
        /*0a1c*/ 	.word	0x00016090
        /*0a20*/ 	.word	0x00000008
        /*0a24*/ 	.word	0x0002d830
        /*0a28*/ 	.short	0x010a
        /*0a2a*/ 	.byte	0x3f
	.zero		1


	//   ....[73]....
        /*0a2c*/ 	.word	0x000160f0
        /*0a30*/ 	.word	0x00000008
        /*0a34*/ 	.word	0x0002d850
        /*0a38*/ 	.short	0x010a
        /*0a3a*/ 	.byte	0x3f
	.zero		1


	//   ....[74]....
        /*0a3c*/ 	.word	0x00016150
        /*0a40*/ 	.word	0x00000006
        /*0a44*/ 	.word	0x0002d830
        /*0a48*/ 	.short	0x010a
        /*0a4a*/ 	.byte	0x3f
	.zero		1


	//   ....[75]....
        /*0a4c*/ 	.word	0x000161b0
        /*0a50*/ 	.word	0x00000006
        /*0a54*/ 	.word	0x0002d850
        /*0a58*/ 	.short	0x010a
        /*0a5a*/ 	.byte	0x3f
	.zero		1


	//   ....[76]....
        /*0a5c*/ 	.word	0x00016210
        /*0a60*/ 	.word	0x00000004
        /*0a64*/ 	.word	0x0002d850
        /*0a68*/ 	.short	0x010a
        /*0a6a*/ 	.byte	0x3f
	.zero		1


	//   ....[77]....
        /*0a6c*/ 	.word	0x00016310
        /*0a70*/ 	.word	0x00000006
        /*0a74*/ 	.word	0x0002d840
        /*0a78*/ 	.short	0x010a
        /*0a7a*/ 	.byte	0x3f
	.zero		1


	//   ....[78]....
        /*0a7c*/ 	.word	0x00017120
        /*0a80*/ 	.word	0x00000010
        /*0a84*/ 	.word	0x0002d820
        /*0a88*/ 	.short	0x010a
        /*0a8a*/ 	.byte	0x3f
	.zero		1


	//   ....[79]....
        /*0a8c*/ 	.word	0x00017170
        /*0a90*/ 	.word	0x00000006
        /*0a94*/ 	.word	0x0002d840
        /*0a98*/ 	.short	0x010a
        /*0a9a*/ 	.byte	0x3f
	.zero		1


	//   ....[80]....
        /*0a9c*/ 	.word	0x000176d0
        /*0aa0*/ 	.word	0x00000006
        /*0aa4*/ 	.word	0x0002d860
        /*0aa8*/ 	.short	0x010a
        /*0aaa*/ 	.byte	0x3f
	.zero		1


	//   ....[81]....
        /*0aac*/ 	.word	0x00017cb0
        /*0ab0*/ 	.word	0x00000004
        /*0ab4*/ 	.word	0x0002d860
        /*0ab8*/ 	.short	0x010a
        /*0aba*/ 	.byte	0x3f
	.zero		1


	//   ....[82]....
        /*0abc*/ 	.word	0x00018330
        /*0ac0*/ 	.word	0x00000004
        /*0ac4*/ 	.word	0x0002d820
        /*0ac8*/ 	.short	0x010a
        /*0aca*/ 	.byte	0x3f
	.zero		1


	//   ....[83]....
        /*0acc*/ 	.word	0x000184d0
        /*0ad0*/ 	.word	0x00000005
        /*0ad4*/ 	.word	0x0002d840
        /*0ad8*/ 	.short	0x010a
        /*0ada*/ 	.byte	0x3f
	.zero		1


	//   ....[84]....
        /*0adc*/ 	.word	0x00018520
        /*0ae0*/ 	.word	0x00000017
        /*0ae4*/ 	.word	0x0002d840
        /*0ae8*/ 	.short	0x010a
        /*0aea*/ 	.byte	0x3f
	.zero		1


	//   ....[85]....
        /*0aec*/ 	.word	0x00018570
        /*0af0*/ 	.word	0x00000005
        /*0af4*/ 	.word	0x0002d860
        /*0af8*/ 	.short	0x010a
        /*0afa*/ 	.byte	0x3f
	.zero		1


	//----- nvinfo : EIATTR_NUM_MBARRIERS
	.align		4
.L_177:
        /*0afc*/ 	.byte	0x03, 0x38
        /*0afe*/ 	.short	0x0016


	//----- nvinfo : EIATTR_EXIT_INSTR_OFFSETS
	.align		4
        /*0b00*/ 	.byte	0x04, 0x1c
        /*0b02*/ 	.short	(.L_179 - .L_178)


	//   ....[0]....
.L_178:
        /*0b04*/ 	.word	0x00000970


	//   ....[1]....
        /*0b08*/ 	.word	0x00011920


	//   ....[2]....
        /*0b0c*/ 	.word	0x00015f00


	//----- nvinfo : EIATTR_MAX_THREADS
	.align		4
.L_179:
        /*0b10*/ 	.byte	0x04, 0x05
        /*0b12*/ 	.short	(.L_181 - .L_180)
.L_180:
        /*0b14*/ 	.word	0x00000200
        /*0b18*/ 	.word	0x00000001
        /*0b1c*/ 	.word	0x00000001


	//----- nvinfo : EIATTR_CRS_STACK_SIZE
	.align		4
.L_181:
        /*0b20*/ 	.byte	0x04, 0x1e
        /*0b22*/ 	.short	(.L_183 - .L_182)
.L_182:
        /*0b24*/ 	.word	0x00000000


	//----- nvinfo : EIATTR_CBANK_PARAM_SIZE
	.align		4
.L_183:
        /*0b28*/ 	.byte	0x03, 0x19
        /*0b2a*/ 	.short	0x0af0


	//----- nvinfo : EIATTR_PARAM_CBANK
	.align		4
        /*0b2c*/ 	.byte	0x04, 0x0a
        /*0b2e*/ 	.short	(.L_185 - .L_184)
	.align		4
.L_184:
        /*0b30*/ 	.word	index@(.nv.constant0._ZN7cutlass13device_kernelIN5flash11enable_sm90INS1_16FlashAttnFwdSm90INS1_25CollectiveMainloopFwdSm90ILi2EN4cute5tupleIJNS5_1CILi1EEES8_S8_EEENS6_IJNS7_ILi192EEENS7_ILi128EEENS7_ILi96EEEEEELi96ENS_10bfloat16_tEfNS_4arch4Sm90ELb0ELb1ELb1ELb0ELb1ELb0ELb0ELb0ELb1ELb1ELb0ELb0EEENS1_21CollectiveEpilogueFwdINS6_IJSA_SC_SB_EEES9_SE_SG_Li384ELb0ELb1ELb0ELb0EEENS1_30DynamicPersistentTileSchedulerILi384ELi128ELb0ELb1ELb1EEEEEEEEEvNT_6ParamsE)
        /*0b34*/ 	.short	0x0210
        /*0b36*/ 	.short	0x0af0


	//----- nvinfo : EIATTR_SW_WAR
	.align		4
.L_185:
        /*0b38*/ 	.byte	0x04, 0x36
        /*0b3a*/ 	.short	(.L_187 - .L_186)
.L_186:
        /*0b3c*/ 	.word	0x00000008
.L_187:


//--------------------- .nv.info._ZN7cutlass13device_kernelIN5flash11enable_sm90INS1_16FlashAttnFwdSm90INS1_25CollectiveMainloopFwdSm90ILi2EN4cute5tupleIJNS5_1CILi1EEES8_S8_EEENS6_IJNS7_ILi192EEENS7_ILi128EEENS7_ILi96EEEEEELi96ENS_10bfloat16_tEfNS_4arch4Sm90ELb0ELb1ELb1ELb1ELb1ELb0ELb0ELb0ELb1ELb1ELb0ELb0EEENS1_21CollectiveEpilogueFwdINS6_IJSA_SC_SB_EEES9_SE_SG_Li384ELb1ELb1ELb0ELb0EEENS1_36VarlenDynamicPersistentTileSchedulerILi192ELi128ELi384ELi128ELb0ELb1ELb1ELb1ELb0ELb1EEEEEEEEEvNT_6ParamsE --------------------------
	.section	.nv.info._ZN7cutlass13device_kernelIN5flash11enable_sm90INS1_16FlashAttnFwdSm90INS1_25CollectiveMainloopFwdSm90ILi2EN4cute5tupleIJNS5_1CILi1EEES8_S8_EEENS6_IJNS7_ILi192EEENS7_ILi128EEENS7_ILi96EEEEEELi96ENS_10bfloat16_tEfNS_4arch4Sm90ELb0ELb1ELb1ELb1ELb1ELb0ELb0ELb0ELb1ELb1ELb0ELb0EEENS1_21CollectiveEpilogueFwdINS6_IJSA_SC_SB_EEES9_SE_SG_Li384ELb1ELb1ELb0ELb0EEENS1_36VarlenDynamicPersistentTileSchedulerILi192ELi128ELi384ELi128ELb0ELb1ELb1ELb1ELb0ELb1EEEEEEEEEvNT_6ParamsE,"",@"SHT_CUDA_INFO"
	.sectionflags	@""
	.align	4


	//----- nvinfo : EIATTR_CUDA_API_VERSION
	.align		4
        /*0000*/ 	.byte	0x04, 0x37
        /*0002*/ 	.short	(.L_189 - .L_188)
.L_188:
        /*0004*/ 	.word	0x00000082


	//----- nvinfo : EIATTR_KPARAM_INFO
	.align		4
.L_189:
        /*0008*/ 	.byte	0x04, 0x17
        /*000a*/ 	.short	(.L_191 - .L_190)
.L_190:
        /*000c*/ 	.word	0x00000000
        /*0010*/ 	.short	0x0000
        /*0012*/ 	.short	0x0070
        /*0014*/ 	.byte	0x00, 0xf0, 0x01, 0x2a


	//----- nvinfo : EIATTR_SPARSE_MMA_MASK
	.align		4
.L_191:
        /*0018*/ 	.byte	0x03, 0x50
        /*001a*/ 	.short	0x0000


	//----- nvinfo : EIATTR_MAXREG_COUNT
	.align		4
        /*001c*/ 	.byte	0x03, 0x1b
        /*001e*/ 	.short	0x0080


	//----- nvinfo : EIATTR_NUM_BARRIERS
	.align		4
        /*0020*/ 	.byte	0x02, 0x4c
        /*0022*/ 	.byte	0x10
	.zero		1


	//----- nvinfo : EIATTR_EXTERNS
	.align		4
        /*0024*/ 	.byte	0x04, 0x0f
        /*0026*/ 	.short	(.L_193 - .L_192)


	//   ....[0]....
	.align		4
.L_192:
        /*0028*/ 	.word	index@(__assertfail)


	//----- nvinfo : EIATTR_ANNOTATIONS
	.align		4
.L_193:
        /*002c*/ 	.byte	0x04, 0x55
        /*002e*/ 	.short	(.L_195 - .L_194)


	//   ....[0]....
.L_194:
        /* <DEDUP_REMOVED lines=21> */


	//----- nvinfo : EIATTR_MERCURY_ISA_VERSION
	.align		4
.L_195:
        /*0168*/ 	.byte	0x03, 0x5f
        /*016a*/ 	.short	0x0101


	//----- nvinfo : EIATTR_UNUSED_LOAD_BYTE_OFFSET
	.align		4
        /*016c*/ 	.byte	0x04, 0x44
        /*016e*/ 	.short	(.L_197 - .L_196)


	//   ....[0]....
.L_196:
        /*0170*/ 	.word	0x00000980
        /*0174*/ 	.word	0x0000fff0


	//   ....[1]....
        /*0178*/ 	.word	0x00010300
        /*017c*/ 	.word	0x0000fff0


	//----- nvinfo : EIATTR_INT_WARP_WIDE_INSTR_OFFSETS
	.align		4
.L_197:
        /*0180*/ 	.byte	0x04, 0x31
        /*0182*/ 	.short	(.L_199 - .L_198)


	//   ....[0]....
.L_198:
        /*0184*/ 	.word	0x000000c0


	//   ....[1]....
        /*0188*/ 	.word	0x000000d0


	//   ....[2]....
        /*018c*/ 	.word	0x00000170


	//   ....[3]....
        /*0190*/ 	.word	0x000134c0


	//   ....[4]....
        /*0194*/ 	.word	0x00013550


	//   ....[5]....
        /*0198*/ 	.word	0x000162b0


	//   ....[6]....
        /*019c*/ 	.word	0x00016340


	//----- nvinfo : EIATTR_COOP_GROUP_MASK_REGIDS
	.align		4
.L_199:
        /*01a0*/ 	.byte	0x04, 0x29
        /*01a2*/ 	.short	(.L_201 - .L_200)


	//   ....[0]....
.L_200:
        /*01a4*/ 	.word	0xffffffff


	//   ....[1]....
        /*01a8*/ 	.word	0xffffffff


	//   ....[2]....
        /*01ac*/ 	.word	0xffffffff


	//   ....[3]....
        /*01b0*/ 	.word	0xffffffff


	//   ....[4]....
        /*01b4*/ 	.word	0xffffffff


	//   ....[5]....
        /*01b8*/ 	.word	0xffffffff


	//   ....[6]....
        /*01bc*/ 	.word	0xffffffff


	//   ....[7]....
        /*01c0*/ 	.word	0xffffffff


	//   ....[8]....
        /*01c4*/ 	.word	0xffffffff


	//   ....[9]....
        /*01c8*/ 	.word	0xffffffff


	//   ....[10]....
        /*01cc*/ 	.word	0xffffffff


	//   ....[11]....
        /*01d0*/ 	.word	0xffffffff


	//   ....[12]....
        /*01d4*/ 	.word	0xffffffff


	//   ....[13]....
        /*01d8*/ 	.word	0xffffffff


	//   ....[14]....
        /*01dc*/ 	.word	0xffffffff


	//   ....[15]....
        /*01e0*/ 	.word	0xffffffff


	//   ....[16]....
        /*01e4*/ 	.word	0xffffffff


	//   ....[17]....
        /*01e8*/ 	.word	0xffffffff


	//   ....[18]....
        /*01ec*/ 	.word	0xffffffff


	//   ....[19]....
        /*01f0*/ 	.word	0xffffffff


	//   ....[20]....
        /*01f4*/ 	.word	0xffffffff


	//   ....[21]....
        /*01f8*/ 	.word	0xffffffff


	//   ....[22]....
        /*01fc*/ 	.word	0xffffffff


	//   ....[23]....
        /*0200*/ 	.word	0xffffffff


	//   ....[24]....
        /*0204*/ 	.word	0xffffffff


	//   ....[25]....
        /*0208*/ 	.word	0xffffffff


	//   ....[26]....
        /*020c*/ 	.word	0xffffffff


	//   ....[27]....
        /*0210*/ 	.word	0xffffffff


	//   ....[28]....
        /*0214*/ 	.word	0xffffffff


	//   ....[29]....
        /*0218*/ 	.word	0xffffffff


	//   ....[30]....
        /*021c*/ 	.word	0xffffffff


	//   ....[31]....
        /*0220*/ 	.word	0xffffffff


	//   ....[32]....
        /*0224*/ 	.word	0xffffffff


	//   ....[33]....
        /*0228*/ 	.word	0xffffffff


	//   ....[34]....
        /*022c*/ 	.word	0xffffffff


	//   ....[35]....
        /*0230*/ 	.word	0xffffffff


	//   ....[36]....
        /*0234*/ 	.word	0xffffffff


	//   ....[37]....
        /*0238*/ 	.word	0xffffffff


	//   ....[38]....
        /*023c*/ 	.word	0xffffffff


	//   ....[39]....
        /*0240*/ 	.word	0xffffffff


	//   ....[40]....
        /*0244*/ 	.word	0xffffffff


	//   ....[41]....
        /*0248*/ 	.word	0xffffffff


	//   ....[42]....
        /*024c*/ 	.word	0xffffffff


	//   ....[43]....
        /*0250*/ 	.word	0xffffffff


	//   ....[44]....
        /*0254*/ 	.word	0xffffffff


	//   ....[45]....
        /*0258*/ 	.word	0xffffffff


	//   ....[46]....
        /*025c*/ 	.word	0xffffffff


	//   ....[47]....
        /*0260*/ 	.word	0xffffffff


	//   ....[48]....
        /*0264*/ 	.word	0xffffffff


	//   ....[49]....
        /*0268*/ 	.word	0xffffffff


	//   ....[50]....
        /*026c*/ 	.word	0xffffffff


	//   ....[51]....
        /*0270*/ 	.word	0xffffffff


	//   ....[52]....
        /*0274*/ 	.word	0xffffffff


	//   ....[53]....
        /*0278*/ 	.word	0xffffffff


	//   ....[54]....
        /*027c*/ 	.word	0xffffffff


	//   ....[55]....
        /*0280*/ 	.word	0xffffffff


	//   ....[56]....
        /*0284*/ 	.word	0xffffffff


	//   ....[57]....
        /*0288*/ 	.word	0xffffffff


	//   ....[58]....
        /*028c*/ 	.word	0xffffffff


	//   ....[59]....
        /*0290*/ 	.word	0xffffffff


	//   ....[60]....
        /*0294*/ 	.word	0xffffffff


	//   ....[61]....
        /*0298*/ 	.word	0xffffffff


	//   ....[62]....
        /*029c*/ 	.word	0xffffffff


	//   ....[63]....
        /*02a0*/ 	.word	0xffffffff


	//   ....[64]....
        /*02a4*/ 	.word	0xffffffff


	//   ....[65]....
        /*02a8*/ 	.word	0xffffffff


	//   ....[66]....
        /*02ac*/ 	.word	0xffffffff


	//   ....[67]....
        /*02b0*/ 	.word	0xffffffff


	//   ....[68]....
        /*02b4*/ 	.word	0xffffffff


	//   ....[69]....
        /*02b8*/ 	.word	0xffffffff


	//   ....[70]....
        /*02bc*/ 	.word	0xffffffff


	//   ....[71]....
        /*02c0*/ 	.word	0xffffffff


	//   ....[72]....
        /*02c4*/ 	.word	0xffffffff


	//   ....[73]....
        /*02c8*/ 	.word	0xffffffff


	//   ....[74]....
        /*02cc*/ 	.word	0xffffffff


	//   ....[75]....
        /*02d0*/ 	.word	0xffffffff


	//   ....[76]....
        /*02d4*/ 	.word	0xffffffff


	//   ....[77]....
        /*02d8*/ 	.word	0xffffffff


	//   ....[78]....
        /*02dc*/ 	.word	0xffffffff


	//   ....[79]....
        /*02e0*/ 	.word	0xffffffff


	//   ....[80]....
        /*02e4*/ 	.word	0xffffffff


	//   ....[81]....
        /*02e8*/ 	.word	0xffffffff


	//   ....[82]....
        /*02ec*/ 	.word	0xffffffff


	//   ....[83]....
        /*02f0*/ 	.word	0xffffffff


	//   ....[84]....
        /*02f4*/ 	.word	0xffffffff


	//   ....[85]....
        /*02f8*/ 	.word	0xffffffff


	//   ....[86]....
        /*02fc*/ 	.word	0xffffffff


	//   ....[87]....
        /*0300*/ 	.word	0xffffffff


	//   ....[88]....
        /*0304*/ 	.word	0xffffffff


	//   ....[89]....
        /*0308*/ 	.word	0xffffffff


	//   ....[90]....
        /*030c*/ 	.word	0xffffffff


	//   ....[91]....
        /*0310*/ 	.word	0xffffffff


	//   ....[92]....
        /*0314*/ 	.word	0xffffffff


	//   ....[93]....
        /*0318*/ 	.word	0xffffffff


	//   ....[94]....
        /*031c*/ 	.word	0xffffffff


	//   ....[95]....
        /*0320*/ 	.word	0xffffffff


	//   ....[96]....
        /*0324*/ 	.word	0xffffffff


	//   ....[97]....
        /*0328*/ 	.word	0xffffffff


	//   ....[98]....
        /*032c*/ 	.word	0xffffffff


	//   ....[99]....
        /*0330*/ 	.word	0xffffffff


	//   ....[100]....
        /*0334*/ 	.word	0xffffffff


	//   ....[101]....
        /*0338*/ 	.word	0xffffffff


	//   ....[102]....
        /*033c*/ 	.word	0xffffffff


	//   ....[103]....
        /*0340*/ 	.word	0xffffffff


	//   ....[104]....
        /*0344*/ 	.word	0xffffffff


	//   ....[105]....
        /*0348*/ 	.word	0xffffffff


	//   ....[106]....
        /*034c*/ 	.word	0xffffffff


	//   ....[107]....
        /*0350*/ 	.word	0xffffffff


	//   ....[108]....
        /*0354*/ 	.word	0xffffffff


	//   ....[109]....
        /*0358*/ 	.word	0xffffffff


	//   ....[110]....
        /*035c*/ 	.word	0xffffffff


	//   ....[111]....
        /*0360*/ 	.word	0xffffffff


	//   ....[112]....
        /*0364*/ 	.word	0xffffffff


	//   ....[113]....
        /*0368*/ 	.word	0xffffffff


	//   ....[114]....
        /*036c*/ 	.word	0xffffffff


	//   ....[115]....
        /*0370*/ 	.word	0xffffffff


	//   ....[116]....
        /*0374*/ 	.word	0xffffffff


	//   ....[117]....
        /*0378*/ 	.word	0xffffffff


	//   ....[118]....
        /*037c*/ 	.word	0xffffffff


	//   ....[119]....
        /*0380*/ 	.word	0xffffffff


	//   ....[120]....
        /*0384*/ 	.word	0xffffffff


	//   ....[121]....
        /*0388*/ 	.word	0xffffffff


	//   ....[122]....
        /*038c*/ 	.word	0xffffffff


	//   ....[123]....
        /*0390*/ 	.word	0xffffffff


	//   ....[124]....
        /*0394*/ 	.word	0xffffffff


	//   ....[125]....
        /*0398*/ 	.word	0xffffffff


	//   ....[126]....
        /*039c*/ 	.word	0xffffffff


	//   ....[127]....
        /*03a0*/ 	.word	0x0500000f


	//   ....[128]....
        /*03a4*/ 	.word	0x0500000f


	//   ....[129]....
        /*03a8*/ 	.word	0x0500000f


	//   ....[130]....
        /*03ac*/ 	.word	0x0500000f


	//   ....[131]....
        /*03b0*/ 	.word	0x0500000f


	//   ....[132]....
        /*03b4*/ 	.word	0x0500000f


	//   ....[133]....
        /*03b8*/ 	.word	0x0500000f


	//   ....[134]....
        /*03bc*/ 	.word	0x0500000f


	//   ....[135]....
        /*03c0*/ 	.word	0x0500000f


	//   ....[136]....
        /*03c4*/ 	.word	0x0500000f


	//   ....[137]....
        /*03c8*/ 	.word	0x0500000f


	//   ....[138]....
        /*03cc*/ 	.word	0x0500000f


	//   ....[139]....
        /*03d0*/ 	.word	0x0500000f


	//   ....[140]....
        /*03d4*/ 	.word	0x0500000f


	//   ....[141]....
        /*03d8*/ 	.word	0x0500000f


	//   ....[142]....
        /*03dc*/ 	.word	0x0500000f


	//   ....[143]....
        /*03e0*/ 	.word	0x0500000f


	//   ....[144]....
        /*03e4*/ 	.word	0x0500000f


	//   ....[145]....
        /*03e8*/ 	.word	0x0500000f


	//   ....[146]....
        /*03ec*/ 	.word	0x0500000f


	//   ....[147]....
        /*03f0*/ 	.word	0x0500000f


	//   ....[148]....
        /*03f4*/ 	.word	0x0500000f


	//   ....[149]....
        /*03f8*/ 	.word	0x0500000f


	//   ....[150]....
        /*03fc*/ 	.word	0x0500000f


	//   ....[151]....
        /*0400*/ 	.word	0x0500000f


	//   ....[152]....
        /*0404*/ 	.word	0x0500000f


	//   ....[153]....
        /*0408*/ 	.word	0x0500000f


	//   ....[154]....
        /*040c*/ 	.word	0x0500000f


	//   ....[155]....
        /*0410*/ 	.word	0x0500000f


	//   ....[156]....
        /*0414*/ 	.word	0x0500000f


	//   ....[157]....
        /*0418*/ 	.word	0x0500000f


	//   ....[158]....
        /*041c*/ 	.word	0x0500000f


	//   ....[159]....
        /*0420*/ 	.word	0x0500000f


	//   ....[160]....
        /*0424*/ 	.word	0x0500000f


	//   ....[161]....
        /*0428*/ 	.word	0x0500000f


	//   ....[162]....
        /*042c*/ 	.word	0x0500000f


	//   ....[163]....
        /*0430*/ 	.word	0x0500000f


	//   ....[164]....
        /*0434*/ 	.word	0x0500000f


	//   ....[165]....
        /*0438*/ 	.word	0x0500000f


	//   ....[166]....
        /*043c*/ 	.word	0x0500000f


	//   ....[167]....
        /*0440*/ 	.word	0x0500000f


	//   ....[168]....
        /*0444*/ 	.word	0x0500000f


	//   ....[169]....
        /*0448*/ 	.word	0x0500000f


	//   ....[170]....
        /*044c*/ 	.word	0x0500000f


	//   ....[171]....
        /*0450*/ 	.word	0x0500000f


	//   ....[172]....
        /*0454*/ 	.word	0x0500000f


	//   ....[173]....
        /*0458*/ 	.word	0x0500000f


	//   ....[174]....
        /*045c*/ 	.word	0x0500000f


	//   ....[175]....
        /*0460*/ 	.word	0x0500000f


	//   ....[176]....
        /*0464*/ 	.word	0x0500000f


	//   ....[177]....
        /*0468*/ 	.word	0x0500000f


	//   ....[178]....
        /*046c*/ 	.word	0x0500000f


	//   ....[179]....
        /*0470*/ 	.word	0x0500000f


	//   ....[180]....
        /*0474*/ 	.word	0x0500000f


	//   ....[181]....
        /*0478*/ 	.word	0x0500000f


	//   ....[182]....
        /*047c*/ 	.word	0x0500000f


	//   ....[183]....
        /*0480*/ 	.word	0x0500000f


	//   ....[184]....
        /*0484*/ 	.word	0x0500000f


	//   ....[185]....
        /*0488*/ 	.word	0x0500000f


	//   ....[186]....
        /*048c*/ 	.word	0x0500000f


	//   ....[187]....
        /*0490*/ 	.word	0x0500000f


	//   ....[188]....
        /*0494*/ 	.word	0x0500000f


	//   ....[189]....
        /*0498*/ 	.word	0x0500000f


	//----- nvinfo : EIATTR_COOP_GROUP_INSTR_OFFSETS
	.align		4
.L_201:
        /*049c*/ 	.byte	0x04, 0x28
        /*049e*/ 	.short	(.L_203 - .L_202)


	//   ....[0]....
.L_202:
        /*04a0*/ 	.word	0x00000080


	//   ....[1]....
        /*04a4*/ 	.word	0x00000090


	//   ....[2]....
        /*04a8*/ 	.word	0x000002d0


	//   ....[3]....
        /*04ac*/ 	.word	0x00000430


	//   ....[4]....
        /*04b0*/ 	.word	0x00000550


	//   ....[5]....
        /*04b4*/ 	.word	0x000006b0


	//   ....[6]....
        /*04b8*/ 	.word	0x000019c0


	//   ....[7]....
        /*04bc*/ 	.word	0x00002200


	//   ....[8]....
        /*04c0*/ 	.word	0x00002bd0


	//   ....[9]....
        /*04c4*/ 	.word	0x000041a0


	//   ....[10]....
        /*04c8*/ 	.word	0x00004280


	//   ....[11]....
        /*04cc*/ 	.word	0x00004880


	//   ....[12]....
        /*04d0*/ 	.word	0x00004900


	//   ....[13]....
        /*04d4*/ 	.word	0x000054c0


	//   ....[14]....
        /*04d8*/ 	.word	0x00006370


	//   ....[15]....
        /*04dc*/ 	.word	0x00006cb0


	//   ....[16]....
        /*04e0*/ 	.word	0x00007890


	//   ....[17]....
        /*04e4*/ 	.word	0x00007990


	//   ....[18]....
        /*04e8*/ 	.word	0x00008160


	//   ....[19]....
        /*04ec*/ 	.word	0x000081f0


	//   ....[20]....
        /*04f0*/ 	.word	0x00009280


	//   ....[21]....
        /*04f4*/ 	.word	0x0000aa70


	//   ....[22]....
        /*04f8*/ 	.word	0x0000aa90


	//   ....[23]....
        /*04fc*/ 	.word	0x0000aac0


	//   ....[24]....
        /*0500*/ 	.word	0x0000aad0


	//   ....[25]....
        /*0504*/ 	.word	0x0000be20


	//   ....[26]....
        /*0508*/ 	.word	0x0000c980


	//   ....[27]....
        /*050c*/ 	.word	0x0000d2c0


	//   ....[28]....
        /*0510*/ 	.word	0x0000dea0


	//   ....[29]....
        /*0514*/ 	.word	0x0000dfa0


	//   ....[30]....
        /*0518*/ 	.word	0x0000e7b0


	//   ....[31]....
        /*051c*/ 	.word	0x0000e850


	//   ....[32]....
        /*0520*/ 	.word	0x0000f890


	//   ....[33]....
        /*0524*/ 	.word	0x0000f9a0


	//   ....[34]....
        /*0528*/ 	.word	0x0000fa00


	//   ....[35]....
        /*052c*/ 	.word	0x0000fad0


	//   ....[36]....
        /*0530*/ 	.word	0x0000fb00


	//   ....[37]....
        /*0534*/ 	.word	0x00010cd0


	//   ....[38]....
        /*0538*/ 	.word	0x00010d10


	//   ....[39]....
        /*053c*/ 	.word	0x00010d40


	//   ....[40]....
        /*0540*/ 	.word	0x00010d80


	//   ....[41]....
        /*0544*/ 	.word	0x00011230


	//   ....[42]....
        /*0548*/ 	.word	0x00011250


	//   ....[43]....
        /*054c*/ 	.word	0x00011360


	//   ....[44]....
        /*0550*/ 	.word	0x00011380


	//   ....[45]....
        /*0554*/ 	.word	0x00011c50


	//   ....[46]....
        /*0558*/ 	.word	0x00011c60


	//   ....[47]....
        /*055c*/ 	.word	0x00011d60


	//   ....[48]....
        /*0560*/ 	.word	0x00011d80


	//   ....[49]....
        /*0564*/ 	.word	0x00011f00


	//   ....[50]....
        /*0568*/ 	.word	0x000120d0


	//   ....[51]....
        /*056c*/ 	.word	0x00012100


	//   ....[52]....
        /*0570*/ 	.word	0x00012130


	//   ....[53]....
        /*0574*/ 	.word	0x00012160


	//   ....[54]....
        /*0578*/ 	.word	0x00012190


	//   ....[55]....
        /*057c*/ 	.word	0x000121c0


	//   ....[56]....
        /*0580*/ 	.word	0x00012310


	//   ....[57]....
        /*0584*/ 	.word	0x00012340


	//   ....[58]....
        /*0588*/ 	.word	0x00012370


	//   ....[59]....
        /*058c*/ 	.word	0x000123a0


	//   ....[60]....
        /*0590*/ 	.word	0x000123d0


	//   ....[61]....
        /*0594*/ 	.word	0x00012400


	//   ....[62]....
        /*0598*/ 	.word	0x00012490


	//   ....[63]....
        /*059c*/ 	.word	0x000124f0


	//   ....[64]....
        /*05a0*/ 	.word	0x00012580


	//   ....[65]....
        /*05a4*/ 	.word	0x00014170


	//   ....[66]....
        /*05a8*/ 	.word	0x00014190


	//   ....[67]....
        /*05ac*/ 	.word	0x00014240


	//   ....[68]....
        /*05b0*/ 	.word	0x00014260


	//   ....[69]....
        /*05b4*/ 	.word	0x00014300


	//   ....[70]....
        /*05b8*/ 	.word	0x00014320


	//   ....[71]....
        /*05bc*/ 	.word	0x00014330


	//   ....[72]....
        /*05c0*/ 	.word	0x00014340


	//   ....[73]....
        /*05c4*/ 	.word	0x00014ce0


	//   ....[74]....
        /*05c8*/ 	.word	0x00014cf0


	//   ....[75]....
        /*05cc*/ 	.word	0x00014d50


	//   ....[76]....
        /*05d0*/ 	.word	0x00014d90


	//   ....[77]....
        /*05d4*/ 	.word	0x00014df0


	//   ....[78]....
        /*05d8*/ 	.word	0x00014e30


	//   ....[79]....
        /*05dc*/ 	.word	0x00014e40


	//   ....[80]....
        /*05e0*/ 	.word	0x00014e60


	//   ....[81]....
        /*05e4*/ 	.word	0x00014f30


	//   ....[82]....
        /*05e8*/ 	.word	0x00014f70


	//   ....[83]....
        /*05ec*/ 	.word	0x00014f80


	//   ....[84]....
        /*05f0*/ 	.word	0x00014fa0


	//   ....[85]....
        /*05f4*/ 	.word	0x00015860


	//   ....[86]....
        /*05f8*/ 	.word	0x00015870


	//   ....[87]....
        /*05fc*/ 	.word	0x00015890


	//   ....[88]....
        /*0600*/ 	.word	0x00015910


	//   ....[89]....
        /*0604*/ 	.word	0x00015920


	//   ....[90]....
        /*0608*/ 	.word	0x00015980


	//   ....[91]....
        /*060c*/ 	.word	0x000159b0


	//   ....[92]....
        /*0610*/ 	.word	0x000159f0


	//   ....[93]....
        /*0614*/ 	.word	0x00015ce0


	//   ....[94]....
        /*0618*/ 	.word	0x00015d00


	//   ....[95]....
        /*061c*/ 	.word	0x00015da0


	//   ....[96]....
        /*0620*/ 	.word	0x00015db0


	//   ....[97]....
        /*0624*/ 	.word	0x00015e40


	//   ....[98]....
        /*0628*/ 	.word	0x00015e50


	//   ....[99]....
        /*062c*/ 	.word	0x00015e60


	//   ....[100]....
        /*0630*/ 	.word	0x00015ef0


	//   ....[101]....
        /*0634*/ 	.word	0x00016530


	//   ....[102]....
        /*0638*/ 	.word	0x00016540


	//   ....[103]....
        /*063c*/ 	.word	0x000165d0


	//   ....[104]....
        /*0640*/ 	.word	0x00016670


	//   ....[105]....
        /*0644*/ 	.word	0x00016690


	//   ....[106]....
        /*0648*/ 	.word	0x00016710


	//   ....[107]....
        /*064c*/ 	.word	0x00016730


	//   ....[108]....
        /*0650*/ 	.word	0x00016740


	//   ....[109]....
        /*0654*/ 	.word	0x00016b20


	//   ....[110]....
        /*0658*/ 	.word	0x00016b50


	//   ....[111]....
        /*065c*/ 	.word	0x00016b90


	//   ....[112]....
        /*0660*/ 	.word	0x00016bc0


	//   ....[113]....
        /*0664*/ 	.word	0x00016bf0


	//   ....[114]....
        /*0668*/ 	.word	0x00016c20


	//   ....[115]....
        /*066c*/ 	.word	0x00016c50


	//   ....[116]....
        /*0670*/ 	.word	0x00016c80


	//   ....[117]....
        /*0674*/ 	.word	0x00016e00


	//   ....[118]....
        /*0678*/ 	.word	0x00016e30


	//   ....[119]....
        /*067c*/ 	.word	0x00016e60


	//   ....[120]....
        /*0680*/ 	.word	0x00016e90


	//   ....[121]....
        /*0684*/ 	.word	0x00016ec0


	//   ....[122]....
        /*0688*/ 	.word	0x00016ef0


	//   ....[123]....
        /*068c*/ 	.word	0x00016fb0


	//   ....[124]....
        /*0690*/ 	.word	0x00016fd0


	//   ....[125]....
        /*0694*/ 	.word	0x00017040


	//   ....[126]....
        /*0698*/ 	.word	0x000176e0


	//   ....[127]....
        /*069c*/ 	.word	0x00017d40


	//   ....[128]....
        /*06a0*/ 	.word	0x00017e30


	//   ....[129]....
        /*06a4*/ 	.word	0x00017ed0


	//   ....[130]....
        /*06a8*/ 	.word	0x00017f30


	//   ....[131]....
        /*06ac*/ 	.word	0x00018040


	//   ....[132]....
        /*06b0*/ 	.word	0x000180b0


	//   ....[133]....
        /*06b4*/ 	.word	0x000181c0


	//   ....[134]....
        /*06b8*/ 	.word	0x00018230


	//   ....[135]....
        /*06bc*/ 	.word	0x000182d0


	//   ....[136]....
        /*06c0*/ 	.word	0x000183f0


	//   ....[137]....
        /*06c4*/ 	.word	0x00018440


	//   ....[138]....
        /*06c8*/ 	.word	0x000184b0


	//   ....[139]....
        /*06cc*/ 	.word	0x000185b0


	//   ....[140]....
        /*06d0*/ 	.word	0x00018620


	//   ....[141]....
        /*06d4*/ 	.word	0x00018700


	//   ....[142]....
        /*06d8*/ 	.word	0x00018780


	//   ....[143]....
        /*06dc*/ 	.word	0x000187e0


	//   ....[144]....
        /*06e0*/ 	.word	0x000188e0


	//   ....[145]....
        /*06e4*/ 	.word	0x000189e0


	//   ....[146]....
        /*06e8*/ 	.word	0x00018a40


	//   ....[147]....
        /*06ec*/ 	.word	0x00018b20


	//   ....[148]....
        /*06f0*/ 	.word	0x00018c60


	//   ....[149]....
        /*06f4*/ 	.word	0x00018d40


	//   ....[150]....
        /*06f8*/ 	.word	0x00018dc0


	//   ....[151]....
        /*06fc*/ 	.word	0x00018ea0


	//   ....[152]....
        /*0700*/ 	.word	0x00018f00


	//   ....[153]....
        /*0704*/ 	.word	0x00018fd0


	//   ....[154]....
        /*0708*/ 	.word	0x00019030


	//   ....[155]....
        /*070c*/ 	.word	0x00019110


	//   ....[156]....
        /*0710*/ 	.word	0x00019200


	//   ....[157]....
        /*0714*/ 	.word	0x000192a0


	//   ....[158]....
        /*0718*/ 	.word	0x00019300


	//   ....[159]....
        /*071c*/ 	.word	0x00019400


	//   ....[160]....
        /*0720*/ 	.word	0x00019460


	//   ....[161]....
        /*0724*/ 	.word	0x00019560


	//   ....[162]....
        /*0728*/ 	.word	0x000195c0


	//   ....[163]....
        /*072c*/ 	.word	0x00019690


	//   ....[164]....
        /*0730*/ 	.word	0x000197e0


	//   ....[165]....
        /*0734*/ 	.word	0x00019890


	//   ....[166]....
        /*0738*/ 	.word	0x000199a0


	//   ....[167]....
        /*073c*/ 	.word	0x00019a80


	//   ....[168]....
        /*0740*/ 	.word	0x00019ae0


	//   ....[169]....
        /*0744*/ 	.word	0x00019bd0


	//   ....[170]....
        /*0748*/ 	.word	0x00019c30


	//   ....[171]....
        /*074c*/ 	.word	0x00019d10


	//   ....[172]....
        /*0750*/ 	.word	0x00019da0


	//   ....[173]....
        /*0754*/ 	.word	0x00019e40


	//   ....[174]....
        /*0758*/ 	.word	0x00019f60


	//   ....[175]....
        /*075c*/ 	.word	0x00019fd0


	//   ....[176]....
        /*0760*/ 	.word	0x0001a040


	//   ....[177]....
        /*0764*/ 	.word	0x0001a0b0


	//   ....[178]....
        /*0768*/ 	.word	0x0001a120


	//   ....[179]....
        /*076c*/ 	.word	0x0001a1a0


	//   ....[180]....
        /*0770*/ 	.word	0x0001a230


	//   ....[181]....
        /*0774*/ 	.word	0x0001a2c0


	//   ....[182]....
        /*0778*/ 	.word	0x0001a330


	//   ....[183]....
        /*077c*/ 	.word	0x0001a3a0


	//   ....[184]....
        /*0780*/ 	.word	0x0001a410


	//   ....[185]....
        /*0784*/ 	.word	0x0001a490


	//   ....[186]....
        /*0788*/ 	.word	0x0001a500


	//   ....[187]....
        /*078c*/ 	.word	0x0001a5a0


	//   ....[188]....
        /*0790*/ 	.word	0x0001a630


	//   ....[189]....
        /*0794*/ 	.word	0x0001a760


	//----- nvinfo : EIATTR_REG_RECONFIG
	.align		4
.L_203:
        /*0798*/ 	.byte	0x01, 0x54
	.zero		2


	//----- nvinfo : EIATTR_SYSCALL_OFFSETS
	.align		4
        /*079c*/ 	.byte	0x04, 0x46
        /*079e*/ 	.short	(.L_205 - .L_204)


	//   ....[0]....
.L_204:
        /*07a0*/ 	.word	0x00001bb0


	//   ....[1]....
        /*07a4*/ 	.word	0x000136b0


	//   ....[2]....
        /*07a8*/ 	.word	0x00013800


	//   ....[3]....
        /*07ac*/ 	.word	0x000138f0


	//   ....[4]....
        /*07b0*/ 	.word	0x00014730


	//----- nvinfo : EIATTR_MBARRIER_INSTR_OFFSETS
	.align		4
.L_205:
        /*07b4*/ 	.byte	0x04, 0x39
        /*07b6*/ 	.short	(.L_207 - .L_206)


	//   ....[0]....
.L_206:
        /*07b8*/ 	.word	0x00000180
        /*07bc*/ 	.word	0x000000ff
        /*07c0*/ 	.word	0x0002d800
        /*07c4*/ 	.short	0x0100
        /*07c6*/ 	.byte	0x08
	.zero		1


	//   ....[1]....
        /*07c8*/ 	.word	0x00000190
        /*07cc*/ 	.word	0x000000ff
        /*07d0*/ 	.word	0x0002d820
        /*07d4*/ 	.short	0x0100
        /*07d6*/ 	.byte	0x08
	.zero		1


	//   ....[2]....
        /*07d8*/ 	.word	0x00000280
        /*07dc*/ 	.word	0x000000ff
        /*07e0*/ 	.word	0x0002d830
        /*07e4*/ 	.short	0x0100
        /*07e6*/ 	.byte	0x08
	.zero		1


	//   ....[3]....
        /*07e8*/ 	.word	0x00000290
        /*07ec*/ 	.word	0x000000ff
        /*07f0*/ 	.word	0x0002d840
        /*07f4*/ 	.short	0x0100
        /*07f6*/ 	.byte	0x08
	.zero		1


	//   ....[4]....
        /*07f8*/ 	.word	0x000002a0
        /*07fc*/ 	.word	0x000000ff
        /*0800*/ 	.word	0x0002d838
        /*0804*/ 	.short	0x0100
        /*0806*/ 	.byte	0x08
	.zero		1


	//   ....[5]....
        /*0808*/ 	.word	0x000002b0
        /*080c*/ 	.word	0x000000ff
        /*0810*/ 	.word	0x0002d848
        /*0814*/ 	.short	0x0100
        /*0816*/ 	.byte	0x08
	.zero		1


	//   ....[6]....
        /*0818*/ 	.word	0x000003e0
        /*081c*/ 	.word	0x000000ff
        /*0820*/ 	.word	0x0002d850
        /*0824*/ 	.short	0x0100
        /*0826*/ 	.byte	0x08
	.zero		1


	//   ....[7]....
        /*0828*/ 	.word	0x000003f0
        /*082c*/ 	.word	0x000000ff
        /*0830*/ 	.word	0x0002d860
        /*0834*/ 	.short	0x0100
        /*0836*/ 	.byte	0x08
	.zero		1


	//   ....[8]....
        /*0838*/ 	.word	0x00000400
        /*083c*/ 	.word	0x000000ff
        /*0840*/ 	.word	0x0002d858
        /*0844*/ 	.short	0x0100
        /*0846*/ 	.byte	0x08
	.zero		1


	//   ....[9]....
        /*0848*/ 	.word	0x00000410
        /*084c*/ 	.word	0x000000ff
        /*0850*/ 	.word	0x0002d868
        /*0854*/ 	.short	0x0100
        /*0856*/ 	.byte	0x08
	.zero		1


	//   ....[10]....
        /*0858*/ 	.word	0x00000500
        /*085c*/ 	.word	0x000000ff
        /*0860*/ 	.word	0x0002d870
        /*0864*/ 	.short	0x0100
        /*0866*/ 	.byte	0x06
	.zero		1


	//   ....[11]....
        /*0868*/ 	.word	0x00000510
        /*086c*/ 	.word	0x000000ff
        /*0870*/ 	.word	0x0002d880
        /*0874*/ 	.short	0x0100
        /*0876*/ 	.byte	0x06
	.zero		1


	//   ....[12]....
        /*0878*/ 	.word	0x00000520
        /*087c*/ 	.word	0x000000ff
        /*0880*/ 	.word	0x0002d878
        /*0884*/ 	.short	0x0100
        /*0886*/ 	.byte	0x06
	.zero		1


	//   ....[13]....
        /*0888*/ 	.word	0x00000530
        /*088c*/ 	.word	0x000000ff
        /*0890*/ 	.word	0x0002d888
        /*0894*/ 	.short	0x0100
        /*0896*/ 	.byte	0x06
	.zero		1


	//   ....[14]....
        /*0898*/ 	.word	0x00000660
        /*089c*/ 	.word	0x000000ff
        /*08a0*/ 	.word	0x0002d890
        /*08a4*/ 	.short	0x0100
        /*08a6*/ 	.byte	0x08
	.zero		1


	//   ....[15]....
        /*08a8*/ 	.word	0x00000670
        /*08ac*/ 	.word	0x000000ff
        /*08b0*/ 	.word	0x0002d8a0
        /*08b4*/ 	.short	0x0100
        /*08b6*/ 	.byte	0x08
	.zero		1


	//   ....[16]....
        /*08b8*/ 	.word	0x00000680
        /*08bc*/ 	.word	0x000000ff
        /*08c0*/ 	.word	0x0002d898
        /*08c4*/ 	.short	0x0100
        /*08c6*/ 	.byte	0x08
	.zero		1


	//   ....[17]....
        /*08c8*/ 	.word	0x00000690
        /*08cc*/ 	.word	0x000000ff
        /*08d0*/ 	.word	0x0002d8a8
        /*08d4*/ 	.short	0x0100
        /*08d6*/ 	.byte	0x08
	.zero		1


	//   ....[18]....
        /*08d8*/ 	.word	0x000007d0
        /*08dc*/ 	.word	0x000000ff
        /*08e0*/ 	.word	0x0002d8b0
        /*08e4*/ 	.short	0x0100
        /*08e6*/ 	.byte	0x08
	.zero		1


	//   ....[19]....
        /*08e8*/ 	.word	0x000007e0
        /*08ec*/ 	.word	0x000000ff
        /*08f0*/ 	.word	0x0002d8c0
        /*08f4*/ 	.short	0x0100
        /*08f6*/ 	.byte	0x08
	.zero		1


	//   ....[20]....
        /*08f8*/ 	.word	0x000007f0
        /*08fc*/ 	.word	0x000000ff
        /*0900*/ 	.word	0x0002d8b8
        /*0904*/ 	.short	0x0100
        /*0906*/ 	.byte	0x08
	.zero		1


	//   ....[21]....
        /*0908*/ 	.word	0x00000800
        /*090c*/ 	.word	0x000000ff
        /*0910*/ 	.word	0x0002d8c8
        /*0914*/ 	.short	0x0100
        /*0916*/ 	.byte	0x08
	.zero		1


	//   ....[22]....
        /*0918*/ 	.word	0x00001c30
        /*091c*/ 	.word	0x000000ff
        /*0920*/ 	.word	0x0002d800
        /*0924*/ 	.short	0x010a
        /*0926*/ 	.byte	0x29
	.zero		1


	//   ....[23]....
        /*0928*/ 	.word	0x00001cb0
        /*092c*/ 	.word	0x00000006
        /*0930*/ 	.word	0x0002d830
        /*0934*/ 	.short	0x010a
        /*0936*/ 	.byte	0x3f
	.zero		1


	//   ....[24]....
        /*0938*/ 	.word	0x00001cf0
        /*093c*/ 	.word	0x00000006
        /*0940*/ 	.word	0x0002d830
        /*0944*/ 	.short	0x010a
        /*0946*/ 	.byte	0x3f
	.zero		1


	//   ....[25]....
        /*0948*/ 	.word	0x00002580
        /*094c*/ 	.word	0x000000ff
        /*0950*/ 	.word	0x00000000
        /*0954*/ 	.short	0x0101
        /*0956*/ 	.byte	0x06
	.zero		1


	//   ....[26]....
        /*0958*/ 	.word	0x00005980
        /*095c*/ 	.word	0x000000ff
        /*0960*/ 	.word	0x0002d830
        /*0964*/ 	.short	0x010a
        /*0966*/ 	.byte	0x06
	.zero		1


	//   ....[27]....
        /*0968*/ 	.word	0x000059c0
        /*096c*/ 	.word	0x000000ff
        /*0970*/ 	.word	0x0002d830
        /*0974*/ 	.short	0x010a
        /*0976*/ 	.byte	0x06
	.zero		1


	//   ....[28]....
        /*0978*/ 	.word	0x00005c90
        /*097c*/ 	.word	0x000000ff
        /*0980*/ 	.word	0x0002d850
        /*0984*/ 	.short	0x010a
        /*0986*/ 	.byte	0x06
	.zero		1


	//   ....[29]....
        /*0988*/ 	.word	0x00005cd0
        /*098c*/ 	.word	0x000000ff
        /*0990*/ 	.word	0x0002d850
        /*0994*/ 	.short	0x010a
        /*0996*/ 	.byte	0x06
	.zero		1


	//   ....[30]....
        /*0998*/ 	.word	0x000066c0
        /*099c*/ 	.word	0x000000ff
        /*09a0*/ 	.word	0x00000000
        /*09a4*/ 	.short	0x0101
        /*09a6*/ 	.byte	0x06
	.zero		1


	//   ....[31]....
        /*09a8*/ 	.word	0x00008d20
        /*09ac*/ 	.word	0x000000ff
        /*09b0*/ 	.word	0x00000000
        /*09b4*/ 	.short	0x0101
        /*09b6*/ 	.byte	0x06
	.zero		1


	//   ....[32]....
        /*09b8*/ 	.word	0x00009670
        /*09bc*/ 	.word	0x000000ff
        /*09c0*/ 	.word	0x0002d830
        /*09c4*/ 	.short	0x010a
        /*09c6*/ 	.byte	0x06
	.zero		1


	//   ....[33]....
        /*09c8*/ 	.word	0x000096b0
        /*09cc*/ 	.word	0x000000ff
        /*09d0*/ 	.word	0x0002d830
        /*09d4*/ 	.short	0x010a
        /*09d6*/ 	.byte	0x06
	.zero		1


	//   ....[34]....
        /*09d8*/ 	.word	0x00009980
        /*09dc*/ 	.word	0x000000ff
        /*09e0*/ 	.word	0x0002d850
        /*09e4*/ 	.short	0x010a
        /*09e6*/ 	.byte	0x06
	.zero		1


	//   ....[35]....
        /*09e8*/ 	.word	0x000099c0
        /*09ec*/ 	.word	0x000000ff
        /*09f0*/ 	.word	0x0002d850
        /*09f4*/ 	.short	0x010a
        /*09f6*/ 	.byte	0x06
	.zero		1


	//   ....[36]....
        /*09f8*/ 	.word	0x0000a360
        /*09fc*/ 	.word	0x000000ff
        /*0a00*/ 	.word	0x00000000
        /*0a04*/ 	.short	0x0101
        /*0a06*/ 	.byte	0x06
	.zero		1


	//   ....[37]....
        /*0a08*/ 	.word	0x0000b8c0
        /*0a0c*/ 	.word	0x000000ff
        /*0a10*/ 	.word	0x00000000
        /*0a14*/ 	.short	0x0101
        /*0a16*/ 	.byte	0x06
	.zero		1


	//   ....[38]....
        /*0a18*/ 	.word	0x0000bfd0
        /*0a1c*/ 	.word	0x000000ff
        /*0a20*/ 	.word	0x0002d830
        /*0a24*/ 	.short	0x010a
        /*0a26*/ 	.byte	0x06
	.zero		1


	//   ....[39]....
        /*0a28*/ 	.word	0x0000c010
        /*0a2c*/ 	.word	0x000000ff
        /*0a30*/ 	.word	0x0002d830
        /*0a34*/ 	.short	0x010a
        /*0a36*/ 	.byte	0x06
	.zero		1


	//   ....[40]....
        /*0a38*/ 	.word	0x0000c2e0
        /*0a3c*/ 	.word	0x000000ff
        /*0a40*/ 	.word	0x0002d850
        /*0a44*/ 	.short	0x010a
        /*0a46*/ 	.byte	0x06
	.zero		1


	//   ....[41]....
        /*0a48*/ 	.word	0x0000c320
        /*0a4c*/ 	.word	0x000000ff
        /*0a50*/ 	.word	0x0002d850
        /*0a54*/ 	.short	0x010a
        /*0a56*/ 	.byte	0x06
	.zero		1


	//   ....[42]....
        /*0a58*/ 	.word	0x0000ccd0
        /*0a5c*/ 	.word	0x000000ff
        /*0a60*/ 	.word	0x00000000
        /*0a64*/ 	.short	0x0101
        /*0a66*/ 	.byte	0x06
	.zero		1


	//   ....[43]....
        /*0a68*/ 	.word	0x0000f330
        /*0a6c*/ 	.word	0x000000ff
        /*0a70*/ 	.word	0x00000000
        /*0a74*/ 	.short	0x0101
        /*0a76*/ 	.byte	0x06
	.zero		1


	//   ....[44]....
        /*0a78*/ 	.word	0x0000f910
        /*0a7c*/ 	.word	0x000000ff
        /*0a80*/ 	.word	0x0002d850
        /*0a84*/ 	.short	0x010a
        /*0a86*/ 	.byte	0x08
	.zero		1


	//   ....[45]....
        /*0a88*/ 	.word	0x0000f950
        /*0a8c*/ 	.word	0x000000ff
        /*0a90*/ 	.word	0x0002d850
        /*0a94*/ 	.short	0x010a
        /*0a96*/ 	.byte	0x08
	.zero		1


	//   ....[46]....
        /*0a98*/ 	.word	0x0000ffe0
        /*0a9c*/ 	.word	0x000000ff
        /*0aa0*/ 	.word	0x00000000
        /*0aa4*/ 	.short	0x0101
        /*0aa6*/ 	.byte	0x08
	.zero		1


	//   ....[47]....
        /*0aa8*/ 	.word	0x00011260
        /*0aac*/ 	.word	0x000000ff
        /*0ab0*/ 	.word	0x00000000
        /*0ab4*/ 	.short	0x0101
        /*0ab6*/ 	.byte	0x04
	.zero		1


	//   ....[48]....
        /*0ab8*/ 	.word	0x00013ed0
        /*0abc*/ 	.word	0x00000002
        /*0ac0*/ 	.word	0x0002d840
        /*0ac4*/ 	.short	0x010a
        /*0ac6*/ 	.byte	0x3f
	.zero		1


	//   ....[49]....
        /*0ac8*/ 	.word	0x00014480
        /*0acc*/ 	.word	0x00000002
        /*0ad0*/ 	.word	0x0002d830
        /*0ad4*/ 	.short	0x0107
        /*0ad6*/ 	.byte	0x3f
	.zero		1


	//   ....[50]....
        /*0ad8*/ 	.word	0x00014550
        /*0adc*/ 	.word	0x00000002
        /*0ae0*/ 	.word	0x0002d830
        /*0ae4*/ 	.short	0x0101
        /*0ae6*/ 	.byte	0x3f
	.zero		1


	//   ....[51]....
        /*0ae8*/ 	.word	0x000150e0
        /*0aec*/ 	.word	0x00000016
        /*0af0*/ 	.word	0x0002d800
        /*0af4*/ 	.short	0x0107
        /*0af6*/ 	.byte	0x3f
	.zero		1


	//   ....[52]....
        /*0af8*/ 	.word	0x000151d0
        /*0afc*/ 	.word	0x00000016
        /*0b00*/ 	.word	0x0002d800
        /*0b04*/ 	.short	0x0101
        /*0b06*/ 	.byte	0x3f
	.zero		1


	//   ....[53]....
        /*0b08*/ 	.word	0x000151f0
        /*0b0c*/ 	.word	0x00000016
        /*0b10*/ 	.word	0x0002d820
        /*0b14*/ 	.short	0x010a
        /*0b16*/ 	.byte	0x3f
	.zero		1


	//   ....[54]....
        /*0b18*/ 	.word	0x00015610
        /*0b1c*/ 	.word	0x00000005
        /*0b20*/ 	.word	0x0002d840
        /*0b24*/ 	.short	0x010a
        /*0b26*/ 	.byte	0x3f
	.zero		1


	//   ....[55]....
        /*0b28*/ 	.word	0x00015aa0
        /*0b2c*/ 	.word	0x00000005
        /*0b30*/ 	.word	0x0002d830
        /*0b34*/ 	.short	0x0107
        /*0b36*/ 	.byte	0x3f
	.zero		1


	//   ....[56]....
        /*0b38*/ 	.word	0x00015b60
        /*0b3c*/ 	.word	0x00000005
        /*0b40*/ 	.word	0x0002d830
        /*0b44*/ 	.short	0x0101
        /*0b46*/ 	.byte	0x3f
	.zero		1


	//   ....[57]....
        /*0b48*/ 	.word	0x00015bc0
        /*0b4c*/ 	.word	0x00000005
        /*0b50*/ 	.word	0x0002d860
        /*0b54*/ 	.short	0x010a
        /*0b56*/ 	.byte	0x3f
	.zero		1


	//   ....[58]....
        /*0b58*/ 	.word	0x000160e0
        /*0b5c*/ 	.word	0x00000005
        /*0b60*/ 	.word	0x0002d850
        /*0b64*/ 	.short	0x0107
        /*0b66*/ 	.byte	0x3f
	.zero		1


	//   ....[59]....
        /*0b68*/ 	.word	0x000161d0
        /*0b6c*/ 	.word	0x00000005
        /*0b70*/ 	.word	0x0002d850
        /*0b74*/ 	.short	0x0101
        /*0b76*/ 	.byte	0x3f
	.zero		1


	//   ....[60]....
        /*0b78*/ 	.word	0x000163f0
        /*0b7c*/ 	.word	0x00000000
        /*0b80*/ 	.word	0x0002d860
        /*0b84*/ 	.short	0x010a
        /*0b86*/ 	.byte	0x3f
	.zero		1


	//   ....[61]....
        /*0b88*/ 	.word	0x00016870
        /*0b8c*/ 	.word	0x00000000
        /*0b90*/ 	.word	0x0002d850
        /*0b94*/ 	.short	0x0107
        /*0b96*/ 	.byte	0x3f
	.zero		1


	//   ....[62]....
        /*0b98*/ 	.word	0x00016940
        /*0b9c*/ 	.word	0x00000000
        /*0ba0*/ 	.word	0x0002d850
        /*0ba4*/ 	.short	0x0101
        /*0ba6*/ 	.byte	0x3f
	.zero		1


	//   ....[63]....
        /*0ba8*/ 	.word	0x00017660
        /*0bac*/ 	.word	0x00000005
        /*0bb0*/ 	.word	0x0002d820
        /*0bb4*/ 	.short	0x010a
        /*0bb6*/ 	.byte	0x3f
	.zero		1


	//   ....[64]....
        /*0bb8*/ 	.word	0x000177e0
        /*0bbc*/ 	.word	0x00000003
        /*0bc0*/ 	.word	0x0002d840
        /*0bc4*/ 	.short	0x010a
        /*0bc6*/ 	.byte	0x3f
	.zero		1


	//   ....[65]....
        /*0bc8*/ 	.word	0x00017880
        /*0bcc*/ 	.word	0x00000019
        /*0bd0*/ 	.word	0x0002d840
        /*0bd4*/ 	.short	0x010a
        /*0bd6*/ 	.byte	0x3f
	.zero		1


	//   ....[66]....
        /*0bd8*/ 	.word	0x000178c0
        /*0bdc*/ 	.word	0x00000003
        /*0be0*/ 	.word	0x0002d860
        /*0be4*/ 	.short	0x010a
        /*0be6*/ 	.byte	0x3f
	.zero		1


	//   ....[67]....
        /*0be8*/ 	.word	0x00017900
        /*0bec*/ 	.word	0x00000019
        /*0bf0*/ 	.word	0x0002d860
        /*0bf4*/ 	.short	0x010a
        /*0bf6*/ 	.byte	0x3f
	.zero		1


	//   ....[68]....
        /*0bf8*/ 	.word	0x00017970
        /*0bfc*/ 	.word	0x00000003
        /*0c00*/ 	.word	0x0002d800
        /*0c04*/ 	.short	0x010a
        /*0c06*/ 	.byte	0x3f
	.zero		1


	//   ....[69]....
        /*0c08*/ 	.word	0x000179c0
        /*0c0c*/ 	.word	0x00000006
        /*0c10*/ 	.word	0x0002d830
        /*0c14*/ 	.short	0x010a
        /*0c16*/ 	.byte	0x3f
	.zero		1


	//   ....[70]....
        /*0c18*/ 	.word	0x00017a20
        /*0c1c*/ 	.word	0x00000007
        /*0c20*/ 	.word	0x0002d830
        /*0c24*/ 	.short	0x010a
        /*0c26*/ 	.byte	0x3f
	.zero		1


	//   ....[71]....
        /*0c28*/ 	.word	0x00017a80
        /*0c2c*/ 	.word	0x00000007
        /*0c30*/ 	.word	0x0002d850
        /*0c34*/ 	.short	0x010a
        /*0c36*/ 	.byte	0x3f
	.zero		1


	//   ....[72]....
        /*0c38*/ 	.word	0x00017ae0
        /*0c3c*/ 	.word	0x00000007
        /*0c40*/ 	.word	0x0002d830
        /*0c44*/ 	.short	0x010a
        /*0c46*/ 	.byte	0x3f
	.zero		1


	//   ....[73]....
        /*0c48*/ 	.word	0x00017b40
        /*0c4c*/ 	.word	0x00000007
        /*0c50*/ 	.word	0x0002d850
        /*0c54*/ 	.short	0x010a
        /*0c56*/ 	.byte	0x3f
	.zero		1


	//   ....[74]....
        /*0c58*/ 	.word	0x00017ba0
        /*0c5c*/ 	.word	0x00000008
        /*0c60*/ 	.word	0x0002d830
        /*0c64*/ 	.short	0x010a
        /*0c66*/ 	.byte	0x3f
	.zero		1


	//   ....[75]....
        /*0c68*/ 	.word	0x00017c00
        /*0c6c*/ 	.word	0x00000008
        /*0c70*/ 	.word	0x0002d850
        /*0c74*/ 	.short	0x010a
        /*0c76*/ 	.byte	0x3f
	.zero		1


	//   ....[76]....
        /*0c78*/ 	.word	0x00017c60
        /*0c7c*/ 	.word	0x00000004
        /*0c80*/ 	.word	0x0002d850
        /*0c84*/ 	.short	0x010a
        /*0c86*/ 	.byte	0x3f
	.zero		1


	//   ....[77]....
        /*0c88*/ 	.word	0x00017d80
        /*0c8c*/ 	.word	0x00000002
        /*0c90*/ 	.word	0x0002d840
        /*0c94*/ 	.short	0x010a
        /*0c96*/ 	.byte	0x3f
	.zero		1


	//   ....[78]....
        /*0c98*/ 	.word	0x00018b60
        /*0c9c*/ 	.word	0x00000016
        /*0ca0*/ 	.word	0x0002d820
        /*0ca4*/ 	.short	0x010a
        /*0ca6*/ 	.byte	0x3f
	.zero		1


	//   ....[79]....
        /*0ca8*/ 	.word	0x00018bb0
        /*0cac*/ 	.word	0x00000005
        /*0cb0*/ 	.word	0x0002d840
        /*0cb4*/ 	.short	0x010a
        /*0cb6*/ 	.byte	0x3f
	.zero		1


	//   ....[80]....
        /*0cb8*/ 	.word	0x00019150
        /*0cbc*/ 	.word	0x00000005
        /*0cc0*/ 	.word	0x0002d860
        /*0cc4*/ 	.short	0x010a
        /*0cc6*/ 	.byte	0x3f
	.zero		1


	//   ....[81]....
        /*0cc8*/ 	.word	0x00019730
        /*0ccc*/ 	.word	0x00000000
        /*0cd0*/ 	.word	0x0002d860
        /*0cd4*/ 	.short	0x010a
        /*0cd6*/ 	.byte	0x3f
	.zero		1


	//   ....[82]....
        /*0cd8*/ 	.word	0x0001a680
        /*0cdc*/ 	.word	0x00000005
        /*0ce0*/ 	.word	0x0002d820
        /*0ce4*/ 	.short	0x010a
        /*0ce6*/ 	.byte	0x3f
	.zero		1


	//   ....[83]....
        /*0ce8*/ 	.word	0x0001a820
        /*0cec*/ 	.word	0x00000003
        /*0cf0*/ 	.word	0x0002d840
        /*0cf4*/ 	.short	0x010a
        /*0cf6*/ 	.byte	0x3f
	.zero		1


	//   ....[84]....
        /*0cf8*/ 	.word	0x0001a870
        /*0cfc*/ 	.word	0x00000019
        /*0d00*/ 	.word	0x0002d840
        /*0d04*/ 	.short	0x010a
        /*0d06*/ 	.byte	0x3f
	.zero		1


	//   ....[85]....
        /*0d08*/ 	.word	0x0001a8c0
        /*0d0c*/ 	.word	0x00000003
        /*0d10*/ 	.word	0x0002d860
        /*0d14*/ 	.short	0x010a
        /*0d16*/ 	.byte	0x3f
	.zero		1


	//----- nvinfo : EIATTR_NUM_MBARRIERS
	.align		4
.L_207:
        /*0d18*/ 	.byte	0x03, 0x38
        /*0d1a*/ 	.short	0x0016


	//----- nvinfo : EIATTR_EXIT_INSTR_OFFSETS
	.align		4
        /*0d1c*/ 	.byte	0x04, 0x1c
        /*0d1e*/ 	.short	(.L_209 - .L_208)


	//   ....[0]....
.L_208:
        /*0d20*/ 	.word	0x000009b0


	//   ....[1]....
        /*0d24*/ 	.word	0x00011eb0


	//   ....[2]....
        /*0d28*/ 	.word	0x00017950


	//----- nvinfo : EIATTR_MAX_THREADS
	.align		4
.L_209:
        /*0d2c*/ 	.byte	0x04, 0x05
        /*0d2e*/ 	.short	(.L_211 - .L_210)
.L_210:
        /*0d30*/ 	.word	0x00000200
        /*0d34*/ 	.word	0x00000001
        /*0d38*/ 	.word	0x00000001


	//----- nvinfo : EIATTR_CRS_STACK_SIZE
	.align		4
.L_211:
        /*0d3c*/ 	.byte	0x04, 0x1e
        /*0d3e*/ 	.short	(.L_213 - .L_212)
.L_212:
        /*0d40*/ 	.word	0x00000000


	//----- nvinfo : EIATTR_CBANK_PARAM_SIZE
	.align		4
.L_213:
        /*0d44*/ 	.byte	0x03, 0x19
        /*0d46*/ 	.short	0x0af0


	//----- nvinfo : EIATTR_PARAM_CBANK
	.align		4
        /*0d48*/ 	.byte	0x04, 0x0a
        /*0d4a*/ 	.short	(.L_215 - .L_214)
	.align		4
.L_214:
        /*0d4c*/ 	.word	index@(.nv.constant0._ZN7cutlass13device_kernelIN5flash11enable_sm90INS1_16FlashAttnFwdSm90INS1_25CollectiveMainloopFwdSm90ILi2EN4cute5tupleIJNS5_1CILi1EEES8_S8_EEENS6_IJNS7_ILi192EEENS7_ILi128EEENS7_ILi96EEEEEELi96ENS_10bfloat16_tEfNS_4arch4Sm90ELb0ELb1ELb1ELb1ELb1ELb0ELb0ELb0ELb1ELb1ELb0ELb0EEENS1_21CollectiveEpilogueFwdINS6_IJSA_SC_SB_EEES9_SE_SG_Li384ELb1ELb1ELb0ELb0EEENS1_36VarlenDynamicPersistentTileSchedulerILi192ELi128ELi384ELi128ELb0ELb1ELb1ELb1ELb0ELb1EEEEEEEEEvNT_6ParamsE)
        /*0d50*/ 	.short	0x0210
        /*0d52*/ 	.short	0x0af0


	//----- nvinfo : EIATTR_SW_WAR
	.align		4
.L_215:
        /*0d54*/ 	.byte	0x04, 0x36
        /*0d56*/ 	.short	(.L_217 - .L_216)
.L_216:
        /*0d58*/ 	.word	0x00000008
.L_217:


//--------------------- .nv.info._ZN7cutlass13device_kernelIN5flash11enable_sm90INS1_16FlashAttnFwdSm90INS1_25CollectiveMainloopFwdSm90ILi2EN4cute5tupleIJNS5_1CILi1EEES8_S8_EEENS6_IJNS7_ILi192EEENS7_ILi128EEENS7_ILi96EEEEEELi96ENS_10bfloat16_tEfNS_4arch4Sm90ELb0ELb1ELb1ELb1ELb1ELb1ELb0ELb0ELb1ELb1ELb0ELb0EEENS1_21CollectiveEpilogueFwdINS6_IJSA_SC_SB_EEES9_SE_SG_Li384ELb1ELb1ELb0ELb0EEENS1_36VarlenDynamicPersistentTileSchedulerILi192ELi128ELi384ELi128ELb0ELb1ELb1ELb1ELb0ELb1EEEEEEEEEvNT_6ParamsE --------------------------
	.section	.nv.info._ZN7cutlass13device_kernelIN5flash11enable_sm90INS1_16FlashAttnFwdSm90INS1_25CollectiveMainloopFwdSm90ILi2EN4cute5tupleIJNS5_1CILi1EEES8_S8_EEENS6_IJNS7_ILi192EEENS7_ILi128EEENS7_ILi96EEEEEELi96ENS_10bfloat16_tEfNS_4arch4Sm90ELb0ELb1ELb1ELb1ELb1ELb1ELb0ELb0ELb1ELb1ELb0ELb0EEENS1_21CollectiveEpilogueFwdINS6_IJSA_SC_SB_EEES9_SE_SG_Li384ELb1ELb1ELb0ELb0EEENS1_36VarlenDynamicPersistentTileSchedulerILi192ELi128ELi384ELi128ELb0ELb1ELb1ELb1ELb0ELb1EEEEEEEEEvNT_6ParamsE,"",@"SHT_CUDA_INFO"
	.sectionflags	@""
	.align	4


	//----- nvinfo : EIATTR_CUDA_API_VERSION
	.align		4
        /*0000*/ 	.byte	0x04, 0x37
        /*0002*/ 	.short	(.L_219 - .L_218)
.L_218:
        /*0004*/ 	.word	0x00000082


	//----- nvinfo : EIATTR_KPARAM_INFO
	.align		4
.L_219:
        /*0008*/ 	.byte	0x04, 0x17
        /*000a*/ 	.short	(.L_221 - .L_220)
.L_220:
        /*000c*/ 	.word	0x00000000
        /*0010*/ 	.short	0x0000
        /*0012*/ 	.short	0x0070
        /*0014*/ 	.byte	0x00, 0xf0, 0x01, 0x2a


	//----- nvinfo : EIATTR_SPARSE_MMA_MASK
	.align		4
.L_221:
        /*0018*/ 	.byte	0x03, 0x50
        /*001a*/ 	.short	0x0000


	//----- nvinfo : EIATTR_MAXREG_COUNT
	.align		4
        /*001c*/ 	.byte	0x03, 0x1b
        /*001e*/ 	.short	0x0080


	//----- nvinfo : EIATTR_NUM_BARRIERS
	.align		4
        /*0020*/ 	.byte	0x02, 0x4c
        /*0022*/ 	.byte	0x10
	.zero		1


	//----- nvinfo : EIATTR_EXTERNS
	.align		4
        /*0024*/ 	.byte	0x04, 0x0f
        /*0026*/ 	.short	(.L_223 - .L_222)


	//   ....[0]....
	.align		4
.L_222:
        /*0028*/ 	.word	index@(__assertfail)


	//----- nvinfo : EIATTR_ANNOTATIONS
	.align		4
.L_223:
        /*002c*/ 	.byte	0x04, 0x55
        /*002e*/ 	.short	(.L_225 - .L_224)


	//   ....[0]....
.L_224:
        /* <DEDUP_REMOVED lines=124> */


	//----- nvinfo : EIATTR_MERCURY_ISA_VERSION
	.align		4
.L_225:
        /*07d8*/ 	.byte	0x03, 0x5f
        /*07da*/ 	.short	0x0101


	//----- nvinfo : EIATTR_UNUSED_LOAD_BYTE_OFFSET
	.align		4
        /*07dc*/ 	.byte	0x04, 0x44
        /*07de*/ 	.short	(.L_227 - .L_226)


	//   ....[0]....
.L_226:
        /*07e0*/ 	.word	0x00000a90
        /*07e4*/ 	.word	0x0000fff0


	//   ....[1]....
        /*07e8*/ 	.word	0x0001bbe0
        /*07ec*/ 	.word	0x0000fff0


	//----- nvinfo : EIATTR_INT_WARP_WIDE_INSTR_OFFSETS
	.align		4
.L_227:
        /*07f0*/ 	.byte	0x04, 0x31
        /*07f2*/ 	.short	(.L_229 - .L_228)


	//   ....[0]....
.L_228:
        /*07f4*/ 	.word	0x00000130


	//   ....[1]....
        /*07f8*/ 	.word	0x00000170


	//   ....[2]....
        /*07fc*/ 	.word	0x000001e0


	//   ....[3]....
        /*0800*/ 	.word	0x00020930


	//   ....[4]....
        /*0804*/ 	.word	0x000209c0


	//   ....[5]....
        /*0808*/ 	.word	0x000236f0


	//   ....[6]....
        /*080c*/ 	.word	0x00023780


	//----- nvinfo : EIATTR_COOP_GROUP_MASK_REGIDS
	.align		4
.L_229:
        /*0810*/ 	.byte	0x04, 0x29
        /*0812*/ 	.short	(.L_231 - .L_230)


	//   ....[0]....
.L_230:
        /*0814*/ 	.word	0xffffffff


	//   ....[1]....
        /*0818*/ 	.word	0xffffffff


	//   ....[2]....
        /*081c*/ 	.word	0xffffffff


	//   ....[3]....
        /*0820*/ 	.word	0xffffffff


	//   ....[4]....
        /*0824*/ 	.word	0xffffffff


	//   ....[5]....
        /*0828*/ 	.word	0xffffffff


	//   ....[6]....
        /*082c*/ 	.word	0xffffffff


	//   ....[7]....
        /*0830*/ 	.word	0xffffffff


	//   ....[8]....
        /*0834*/ 	.word	0xffffffff


	//   ....[9]....
        /*0838*/ 	.word	0xffffffff


	//   ....[10]....
        /*083c*/ 	.word	0xffffffff


	//   ....[11]....
        /*0840*/ 	.word	0xffffffff


	//   ....[12]....
        /*0844*/ 	.word	0xffffffff


	//   ....[13]....
        /*0848*/ 	.word	0xffffffff


	//   ....[14]....
        /*084c*/ 	.word	0xffffffff


	//   ....[15]....
        /*0850*/ 	.word	0xffffffff


	//   ....[16]....
        /*0854*/ 	.word	0xffffffff


	//   ....[17]....
        /*0858*/ 	.word	0xffffffff


	//   ....[18]....
        /*085c*/ 	.word	0xffffffff


	//   ....[19]....
        /*0860*/ 	.word	0xffffffff


	//   ....[20]....
        /*0864*/ 	.word	0xffffffff


	//   ....[21]....
        /*0868*/ 	.word	0xffffffff


	//   ....[22]....
        /*086c*/ 	.word	0xffffffff


	//   ....[23]....
        /*0870*/ 	.word	0xffffffff


	//   ....[24]....
        /*0874*/ 	.word	0xffffffff


	//   ....[25]....
        /*0878*/ 	.word	0xffffffff


	//   ....[26]....
        /*087c*/ 	.word	0xffffffff


	//   ....[27]....
        /*0880*/ 	.word	0xffffffff


	//   ....[28]....
        /*0884*/ 	.word	0xffffffff


	//   ....[29]....
        /*0888*/ 	.word	0xffffffff


	//   ....[30]....
        /*088c*/ 	.word	0xffffffff


	//   ....[31]....
        /*0890*/ 	.word	0xffffffff


	//   ....[32]....
        /*0894*/ 	.word	0xffffffff


	//   ....[33]....
        /*0898*/ 	.word	0xffffffff


	//   ....[34]....
        /*089c*/ 	.word	0xffffffff


	//   ....[35]....
        /*08a0*/ 	.word	0xffffffff


	//   ....[36]....
        /*08a4*/ 	.word	0xffffffff


	//   ....[37]....
        /*08a8*/ 	.word	0xffffffff


	//   ....[38]....
        /*08ac*/ 	.word	0xffffffff


	//   ....[39]....
        /*08b0*/ 	.word	0xffffffff


	//   ....[40]....
        /*08b4*/ 	.word	0xffffffff


	//   ....[41]....
        /*08b8*/ 	.word	0xffffffff


	//   ....[42]....
        /*08bc*/ 	.word	0xffffffff


	//   ....[43]....
        /*08c0*/ 	.word	0xffffffff


	//   ....[44]....
        /*08c4*/ 	.word	0xffffffff


	//   ....[45]....
        /*08c8*/ 	.word	0xffffffff


	//   ....[46]....
        /*08cc*/ 	.word	0xffffffff


	//   ....[47]....
        /*08d0*/ 	.word	0xffffffff


	//   ....[48]....
        /*08d4*/ 	.word	0xffffffff


	//   ....[49]....
        /*08d8*/ 	.word	0xffffffff


	//   ....[50]....
        /*08dc*/ 	.word	0xffffffff


	//   ....[51]....
        /*08e0*/ 	.word	0xffffffff


	//   ....[52]....
        /*08e4*/ 	.word	0xffffffff


	//   ....[53]....
        /*08e8*/ 	.word	0xffffffff


	//   ....[54]....
        /*08ec*/ 	.word	0xffffffff


	//   ....[55]....
        /*08f0*/ 	.word	0xffffffff


	//   ....[56]....
        /*08f4*/ 	.word	0xffffffff


	//   ....[57]....
        /*08f8*/ 	.word	0xffffffff


	//   ....[58]....
        /*08fc*/ 	.word	0xffffffff


	//   ....[59]....
        /*0900*/ 	.word	0xffffffff


	//   ....[60]....
        /*0904*/ 	.word	0xffffffff


	//   ....[61]....
        /*0908*/ 	.word	0xffffffff


	//   ....[62]....
        /*090c*/ 	.word	0xffffffff


	//   ....[63]....
        /*0910*/ 	.word	0xffffffff


	//   ....[64]....
        /*0914*/ 	.word	0xffffffff


	//   ....[65]....
        /*0918*/ 	.word	0xffffffff


	//   ....[66]....
        /*091c*/ 	.word	0xffffffff


	//   ....[67]....
        /*0920*/ 	.word	0xffffffff


	//   ....[68]....
        /*0924*/ 	.word	0xffffffff


	//   ....[69]....
        /*0928*/ 	.word	0xffffffff


	//   ....[70]....
        /*092c*/ 	.word	0xffffffff


	//   ....[71]....
        /*0930*/ 	.word	0xffffffff


	//   ....[72]....
        /*0934*/ 	.word	0xffffffff


	//   ....[73]....
        /*0938*/ 	.word	0xffffffff


	//   ....[74]....
        /*093c*/ 	.word	0xffffffff


	//   ....[75]....
        /*0940*/ 	.word	0xffffffff


	//   ....[76]....
        /*0944*/ 	.word	0xffffffff


	//   ....[77]....
        /*0948*/ 	.word	0xffffffff


	//   ....[78]....
        /*094c*/ 	.word	0xffffffff


	//   ....[79]....
        /*0950*/ 	.word	0xffffffff


	//   ....[80]....
        /*0954*/ 	.word	0xffffffff


	//   ....[81]....
        /*0958*/ 	.word	0xffffffff


	//   ....[82]....
        /*095c*/ 	.word	0xffffffff


	//   ....[83]....
        /*0960*/ 	.word	0xffffffff


	//   ....[84]....
        /*0964*/ 	.word	0xffffffff


	//   ....[85]....
        /*0968*/ 	.word	0xffffffff


	//   ....[86]....
        /*096c*/ 	.word	0xffffffff


	//   ....[87]....
        /*0970*/ 	.word	0xffffffff


	//   ....[88]....
        /*0974*/ 	.word	0xffffffff


	//   ....[89]....
        /*0978*/ 	.word	0xffffffff


	//   ....[90]....
        /*097c*/ 	.word	0xffffffff


	//   ....[91]....
        /*0980*/ 	.word	0xffffffff


	//   ....[92]....
        /*0984*/ 	.word	0xffffffff


	//   ....[93]....
        /*0988*/ 	.word	0xffffffff


	//   ....[94]....
        /*098c*/ 	.word	0xffffffff


	//   ....[95]....
        /*0990*/ 	.word	0xffffffff


	//   ....[96]....
        /*0994*/ 	.word	0xffffffff


	//   ....[97]....
        /*0998*/ 	.word	0xffffffff


	//   ....[98]....
        /*099c*/ 	.word	0xffffffff


	//   ....[99]....
        /*09a0*/ 	.word	0xffffffff


	//   ....[100]....
        /*09a4*/ 	.word	0xffffffff


	//   ....[101]....
        /*09a8*/ 	.word	0xffffffff


	//   ....[102]....
        /*09ac*/ 	.word	0xffffffff


	//   ....[103]....
        /*09b0*/ 	.word	0xffffffff


	//   ....[104]....
        /*09b4*/ 	.word	0xffffffff


	//   ....[105]....
        /*09b8*/ 	.word	0xffffffff


	//   ....[106]....
        /*09bc*/ 	.word	0xffffffff


	//   ....[107]....
        /*09c0*/ 	.word	0xffffffff


	//   ....[108]....
        /*09c4*/ 	.word	0xffffffff


	//   ....[109]....
        /*09c8*/ 	.word	0xffffffff


	//   ....[110]....
        /*09cc*/ 	.word	0xffffffff


	//   ....[111]....
        /*09d0*/ 	.word	0xffffffff


	//   ....[112]....
        /*09d4*/ 	.word	0xffffffff


	//   ....[113]....
        /*09d8*/ 	.word	0xffffffff


	//   ....[114]....
        /*09dc*/ 	.word	0xffffffff


	//   ....[115]....
        /*09e0*/ 	.word	0xffffffff


	//   ....[116]....
        /*09e4*/ 	.word	0xffffffff


	//   ....[117]....
        /*09e8*/ 	.word	0xffffffff


	//   ....[118]....
        /*09ec*/ 	.word	0xffffffff


	//   ....[119]....
        /*09f0*/ 	.word	0xffffffff


	//   ....[120]....
        /*09f4*/ 	.word	0xffffffff


	//   ....[121]....
        /*09f8*/ 	.word	0xffffffff


	//   ....[122]....
        /*09fc*/ 	.word	0xffffffff


	//   ....[123]....
        /*0a00*/ 	.word	0xffffffff


	//   ....[124]....
        /*0a04*/ 	.word	0xffffffff


	//   ....[125]....
        /*0a08*/ 	.word	0xffffffff


	//   ....[126]....
        /*0a0c*/ 	.word	0xffffffff


	//   ....[127]....
        /*0a10*/ 	.word	0xffffffff


	//   ....[128]....
        /*0a14*/ 	.word	0xffffffff


	//   ....[129]....
        /*0a18*/ 	.word	0xffffffff


	//   ....[130]....
        /*0a1c*/ 	.word	0xffffffff


	//   ....[131]....
        /*0a20*/ 	.word	0xffffffff


	//   ....[132]....
        /*0a24*/ 	.word	0xffffffff


	//   ....[133]....
        /*0a28*/ 	.word	0xffffffff


	//   ....[134]....
        /*0a2c*/ 	.word	0xffffffff


	//   ....[135]....
        /*0a30*/ 	.word	0xffffffff


	//   ....[136]....
        /*0a34*/ 	.word	0xffffffff


	//   ....[137]....
        /*0a38*/ 	.word	0xffffffff


	//   ....[138]....
        /*0a3c*/ 	.word	0xffffffff


	//   ....[139]....
        /*0a40*/ 	.word	0xffffffff


	//   ....[140]....
        /*0a44*/ 	.word	0xffffffff


	//   ....[141]....
        /*0a48*/ 	.word	0xffffffff


	//   ....[142]....
        /*0a4c*/ 	.word	0xffffffff


	//   ....[143]....
        /*0a50*/ 	.word	0xffffffff


	//   ....[144]....
        /*0a54*/ 	.word	0xffffffff


	//   ....[145]....
        /*0a58*/ 	.word	0x0500000f


	//   ....[146]....
        /*0a5c*/ 	.word	0x0500000f


	//   ....[147]....
        /*0a60*/ 	.word	0x0500000f


	//   ....[148]....
        /*0a64*/ 	.word	0x0500000f


	//   ....[149]....
        /*0a68*/ 	.word	0x0500000f


	//   ....[150]....
        /*0a6c*/ 	.word	0x0500000f


	//   ....[151]....
        /*0a70*/ 	.word	0x0500000f


	//   ....[152]....
        /*0a74*/ 	.word	0x0500000f


	//   ....[153]....
        /*0a78*/ 	.word	0x0500000f


	//   ....[154]....
        /*0a7c*/ 	.word	0x0500000f


	//   ....[155]....
        /*0a80*/ 	.word	0x0500000f


	//   ....[156]....
        /*0a84*/ 	.word	0x0500000f


	//   ....[157]....
        /*0a88*/ 	.word	0x0500000f


	//   ....[158]....
        /*0a8c*/ 	.word	0x0500000f


	//   ....[159]....
        /*0a90*/ 	.word	0x0500000f


	//   ....[160]....
        /*0a94*/ 	.word	0x0500000f


	//   ....[161]....
        /*0a98*/ 	.word	0x0500000f


	//   ....[162]....
        /*0a9c*/ 	.word	0x0500000f


	//   ....[163]....
        /*0aa0*/ 	.word	0x0500000f


	//   ....[164]....
        /*0aa4*/ 	.word	0x0500000f


	//   ....[165]....
        /*0aa8*/ 	.word	0x0500000f


	//   ....[166]....
        /*0aac*/ 	.word	0x0500000f


	//   ....[167]....
        /*0ab0*/ 	.word	0x0500000f


	//   ....[168]....
        /*0ab4*/ 	.word	0x0500000f


	//   ....[169]....
        /*0ab8*/ 	.word	0x0500000f


	//   ....[170]....
        /*0abc*/ 	.word	0x0500000f


	//   ....[171]....
        /*0ac0*/ 	.word	0x0500000f


	//   ....[172]....
        /*0ac4*/ 	.word	0x0500000f


	//   ....[173]....
        /*0ac8*/ 	.word	0x0500000f


	//   ....[174]....
        /*0acc*/ 	.word	0x0500000f


	//   ....[175]....
        /*0ad0*/ 	.word	0x0500000f


	//   ....[176]....
        /*0ad4*/ 	.word	0x0500000f


	//   ....[177]....
        /*0ad8*/ 	.word	0x0500000f


	//   ....[178]....
        /*0adc*/ 	.word	0x0500000f


	//   ....[179]....
        /*0ae0*/ 	.word	0x0500000f


	//   ....[180]....
        /*0ae4*/ 	.word	0x0500000f


	//   ....[181]....
        /*0ae8*/ 	.word	0x0500000f


	//   ....[182]....
        /*0aec*/ 	.word	0x0500000f


	//   ....[183]....
        /*0af0*/ 	.word	0x0500000f


	//   ....[184]....
        /*0af4*/ 	.word	0x0500000f


	//   ....[185]....
        /*0af8*/ 	.word	0x0500000f


	//   ....[186]....
        /*0afc*/ 	.word	0x0500000f


	//   ....[187]....
        /*0b00*/ 	.word	0x0500000f


	//   ....[188]....
        /*0b04*/ 	.word	0x0500000f


	//   ....[189]....
        /*0b08*/ 	.word	0x0500000f


	//   ....[190]....
        /*0b0c*/ 	.word	0x0500000f


	//   ....[191]....
        /*0b10*/ 	.word	0x0500000f


	//   ....[192]....
        /*0b14*/ 	.word	0x0500000f


	//   ....[193]....
        /*0b18*/ 	.word	0x0500000f


	//   ....[194]....
        /*0b1c*/ 	.word	0x0500000f


	//   ....[195]....
        /*0b20*/ 	.word	0x0500000f


	//   ....[196]....
        /*0b24*/ 	.word	0x0500000f


	//   ....[197]....
        /*0b28*/ 	.word	0x0500000f


	//   ....[198]....
        /*0b2c*/ 	.word	0x0500000f


	//   ....[199]....
        /*0b30*/ 	.word	0x0500000f


	//   ....[200]....
        /*0b34*/ 	.word	0x0500000f


	//   ....[201]....
        /*0b38*/ 	.word	0x0500000f


	//   ....[202]....
        /*0b3c*/ 	.word	0x0500000f


	//   ....[203]....
        /*0b40*/ 	.word	0x0500000f


	//   ....[204]....
        /*0b44*/ 	.word	0x0500000f


	//   ....[205]....
        /*0b48*/ 	.word	0x0500000f


	//   ....[206]....
        /*0b4c*/ 	.word	0x0500000f


	//   ....[207]....
        /*0b50*/ 	.word	0x0500000f


	//   ....[208]....
        /*0b54*/ 	.word	0x0500000f


	//   ....[209]....
        /*0b58*/ 	.word	0x0500000f


	//   ....[210]....
        /*0b5c*/ 	.word	0x0500000f


	//   ....[211]....
        /*0b60*/ 	.word	0x0500000f


	//   ....[212]....
        /*0b64*/ 	.word	0x0500000f


	//   ....[213]....
        /*0b68*/ 	.word	0x0500000f


	//   ....[214]....
        /*0b6c*/ 	.word	0x0500000f


	//   ....[215]....
        /*0b70*/ 	.word	0x0500000f


	//   ....[216]....
        /*0b74*/ 	.word	0x0500000f


	//   ....[217]....
        /*0b78*/ 	.word	0x0500000f


	//   ....[218]....
        /*0b7c*/ 	.word	0x0500000f


	//   ....[219]....
        /*0b80*/ 	.word	0x0500000f


	//   ....[220]....
        /*0b84*/ 	.word	0x0500000f


	//   ....[221]....
        /*0b88*/ 	.word	0x0500000f


	//   ....[222]....
        /*0b8c*/ 	.word	0x0500000f


	//   ....[223]....
        /*0b90*/ 	.word	0x0500000f


	//   ....[224]....
        /*0b94*/ 	.word	0x0500000f


	//   ....[225]....
        /*0b98*/ 	.word	0x0500000f


	//   ....[226]....
        /*0b9c*/ 	.word	0x0500000f


	//   ....[227]....
        /*0ba0*/ 	.word	0x0500000f


	//----- nvinfo : EIATTR_COOP_GROUP_INSTR_OFFSETS
	.align		4
.L_231:
        /*0ba4*/ 	.byte	0x04, 0x28
        /*0ba6*/ 	.short	(.L_233 - .L_232)


	//   ....[0]....
.L_232:
        /*0ba8*/ 	.word	0x00000070


	//   ....[1]....
        /*0bac*/ 	.word	0x00000140


	//   ....[2]....
        /*0bb0*/ 	.word	0x00000190


	//   ....[3]....
        /*0bb4*/ 	.word	0x000003c0


	//   ....[4]....
        /*0bb8*/ 	.word	0x00000520


	//   ....[5]....
        /*0bbc*/ 	.word	0x00000640


	//   ....[6]....
        /*0bc0*/ 	.word	0x000007a0


	//   ....[7]....
        /*0bc4*/ 	.word	0x00003520


	//   ....[8]....
        /*0bc8*/ 	.word	0x00003530


	//   ....[9]....
        /*0bcc*/ 	.word	0x00005260


	//   ....[10]....
        /*0bd0*/ 	.word	0x00005270


	//   ....[11]....
        /*0bd4*/ 	.word	0x00006d70


	//   ....[12]....
        /*0bd8*/ 	.word	0x00006d80


	//   ....[13]....
        /*0bdc*/ 	.word	0x000072d0


	//   ....[14]....
        /*0be0*/ 	.word	0x00007300


	//   ....[15]....
        /*0be4*/ 	.word	0x00007e00


	//   ....[16]....
        /*0be8*/ 	.word	0x000085c0


	//   ....[17]....
        /*0bec*/ 	.word	0x000085d0


	//   ....[18]....
        /*0bf0*/ 	.word	0x000085e0


	//   ....[19]....
        /*0bf4*/ 	.word	0x000085f0


	//   ....[20]....
        /*0bf8*/ 	.word	0x0000a580


	//   ....[21]....
        /*0bfc*/ 	.word	0x0000a590


	//   ....[22]....
        /*0c00*/ 	.word	0x0000a5a0


	//   ....[23]....
        /*0c04*/ 	.word	0x0000a5b0


	//   ....[24]....
        /*0c08*/ 	.word	0x0000d180


	//   ....[25]....
        /*0c0c*/ 	.word	0x0000d660


	//   ....[26]....
        /*0c10*/ 	.word	0x0000e840


	//   ....[27]....
        /*0c14*/ 	.word	0x0000e950


	//   ....[28]....
        /*0c18*/ 	.word	0x0000f1b0


	//   ....[29]....
        /*0c1c*/ 	.word	0x0000f230


	//   ....[30]....
        /*0c20*/ 	.word	0x0000fec0


	//   ....[31]....
        /*0c24*/ 	.word	0x00011470


	//   ....[32]....
        /*0c28*/ 	.word	0x00011900


	//   ....[33]....
        /*0c2c*/ 	.word	0x000128f0


	//   ....[34]....
        /*0c30*/ 	.word	0x000129f0


	//   ....[35]....
        /*0c34*/ 	.word	0x00012ec0


	//   ....[36]....
        /*0c38*/ 	.word	0x00012f40


	//   ....[37]....
        /*0c3c*/ 	.word	0x00014060


	//   ....[38]....
        /*0c40*/ 	.word	0x00015890


	//   ....[39]....
        /*0c44*/ 	.word	0x000158f0


	//   ....[40]....
        /*0c48*/ 	.word	0x00015cc0


	//   ....[41]....
        /*0c4c*/ 	.word	0x00015ce0


	//   ....[42]....
        /*0c50*/ 	.word	0x00017070


	//   ....[43]....
        /*0c54*/ 	.word	0x00018380


	//   ....[44]....
        /*0c58*/ 	.word	0x00018850


	//   ....[45]....
        /*0c5c*/ 	.word	0x00019410


	//   ....[46]....
        /*0c60*/ 	.word	0x00019510


	//   ....[47]....
        /*0c64*/ 	.word	0x00019f10


	//   ....[48]....
        /*0c68*/ 	.word	0x00019fb0


	//   ....[49]....
        /*0c6c*/ 	.word	0x0001aec0


	//   ....[50]....
        /*0c70*/ 	.word	0x0001b0c0


	//   ....[51]....
        /*0c74*/ 	.word	0x0001b0f0


	//   ....[52]....
        /*0c78*/ 	.word	0x0001b590


	//   ....[53]....
        /*0c7c*/ 	.word	0x0001b5d0


	//   ....[54]....
        /*0c80*/ 	.word	0x0001c5e0


	//   ....[55]....
        /*0c84*/ 	.word	0x0001c620


	//   ....[56]....
        /*0c88*/ 	.word	0x0001c650


	//   ....[57]....
        /*0c8c*/ 	.word	0x0001c660


	//   ....[58]....
        /*0c90*/ 	.word	0x0001cbc0


	//   ....[59]....
        /*0c94*/ 	.word	0x0001cbe0


	//   ....[60]....
        /*0c98*/ 	.word	0x0001cd00


	//   ....[61]....
        /*0c9c*/ 	.word	0x0001cd20


	//   ....[62]....
        /*0ca0*/ 	.word	0x0001d580


	//   ....[63]....
        /*0ca4*/ 	.word	0x0001d590


	//   ....[64]....
        /*0ca8*/ 	.word	0x0001d6f0


	//   ....[65]....
        /*0cac*/ 	.word	0x0001d700


	//   ....[66]....
        /*0cb0*/ 	.word	0x0001d8a0


	//   ....[67]....
        /*0cb4*/ 	.word	0x0001da70


	//   ....[68]....
        /*0cb8*/ 	.word	0x0001daa0


	//   ....[69]....
        /*0cbc*/ 	.word	0x0001dad0


	//   ....[70]....
        /*0cc0*/ 	.word	0x0001db00


	//   ....[71]....
        /*0cc4*/ 	.word	0x0001db30


	//   ....[72]....
        /*0cc8*/ 	.word	0x0001db60


	//   ....[73]....
        /*0ccc*/ 	.word	0x0001dcd0


	//   ....[74]....
        /*0cd0*/ 	.word	0x0001dd00


	//   ....[75]....
        /*0cd4*/ 	.word	0x0001dd30


	//   ....[76]....
        /*0cd8*/ 	.word	0x0001dd60


	//   ....[77]....
        /*0cdc*/ 	.word	0x0001dd90


	//   ....[78]....
        /*0ce0*/ 	.word	0x0001ddc0


	//   ....[79]....
        /*0ce4*/ 	.word	0x0001de60


	//   ....[80]....
        /*0ce8*/ 	.word	0x0001dec0


	//   ....[81]....
        /*0cec*/ 	.word	0x0001df60


	//   ....[82]....
        /*0cf0*/ 	.word	0x0001f050


	//   ....[83]....
        /*0cf4*/ 	.word	0x000215b0


	//   ....[84]....
        /*0cf8*/ 	.word	0x000215c0


	//   ....[85]....
        /*0cfc*/ 	.word	0x00021680


	//   ....[86]....
        /*0d00*/ 	.word	0x00021690


	//   ....[87]....
        /*0d04*/ 	.word	0x00021740


	//   ....[88]....
        /*0d08*/ 	.word	0x00021750


	//   ....[89]....
        /*0d0c*/ 	.word	0x00021760


	//   ....[90]....
        /*0d10*/ 	.word	0x00021770


	//   ....[91]....
        /*0d14*/ 	.word	0x00022180


	//   ....[92]....
        /*0d18*/ 	.word	0x00022190


	//   ....[93]....
        /*0d1c*/ 	.word	0x000221b0


	//   ....[94]....
        /*0d20*/ 	.word	0x00022260


	//   ....[95]....
        /*0d24*/ 	.word	0x00022290


	//   ....[96]....
        /*0d28*/ 	.word	0x000222b0


	//   ....[97]....
        /*0d2c*/ 	.word	0x00022330


	//   ....[98]....
        /*0d30*/ 	.word	0x00022340


	//   ....[99]....
        /*0d34*/ 	.word	0x00022410


	//   ....[100]....
        /*0d38*/ 	.word	0x00022450


	//   ....[101]....
        /*0d3c*/ 	.word	0x00022460


	//   ....[102]....
        /*0d40*/ 	.word	0x000224e0


	//   ....[103]....
        /*0d44*/ 	.word	0x00022ce0


	//   ....[104]....
        /*0d48*/ 	.word	0x00022cf0


	//   ....[105]....
        /*0d4c*/ 	.word	0x00022d10


	//   ....[106]....
        /*0d50*/ 	.word	0x00022d90


	//   ....[107]....
        /*0d54*/ 	.word	0x00022da0


	//   ....[108]....
        /*0d58*/ 	.word	0x00022e00


	//   ....[109]....
        /*0d5c*/ 	.word	0x00022e30


	//   ....[110]....
        /*0d60*/ 	.word	0x00022e70


	//   ....[111]....
        /*0d64*/ 	.word	0x00023120


	//   ....[112]....
        /*0d68*/ 	.word	0x00023140


	//   ....[113]....
        /*0d6c*/ 	.word	0x000231e0


	//   ....[114]....
        /*0d70*/ 	.word	0x000231f0


	//   ....[115]....
        /*0d74*/ 	.word	0x00023280


	//   ....[116]....
        /*0d78*/ 	.word	0x00023290


	//   ....[117]....
        /*0d7c*/ 	.word	0x000232a0


	//   ....[118]....
        /*0d80*/ 	.word	0x00023330


	//   ....[119]....
        /*0d84*/ 	.word	0x00023930


	//   ....[120]....
        /*0d88*/ 	.word	0x00023940


	//   ....[121]....
        /*0d8c*/ 	.word	0x000239d0


	//   ....[122]....
        /*0d90*/ 	.word	0x00023a70


	//   ....[123]....
        /*0d94*/ 	.word	0x00023a90


	//   ....[124]....
        /*0d98*/ 	.word	0x00023b10


	//   ....[125]....
        /*0d9c*/ 	.word	0x00023b30


	//   ....[126]....
        /*0da0*/ 	.word	0x00023b40


	//   ....[127]....
        /*0da4*/ 	.word	0x00023f40


	//   ....[128]....
        /*0da8*/ 	.word	0x00023f70


	//   ....[129]....
        /*0dac*/ 	.word	0x00023fb0


	//   ....[130]....
        /*0db0*/ 	.word	0x00023fe0


	//   ....[131]....
        /*0db4*/ 	.word	0x00024010


	//   ....[132]....
        /*0db8*/ 	.word	0x00024040


	//   ....[133]....
        /*0dbc*/ 	.word	0x00024070


	//   ....[134]....
        /*0dc0*/ 	.word	0x000240a0


	//   ....[135]....
        /*0dc4*/ 	.word	0x00024220


	//   ....[136]....
        /*0dc8*/ 	.word	0x00024250


	//   ....[137]....
        /*0dcc*/ 	.word	0x00024280


	//   ....[138]....
        /*0dd0*/ 	.word	0x000242b0


	//   ....[139]....
        /*0dd4*/ 	.word	0x000242e0


	//   ....[140]....
        /*0dd8*/ 	.word	0x00024310


	//   ....[141]....
        /*0ddc*/ 	.word	0x000243d0


	//   ....[142]....
        /*0de0*/ 	.word	0x000243f0


	//   ....[143]....
        /*0de4*/ 	.word	0x00024460


	//   ....[144]....
        /*0de8*/ 	.word	0x00024b00


	//   ....[145]....
        /*0dec*/ 	.word	0x00024e40


	//   ....[146]....
        /*0df0*/ 	.word	0x00024ed0


	//   ....[147]....
        /*0df4*/ 	.word	0x00024fc0


	//   ....[148]....
        /*0df8*/ 	.word	0x00025050


	//   ....[149]....
        /*0dfc*/ 	.word	0x00025130


	//   ....[150]....
        /*0e00*/ 	.word	0x000251c0


	//   ....[151]....
        /*0e04*/ 	.word	0x00025300


	//   ....[152]....
        /*0e08*/ 	.word	0x000253a0


	//   ....[153]....
        /*0e0c*/ 	.word	0x00025430


	//   ....[154]....
        /*0e10*/ 	.word	0x00025480


	//   ....[155]....
        /*0e14*/ 	.word	0x000254d0


	//   ....[156]....
        /*0e18*/ 	.word	0x000255a0


	//   ....[157]....
        /*0e1c*/ 	.word	0x00025630


	//   ....[158]....
        /*0e20*/ 	.word	0x00025680


	//   ....[159]....
        /*0e24*/ 	.word	0x000256d0


	//   ....[160]....
        /*0e28*/ 	.word	0x00025a30


	//   ....[161]....
        /*0e2c*/ 	.word	0x00025a80


	//   ....[162]....
        /*0e30*/ 	.word	0x00025b10


	//   ....[163]....
        /*0e34*/ 	.word	0x00025ba0


	//   ....[164]....
        /*0e38*/ 	.word	0x00025c60


	//   ....[165]....
        /*0e3c*/ 	.word	0x00025f40


	//   ....[166]....
        /*0e40*/ 	.word	0x00026030


	//   ....[167]....
        /*0e44*/ 	.word	0x000260c0


	//   ....[168]....
        /*0e48*/ 	.word	0x00026120


	//   ....[169]....
        /*0e4c*/ 	.word	0x00026240


	//   ....[170]....
        /*0e50*/ 	.word	0x000262a0


	//   ....[171]....
        /*0e54*/ 	.word	0x000263c0


	//   ....[172]....
        /*0e58*/ 	.word	0x00026420


	//   ....[173]....
        /*0e5c*/ 	.word	0x000264d0


	//   ....[174]....
        /*0e60*/ 	.word	0x000265f0


	//   ....[175]....
        /*0e64*/ 	.word	0x00026660


	//   ....[176]....
        /*0e68*/ 	.word	0x000266c0


	//   ....[177]....
        /*0e6c*/ 	.word	0x00026760


	//   ....[178]....
        /*0e70*/ 	.word	0x00026830


	//   ....[179]....
        /*0e74*/ 	.word	0x000268d0


	//   ....[180]....
        /*0e78*/ 	.word	0x000269b0


	//   ....[181]....
        /*0e7c*/ 	.word	0x00026a40


	//   ....[182]....
        /*0e80*/ 	.word	0x00026b10


	//   ....[183]....
        /*0e84*/ 	.word	0x00026ba0


	//   ....[184]....
        /*0e88*/ 	.word	0x00026c80


	//   ....[185]....
        /*0e8c*/ 	.word	0x00026d40


	//   ....[186]....
        /*0e90*/ 	.word	0x00026ec0


	//   ....[187]....
        /*0e94*/ 	.word	0x00026fa0


	//   ....[188]....
        /*0e98*/ 	.word	0x00027020


	//   ....[189]....
        /*0e9c*/ 	.word	0x00027100


	//   ....[190]....
        /*0ea0*/ 	.word	0x00027160


	//   ....[191]....
        /*0ea4*/ 	.word	0x00027230


	//   ....[192]....
        /*0ea8*/ 	.word	0x00027290


	//   ....[193]....
        /*0eac*/ 	.word	0x00027370


	//   ....[194]....
        /*0eb0*/ 	.word	0x00027460


	//   ....[195]....
        /*0eb4*/ 	.word	0x00027500


	//   ....[196]....
        /*0eb8*/ 	.word	0x00027560


	//   ....[197]....
        /*0ebc*/ 	.word	0x00027660


	//   ....[198]....
        /*0ec0*/ 	.word	0x000276c0


	//   ....[199]....
        /*0ec4*/ 	.word	0x000277c0


	//   ....[200]....
        /*0ec8*/ 	.word	0x00027820


	//   ....[201]....
        /*0ecc*/ 	.word	0x000278f0


	//   ....[202]....
        /*0ed0*/ 	.word	0x00027a40


	//   ....[203]....
        /*0ed4*/ 	.word	0x00027af0


	//   ....[204]....
        /*0ed8*/ 	.word	0x00027c00


	//   ....[205]....
        /*0edc*/ 	.word	0x00027ce0


	//   ....[206]....
        /*0ee0*/ 	.word	0x00027d40


	//   ....[207]....
        /*0ee4*/ 	.word	0x00027e30


	//   ....[208]....
        /*0ee8*/ 	.word	0x00027e90


	//   ....[209]....
        /*0eec*/ 	.word	0x00027f70


	//   ....[210]....
        /*0ef0*/ 	.word	0x00028000


	//   ....[211]....
        /*0ef4*/ 	.word	0x000280a0


	//   ....[212]....
        /*0ef8*/ 	.word	0x000281c0


	//   ....[213]....
        /*0efc*/ 	.word	0x00028230


	//   ....[214]....
        /*0f00*/ 	.word	0x000282a0


	//   ....[215]....
        /*0f04*/ 	.word	0x00028310


	//   ....[216]....
        /*0f08*/ 	.word	0x00028380


	//   ....[217]....
        /*0f0c*/ 	.word	0x00028400


	//   ....[218]....
        /*0f10*/ 	.word	0x00028490


	//   ....[219]....
        /*0f14*/ 	.word	0x00028520


	//   ....[220]....
        /*0f18*/ 	.word	0x00028590


	//   ....[221]....
        /*0f1c*/ 	.word	0x00028600


	//   ....[222]....
        /*0f20*/ 	.word	0x00028670


	//   ....[223]....
        /*0f24*/ 	.word	0x000286f0


	//   ....[224]....
        /*0f28*/ 	.word	0x00028760


	//   ....[225]....
        /*0f2c*/ 	.word	0x00028800


	//   ....[226]....
        /*0f30*/ 	.word	0x00028890


	//   ....[227]....
        /*0f34*/ 	.word	0x000289c0


	//----- nvinfo : EIATTR_REG_RECONFIG
	.align		4
.L_233:
        /*0f38*/ 	.byte	0x01, 0x54
	.zero		2


	//----- nvinfo : EIATTR_SYSCALL_OFFSETS
	.align		4
        /*0f3c*/ 	.byte	0x04, 0x46
        /*0f3e*/ 	.short	(.L_235 - .L_234)


	//   ....[0]....
.L_234:
        /*0f40*/ 	.word	0x00001e70


	//   ....[1]....
        /*0f44*/ 	.word	0x00001fc0


	//   ....[2]....
        /*0f48*/ 	.word	0x00008010


	//   ....[3]....
        /*0f4c*/ 	.word	0x00008330


	//   ....[4]....
        /*0f50*/ 	.word	0x00020b20


	//   ....[5]....
        /*0f54*/ 	.word	0x00020c70


	//   ....[6]....
        /*0f58*/ 	.word	0x00020d60


	//   ....[7]....
        /*0f5c*/ 	.word	0x00021bf0


	//----- nvinfo : EIATTR_MBARRIER_INSTR_OFFSETS
	.align		4
.L_235:
        /*0f60*/ 	.byte	0x04, 0x39
        /*0f62*/ 	.short	(.L_237 - .L_236)


	//   ....[0]....
.L_236:
        /*0f64*/ 	.word	0x00000270
        /*0f68*/ 	.word	0x000000ff
        /*0f6c*/ 	.word	0x0002d800
        /*0f70*/ 	.short	0x0100
        /*0f72*/ 	.byte	0x08
	.zero		1


	//   ....[1]....
        /*0f74*/ 	.word	0x00000280
        /*0f78*/ 	.word	0x000000ff
        /*0f7c*/ 	.word	0x0002d820
        /*0f80*/ 	.short	0x0100
        /*0f82*/ 	.byte	0x08
	.zero		1


	//   ....[2]....
        /*0f84*/ 	.word	0x00000370
        /*0f88*/ 	.word	0x000000ff
        /*0f8c*/ 	.word	0x0002d830
        /*0f90*/ 	.short	0x0100
        /*0f92*/ 	.byte	0x08
	.zero		1


	//   ....[3]....
        /*0f94*/ 	.word	0x00000380
        /*0f98*/ 	.word	0x000000ff
        /*0f9c*/ 	.word	0x0002d840
        /*0fa0*/ 	.short	0x0100
        /*0fa2*/ 	.byte	0x08
	.zero		1


	//   ....[4]....
        /*0fa4*/ 	.word	0x00000390
        /*0fa8*/ 	.word	0x000000ff
        /*0fac*/ 	.word	0x0002d838
        /*0fb0*/ 	.short	0x0100
        /*0fb2*/ 	.byte	0x08
	.zero		1


	//   ....[5]....
        /*0fb4*/ 	.word	0x000003a0
        /*0fb8*/ 	.word	0x000000ff
        /*0fbc*/ 	.word	0x0002d848
        /*0fc0*/ 	.short	0x0100
        /*0fc2*/ 	.byte	0x08
	.zero		1


	//   ....[6]....
        /*0fc4*/ 	.word	0x000004d0
        /*0fc8*/ 	.word	0x000000ff
        /*0fcc*/ 	.word	0x0002d850
        /*0fd0*/ 	.short	0x0100
        /*0fd2*/ 	.byte	0x08
	.zero		1


	//   ....[7]....
        /*0fd4*/ 	.word	0x000004e0
        /*0fd8*/ 	.word	0x000000ff
        /*0fdc*/ 	.word	0x0002d860
        /*0fe0*/ 	.short	0x0100
        /*0fe2*/ 	.byte	0x08
	.zero		1


	//   ....[8]....
        /*0fe4*/ 	.word	0x000004f0
        /*0fe8*/ 	.word	0x000000ff
        /*0fec*/ 	.word	0x0002d858
        /*0ff0*/ 	.short	0x0100
        /*0ff2*/ 	.byte	0x08
	.zero		1


	//   ....[9]....
        /*0ff4*/ 	.word	0x00000500
        /*0ff8*/ 	.word	0x000000ff
        /*0ffc*/ 	.word	0x0002d868
        /*1000*/ 	.short	0x0100
        /*1002*/ 	.byte	0x08
	.zero		1


	//   ....[10]....
        /*1004*/ 	.word	0x000005f0
        /*1008*/ 	.word	0x000000ff
        /*100c*/ 	.word	0x0002d870
        /*1010*/ 	.short	0x0100
        /*1012*/ 	.byte	0x06
	.zero		1


	//   ....[11]....
        /*1014*/ 	.word	0x00000600
        /*1018*/ 	.word	0x000000ff
        /*101c*/ 	.word	0x0002d880
        /*1020*/ 	.short	0x0100
        /*1022*/ 	.byte	0x06
	.zero		1


	//   ....[12]....
        /*1024*/ 	.word	0x00000610
        /*1028*/ 	.word	0x000000ff
        /*102c*/ 	.word	0x0002d878
        /*1030*/ 	.short	0x0100
        /*1032*/ 	.byte	0x06
	.zero		1


	//   ....[13]....
        /*1034*/ 	.word	0x00000620
        /*1038*/ 	.word	0x000000ff
        /*103c*/ 	.word	0x0002d888
        /*1040*/ 	.short	0x0100
        /*1042*/ 	.byte	0x06
	.zero		1


	//   ....[14]....
        /*1044*/ 	.word	0x00000750
        /*1048*/ 	.word	0x000000ff
        /*104c*/ 	.word	0x0002d890
        /*1050*/ 	.short	0x0100
        /*1052*/ 	.byte	0x08
	.zero		1


	//   ....[15]....
        /*1054*/ 	.word	0x00000760
        /*1058*/ 	.word	0x000000ff
        /*105c*/ 	.word	0x0002d8a0
        /*1060*/ 	.short	0x0100
        /*1062*/ 	.byte	0x08
	.zero		1


	//   ....[16]....
        /*1064*/ 	.word	0x00000770
        /*1068*/ 	.word	0x000000ff
        /*106c*/ 	.word	0x0002d898
        /*1070*/ 	.short	0x0100
        /*1072*/ 	.byte	0x08
	.zero		1


	//   ....[17]....
        /*1074*/ 	.word	0x00000780
        /*1078*/ 	.word	0x000000ff
        /*107c*/ 	.word	0x0002d8a8
        /*1080*/ 	.short	0x0100
        /*1082*/ 	.byte	0x08
	.zero		1


	//   ....[18]....
        /*1084*/ 	.word	0x000008b0
        /*1088*/ 	.word	0x000000ff
        /*108c*/ 	.word	0x0002d8b0
        /*1090*/ 	.short	0x0100
        /*1092*/ 	.byte	0x08
	.zero		1


	//   ....[19]....
        /*1094*/ 	.word	0x000008c0
        /*1098*/ 	.word	0x000000ff
        /*109c*/ 	.word	0x0002d8c0
        /*10a0*/ 	.short	0x0100
        /*10a2*/ 	.byte	0x08
	.zero		1


	//   ....[20]....
        /*10a4*/ 	.word	0x000008d0
        /*10a8*/ 	.word	0x000000ff
        /*10ac*/ 	.word	0x0002d8b8
        /*10b0*/ 	.short	0x0100
        /*10b2*/ 	.byte	0x08
	.zero		1


	//   ....[21]....
        /*10b4*/ 	.word	0x000008e0
        /*10b8*/ 	.word	0x000000ff
        /*10bc*/ 	.word	0x0002d8c8
        /*10c0*/ 	.short	0x0100
        /*10c2*/ 	.byte	0x08
	.zero		1


	//   ....[22]....
        /*10c4*/ 	.word	0x000034d0
        /*10c8*/ 	.word	0x00000023
        /*10cc*/ 	.word	0x0002d890
        /*10d0*/ 	.short	0x010a
        /*10d2*/ 	.byte	0x3f
	.zero		1


	//   ....[23]....
        /*10d4*/ 	.word	0x00005210
        /*10d8*/ 	.word	0x00000023
        /*10dc*/ 	.word	0x0002d890
        /*10e0*/ 	.short	0x010a
        /*10e2*/ 	.byte	0x3f
	.zero		1


	//   ....[24]....
        /*10e4*/ 	.word	0x00006b80
        /*10e8*/ 	.word	0x00000023
        /*10ec*/ 	.word	0x0002d890
        /*10f0*/ 	.short	0x010a
        /*10f2*/ 	.byte	0x3f
	.zero		1


	//   ....[25]....
        /*10f4*/ 	.word	0x00007100
        /*10f8*/ 	.word	0x0000000b
        /*10fc*/ 	.word	0x00000000
        /*1100*/ 	.short	0x0101
        /*1102*/ 	.byte	0x3f
	.zero		1


	//   ....[26]....
        /*1104*/ 	.word	0x00007140
        /*1108*/ 	.word	0x00000023
        /*110c*/ 	.word	0x0002d8b0
        /*1110*/ 	.short	0x010a
        /*1112*/ 	.byte	0x3f
	.zero		1


	//   ....[27]....
        /*1114*/ 	.word	0x00007680
        /*1118*/ 	.word	0x00000023
        /*111c*/ 	.word	0x00000000
        /*1120*/ 	.short	0x0101
        /*1122*/ 	.byte	0x3f
	.zero		1


	//   ....[28]....
        /*1124*/ 	.word	0x000080b0
        /*1128*/ 	.word	0x00000002
        /*112c*/ 	.word	0x0002d800
        /*1130*/ 	.short	0x010a
        /*1132*/ 	.byte	0x3f
	.zero		1


	//   ....[29]....
        /*1134*/ 	.word	0x00008100
        /*1138*/ 	.word	0x00000002
        /*113c*/ 	.word	0x0002d800
        /*1140*/ 	.short	0x010a
        /*1142*/ 	.byte	0x3f
	.zero		1


	//   ....[30]....
        /*1144*/ 	.word	0x00008d60
        /*1148*/ 	.word	0x00000002
        /*114c*/ 	.word	0x0002d800
        /*1150*/ 	.short	0x010a
        /*1152*/ 	.byte	0x3f
	.zero		1


	//   ....[31]....
        /*1154*/ 	.word	0x0000ab40
        /*1158*/ 	.word	0x00000002
        /*115c*/ 	.word	0x0002d800
        /*1160*/ 	.short	0x010a
        /*1162*/ 	.byte	0x3f
	.zero		1


	//   ....[32]....
        /*1164*/ 	.word	0x0000c4a0
        /*1168*/ 	.word	0x00000000
        /*116c*/ 	.word	0x0002d830
        /*1170*/ 	.short	0x010a
        /*1172*/ 	.byte	0x3f
	.zero		1


	//   ....[33]....
        /*1174*/ 	.word	0x0000c560
        /*1178*/ 	.word	0x00000000
        /*117c*/ 	.word	0x0002d830
        /*1180*/ 	.short	0x010a
        /*1182*/ 	.byte	0x3f
	.zero		1


	//   ....[34]....
        /*1184*/ 	.word	0x0000cef0
        /*1188*/ 	.word	0x00000000
        /*118c*/ 	.word	0x00000000
        /*1190*/ 	.short	0x0101
        /*1192*/ 	.byte	0x3f
	.zero		1


	//   ....[35]....
        /*1194*/ 	.word	0x000103a0
        /*1198*/ 	.word	0x00000009
        /*119c*/ 	.word	0x0002d830
        /*11a0*/ 	.short	0x010a
        /*11a2*/ 	.byte	0x3f
	.zero		1


	//   ....[36]....
        /*11a4*/ 	.word	0x000103f0
        /*11a8*/ 	.word	0x00000009
        /*11ac*/ 	.word	0x0002d830
        /*11b0*/ 	.short	0x010a
        /*11b2*/ 	.byte	0x3f
	.zero		1


	//   ....[37]....
        /*11b4*/ 	.word	0x00010870
        /*11b8*/ 	.word	0x00000009
        /*11bc*/ 	.word	0x0002d850
        /*11c0*/ 	.short	0x010a
        /*11c2*/ 	.byte	0x3f
	.zero		1


	//   ....[38]....
        /*11c4*/ 	.word	0x000108b0
        /*11c8*/ 	.word	0x00000009
        /*11cc*/ 	.word	0x0002d850
        /*11d0*/ 	.short	0x010a
        /*11d2*/ 	.byte	0x3f
	.zero		1


	//   ....[39]....
        /*11d4*/ 	.word	0x000110b0
        /*11d8*/ 	.word	0x00000034
        /*11dc*/ 	.word	0x00000000
        /*11e0*/ 	.short	0x0101
        /*11e2*/ 	.byte	0x3f
	.zero		1


	//   ....[40]....
        /*11e4*/ 	.word	0x00013a50
        /*11e8*/ 	.word	0x00000012
        /*11ec*/ 	.word	0x00000000
        /*11f0*/ 	.short	0x0101
        /*11f2*/ 	.byte	0x3f
	.zero		1


	//   ....[41]....
        /*11f4*/ 	.word	0x000144b0
        /*11f8*/ 	.word	0x00000005
        /*11fc*/ 	.word	0x0002d830
        /*1200*/ 	.short	0x010a
        /*1202*/ 	.byte	0x3f
	.zero		1


	//   ....[42]....
        /*1204*/ 	.word	0x00014500
        /*1208*/ 	.word	0x00000005
        /*120c*/ 	.word	0x0002d830
        /*1210*/ 	.short	0x010a
        /*1212*/ 	.byte	0x3f
	.zero		1


	//   ....[43]....
        /*1214*/ 	.word	0x000149b0
        /*1218*/ 	.word	0x00000006
        /*121c*/ 	.word	0x0002d850
        /*1220*/ 	.short	0x010a
        /*1222*/ 	.byte	0x3f
	.zero		1


	//   ....[44]....
        /*1224*/ 	.word	0x000149f0
        /*1228*/ 	.word	0x00000006
        /*122c*/ 	.word	0x0002d850
        /*1230*/ 	.short	0x010a
        /*1232*/ 	.byte	0x3f
	.zero		1


	//   ....[45]....
        /*1234*/ 	.word	0x00015140
        /*1238*/ 	.word	0x00000005
        /*123c*/ 	.word	0x00000000
        /*1240*/ 	.short	0x0101
        /*1242*/ 	.byte	0x3f
	.zero		1


	//   ....[46]....
        /*1244*/ 	.word	0x00016a10
        /*1248*/ 	.word	0x00000009
        /*124c*/ 	.word	0x00000000
        /*1250*/ 	.short	0x0101
        /*1252*/ 	.byte	0x3f
	.zero		1


	//   ....[47]....
        /*1254*/ 	.word	0x000171e0
        /*1258*/ 	.word	0x00000005
        /*125c*/ 	.word	0x0002d830
        /*1260*/ 	.short	0x010a
        /*1262*/ 	.byte	0x3f
	.zero		1


	//   ....[48]....
        /*1264*/ 	.word	0x00017230
        /*1268*/ 	.word	0x00000005
        /*126c*/ 	.word	0x0002d830
        /*1270*/ 	.short	0x010a
        /*1272*/ 	.byte	0x3f
	.zero		1


	//   ....[49]....
        /*1274*/ 	.word	0x000176e0
        /*1278*/ 	.word	0x00000006
        /*127c*/ 	.word	0x0002d850
        /*1280*/ 	.short	0x010a
        /*1282*/ 	.byte	0x3f
	.zero		1


	//   ....[50]....
        /*1284*/ 	.word	0x00017720
        /*1288*/ 	.word	0x00000006
        /*128c*/ 	.word	0x0002d850
        /*1290*/ 	.short	0x010a
        /*1292*/ 	.byte	0x3f
	.zero		1


	//   ....[51]....
        /*1294*/ 	.word	0x00018340
        /*1298*/ 	.word	0x00000024
        /*129c*/ 	.word	0x00000000
        /*12a0*/ 	.short	0x0101
        /*12a2*/ 	.byte	0x3f
	.zero		1


	//   ....[52]....
        /*12a4*/ 	.word	0x0001a860
        /*12a8*/ 	.word	0x00000007
        /*12ac*/ 	.word	0x00000000
        /*12b0*/ 	.short	0x0101
        /*12b2*/ 	.byte	0x3f
	.zero		1


	//   ....[53]....
        /*12b4*/ 	.word	0x0001af40
        /*12b8*/ 	.word	0x0000000d
        /*12bc*/ 	.word	0x0002d850
        /*12c0*/ 	.short	0x010a
        /*12c2*/ 	.byte	0x3f
	.zero		1


	//   ....[54]....
        /*12c4*/ 	.word	0x0001aff0
        /*12c8*/ 	.word	0x0000000d
        /*12cc*/ 	.word	0x0002d850
        /*12d0*/ 	.short	0x010a
        /*12d2*/ 	.byte	0x3f
	.zero		1


	//   ....[55]....
        /*12d4*/ 	.word	0x0001b7f0
        /*12d8*/ 	.word	0x00000005
        /*12dc*/ 	.word	0x00000000
        /*12e0*/ 	.short	0x0101
        /*12e2*/ 	.byte	0x3f
	.zero		1


	//   ....[56]....
        /*12e4*/ 	.word	0x0001cbd0
        /*12e8*/ 	.word	0x00000000
        /*12ec*/ 	.word	0x00000000
        /*12f0*/ 	.short	0x0101
        /*12f2*/ 	.byte	0x3f
	.zero		1


	//   ....[57]....
        /*12f4*/ 	.word	0x0001f130
        /*12f8*/ 	.word	0x00000017
        /*12fc*/ 	.word	0x0002d820
        /*1300*/ 	.short	0x010a
        /*1302*/ 	.byte	0x3f
	.zero		1


	//   ....[58]....
        /*1304*/ 	.word	0x0001f1f0
        /*1308*/ 	.word	0x00000009
        /*130c*/ 	.word	0x0002d8a0
        /*1310*/ 	.short	0x010a
        /*1312*/ 	.byte	0x3f
	.zero		1


	//   ....[59]....
        /*1314*/ 	.word	0x0001f620
        /*1318*/ 	.word	0x00000009
        /*131c*/ 	.word	0x0002d8c0
        /*1320*/ 	.short	0x010a
        /*1322*/ 	.byte	0x3f
	.zero		1


	//   ....[60]....
        /*1324*/ 	.word	0x0001fb80
        /*1328*/ 	.word	0x00000008
        /*132c*/ 	.word	0x0002d8a0
        /*1330*/ 	.short	0x010a
        /*1332*/ 	.byte	0x3f
	.zero		1


	//   ....[61]....
        /*1334*/ 	.word	0x0001ffa0
        /*1338*/ 	.word	0x00000008
        /*133c*/ 	.word	0x0002d8c0
        /*1340*/ 	.short	0x010a
        /*1342*/ 	.byte	0x3f
	.zero		1


	//   ....[62]....
        /*1344*/ 	.word	0x00021340
        /*1348*/ 	.word	0x00000000
        /*134c*/ 	.word	0x0002d840
        /*1350*/ 	.short	0x010a
        /*1352*/ 	.byte	0x3f
	.zero		1


	//   ....[63]....
        /*1354*/ 	.word	0x000218c0
        /*1358*/ 	.word	0x00000000
        /*135c*/ 	.word	0x0002d830
        /*1360*/ 	.short	0x0107
        /*1362*/ 	.byte	0x3f
	.zero		1


	//   ....[64]....
        /*1364*/ 	.word	0x00021990
        /*1368*/ 	.word	0x00000000
        /*136c*/ 	.word	0x0002d830
        /*1370*/ 	.short	0x0101
        /*1372*/ 	.byte	0x3f
	.zero		1


	//   ....[65]....
        /*1374*/ 	.word	0x000225b0
        /*1378*/ 	.word	0x00000017
        /*137c*/ 	.word	0x0002d800
        /*1380*/ 	.short	0x0107
        /*1382*/ 	.byte	0x3f
	.zero		1


	//   ....[66]....
        /*1384*/ 	.word	0x000226a0
        /*1388*/ 	.word	0x00000017
        /*138c*/ 	.word	0x0002d800
        /*1390*/ 	.short	0x0101
        /*1392*/ 	.byte	0x3f
	.zero		1


	//   ....[67]....
        /*1394*/ 	.word	0x000226c0
        /*1398*/ 	.word	0x00000017
        /*139c*/ 	.word	0x0002d820
        /*13a0*/ 	.short	0x010a
        /*13a2*/ 	.byte	0x3f
	.zero		1


	//   ....[68]....
        /*13a4*/ 	.word	0x00022ae0
        /*13a8*/ 	.word	0x00000005
        /*13ac*/ 	.word	0x0002d840
        /*13b0*/ 	.short	0x010a
        /*13b2*/ 	.byte	0x3f
	.zero		1


	//   ....[69]....
        /*13b4*/ 	.word	0x00022f20
        /*13b8*/ 	.word	0x00000005
        /*13bc*/ 	.word	0x0002d830
        /*13c0*/ 	.short	0x0107
        /*13c2*/ 	.byte	0x3f
	.zero		1


	//   ....[70]....
        /*13c4*/ 	.word	0x00022fe0
        /*13c8*/ 	.word	0x00000005
        /*13cc*/ 	.word	0x0002d830
        /*13d0*/ 	.short	0x0101
        /*13d2*/ 	.byte	0x3f
	.zero		1


	//   ....[71]....
        /*13d4*/ 	.word	0x00023040
        /*13d8*/ 	.word	0x00000005
        /*13dc*/ 	.word	0x0002d860
        /*13e0*/ 	.short	0x010a
        /*13e2*/ 	.byte	0x3f
	.zero		1


	//   ....[72]....
        /*13e4*/ 	.word	0x00023520
        /*13e8*/ 	.word	0x00000005
        /*13ec*/ 	.word	0x0002d850
        /*13f0*/ 	.short	0x0107
        /*13f2*/ 	.byte	0x3f
	.zero		1


	//   ....[73]....
        /*13f4*/ 	.word	0x00023610
        /*13f8*/ 	.word	0x00000005
        /*13fc*/ 	.word	0x0002d850
        /*1400*/ 	.short	0x0101
        /*1402*/ 	.byte	0x3f
	.zero		1


	//   ....[74]....
        /*1404*/ 	.word	0x00023840
        /*1408*/ 	.word	0x00000000
        /*140c*/ 	.word	0x0002d860
        /*1410*/ 	.short	0x010a
        /*1412*/ 	.byte	0x3f
	.zero		1


	//   ....[75]....
        /*1414*/ 	.word	0x00023c70
        /*1418*/ 	.word	0x00000000
        /*141c*/ 	.word	0x0002d850
        /*1420*/ 	.short	0x0107
        /*1422*/ 	.byte	0x3f
	.zero		1


	//   ....[76]....
        /*1424*/ 	.word	0x00023d50
        /*1428*/ 	.word	0x00000000
        /*142c*/ 	.word	0x0002d850
        /*1430*/ 	.short	0x0101
        /*1432*/ 	.byte	0x3f
	.zero		1


	//   ....[77]....
        /*1434*/ 	.word	0x00024a80
        /*1438*/ 	.word	0x00000005
        /*143c*/ 	.word	0x0002d820
        /*1440*/ 	.short	0x010a
        /*1442*/ 	.byte	0x3f
	.zero		1


	//   ....[78]....
        /*1444*/ 	.word	0x00024c20
        /*1448*/ 	.word	0x00000003
        /*144c*/ 	.word	0x0002d840
        /*1450*/ 	.short	0x010a
        /*1452*/ 	.byte	0x3f
	.zero		1


	//   ....[79]....
        /*1454*/ 	.word	0x00024cb0
        /*1458*/ 	.word	0x00000019
        /*145c*/ 	.word	0x0002d840
        /*1460*/ 	.short	0x010a
        /*1462*/ 	.byte	0x3f
	.zero		1


	//   ....[80]....
        /*1464*/ 	.word	0x00024cf0
        /*1468*/ 	.word	0x00000003
        /*146c*/ 	.word	0x0002d860
        /*1470*/ 	.short	0x010a
        /*1472*/ 	.byte	0x3f
	.zero		1


	//   ....[81]....
        /*1474*/ 	.word	0x00024d30
        /*1478*/ 	.word	0x00000019
        /*147c*/ 	.word	0x0002d860
        /*1480*/ 	.short	0x010a
        /*1482*/ 	.byte	0x3f
	.zero		1


	//   ....[82]....
        /*1484*/ 	.word	0x00024d90
        /*1488*/ 	.word	0x00000023
        /*148c*/ 	.word	0x0002d890
        /*1490*/ 	.short	0x010a
        /*1492*/ 	.byte	0x3f
	.zero		1


	//   ....[83]....
        /*1494*/ 	.word	0x00024f10
        /*1498*/ 	.word	0x00000023
        /*149c*/ 	.word	0x0002d890
        /*14a0*/ 	.short	0x010a
        /*14a2*/ 	.byte	0x3f
	.zero		1


	//   ....[84]....
        /*14a4*/ 	.word	0x00025090
        /*14a8*/ 	.word	0x00000023
        /*14ac*/ 	.word	0x0002d890
        /*14b0*/ 	.short	0x010a
        /*14b2*/ 	.byte	0x3f
	.zero		1


	//   ....[85]....
        /*14b4*/ 	.word	0x00025200
        /*14b8*/ 	.word	0x00000023
        /*14bc*/ 	.word	0x0002d8b0
        /*14c0*/ 	.short	0x010a
        /*14c2*/ 	.byte	0x3f
	.zero		1


	//   ....[86]....
        /*14c4*/ 	.word	0x00025500
        /*14c8*/ 	.word	0x00000002
        /*14cc*/ 	.word	0x0002d800
        /*14d0*/ 	.short	0x010a
        /*14d2*/ 	.byte	0x3f
	.zero		1


	//   ....[87]....
        /*14d4*/ 	.word	0x00025710
        /*14d8*/ 	.word	0x00000002
        /*14dc*/ 	.word	0x0002d800
        /*14e0*/ 	.short	0x010a
        /*14e2*/ 	.byte	0x3f
	.zero		1


	//   ....[88]....
        /*14e4*/ 	.word	0x00025760
        /*14e8*/ 	.word	0x00000000
        /*14ec*/ 	.word	0x0002d830
        /*14f0*/ 	.short	0x010a
        /*14f2*/ 	.byte	0x3f
	.zero		1


	//   ....[89]....
        /*14f4*/ 	.word	0x000257b0
        /*14f8*/ 	.word	0x00000009
        /*14fc*/ 	.word	0x0002d830
        /*1500*/ 	.short	0x010a
        /*1502*/ 	.byte	0x3f
	.zero		1


	//   ....[90]....
        /*1504*/ 	.word	0x00025800
        /*1508*/ 	.word	0x00000009
        /*150c*/ 	.word	0x0002d850
        /*1510*/ 	.short	0x010a
        /*1512*/ 	.byte	0x3f
	.zero		1


	//   ....[91]....
        /*1514*/ 	.word	0x00025850
        /*1518*/ 	.word	0x00000005
        /*151c*/ 	.word	0x0002d830
        /*1520*/ 	.short	0x010a
        /*1522*/ 	.byte	0x3f
	.zero		1


	//   ....[92]....
        /*1524*/ 	.word	0x000258a0
        /*1528*/ 	.word	0x00000006
        /*152c*/ 	.word	0x0002d850
        /*1530*/ 	.short	0x010a
        /*1532*/ 	.byte	0x3f
	.zero		1


	//   ....[93]....
        /*1534*/ 	.word	0x000258f0
        /*1538*/ 	.word	0x00000005
        /*153c*/ 	.word	0x0002d830
        /*1540*/ 	.short	0x010a
        /*1542*/ 	.byte	0x3f
	.zero		1


	//   ....[94]....
        /*1544*/ 	.word	0x00025940
        /*1548*/ 	.word	0x00000006
        /*154c*/ 	.word	0x0002d850
        /*1550*/ 	.short	0x010a
        /*1552*/ 	.byte	0x3f
	.zero		1


	//   ....[95]....
        /*1554*/ 	.word	0x00025990
        /*1558*/ 	.word	0x0000000d
        /*155c*/ 	.word	0x0002d850
        /*1560*/ 	.short	0x010a
        /*1562*/ 	.byte	0x3f
	.zero		1


	//   ....[96]....
        /*1564*/ 	.word	0x00025d20
        /*1568*/ 	.word	0x00000017
        /*156c*/ 	.word	0x0002d820
        /*1570*/ 	.short	0x010a
        /*1572*/ 	.byte	0x3f
	.zero		1


	//   ....[97]....
        /*1574*/ 	.word	0x00025d70
        /*1578*/ 	.word	0x00000009
        /*157c*/ 	.word	0x0002d8a0
        /*1580*/ 	.short	0x010a
        /*1582*/ 	.byte	0x3f
	.zero		1


	//   ....[98]....
        /*1584*/ 	.word	0x00025dc0
        /*1588*/ 	.word	0x00000009
        /*158c*/ 	.word	0x0002d8c0
        /*1590*/ 	.short	0x010a
        /*1592*/ 	.byte	0x3f
	.zero		1


	//   ....[99]....
        /*1594*/ 	.word	0x00025e10
        /*1598*/ 	.word	0x00000008
        /*159c*/ 	.word	0x0002d8a0
        /*15a0*/ 	.short	0x010a
        /*15a2*/ 	.byte	0x3f
	.zero		1


	//   ....[100]....
        /*15a4*/ 	.word	0x00025e60
        /*15a8*/ 	.word	0x00000008
        /*15ac*/ 	.word	0x0002d8c0
        /*15b0*/ 	.short	0x010a
        /*15b2*/ 	.byte	0x3f
	.zero		1


	//   ....[101]....
        /*15b4*/ 	.word	0x00025f80
        /*15b8*/ 	.word	0x00000000
        /*15bc*/ 	.word	0x0002d840
        /*15c0*/ 	.short	0x010a
        /*15c2*/ 	.byte	0x3f
	.zero		1


	//   ....[102]....
        /*15c4*/ 	.word	0x00026dc0
        /*15c8*/ 	.word	0x00000017
        /*15cc*/ 	.word	0x0002d820
        /*15d0*/ 	.short	0x010a
        /*15d2*/ 	.byte	0x3f
	.zero		1


	//   ....[103]....
        /*15d4*/ 	.word	0x00026e10
        /*15d8*/ 	.word	0x00000005
        /*15dc*/ 	.word	0x0002d840
        /*15e0*/ 	.short	0x010a
        /*15e2*/ 	.byte	0x3f
	.zero		1


	//   ....[104]....
        /*15e4*/ 	.word	0x000273b0
        /*15e8*/ 	.word	0x00000005
        /*15ec*/ 	.word	0x0002d860
        /*15f0*/ 	.short	0x010a
        /*15f2*/ 	.byte	0x3f
	.zero		1


	//   ....[105]....
        /*15f4*/ 	.word	0x00027990
        /*15f8*/ 	.word	0x00000000
        /*15fc*/ 	.word	0x0002d860
        /*1600*/ 	.short	0x010a
        /*1602*/ 	.byte	0x3f
	.zero		1


	//   ....[106]....
        /*1604*/ 	.word	0x000288e0
        /*1608*/ 	.word	0x00000005
        /*160c*/ 	.word	0x0002d820
        /*1610*/ 	.short	0x010a
        /*1612*/ 	.byte	0x3f
	.zero		1


	//   ....[107]....
        /*1614*/ 	.word	0x00028a80
        /*1618*/ 	.word	0x00000003
        /*161c*/ 	.word	0x0002d840
        /*1620*/ 	.short	0x010a
        /*1622*/ 	.byte	0x3f
	.zero		1


	//   ....[108]....
        /*1624*/ 	.word	0x00028ad0
        /*1628*/ 	.word	0x00000019
        /*162c*/ 	.word	0x0002d840
        /*1630*/ 	.short	0x010a
        /*1632*/ 	.byte	0x3f
	.zero		1


	//   ....[109]....
        /*1634*/ 	.word	0x00028b20
        /*1638*/ 	.word	0x00000003
        /*163c*/ 	.word	0x0002d860
        /*1640*/ 	.short	0x010a
        /*1642*/ 	.byte	0x3f
	.zero		1


	//----- nvinfo : EIATTR_NUM_MBARRIERS
	.align		4
.L_237:
        /*1644*/ 	.byte	0x03, 0x38
        /*1646*/ 	.short	0x0016


	//----- nvinfo : EIATTR_EXIT_INSTR_OFFSETS
	.align		4
        /*1648*/ 	.byte	0x04, 0x1c
        /*164a*/ 	.short	(.L_239 - .L_238)


	//   ....[0]....
.L_238:
        /*164c*/ 	.word	0x00024d80


	//----- nvinfo : EIATTR_MAX_THREADS
	.align		4
.L_239:
        /*1650*/ 	.byte	0x04, 0x05
        /*1652*/ 	.short	(.L_241 - .L_240)
.L_240:
        /*1654*/ 	.word	0x00000200
        /*1658*/ 	.word	0x00000001
        /*165c*/ 	.word	0x00000001


	//----- nvinfo : EIATTR_CRS_STACK_SIZE
	.align		4
.L_241:
        /*1660*/ 	.byte	0x04, 0x1e
        /*1662*/ 	.short	(.L_243 - .L_242)
.L_242:
        /*1664*/ 	.word	0x00000000


	//----- nvinfo : EIATTR_CBANK_PARAM_SIZE
	.align		4
.L_243:
        /*1668*/ 	.byte	0x03, 0x19
        /*166a*/ 	.short	0x0af0


	//----- nvinfo : EIATTR_PARAM_CBANK
	.align		4
        /*166c*/ 	.byte	0x04, 0x0a
        /*166e*/ 	.short	(.L_245 - .L_244)
	.align		4
.L_244:
        /*1670*/ 	.word	index@(.nv.constant0._ZN7cutlass13device_kernelIN5flash11enable_sm90INS1_16FlashAttnFwdSm90INS1_25CollectiveMainloopFwdSm90ILi2EN4cute5tupleIJNS5_1CILi1EEES8_S8_EEENS6_IJNS7_ILi192EEENS7_ILi128EEENS7_ILi96EEEEEELi96ENS_10bfloat16_tEfNS_4arch4Sm90ELb0ELb1ELb1ELb1ELb1ELb1ELb0ELb0ELb1ELb1ELb0ELb0EEENS1_21CollectiveEpilogueFwdINS6_IJSA_SC_SB_EEES9_SE_SG_Li384ELb1ELb1ELb0ELb0EEENS1_36VarlenDynamicPersistentTileSchedulerILi192ELi128ELi384ELi128ELb0ELb1ELb1ELb1ELb0ELb1EEEEEEEEEvNT_6ParamsE)
        /*1674*/ 	.short	0x0210
        /*1676*/ 	.short	0x0af0


	//----- nvinfo : EIATTR_SW_WAR
	.align		4
.L_245:
        /*1678*/ 	.byte	0x04, 0x36
        /*167a*/ 	.short	(.L_247 - .L_246)
.L_246:
        /*167c*/ 	.word	0x00000008
.L_247:


//--------------------- .nv.info._ZN7cutlass13device_kernelIN5flash11enable_sm90INS1_16FlashAttnFwdSm90INS1_25CollectiveMainloopFwdSm90ILi2EN4cute5tupleIJNS5_1CILi1EEES8_S8_EEENS6_IJNS7_ILi192EEENS7_ILi128EEENS7_ILi96EEEEEELi96ENS_10bfloat16_tEfNS_4arch4Sm90ELb1ELb0ELb1ELb0ELb1ELb0ELb0ELb0ELb1ELb1ELb0ELb0EEENS1_21CollectiveEpilogueFwdINS6_IJSA_SC_SB_EEES9_SE_SG_Li384ELb0ELb1ELb0ELb0EEENS1_30DynamicPersistentTileSchedulerILi384ELi128ELb0ELb1ELb1EEEEEEEEEvNT_6ParamsE --------------------------
	.section	.nv.info._ZN7cutlass13device_kernelIN5flash11enable_sm90INS1_16FlashAttnFwdSm90INS1_25CollectiveMainloopFwdSm90ILi2EN4cute5tupleIJNS5_1CILi1EEES8_S8_EEENS6_IJNS7_ILi192EEENS7_ILi128EEENS7_ILi96EEEEEELi96ENS_10bfloat16_tEfNS_4arch4Sm90ELb1ELb0ELb1ELb0ELb1ELb0ELb0ELb0ELb1ELb1ELb0ELb0EEENS1_21CollectiveEpilogueFwdINS6_IJSA_SC_SB_EEES9_SE_SG_Li384ELb0ELb1ELb0ELb0EEENS1_30DynamicPersistentTileSchedulerILi384ELi128ELb0ELb1ELb1EEEEEEEEEvNT_6ParamsE,"",@"SHT_CUDA_INFO"
	.sectionflags	@""
	.align	4


	//----- nvinfo : EIATTR_CUDA_API_VERSION
	.align		4
        /*0000*/ 	.byte	0x04, 0x37
        /*0002*/ 	.short	(.L_249 - .L_248)
.L_248:
        /*0004*/ 	.word	0x00000082


	//----- nvinfo : EIATTR_KPARAM_INFO
	.align		4
.L_249:
        /*0008*/ 	.byte	0x04, 0x17
        /*000a*/ 	.short	(.L_251 - .L_250)
.L_250:
        /*000c*/ 	.word	0x00000000
        /*0010*/ 	.short	0x0000
        /*0012*/ 	.short	0x0070
        /*0014*/ 	.byte	0x00, 0xf0, 0x01, 0x2a


	//----- nvinfo : EIATTR_SPARSE_MMA_MASK
	.align		4
.L_251:
        /*0018*/ 	.byte	0x03, 0x50
        /*001a*/ 	.short	0x0000


	//----- nvinfo : EIATTR_MAXREG_COUNT
	.align		4
        /*001c*/ 	.byte	0x03, 0x1b
        /*001e*/ 	.short	0x0080


	//----- nvinfo : EIATTR_NUM_BARRIERS
	.align		4
        /*0020*/ 	.byte	0x02, 0x4c
        /*0022*/ 	.byte	0x10
	.zero		1


	//----- nvinfo : EIATTR_EXTERNS
	.align		4
        /*0024*/ 	.byte	0x04, 0x0f
        /*0026*/ 	.short	(.L_253 - .L_252)


	//   ....[0]....
	.align		4
.L_252:
        /*0028*/ 	.word	index@(__assertfail)


	//----- nvinfo : EIATTR_ANNOTATIONS
	.align		4
.L_253:
        /*002c*/ 	.byte	0x04, 0x55
        /*002e*/ 	.short	(.L_255 - .L_254)


	//   ....[0]....
.L_254:
        /* <DEDUP_REMOVED lines=12> */


	//----- nvinfo : EIATTR_MERCURY_ISA_VERSION
	.align		4
.L_255:
        /*00d8*/ 	.byte	0x03, 0x5f
        /*00da*/ 	.short	0x0101


	//----- nvinfo : EIATTR_INT_WARP_WIDE_INSTR_OFFSETS
	.align		4
        /*00dc*/ 	.byte	0x04, 0x31
        /*00de*/ 	.short	(.L_257 - .L_256)


	//   ....[0]....
.L_256:
        /*00e0*/ 	.word	0x000000c0


	//   ....[1]....
        /*00e4*/ 	.word	0x000000d0


	//   ....[2]....
        /*00e8*/ 	.word	0x00000170


	//   ....[3]....
        /*00ec*/ 	.word	0x0000cab0


	//   ....[4]....
        /*00f0*/ 	.word	0x0000cb40


	//   ....[5]....
        /*00f4*/ 	.word	0x0000f6f0


	//   ....[6]....
        /*00f8*/ 	.word	0x0000f780


	//----- nvinfo : EIATTR_COOP_GROUP_MASK_REGIDS
	.align		4
.L_257:
        /*00fc*/ 	.byte	0x04, 0x29
        /*00fe*/ 	.short	(.L_259 - .L_258)


	//   ....[0]....
.L_258:
        /*0100*/ 	.word	0xffffffff


	//   ....[1]....
        /*0104*/ 	.word	0xffffffff


	//   ....[2]....
        /*0108*/ 	.word	0xffffffff


	//   ....[3]....
        /*010c*/ 	.word	0xffffffff


	//   ....[4]....
        /*0110*/ 	.word	0xffffffff


	//   ....[5]....
        /*0114*/ 	.word	0xffffffff


	//   ....[6]....
        /*0118*/ 	.word	0xffffffff


	//   ....[7]....
        /*011c*/ 	.word	0xffffffff


	//   ....[8]....
        /*0120*/ 	.word	0xffffffff


	//   ....[9]....
        /*0124*/ 	.word	0xffffffff


	//   ....[10]....
        /*0128*/ 	.word	0xffffffff


	//   ....[11]....
        /*012c*/ 	.word	0xffffffff


	//   ....[12]....
        /*0130*/ 	.word	0xffffffff


	//   ....[13]....
        /*0134*/ 	.word	0xffffffff


	//   ....[14]....
        /*0138*/ 	.word	0xffffffff


	//   ....[15]....
        /*013c*/ 	.word	0xffffffff


	//   ....[16]....
        /*0140*/ 	.word	0xffffffff


	//   ....[17]....
        /*0144*/ 	.word	0xffffffff


	//   ....[18]....
        /*0148*/ 	.word	0xffffffff


	//   ....[19]....
        /*014c*/ 	.word	0xffffffff


	//   ....[20]....
        /*0150*/ 	.word	0xffffffff


	//   ....[21]....
        /*0154*/ 	.word	0xffffffff


	//   ....[22]....
        /*0158*/ 	.word	0xffffffff


	//   ....[23]....
        /*015c*/ 	.word	0xffffffff


	//   ....[24]....
        /*0160*/ 	.word	0xffffffff


	//   ....[25]....
        /*0164*/ 	.word	0xffffffff


	//   ....[26]....
        /*0168*/ 	.word	0xffffffff


	//   ....[27]....
        /*016c*/ 	.word	0xffffffff


	//   ....[28]....
        /*0170*/ 	.word	0xffffffff


	//   ....[29]....
        /*0174*/ 	.word	0xffffffff


	//   ....[30]....
        /*0178*/ 	.word	0xffffffff


	//   ....[31]....
        /*017c*/ 	.word	0xffffffff


	//   ....[32]....
        /*0180*/ 	.word	0xffffffff


	//   ....[33]....
        /*0184*/ 	.word	0xffffffff


	//   ....[34]....
        /*0188*/ 	.word	0xffffffff


	//   ....[35]....
        /*018c*/ 	.word	0xffffffff


	//   ....[36]....
        /*0190*/ 	.word	0xffffffff


	//   ....[37]....
        /*0194*/ 	.word	0xffffffff


	//   ....[38]....
        /*0198*/ 	.word	0xffffffff


	//   ....[39]....
        /*019c*/ 	.word	0xffffffff


	//   ....[40]....
        /*01a0*/ 	.word	0xffffffff


	//   ....[41]....
        /*01a4*/ 	.word	0xffffffff


	//   ....[42]....
        /*01a8*/ 	.word	0xffffffff


	//   ....[43]....
        /*01ac*/ 	.word	0xffffffff


	//   ....[44]....
        /*01b0*/ 	.word	0xffffffff


	//   ....[45]....
        /*01b4*/ 	.word	0xffffffff


	//   ....[46]....
        /*01b8*/ 	.word	0xffffffff


	//   ....[47]....
        /*01bc*/ 	.word	0xffffffff


	//   ....[48]....
        /*01c0*/ 	.word	0xffffffff


	//   ....[49]....
        /*01c4*/ 	.word	0xffffffff


	//   ....[50]....
        /*01c8*/ 	.word	0xffffffff


	//   ....[51]....
        /*01cc*/ 	.word	0xffffffff


	//   ....[52]....
        /*01d0*/ 	.word	0xffffffff


	//   ....[53]....
        /*01d4*/ 	.word	0xffffffff


	//   ....[54]....
        /*01d8*/ 	.word	0xffffffff


	//   ....[55]....
        /*01dc*/ 	.word	0xffffffff


	//   ....[56]....
        /*01e0*/ 	.word	0xffffffff


	//   ....[57]....
        /*01e4*/ 	.word	0xffffffff


	//   ....[58]....
        /*01e8*/ 	.word	0xffffffff


	//   ....[59]....
        /*01ec*/ 	.word	0xffffffff


	//   ....[60]....
        /*01f0*/ 	.word	0xffffffff


	//   ....[61]....
        /*01f4*/ 	.word	0xffffffff


	//   ....[62]....
        /*01f8*/ 	.word	0xffffffff


	//   ....[63]....
        /*01fc*/ 	.word	0xffffffff


	//   ....[64]....
        /*0200*/ 	.word	0xffffffff


	//   ....[65]....
        /*0204*/ 	.word	0xffffffff


	//   ....[66]....
        /*0208*/ 	.word	0xffffffff


	//   ....[67]....
        /*020c*/ 	.word	0xffffffff


	//   ....[68]....
        /*0210*/ 	.word	0xffffffff


	//   ....[69]....
        /*0214*/ 	.word	0xffffffff


	//   ....[70]....
        /*0218*/ 	.word	0xffffffff


	//   ....[71]....
        /*021c*/ 	.word	0xffffffff


	//   ....[72]....
        /*0220*/ 	.word	0xffffffff


	//   ....[73]....
        /*0224*/ 	.word	0xffffffff


	//   ....[74]....
        /*0228*/ 	.word	0xffffffff


	//   ....[75]....
        /*022c*/ 	.word	0xffffffff


	//   ....[76]....
        /*0230*/ 	.word	0xffffffff


	//   ....[77]....
        /*0234*/ 	.word	0xffffffff


	//   ....[78]....
        /*0238*/ 	.word	0xffffffff


	//   ....[79]....
        /*023c*/ 	.word	0xffffffff


	//   ....[80]....
        /*0240*/ 	.word	0xffffffff


	//   ....[81]....
        /*0244*/ 	.word	0xffffffff


	//   ....[82]....
        /*0248*/ 	.word	0xffffffff


	//   ....[83]....
        /*024c*/ 	.word	0xffffffff


	//   ....[84]....
        /*0250*/ 	.word	0xffffffff


	//   ....[85]....
        /*0254*/ 	.word	0xffffffff


	//   ....[86]....
        /*0258*/ 	.word	0xffffffff


	//   ....[87]....
        /*025c*/ 	.word	0xffffffff


	//   ....[88]....
        /*0260*/ 	.word	0xffffffff


	//   ....[89]....
        /*0264*/ 	.word	0x0500000f


	//   ....[90]....
        /*0268*/ 	.word	0x0500000f


	//   ....[91]....
        /*026c*/ 	.word	0x0500000f


	//   ....[92]....
        /*0270*/ 	.word	0x0500000f


	//   ....[93]....
        /*0274*/ 	.word	0x0500000f


	//   ....[94]....
        /*0278*/ 	.word	0x0500000f


	//   ....[95]....
        /*027c*/ 	.word	0x0500000f


	//   ....[96]....
        /*0280*/ 	.word	0x0500000f


	//   ....[97]....
        /*0284*/ 	.word	0x0500000f


	//   ....[98]....
        /*0288*/ 	.word	0x0500000f


	//   ....[99]....
        /*028c*/ 	.word	0x0500000f


	//   ....[100]....
        /*0290*/ 	.word	0x0500000f


	//   ....[101]....
        /*0294*/ 	.word	0x0500000f


	//   ....[102]....
        /*0298*/ 	.word	0x0500000f


	//   ....[103]....
        /*029c*/ 	.word	0x0500000f


	//   ....[104]....
        /*02a0*/ 	.word	0x0500000f


	//   ....[105]....
        /*02a4*/ 	.word	0x0500000f


	//   ....[106]....
        /*02a8*/ 	.word	0x0500000f


	//   ....[107]....
        /*02ac*/ 	.word	0x0500000f


	//   ....[108]....
        /*02b0*/ 	.word	0x0500000f


	//   ....[109]....
        /*02b4*/ 	.word	0x0500000f


	//   ....[110]....
        /*02b8*/ 	.word	0x0500000f


	//   ....[111]....
        /*02bc*/ 	.word	0x0500000f


	//   ....[112]....
        /*02c0*/ 	.word	0x0500000f


	//   ....[113]....
        /*02c4*/ 	.word	0x0500000f


	//   ....[114]....
        /*02c8*/ 	.word	0x0500000f


	//   ....[115]....
        /*02cc*/ 	.word	0x0500000f


	//   ....[116]....
        /*02d0*/ 	.word	0x0500000f


	//   ....[117]....
        /*02d4*/ 	.word	0x0500000f


	//   ....[118]....
        /*02d8*/ 	.word	0x0500000f


	//   ....[119]....
        /*02dc*/ 	.word	0x0500000f


	//   ....[120]....
        /*02e0*/ 	.word	0x0500000f


	//   ....[121]....
        /*02e4*/ 	.word	0x0500000f


	//   ....[122]....
        /*02e8*/ 	.word	0x0500000f


	//   ....[123]....
        /*02ec*/ 	.word	0x0500000f


	//   ....[124]....
        /*02f0*/ 	.word	0x0500000f


	//   ....[125]....
        /*02f4*/ 	.word	0x0500000f


	//   ....[126]....
        /*02f8*/ 	.word	0x0500000f


	//   ....[127]....
        /*02fc*/ 	.word	0x0500000f


	//   ....[128]....
        /*0300*/ 	.word	0x0500000f


	//   ....[129]....
        /*0304*/ 	.word	0x0500000f


	//   ....[130]....
        /*0308*/ 	.word	0x0500000f


	//   ....[131]....
        /*030c*/ 	.word	0x0500000f


	//   ....[132]....
        /*0310*/ 	.word	0x0500000f


	//   ....[133]....
        /*0314*/ 	.word	0x0500000f


	//   ....[134]....
        /*0318*/ 	.word	0x0500000f


	//   ....[135]....
        /*031c*/ 	.word	0x0500000f


	//----- nvinfo : EIATTR_COOP_GROUP_INSTR_OFFSETS
	.align		4
.L_259:
        /*0320*/ 	.byte	0x04, 0x28
        /*0322*/ 	.short	(.L_261 - .L_260)


	//   ....[0]....
.L_260:
        /*0324*/ 	.word	0x00000080


	//   ....[1]....
        /*0328*/ 	.word	0x00000090


	//   ....[2]....
        /*032c*/ 	.word	0x000002d0


	//   ....[3]....
        /*0330*/ 	.word	0x00000430


	//   ....[4]....
        /*0334*/ 	.word	0x00000550


	//   ....[5]....
        /*0338*/ 	.word	0x000006b0


	//   ....[6]....
        /*033c*/ 	.word	0x000014e0


	//   ....[7]....
        /*0340*/ 	.word	0x00001d10


	//   ....[8]....
        /*0344*/ 	.word	0x000027d0


	//   ....[9]....
        /*0348*/ 	.word	0x00002bb0


	//   ....[10]....
        /*034c*/ 	.word	0x00002c10


	//   ....[11]....
        /*0350*/ 	.word	0x00003610


	//   ....[12]....
        /*0354*/ 	.word	0x000036a0


	//   ....[13]....
        /*0358*/ 	.word	0x000042f0


	//   ....[14]....
        /*035c*/ 	.word	0x00004e00


	//   ....[15]....
        /*0360*/ 	.word	0x000050b0


	//   ....[16]....
        /*0364*/ 	.word	0x000059c0


	//   ....[17]....
        /*0368*/ 	.word	0x00005a90


	//   ....[18]....
        /*036c*/ 	.word	0x000064b0


	//   ....[19]....
        /*0370*/ 	.word	0x00006520


	//   ....[20]....
        /*0374*/ 	.word	0x000075b0


	//   ....[21]....
        /*0378*/ 	.word	0x00008b30


	//   ....[22]....
        /*037c*/ 	.word	0x00008b50


	//   ....[23]....
        /*0380*/ 	.word	0x00008b80


	//   ....[24]....
        /*0384*/ 	.word	0x00008b90


	//   ....[25]....
        /*0388*/ 	.word	0x00009ef0


	//   ....[26]....
        /*038c*/ 	.word	0x0000a000


	//   ....[27]....
        /*0390*/ 	.word	0x0000a060


	//   ....[28]....
        /*0394*/ 	.word	0x0000a140


	//   ....[29]....
        /*0398*/ 	.word	0x0000a170


	//   ....[30]....
        /*039c*/ 	.word	0x0000b090


	//   ....[31]....
        /*03a0*/ 	.word	0x0000b0c0


	//   ....[32]....
        /*03a4*/ 	.word	0x0000b0f0


	//   ....[33]....
        /*03a8*/ 	.word	0x0000b120


	//   ....[34]....
        /*03ac*/ 	.word	0x0000b640


	//   ....[35]....
        /*03b0*/ 	.word	0x0000b660


	//   ....[36]....
        /*03b4*/ 	.word	0x0000b770


	//   ....[37]....
        /*03b8*/ 	.word	0x0000b790


	//   ....[38]....
        /*03bc*/ 	.word	0x0000be30


	//   ....[39]....
        /*03c0*/ 	.word	0x0000be40


	//   ....[40]....
        /*03c4*/ 	.word	0x0000bf40


	//   ....[41]....
        /*03c8*/ 	.word	0x0000bf60


	//   ....[42]....
        /*03cc*/ 	.word	0x0000c120


	//   ....[43]....
        /*03d0*/ 	.word	0x0000d6e0


	//   ....[44]....
        /*03d4*/ 	.word	0x0000d700


	//   ....[45]....
        /*03d8*/ 	.word	0x0000d710


	//   ....[46]....
        /*03dc*/ 	.word	0x0000d7b0


	//   ....[47]....
        /*03e0*/ 	.word	0x0000d7d0


	//   ....[48]....
        /*03e4*/ 	.word	0x0000d870


	//   ....[49]....
        /*03e8*/ 	.word	0x0000d890


	//   ....[50]....
        /*03ec*/ 	.word	0x0000d8a0


	//   ....[51]....
        /*03f0*/ 	.word	0x0000e150


	//   ....[52]....
        /*03f4*/ 	.word	0x0000e170


	//   ....[53]....
        /*03f8*/ 	.word	0x0000e190


	//   ....[54]....
        /*03fc*/ 	.word	0x0000e260


	//   ....[55]....
        /*0400*/ 	.word	0x0000e270


	//   ....[56]....
        /*0404*/ 	.word	0x0000e310


	//   ....[57]....
        /*0408*/ 	.word	0x0000e320


	//   ....[58]....
        /*040c*/ 	.word	0x0000e330


	//   ....[59]....
        /*0410*/ 	.word	0x0000e340


	//   ....[60]....
        /*0414*/ 	.word	0x0000e400


	//   ....[61]....
        /*0418*/ 	.word	0x0000e430


	//   ....[62]....
        /*041c*/ 	.word	0x0000e480


	//   ....[63]....
        /*0420*/ 	.word	0x0000ecc0


	//   ....[64]....
        /*0424*/ 	.word	0x0000ecd0


	//   ....[65]....
        /*0428*/ 	.word	0x0000ecf0


	//   ....[66]....
        /*042c*/ 	.word	0x0000ed70


	//   ....[67]....
        /*0430*/ 	.word	0x0000ed80


	//   ....[68]....
        /*0434*/ 	.word	0x0000ede0


	//   ....[69]....
        /*0438*/ 	.word	0x0000ee10


	//   ....[70]....
        /*043c*/ 	.word	0x0000ee50


	//   ....[71]....
        /*0440*/ 	.word	0x0000f150


	//   ....[72]....
        /*0444*/ 	.word	0x0000f170


	//   ....[73]....
        /*0448*/ 	.word	0x0000f210


	//   ....[74]....
        /*044c*/ 	.word	0x0000f220


	//   ....[75]....
        /*0450*/ 	.word	0x0000f2b0


	//   ....[76]....
        /*0454*/ 	.word	0x0000f2c0


	//   ....[77]....
        /*0458*/ 	.word	0x0000f2d0


	//   ....[78]....
        /*045c*/ 	.word	0x0000f360


	//   ....[79]....
        /*0460*/ 	.word	0x0000f980


	//   ....[80]....
        /*0464*/ 	.word	0x0000f990


	//   ....[81]....
        /*0468*/ 	.word	0x0000f9e0


	//   ....[82]....
        /*046c*/ 	.word	0x0000fa20


	//   ....[83]....
        /*0470*/ 	.word	0x0000fa80


	//   ....[84]....
        /*0474*/ 	.word	0x0000faa0


	//   ....[85]....
        /*0478*/ 	.word	0x0000fb20


	//   ....[86]....
        /*047c*/ 	.word	0x0000fb40


	//   ....[87]....
        /*0480*/ 	.word	0x0000fea0


	//   ....[88]....
        /*0484*/ 	.word	0x00010090


	//   ....[89]....
        /*0488*/ 	.word	0x00010620


	//   ....[90]....
        /*048c*/ 	.word	0x00010700


	//   ....[91]....
        /*0490*/ 	.word	0x000107a0


	//   ....[92]....
        /*0494*/ 	.word	0x00010800


	//   ....[93]....
        /*0498*/ 	.word	0x00010910


	//   ....[94]....
        /*049c*/ 	.word	0x00010980


	//   ....[95]....
        /*04a0*/ 	.word	0x00010a90


	//   ....[96]....
        /*04a4*/ 	.word	0x00010b00


	//   ....[97]....
        /*04a8*/ 	.word	0x00010c00


	//   ....[98]....
        /*04ac*/ 	.word	0x00010c90


	//   ....[99]....
        /*04b0*/ 	.word	0x00010d00


	//   ....[100]....
        /*04b4*/ 	.word	0x00010d60


	//   ....[101]....
        /*04b8*/ 	.word	0x00010e80


	//   ....[102]....
        /*04bc*/ 	.word	0x00010ee0


	//   ....[103]....
        /*04c0*/ 	.word	0x00011000


	//   ....[104]....
        /*04c4*/ 	.word	0x00011060


	//   ....[105]....
        /*04c8*/ 	.word	0x00011100


	//   ....[106]....
        /*04cc*/ 	.word	0x000111d0


	//   ....[107]....
        /*04d0*/ 	.word	0x000112f0


	//   ....[108]....
        /*04d4*/ 	.word	0x00011350


	//   ....[109]....
        /*04d8*/ 	.word	0x00011440


	//   ....[110]....
        /*04dc*/ 	.word	0x00011570


	//   ....[111]....
        /*04e0*/ 	.word	0x00011620


	//   ....[112]....
        /*04e4*/ 	.word	0x00011690


	//   ....[113]....
        /*04e8*/ 	.word	0x00011780


	//   ....[114]....
        /*04ec*/ 	.word	0x000117e0


	//   ....[115]....
        /*04f0*/ 	.word	0x000118b0


	//   ....[116]....
        /*04f4*/ 	.word	0x00011910


	//   ....[117]....
        /*04f8*/ 	.word	0x000119e0


	//   ....[118]....
        /*04fc*/ 	.word	0x00011ad0


	//   ....[119]....
        /*0500*/ 	.word	0x00011b70


	//   ....[120]....
        /*0504*/ 	.word	0x00011bd0


	//   ....[121]....
        /*0508*/ 	.word	0x00011cd0


	//   ....[122]....
        /*050c*/ 	.word	0x00011d30


	//   ....[123]....
        /*0510*/ 	.word	0x00011e30


	//   ....[124]....
        /*0514*/ 	.word	0x00011e90


	//   ....[125]....
        /*0518*/ 	.word	0x00011f60


	//   ....[126]....
        /*051c*/ 	.word	0x000120b0


	//   ....[127]....
        /*0520*/ 	.word	0x00012150


	//   ....[128]....
        /*0524*/ 	.word	0x000121e0


	//   ....[129]....
        /*0528*/ 	.word	0x000122e0


	//   ....[130]....
        /*052c*/ 	.word	0x00012340


	//   ....[131]....
        /*0530*/ 	.word	0x00012430


	//   ....[132]....
        /*0534*/ 	.word	0x00012490


	//   ....[133]....
        /*0538*/ 	.word	0x00012550


	//   ....[134]....
        /*053c*/ 	.word	0x00012640


	//   ....[135]....
        /*0540*/ 	.word	0x00012760


	//----- nvinfo : EIATTR_REG_RECONFIG
	.align		4
.L_261:
        /*0544*/ 	.byte	0x01, 0x54
	.zero		2


	//----- nvinfo : EIATTR_SYSCALL_OFFSETS
	.align		4
        /*0548*/ 	.byte	0x04, 0x46
        /*054a*/ 	.short	(.L_263 - .L_262)


	//   ....[0]....
.L_262:
        /*054c*/ 	.word	0x000016d0


	//   ....[1]....
        /*0550*/ 	.word	0x0000ccb0


	//   ....[2]....
        /*0554*/ 	.word	0x0000ce00


	//   ....[3]....
        /*0558*/ 	.word	0x0000cef0


	//   ....[4]....
        /*055c*/ 	.word	0x0000dc00


	//----- nvinfo : EIATTR_MBARRIER_INSTR_OFFSETS
	.align		4
.L_263:
        /*0560*/ 	.byte	0x04, 0x39
        /*0562*/ 	.short	(.L_265 - .L_264)


	//   ....[0]....
.L_264:
        /*0564*/ 	.word	0x00000180
        /*0568*/ 	.word	0x000000ff
        /*056c*/ 	.word	0x0002d800
        /*0570*/ 	.short	0x0100
        /*0572*/ 	.byte	0x08
	.zero		1


	//   ....[1]....
        /*0574*/ 	.word	0x00000190
        /*0578*/ 	.word	0x000000ff
        /*057c*/ 	.word	0x0002d820
        /*0580*/ 	.short	0x0100
        /*0582*/ 	.byte	0x08
	.zero		1


	//   ....[2]....
        /*0584*/ 	.word	0x00000280
        /*0588*/ 	.word	0x000000ff
        /*058c*/ 	.word	0x0002d830
        /*0590*/ 	.short	0x0100
        /*0592*/ 	.byte	0x08
	.zero		1


	//   ....[3]....
        /*0594*/ 	.word	0x00000290
        /*0598*/ 	.word	0x000000ff
        /*059c*/ 	.word	0x0002d840
        /*05a0*/ 	.short	0x0100
        /*05a2*/ 	.byte	0x08
	.zero		1


	//   ....[4]....
        /*05a4*/ 	.word	0x000002a0
        /*05a8*/ 	.word	0x000000ff
        /*05ac*/ 	.word	0x0002d838
        /*05b0*/ 	.short	0x0100
        /*05b2*/ 	.byte	0x08
	.zero		1


	//   ....[5]....
        /*05b4*/ 	.word	0x000002b0
        /*05b8*/ 	.word	0x000000ff
        /*05bc*/ 	.word	0x0002d848
        /*05c0*/ 	.short	0x0100
        /*05c2*/ 	.byte	0x08
	.zero		1


	//   ....[6]....
        /*05c4*/ 	.word	0x000003e0
        /*05c8*/ 	.word	0x000000ff
        /*05cc*/ 	.word	0x0002d850
        /*05d0*/ 	.short	0x0100
        /*05d2*/ 	.byte	0x08
	.zero		1


	//   ....[7]....
        /*05d4*/ 	.word	0x000003f0
        /*05d8*/ 	.word	0x000000ff
        /*05dc*/ 	.word	0x0002d860
        /*05e0*/ 	.short	0x0100
        /*05e2*/ 	.byte	0x08
	.zero		1


	//   ....[8]....
        /*05e4*/ 	.word	0x00000400
        /*05e8*/ 	.word	0x000000ff
        /*05ec*/ 	.word	0x0002d858
        /*05f0*/ 	.short	0x0100
        /*05f2*/ 	.byte	0x08
	.zero		1


	//   ....[9]....
        /*05f4*/ 	.word	0x00000410
        /*05f8*/ 	.word	0x000000ff
        /*05fc*/ 	.word	0x0002d868
        /*0600*/ 	.short	0x0100
        /*0602*/ 	.byte	0x08
	.zero		1


	//   ....[10]....
        /*0604*/ 	.word	0x00000500
        /*0608*/ 	.word	0x000000ff
        /*060c*/ 	.word	0x0002d870
        /*0610*/ 	.short	0x0100
        /*0612*/ 	.byte	0x06
	.zero		1


	//   ....[11]....
        /*0614*/ 	.word	0x00000510
        /*0618*/ 	.word	0x000000ff
        /*061c*/ 	.word	0x0002d880
        /*0620*/ 	.short	0x0100
        /*0622*/ 	.byte	0x06
	.zero		1


	//   ....[12]....
        /*0624*/ 	.word	0x00000520
        /*0628*/ 	.word	0x000000ff
        /*062c*/ 	.word	0x0002d878
        /*0630*/ 	.short	0x0100
        /*0632*/ 	.byte	0x06
	.zero		1


	//   ....[13]....
        /*0634*/ 	.word	0x00000530
        /*0638*/ 	.word	0x000000ff
        /*063c*/ 	.word	0x0002d888
        /*0640*/ 	.short	0x0100
        /*0642*/ 	.byte	0x06
	.zero		1


	//   ....[14]....
        /*0644*/ 	.word	0x00000660
        /*0648*/ 	.word	0x000000ff
        /*064c*/ 	.word	0x0002d890
        /*0650*/ 	.short	0x0100
        /*0652*/ 	.byte	0x08
	.zero		1


	//   ....[15]....
        /*0654*/ 	.word	0x00000670
        /*0658*/ 	.word	0x000000ff
        /*065c*/ 	.word	0x0002d8a0
        /*0660*/ 	.short	0x0100
        /*0662*/ 	.byte	0x08
	.zero		1


	//   ....[16]....
        /*0664*/ 	.word	0x00000680
        /*0668*/ 	.word	0x000000ff
        /*066c*/ 	.word	0x0002d898
        /*0670*/ 	.short	0x0100
        /*0672*/ 	.byte	0x08
	.zero		1


	//   ....[17]....
        /*0674*/ 	.word	0x00000690
        /*0678*/ 	.word	0x000000ff
        /*067c*/ 	.word	0x0002d8a8
        /*0680*/ 	.short	0x0100
        /*0682*/ 	.byte	0x08
	.zero		1


	//   ....[18]....
        /*0684*/ 	.word	0x000007d0
        /*0688*/ 	.word	0x000000ff
        /*068c*/ 	.word	0x0002d8b0
        /*0690*/ 	.short	0x0100
        /*0692*/ 	.byte	0x08
	.zero		1


	//   ....[19]....
        /*0694*/ 	.word	0x000007e0
        /*0698*/ 	.word	0x000000ff
        /*069c*/ 	.word	0x0002d8c0
        /*06a0*/ 	.short	0x0100
        /*06a2*/ 	.byte	0x08
	.zero		1


	//   ....[20]....
        /*06a4*/ 	.word	0x000007f0
        /*06a8*/ 	.word	0x000000ff
        /*06ac*/ 	.word	0x0002d8b8
        /*06b0*/ 	.short	0x0100
        /*06b2*/ 	.byte	0x08
	.zero		1


	//   ....[21]....
        /*06b4*/ 	.word	0x00000800
        /*06b8*/ 	.word	0x000000ff
        /*06bc*/ 	.word	0x0002d8c8
        /*06c0*/ 	.short	0x0100
        /*06c2*/ 	.byte	0x08
	.zero		1


	//   ....[22]....
        /*06c4*/ 	.word	0x00001750
        /*06c8*/ 	.word	0x000000ff
        /*06cc*/ 	.word	0x0002d800
        /*06d0*/ 	.short	0x010a
        /*06d2*/ 	.byte	0x28
	.zero		1


	//   ....[23]....
        /*06d4*/ 	.word	0x000017d0
        /*06d8*/ 	.word	0x00000000
        /*06dc*/ 	.word	0x0002d830
        /*06e0*/ 	.short	0x010a
        /*06e2*/ 	.byte	0x3f
	.zero		1


	//   ....[24]....
        /*06e4*/ 	.word	0x00001810
        /*06e8*/ 	.word	0x00000000
        /*06ec*/ 	.word	0x0002d830
        /*06f0*/ 	.short	0x010a
        /*06f2*/ 	.byte	0x3f
	.zero		1


	//   ....[25]....
        /*06f4*/ 	.word	0x000024c0
        /*06f8*/ 	.word	0x000000ff
        /*06fc*/ 	.word	0x00000000
        /*0700*/ 	.short	0x0101
        /*0702*/ 	.byte	0x06
	.zero		1


	//   ....[26]....
        /*0704*/ 	.word	0x00004460
        /*0708*/ 	.word	0x000000ff
        /*070c*/ 	.word	0x0002d830
        /*0710*/ 	.short	0x010a
        /*0712*/ 	.byte	0x06
	.zero		1


	//   ....[27]....
        /*0714*/ 	.word	0x000044a0
        /*0718*/ 	.word	0x000000ff
        /*071c*/ 	.word	0x0002d830
        /*0720*/ 	.short	0x010a
        /*0722*/ 	.byte	0x06
	.zero		1


	//   ....[28]....
        /*0724*/ 	.word	0x00004770
        /*0728*/ 	.word	0x000000ff
        /*072c*/ 	.word	0x0002d850
        /*0730*/ 	.short	0x010a
        /*0732*/ 	.byte	0x06
	.zero		1


	//   ....[29]....
        /*0734*/ 	.word	0x000047b0
        /*0738*/ 	.word	0x000000ff
        /*073c*/ 	.word	0x0002d850
        /*0740*/ 	.short	0x010a
        /*0742*/ 	.byte	0x06
	.zero		1


	//   ....[30]....
        /*0744*/ 	.word	0x00005290
        /*0748*/ 	.word	0x000000ff
        /*074c*/ 	.word	0x00000000
        /*0750*/ 	.short	0x0101
        /*0752*/ 	.byte	0x06
	.zero		1


	//   ....[31]....
        /*0754*/ 	.word	0x00007030
        /*0758*/ 	.word	0x000000ff
        /*075c*/ 	.word	0x00000000
        /*0760*/ 	.short	0x0101
        /*0762*/ 	.byte	0x06
	.zero		1


	//   ....[32]....
        /*0764*/ 	.word	0x00007730
        /*0768*/ 	.word	0x000000ff
        /*076c*/ 	.word	0x0002d830
        /*0770*/ 	.short	0x010a
        /*0772*/ 	.byte	0x06
	.zero		1


	//   ....[33]....
        /*0774*/ 	.word	0x00007770
        /*0778*/ 	.word	0x000000ff
        /*077c*/ 	.word	0x0002d830
        /*0780*/ 	.short	0x010a
        /*0782*/ 	.byte	0x06
	.zero		1


	//   ....[34]....
        /*0784*/ 	.word	0x00007a40
        /*0788*/ 	.word	0x000000ff
        /*078c*/ 	.word	0x0002d850
        /*0790*/ 	.short	0x010a
        /*0792*/ 	.byte	0x06
	.zero		1


	//   ....[35]....
        /*0794*/ 	.word	0x00007a80
        /*0798*/ 	.word	0x000000ff
        /*079c*/ 	.word	0x0002d850
        /*07a0*/ 	.short	0x010a
        /*07a2*/ 	.byte	0x06
	.zero		1


	//   ....[36]....
        /*07a4*/ 	.word	0x000083a0
        /*07a8*/ 	.word	0x000000ff
        /*07ac*/ 	.word	0x00000000
        /*07b0*/ 	.short	0x0101
        /*07b2*/ 	.byte	0x06
	.zero		1


	//   ....[37]....
        /*07b4*/ 	.word	0x00009980
        /*07b8*/ 	.word	0x000000ff
        /*07bc*/ 	.word	0x00000000
        /*07c0*/ 	.short	0x0101
        /*07c2*/ 	.byte	0x06
	.zero		1


	//   ....[38]....
        /*07c4*/ 	.word	0x00009f70
        /*07c8*/ 	.word	0x000000ff
        /*07cc*/ 	.word	0x0002d850
        /*07d0*/ 	.short	0x010a
        /*07d2*/ 	.byte	0x08
	.zero		1


	//   ....[39]....
        /*07d4*/ 	.word	0x00009fb0
        /*07d8*/ 	.word	0x000000ff
        /*07dc*/ 	.word	0x0002d850
        /*07e0*/ 	.short	0x010a
        /*07e2*/ 	.byte	0x08
	.zero		1


	//   ....[40]....
        /*07e4*/ 	.word	0x0000a640
        /*07e8*/ 	.word	0x000000ff
        /*07ec*/ 	.word	0x00000000
        /*07f0*/ 	.short	0x0101
        /*07f2*/ 	.byte	0x08
	.zero		1


	//   ....[41]....
        /*07f4*/ 	.word	0x0000b670
        /*07f8*/ 	.word	0x000000ff
        /*07fc*/ 	.word	0x00000000
        /*0800*/ 	.short	0x0101
        /*0802*/ 	.byte	0x05
	.zero		1


	//   ....[42]....
        /*0804*/ 	.word	0x0000d460
        /*0808*/ 	.word	0x00000006
        /*080c*/ 	.word	0x0002d840
        /*0810*/ 	.short	0x010a
        /*0812*/ 	.byte	0x3f
	.zero		1


	//   ....[43]....
        /*0814*/ 	.word	0x0000d9e0
        /*0818*/ 	.word	0x00000006
        /*081c*/ 	.word	0x0002d830
        /*0820*/ 	.short	0x0107
        /*0822*/ 	.byte	0x3f
	.zero		1


	//   ....[44]....
        /*0824*/ 	.word	0x0000dab0
        /*0828*/ 	.word	0x00000006
        /*082c*/ 	.word	0x0002d830
        /*0830*/ 	.short	0x0101
        /*0832*/ 	.byte	0x3f
	.zero		1


	//   ....[45]....
        /*0834*/ 	.word	0x0000e5d0
        /*0838*/ 	.word	0x00000011
        /*083c*/ 	.word	0x0002d800
        /*0840*/ 	.short	0x0107
        /*0842*/ 	.byte	0x3f
	.zero		1


	//   ....[46]....
        /*0844*/ 	.word	0x0000e6c0
        /*0848*/ 	.word	0x00000011
        /*084c*/ 	.word	0x0002d800
        /*0850*/ 	.short	0x0101
        /*0852*/ 	.byte	0x3f
	.zero		1


	//   ....[47]....
        /*0854*/ 	.word	0x0000e6e0
        /*0858*/ 	.word	0x00000011
        /*085c*/ 	.word	0x0002d820
        /*0860*/ 	.short	0x010a
        /*0862*/ 	.byte	0x3f
	.zero		1


	//   ....[48]....
        /*0864*/ 	.word	0x0000ea80
        /*0868*/ 	.word	0x00000006
        /*086c*/ 	.word	0x0002d840
        /*0870*/ 	.short	0x010a
        /*0872*/ 	.byte	0x3f
	.zero		1


	//   ....[49]....
        /*0874*/ 	.word	0x0000eef0
        /*0878*/ 	.word	0x00000006
        /*087c*/ 	.word	0x0002d830
        /*0880*/ 	.short	0x0107
        /*0882*/ 	.byte	0x3f
	.zero		1


	//   ....[50]....
        /*0884*/ 	.word	0x0000efb0
        /*0888*/ 	.word	0x00000006
        /*088c*/ 	.word	0x0002d830
        /*0890*/ 	.short	0x0101
        /*0892*/ 	.byte	0x3f
	.zero		1


	//   ....[51]....
        /*0894*/ 	.word	0x0000f010
        /*0898*/ 	.word	0x00000006
        /*089c*/ 	.word	0x0002d860
        /*08a0*/ 	.short	0x010a
        /*08a2*/ 	.byte	0x3f
	.zero		1


	//   ....[52]....
        /*08a4*/ 	.word	0x0000f450
        /*08a8*/ 	.word	0x00000006
        /*08ac*/ 	.word	0x0002d850
        /*08b0*/ 	.short	0x0107
        /*08b2*/ 	.byte	0x3f
	.zero		1


	//   ....[53]....
        /*08b4*/ 	.word	0x0000f620
        /*08b8*/ 	.word	0x00000006
        /*08bc*/ 	.word	0x0002d850
        /*08c0*/ 	.short	0x0101
        /*08c2*/ 	.byte	0x3f
	.zero		1


	//   ....[54]....
        /*08c4*/ 	.word	0x0000f830
        /*08c8*/ 	.word	0x00000004
        /*08cc*/ 	.word	0x0002d860
        /*08d0*/ 	.short	0x010a
        /*08d2*/ 	.byte	0x3f
	.zero		1


	//   ....[55]....
        /*08d4*/ 	.word	0x0000fc80
        /*08d8*/ 	.word	0x00000004
        /*08dc*/ 	.word	0x0002d850
        /*08e0*/ 	.short	0x0107
        /*08e2*/ 	.byte	0x3f
	.zero		1


	//   ....[56]....
        /*08e4*/ 	.word	0x0000fd40
        /*08e8*/ 	.word	0x00000004
        /*08ec*/ 	.word	0x0002d850
        /*08f0*/ 	.short	0x0101
        /*08f2*/ 	.byte	0x3f
	.zero		1


	//   ....[57]....
        /*08f4*/ 	.word	0x00010010
        /*08f8*/ 	.word	0x00000004
        /*08fc*/ 	.word	0x0002d820
        /*0900*/ 	.short	0x010a
        /*0902*/ 	.byte	0x3f
	.zero		1


	//   ....[58]....
        /*0904*/ 	.word	0x00010190
        /*0908*/ 	.word	0x00000005
        /*090c*/ 	.word	0x0002d840
        /*0910*/ 	.short	0x010a
        /*0912*/ 	.byte	0x3f
	.zero		1


	//   ....[59]....
        /*0914*/ 	.word	0x00010230
        /*0918*/ 	.word	0x00000017
        /*091c*/ 	.word	0x0002d840
        /*0920*/ 	.short	0x010a
        /*0922*/ 	.byte	0x3f
	.zero		1


	//   ....[60]....
        /*0924*/ 	.word	0x00010270
        /*0928*/ 	.word	0x00000005
        /*092c*/ 	.word	0x0002d860
        /*0930*/ 	.short	0x010a
        /*0932*/ 	.byte	0x3f
	.zero		1


	//   ....[61]....
        /*0934*/ 	.word	0x000102b0
        /*0938*/ 	.word	0x00000017
        /*093c*/ 	.word	0x0002d860
        /*0940*/ 	.short	0x010a
        /*0942*/ 	.byte	0x3f
	.zero		1


	//   ....[62]....
        /*0944*/ 	.word	0x00010320
        /*0948*/ 	.word	0x00000003
        /*094c*/ 	.word	0x0002d800
        /*0950*/ 	.short	0x010a
        /*0952*/ 	.byte	0x3f
	.zero		1


	//   ....[63]....
        /*0954*/ 	.word	0x00010370
        /*0958*/ 	.word	0x00000000
        /*095c*/ 	.word	0x0002d830
        /*0960*/ 	.short	0x010a
        /*0962*/ 	.byte	0x3f
	.zero		1


	//   ....[64]....
        /*0964*/ 	.word	0x000103d0
        /*0968*/ 	.word	0x00000006
        /*096c*/ 	.word	0x0002d830
        /*0970*/ 	.short	0x010a
        /*0972*/ 	.byte	0x3f
	.zero		1


	//   ....[65]....
        /*0974*/ 	.word	0x00010430
        /*0978*/ 	.word	0x00000006
        /*097c*/ 	.word	0x0002d850
        /*0980*/ 	.short	0x010a
        /*0982*/ 	.byte	0x3f
	.zero		1


	//   ....[66]....
        /*0984*/ 	.word	0x00010490
        /*0988*/ 	.word	0x00000006
        /*098c*/ 	.word	0x0002d830
        /*0990*/ 	.short	0x010a
        /*0992*/ 	.byte	0x3f
	.zero		1


	//   ....[67]....
        /*0994*/ 	.word	0x000104f0
        /*0998*/ 	.word	0x00000006
        /*099c*/ 	.word	0x0002d850
        /*09a0*/ 	.short	0x010a
        /*09a2*/ 	.byte	0x3f
	.zero		1


	//   ....[68]....
        /*09a4*/ 	.word	0x00010550
        /*09a8*/ 	.word	0x00000004
        /*09ac*/ 	.word	0x0002d850
        /*09b0*/ 	.short	0x010a
        /*09b2*/ 	.byte	0x3f
	.zero		1


	//   ....[69]....
        /*09b4*/ 	.word	0x00010650
        /*09b8*/ 	.word	0x00000006
        /*09bc*/ 	.word	0x0002d840
        /*09c0*/ 	.short	0x010a
        /*09c2*/ 	.byte	0x3f
	.zero		1


	//   ....[70]....
        /*09c4*/ 	.word	0x00011470
        /*09c8*/ 	.word	0x00000011
        /*09cc*/ 	.word	0x0002d820
        /*09d0*/ 	.short	0x010a
        /*09d2*/ 	.byte	0x3f
	.zero		1


	//   ....[71]....
        /*09d4*/ 	.word	0x000114c0
        /*09d8*/ 	.word	0x00000006
        /*09dc*/ 	.word	0x0002d840
        /*09e0*/ 	.short	0x010a
        /*09e2*/ 	.byte	0x3f
	.zero		1


	//   ....[72]....
        /*09e4*/ 	.word	0x00011a20
        /*09e8*/ 	.word	0x00000006
        /*09ec*/ 	.word	0x0002d860
        /*09f0*/ 	.short	0x010a
        /*09f2*/ 	.byte	0x3f
	.zero		1


	//   ....[73]....
        /*09f4*/ 	.word	0x00012000
        /*09f8*/ 	.word	0x00000004
        /*09fc*/ 	.word	0x0002d860
        /*0a00*/ 	.short	0x010a
        /*0a02*/ 	.byte	0x3f
	.zero		1


	//   ....[74]....
        /*0a04*/ 	.word	0x00012680
        /*0a08*/ 	.word	0x00000004
        /*0a0c*/ 	.word	0x0002d820
        /*0a10*/ 	.short	0x010a
        /*0a12*/ 	.byte	0x3f
	.zero		1


	//   ....[75]....
        /*0a14*/ 	.word	0x00012820
        /*0a18*/ 	.word	0x00000005
        /*0a1c*/ 	.word	0x0002d840
        /*0a20*/ 	.short	0x010a
        /*0a22*/ 	.byte	0x3f
	.zero		1


	//   ....[76]....
        /*0a24*/ 	.word	0x00012870
        /*0a28*/ 	.word	0x00000017
        /*0a2c*/ 	.word	0x0002d840
        /*0a30*/ 	.short	0x010a
        /*0a32*/ 	.byte	0x3f
	.zero		1


	//   ....[77]....
        /*0a34*/ 	.word	0x000128c0
        /*0a38*/ 	.word	0x00000005
        /*0a3c*/ 	.word	0x0002d860
        /*0a40*/ 	.short	0x010a
        /*0a42*/ 	.byte	0x3f
	.zero		1


	//----- nvinfo : EIATTR_NUM_MBARRIERS
	.align		4
.L_265:
        /*0a44*/ 	.byte	0x03, 0x38
        /*0a46*/ 	.short	0x0016


	//----- nvinfo : EIATTR_EXIT_INSTR_OFFSETS
	.align		4
        /*0a48*/ 	.byte	0x04, 0x1c
        /*0a4a*/ 	.short	(.L_267 - .L_266)


	//   ....[0]....
.L_266:
        /*0a4c*/ 	.word	0x00000970


	//   ....[1]....
        /*0a50*/ 	.word	0x0000c090


	//   ....[2]....
        /*0a54*/ 	.word	0x00010300


	//----- nvinfo : EIATTR_MAX_THREADS
	.align		4
.L_267:
        /*0a58*/ 	.byte	0x04, 0x05
        /*0a5a*/ 	.short	(.L_269 - .L_268)
.L_268:
        /*0a5c*/ 	.word	0x00000200
        /*0a60*/ 	.word	0x00000001
        /*0a64*/ 	.word	0x00000001


	//----- nvinfo : EIATTR_CRS_STACK_SIZE
	.align		4
.L_269:
        /*0a68*/ 	.byte	0x04, 0x1e
        /*0a6a*/ 	.short	(.L_271 - .L_270)
.L_270:
        /*0a6c*/ 	.word	0x00000000


	//----- nvinfo : EIATTR_CBANK_PARAM_SIZE
	.align		4
.L_271:
        /*0a70*/ 	.byte	0x03, 0x19
        /*0a72*/ 	.short	0x0af0


	//----- nvinfo : EIATTR_PARAM_CBANK
	.align		4
        /*0a74*/ 	.byte	0x04, 0x0a
        /*0a76*/ 	.short	(.L_273 - .L_272)
	.align		4
.L_272:
        /*0a78*/ 	.word	index@(.nv.constant0._ZN7cutlass13device_kernelIN5flash11enable_sm90INS1_16FlashAttnFwdSm90INS1_25CollectiveMainloopFwdSm90ILi2EN4cute5tupleIJNS5_1CILi1EEES8_S8_EEENS6_IJNS7_ILi192EEENS7_ILi128EEENS7_ILi96EEEEEELi96ENS_10bfloat16_tEfNS_4arch4Sm90ELb1ELb0ELb1ELb0ELb1ELb0ELb0ELb0ELb1ELb1ELb0ELb0EEENS1_21CollectiveEpilogueFwdINS6_IJSA_SC_SB_EEES9_SE_SG_Li384ELb0ELb1ELb0ELb0EEENS1_30DynamicPersistentTileSchedulerILi384ELi128ELb0ELb1ELb1EEEEEEEEEvNT_6ParamsE)
        /*0a7c*/ 	.short	0x0210
        /*0a7e*/ 	.short	0x0af0


	//----- nvinfo : EIATTR_SW_WAR
	.align		4
.L_273:
        /*0a80*/ 	.byte	0x04, 0x36
        /*0a82*/ 	.short	(.L_275 - .L_274)
.L_274:
        /*0a84*/ 	.word	0x00000008
.L_275:


//--------------------- .nv.info._ZN7cutlass13device_kernelIN5flash11enable_sm90INS1_16FlashAttnFwdSm90INS1_25CollectiveMainloopFwdSm90ILi2EN4cute5tupleIJNS5_1CILi1EEES8_S8_EEENS6_IJNS7_ILi192EEENS7_ILi128EEENS7_ILi96EEEEEELi96ENS_10bfloat16_tEfNS_4arch4Sm90ELb1ELb0ELb1ELb1ELb1ELb0ELb0ELb0ELb1ELb1ELb0ELb0EEENS1_21CollectiveEpilogueFwdINS6_IJSA_SC_SB_EEES9_SE_SG_Li384ELb1ELb1ELb0ELb0EEENS1_36VarlenDynamicPersistentTileSchedulerILi192ELi128ELi384ELi128ELb0ELb1ELb1ELb1ELb1ELb1EEEEEEEEEvNT_6ParamsE --------------------------
	.section	.nv.info._ZN7cutlass13device_kernelIN5flash11enable_sm90INS1_16FlashAttnFwdSm90INS1_25CollectiveMainloopFwdSm90ILi2EN4cute5tupleIJNS5_1CILi1EEES8_S8_EEENS6_IJNS7_ILi192EEENS7_ILi128EEENS7_ILi96EEEEEELi96ENS_10bfloat16_tEfNS_4arch4Sm90ELb1ELb0ELb1ELb1ELb1ELb0ELb0ELb0ELb1ELb1ELb0ELb0EEENS1_21CollectiveEpilogueFwdINS6_IJSA_SC_SB_EEES9_SE_SG_Li384ELb1ELb1ELb0ELb0EEENS1_36VarlenDynamicPersistentTileSchedulerILi192ELi128ELi384ELi128ELb0ELb1ELb1ELb1ELb1ELb1EEEEEEEEEvNT_6ParamsE,"",@"SHT_CUDA_INFO"
	.sectionflags	@""
	.align	4


	//----- nvinfo : EIATTR_CUDA_API_VERSION
	.align		4
        /*0000*/ 	.byte	0x04, 0x37
        /*0002*/ 	.short	(.L_277 - .L_276)
.L_276:
        /*0004*/ 	.word	0x00000082


	//----- nvinfo : EIATTR_KPARAM_INFO
	.align		4
.L_277:
        /*0008*/ 	.byte	0x04, 0x17
        /*000a*/ 	.short	(.L_279 - .L_278)
.L_278:
        /*000c*/ 	.word	0x00000000
        /*0010*/ 	.short	0x0000
        /*0012*/ 	.short	0x0070
        /*0014*/ 	.byte	0x00, 0xf0, 0x01, 0x2a


	//----- nvinfo : EIATTR_SPARSE_MMA_MASK
	.align		4
.L_279:
        /*0018*/ 	.byte	0x03, 0x50
        /*001a*/ 	.short	0x0000


	//----- nvinfo : EIATTR_MAXREG_COUNT
	.align		4
        /*001c*/ 	.byte	0x03, 0x1b
        /*001e*/ 	.short	0x0080


	//----- nvinfo : EIATTR_NUM_BARRIERS
	.align		4
        /*0020*/ 	.byte	0x02, 0x4c
        /*0022*/ 	.byte	0x10
	.zero		1


	//----- nvinfo : EIATTR_EXTERNS
	.align		4
        /*0024*/ 	.byte	0x04, 0x0f
        /*0026*/ 	.short	(.L_281 - .L_280)


	//   ....[0]....
	.align		4
.L_280:
        /*0028*/ 	.word	index@(__assertfail)


	//----- nvinfo : EIATTR_ANNOTATIONS
	.align		4
.L_281:
        /*002c*/ 	.byte	0x04, 0x55
        /*002e*/ 	.short	(.L_283 - .L_282)


	//   ....[0]....
.L_282:
        /* <DEDUP_REMOVED lines=32> */


	//----- nvinfo : EIATTR_MERCURY_ISA_VERSION
	.align		4
.L_283:
        /*0220*/ 	.byte	0x03, 0x5f
        /*0222*/ 	.short	0x0101


	//----- nvinfo : EIATTR_UNUSED_LOAD_BYTE_OFFSET
	.align		4
        /*0224*/ 	.byte	0x04, 0x44
        /*0226*/ 	.short	(.L_285 - .L_284)


	//   ....[0]....
.L_284:
        /*0228*/ 	.word	0x00000970
        /*022c*/ 	.word	0x0000fff0


	//   ....[1]....
        /*0230*/ 	.word	0x0000a780
        /*0234*/ 	.word	0x0000fff0


	//----- nvinfo : EIATTR_INT_WARP_WIDE_INSTR_OFFSETS
	.align		4
.L_285:
        /*0238*/ 	.byte	0x04, 0x31
        /*023a*/ 	.short	(.L_287 - .L_286)


	//   ....[0]....
.L_286:
        /*023c*/ 	.word	0x000000c0


	//   ....[1]....
        /*0240*/ 	.word	0x000000d0


	//   ....[2]....
        /*0244*/ 	.word	0x00000170


	//   ....[3]....
        /*0248*/ 	.word	0x0000d520


	//   ....[4]....
        /*024c*/ 	.word	0x0000d5b0


	//   ....[5]....
        /*0250*/ 	.word	0x000103a0


	//   ....[6]....
        /*0254*/ 	.word	0x00010430


	//----- nvinfo : EIATTR_COOP_GROUP_MASK_REGIDS
	.align		4
.L_287:
        /*0258*/ 	.byte	0x04, 0x29
        /*025a*/ 	.short	(.L_289 - .L_288)


	//   ....[0]....
.L_288:
        /*025c*/ 	.word	0xffffffff


	//   ....[1]....
        /*0260*/ 	.word	0xffffffff


	//   ....[2]....
        /*0264*/ 	.word	0xffffffff


	//   ....[3]....
        /*0268*/ 	.word	0xffffffff


	//   ....[4]....
        /*026c*/ 	.word	0xffffffff


	//   ....[5]....
        /*0270*/ 	.word	0xffffffff


	//   ....[6]....
        /*0274*/ 	.word	0xffffffff


	//   ....[7]....
        /*0278*/ 	.word	0xffffffff


	//   ....[8]....
        /*027c*/ 	.word	0xffffffff


	//   ....[9]....
        /*0280*/ 	.word	0xffffffff


	//   ....[10]....
        /*0284*/ 	.word	0xffffffff


	//   ....[11]....
        /*0288*/ 	.word	0xffffffff


	//   ....[12]....
        /*028c*/ 	.word	0xffffffff


	//   ....[13]....
        /*0290*/ 	.word	0xffffffff


	//   ....[14]....
        /*0294*/ 	.word	0xffffffff


	//   ....[15]....
        /*0298*/ 	.word	0xffffffff


	//   ....[16]....
        /*029c*/ 	.word	0xffffffff


	//   ....[17]....
        /*02a0*/ 	.word	0xffffffff


	//   ....[18]....
        /*02a4*/ 	.word	0xffffffff


	//   ....[19]....
        /*02a8*/ 	.word	0xffffffff


	//   ....[20]....
        /*02ac*/ 	.word	0xffffffff


	//   ....[21]....
        /*02b0*/ 	.word	0xffffffff


	//   ....[22]....
        /*02b4*/ 	.word	0xffffffff


	//   ....[23]....
        /*02b8*/ 	.word	0xffffffff


	//   ....[24]....
        /*02bc*/ 	.word	0xffffffff


	//   ....[25]....
        /*02c0*/ 	.word	0xffffffff


	//   ....[26]....
        /*02c4*/ 	.word	0xffffffff


	//   ....[27]....
        /*02c8*/ 	.word	0xffffffff


	//   ....[28]....
        /*02cc*/ 	.word	0xffffffff


	//   ....[29]....
        /*02d0*/ 	.word	0xffffffff


	//   ....[30]....
        /*02d4*/ 	.word	0xffffffff


	//   ....[31]....
        /*02d8*/ 	.word	0xffffffff


	//   ....[32]....
        /*02dc*/ 	.word	0xffffffff


	//   ....[33]....
        /*02e0*/ 	.word	0xffffffff


	//   ....[34]....
        /*02e4*/ 	.word	0xffffffff


	//   ....[35]....
        /*02e8*/ 	.word	0xffffffff


	//   ....[36]....
        /*02ec*/ 	.word	0xffffffff


	//   ....[37]....
        /*02f0*/ 	.word	0xffffffff


	//   ....[38]....
        /*02f4*/ 	.word	0xffffffff


	//   ....[39]....
        /*02f8*/ 	.word	0xffffffff


	//   ....[40]....
        /*02fc*/ 	.word	0xffffffff


	//   ....[41]....
        /*0300*/ 	.word	0xffffffff


	//   ....[42]....
        /*0304*/ 	.word	0xffffffff


	//   ....[43]....
        /*0308*/ 	.word	0xffffffff


	//   ....[44]....
        /*030c*/ 	.word	0xffffffff


	//   ....[45]....
        /*0310*/ 	.word	0xffffffff


	//   ....[46]....
        /*0314*/ 	.word	0xffffffff


	//   ....[47]....
        /*0318*/ 	.word	0xffffffff


	//   ....[48]....
        /*031c*/ 	.word	0xffffffff


	//   ....[49]....
        /*0320*/ 	.word	0xffffffff


	//   ....[50]....
        /*0324*/ 	.word	0xffffffff


	//   ....[51]....
        /*0328*/ 	.word	0xffffffff


	//   ....[52]....
        /*032c*/ 	.word	0xffffffff


	//   ....[53]....
        /*0330*/ 	.word	0xffffffff


	//   ....[54]....
        /*0334*/ 	.word	0xffffffff


	//   ....[55]....
        /*0338*/ 	.word	0xffffffff


	//   ....[56]....
        /*033c*/ 	.word	0xffffffff


	//   ....[57]....
        /*0340*/ 	.word	0xffffffff


	//   ....[58]....
        /*0344*/ 	.word	0xffffffff


	//   ....[59]....
        /*0348*/ 	.word	0xffffffff


	//   ....[60]....
        /*034c*/ 	.word	0xffffffff


	//   ....[61]....
        /*0350*/ 	.word	0xffffffff


	//   ....[62]....
        /*0354*/ 	.word	0xffffffff


	//   ....[63]....
        /*0358*/ 	.word	0xffffffff


	//   ....[64]....
        /*035c*/ 	.word	0xffffffff


	//   ....[65]....
        /*0360*/ 	.word	0xffffffff


	//   ....[66]....
        /*0364*/ 	.word	0xffffffff


	//   ....[67]....
        /*0368*/ 	.word	0xffffffff


	//   ....[68]....
        /*036c*/ 	.word	0xffffffff


	//   ....[69]....
        /*0370*/ 	.word	0xffffffff


	//   ....[70]....
        /*0374*/ 	.word	0xffffffff


	//   ....[71]....
        /*0378*/ 	.word	0xffffffff


	//   ....[72]....
        /*037c*/ 	.word	0xffffffff


	//   ....[73]....
        /*0380*/ 	.word	0xffffffff


	//   ....[74]....
        /*0384*/ 	.word	0xffffffff


	//   ....[75]....
        /*0388*/ 	.word	0xffffffff


	//   ....[76]....
        /*038c*/ 	.word	0xffffffff


	//   ....[77]....
        /*0390*/ 	.word	0xffffffff


	//   ....[78]....
        /*0394*/ 	.word	0xffffffff


	//   ....[79]....
        /*0398*/ 	.word	0xffffffff


	//   ....[80]....
        /*039c*/ 	.word	0xffffffff


	//   ....[81]....
        /*03a0*/ 	.word	0xffffffff


	//   ....[82]....
        /*03a4*/ 	.word	0xffffffff


	//   ....[83]....
        /*03a8*/ 	.word	0xffffffff


	//   ....[84]....
        /*03ac*/ 	.word	0xffffffff


	//   ....[85]....
        /*03b0*/ 	.word	0xffffffff


	//   ....[86]....
        /*03b4*/ 	.word	0xffffffff


	//   ....[87]....
        /*03b8*/ 	.word	0xffffffff


	//   ....[88]....
        /*03bc*/ 	.word	0xffffffff


	//   ....[89]....
        /*03c0*/ 	.word	0xffffffff


	//   ....[90]....
        /*03c4*/ 	.word	0xffffffff


	//   ....[91]....
        /*03c8*/ 	.word	0xffffffff


	//   ....[92]....
        /*03cc*/ 	.word	0xffffffff


	//   ....[93]....
        /*03d0*/ 	.word	0xffffffff


	//   ....[94]....
        /*03d4*/ 	.word	0xffffffff


	//   ....[95]....
        /*03d8*/ 	.word	0xffffffff


	//   ....[96]....
        /*03dc*/ 	.word	0xffffffff


	//   ....[97]....
        /*03e0*/ 	.word	0xffffffff


	//   ....[98]....
        /*03e4*/ 	.word	0xffffffff


	//   ....[99]....
        /*03e8*/ 	.word	0xffffffff


	//   ....[100]....
        /*03ec*/ 	.word	0xffffffff


	//   ....[101]....
        /*03f0*/ 	.word	0xffffffff


	//   ....[102]....
        /*03f4*/ 	.word	0xffffffff


	//   ....[103]....
        /*03f8*/ 	.word	0xffffffff


	//   ....[104]....
        /*03fc*/ 	.word	0xffffffff


	//   ....[105]....
        /*0400*/ 	.word	0xffffffff


	//   ....[106]....
        /*0404*/ 	.word	0xffffffff


	//   ....[107]....
        /*0408*/ 	.word	0xffffffff


	//   ....[108]....
        /*040c*/ 	.word	0xffffffff


	//   ....[109]....
        /*0410*/ 	.word	0xffffffff


	//   ....[110]....
        /*0414*/ 	.word	0xffffffff


	//   ....[111]....
        /*0418*/ 	.word	0xffffffff


	//   ....[112]....
        /*041c*/ 	.word	0xffffffff


	//   ....[113]....
        /*0420*/ 	.word	0xffffffff


	//   ....[114]....
        /*0424*/ 	.word	0xffffffff


	//   ....[115]....
        /*0428*/ 	.word	0xffffffff


	//   ....[116]....
        /*042c*/ 	.word	0xffffffff


	//   ....[117]....
        /*0430*/ 	.word	0xffffffff


	//   ....[118]....
        /*0434*/ 	.word	0xffffffff


	//   ....[119]....
        /*0438*/ 	.word	0xffffffff


	//   ....[120]....
        /*043c*/ 	.word	0x0500000f


	//   ....[121]....
        /*0440*/ 	.word	0x0500000f


	//   ....[122]....
        /*0444*/ 	.word	0x0500000f


	//   ....[123]....
        /*0448*/ 	.word	0x0500000f


	//   ....[124]....
        /*044c*/ 	.word	0x0500000f


	//   ....[125]....
        /*0450*/ 	.word	0x0500000f


	//   ....[126]....
        /*0454*/ 	.word	0x0500000f


	//   ....[127]....
        /*0458*/ 	.word	0x0500000f


	//   ....[128]....
        /*045c*/ 	.word	0x0500000f


	//   ....[129]....
        /*0460*/ 	.word	0x0500000f


	//   ....[130]....
        /*0464*/ 	.word	0x0500000f


	//   ....[131]....
        /*0468*/ 	.word	0x0500000f


	//   ....[132]....
        /*046c*/ 	.word	0x0500000f


	//   ....[133]....
        /*0470*/ 	.word	0x0500000f


	//   ....[134]....
        /*0474*/ 	.word	0x0500000f


	//   ....[135]....
        /*0478*/ 	.word	0x0500000f


	//   ....[136]....
        /*047c*/ 	.word	0x0500000f


	//   ....[137]....
        /*0480*/ 	.word	0x0500000f


	//   ....[138]....
        /*0484*/ 	.word	0x0500000f


	//   ....[139]....
        /*0488*/ 	.word	0x0500000f


	//   ....[140]....
        /*048c*/ 	.word	0x0500000f


	//   ....[141]....
        /*0490*/ 	.word	0x0500000f


	//   ....[142]....
        /*0494*/ 	.word	0x0500000f


	//   ....[143]....
        /*0498*/ 	.word	0x0500000f


	//   ....[144]....
        /*049c*/ 	.word	0x0500000f


	//   ....[145]....
        /*04a0*/ 	.word	0x0500000f


	//   ....[146]....
        /*04a4*/ 	.word	0x0500000f


	//   ....[147]....
        /*04a8*/ 	.word	0x0500000f


	//   ....[148]....
        /*04ac*/ 	.word	0x0500000f


	//   ....[149]....
        /*04b0*/ 	.word	0x0500000f


	//   ....[150]....
        /*04b4*/ 	.word	0x0500000f


	//   ....[151]....
        /*04b8*/ 	.word	0x0500000f


	//   ....[152]....
        /*04bc*/ 	.word	0x0500000f


	//   ....[153]....
        /*04c0*/ 	.word	0x0500000f


	//   ....[154]....
        /*04c4*/ 	.word	0x0500000f


	//   ....[155]....
        /*04c8*/ 	.word	0x0500000f


	//   ....[156]....
        /*04cc*/ 	.word	0x0500000f


	//   ....[157]....
        /*04d0*/ 	.word	0x0500000f


	//   ....[158]....
        /*04d4*/ 	.word	0x0500000f


	//   ....[159]....
        /*04d8*/ 	.word	0x0500000f


	//   ....[160]....
        /*04dc*/ 	.word	0x0500000f


	//   ....[161]....
        /*04e0*/ 	.word	0x0500000f


	//   ....[162]....
        /*04e4*/ 	.word	0x0500000f


	//   ....[163]....
        /*04e8*/ 	.word	0x0500000f


	//   ....[164]....
        /*04ec*/ 	.word	0x0500000f


	//   ....[165]....
        /*04f0*/ 	.word	0x0500000f


	//   ....[166]....
        /*04f4*/ 	.word	0x0500000f


	//   ....[167]....
        /*04f8*/ 	.word	0x0500000f


	//   ....[168]....
        /*04fc*/ 	.word	0x0500000f


	//   ....[169]....
        /*0500*/ 	.word	0x0500000f


	//   ....[170]....
        /*0504*/ 	.word	0x0500000f


	//   ....[171]....
        /*0508*/ 	.word	0x0500000f


	//   ....[172]....
        /*050c*/ 	.word	0x0500000f


	//   ....[173]....
        /*0510*/ 	.word	0x0500000f


	//   ....[174]....
        /*0514*/ 	.word	0x0500000f


	//   ....[175]....
        /*0518*/ 	.word	0x0500000f


	//   ....[176]....
        /*051c*/ 	.word	0x0500000f


	//   ....[177]....
        /*0520*/ 	.word	0x0500000f


	//   ....[178]....
        /*0524*/ 	.word	0x0500000f


	//   ....[179]....
        /*0528*/ 	.word	0x0500000f


	//   ....[180]....
        /*052c*/ 	.word	0x0500000f


	//   ....[181]....
        /*0530*/ 	.word	0x0500000f


	//   ....[182]....
        /*0534*/ 	.word	0x0500000f


	//----- nvinfo : EIATTR_COOP_GROUP_INSTR_OFFSETS
	.align		4
.L_289:
        /*0538*/ 	.byte	0x04, 0x28
        /*053a*/ 	.short	(.L_291 - .L_290)


	//   ....[0]....
.L_290:
        /*053c*/ 	.word	0x00000080


	//   ....[1]....
        /*0540*/ 	.word	0x000000b0


	//   ....[2]....
        /*0544*/ 	.word	0x000002d0


	//   ....[3]....
        /*0548*/ 	.word	0x00000430


	//   ....[4]....
        /*054c*/ 	.word	0x00000550


	//   ....[5]....
        /*0550*/ 	.word	0x000006b0


	//   ....[6]....
        /*0554*/ 	.word	0x000014e0


	//   ....[7]....
        /*0558*/ 	.word	0x00001e30


	//   ....[8]....
        /*055c*/ 	.word	0x00001f30


	//   ....[9]....
        /*0560*/ 	.word	0x00002900


	//   ....[10]....
        /*0564*/ 	.word	0x000029a0


	//   ....[11]....
        /*0568*/ 	.word	0x00003390


	//   ....[12]....
        /*056c*/ 	.word	0x000033e0


	//   ....[13]....
        /*0570*/ 	.word	0x00004210


	//   ....[14]....
        /*0574*/ 	.word	0x00004e30


	//   ....[15]....
        /*0578*/ 	.word	0x000056e0


	//   ....[16]....
        /*057c*/ 	.word	0x000058f0


	//   ....[17]....
        /*0580*/ 	.word	0x00005a30


	//   ....[18]....
        /*0584*/ 	.word	0x00006350


	//   ....[19]....
        /*0588*/ 	.word	0x000063a0


	//   ....[20]....
        /*058c*/ 	.word	0x00007440


	//   ....[21]....
        /*0590*/ 	.word	0x00008970


	//   ....[22]....
        /*0594*/ 	.word	0x000089a0


	//   ....[23]....
        /*0598*/ 	.word	0x000089c0


	//   ....[24]....
        /*059c*/ 	.word	0x000089f0


	//   ....[25]....
        /*05a0*/ 	.word	0x00009d40


	//   ....[26]....
        /*05a4*/ 	.word	0x00009e40


	//   ....[27]....
        /*05a8*/ 	.word	0x00009ea0


	//   ....[28]....
        /*05ac*/ 	.word	0x00009f80


	//   ....[29]....
        /*05b0*/ 	.word	0x00009f90


	//   ....[30]....
        /*05b4*/ 	.word	0x0000b0d0


	//   ....[31]....
        /*05b8*/ 	.word	0x0000b110


	//   ....[32]....
        /*05bc*/ 	.word	0x0000b140


	//   ....[33]....
        /*05c0*/ 	.word	0x0000b170


	//   ....[34]....
        /*05c4*/ 	.word	0x0000b5f0


	//   ....[35]....
        /*05c8*/ 	.word	0x0000b600


	//   ....[36]....
        /*05cc*/ 	.word	0x0000b710


	//   ....[37]....
        /*05d0*/ 	.word	0x0000b730


	//   ....[38]....
        /*05d4*/ 	.word	0x0000bf30


	//   ....[39]....
        /*05d8*/ 	.word	0x0000bf40


	//   ....[40]....
        /*05dc*/ 	.word	0x0000c040


	//   ....[41]....
        /*05e0*/ 	.word	0x0000c060


	//   ....[42]....
        /*05e4*/ 	.word	0x0000c1d0


	//   ....[43]....
        /*05e8*/ 	.word	0x0000c3a0


	//   ....[44]....
        /*05ec*/ 	.word	0x0000c3d0


	//   ....[45]....
        /*05f0*/ 	.word	0x0000c400


	//   ....[46]....
        /*05f4*/ 	.word	0x0000c430


	//   ....[47]....
        /*05f8*/ 	.word	0x0000c460


	//   ....[48]....
        /*05fc*/ 	.word	0x0000c490


	//   ....[49]....
        /*0600*/ 	.word	0x0000c5e0


	//   ....[50]....
        /*0604*/ 	.word	0x0000c610


	//   ....[51]....
        /*0608*/ 	.word	0x0000c640


	//   ....[52]....
        /*060c*/ 	.word	0x0000c670


	//   ....[53]....
        /*0610*/ 	.word	0x0000c6a0


	//   ....[54]....
        /*0614*/ 	.word	0x0000c6d0


	//   ....[55]....
        /*0618*/ 	.word	0x0000c760


	//   ....[56]....
        /*061c*/ 	.word	0x0000c7c0


	//   ....[57]....
        /*0620*/ 	.word	0x0000c860


	//   ....[58]....
        /*0624*/ 	.word	0x0000e1f0


	//   ....[59]....
        /*0628*/ 	.word	0x0000e210


	//   ....[60]....
        /*062c*/ 	.word	0x0000e2c0


	//   ....[61]....
        /*0630*/ 	.word	0x0000e2e0


	//   ....[62]....
        /*0634*/ 	.word	0x0000e380


	//   ....[63]....
        /*0638*/ 	.word	0x0000e3a0


	//   ....[64]....
        /*063c*/ 	.word	0x0000e3b0


	//   ....[65]....
        /*0640*/ 	.word	0x0000e3c0


	//   ....[66]....
        /*0644*/ 	.word	0x0000ed80


	//   ....[67]....
        /*0648*/ 	.word	0x0000ed90


	//   ....[68]....
        /*064c*/ 	.word	0x0000ee80


	//   ....[69]....
        /*0650*/ 	.word	0x0000ee90


	//   ....[70]....
        /*0654*/ 	.word	0x0000ef40


	//   ....[71]....
        /*0658*/ 	.word	0x0000ef50


	//   ....[72]....
        /*065c*/ 	.word	0x0000ef60


	//   ....[73]....
        /*0660*/ 	.word	0x0000ef70


	//   ....[74]....
        /*0664*/ 	.word	0x0000f040


	//   ....[75]....
        /*0668*/ 	.word	0x0000f080


	//   ....[76]....
        /*066c*/ 	.word	0x0000f090


	//   ....[77]....
        /*0670*/ 	.word	0x0000f0b0


	//   ....[78]....
        /*0674*/ 	.word	0x0000f960


	//   ....[79]....
        /*0678*/ 	.word	0x0000f970


	//   ....[80]....
        /*067c*/ 	.word	0x0000f990


	//   ....[81]....
        /*0680*/ 	.word	0x0000fa10


	//   ....[82]....
        /*0684*/ 	.word	0x0000fa20


	//   ....[83]....
        /*0688*/ 	.word	0x0000fa80


	//   ....[84]....
        /*068c*/ 	.word	0x0000fab0


	//   ....[85]....
        /*0690*/ 	.word	0x0000faf0


	//   ....[86]....
        /*0694*/ 	.word	0x0000fde0


	//   ....[87]....
        /*0698*/ 	.word	0x0000fe00


	//   ....[88]....
        /*069c*/ 	.word	0x0000fea0


	//   ....[89]....
        /*06a0*/ 	.word	0x0000feb0


	//   ....[90]....
        /*06a4*/ 	.word	0x0000ff40


	//   ....[91]....
        /*06a8*/ 	.word	0x0000ff50


	//   ....[92]....
        /*06ac*/ 	.word	0x0000ff60


	//   ....[93]....
        /*06b0*/ 	.word	0x0000fff0


	//   ....[94]....
        /*06b4*/ 	.word	0x00010620


	//   ....[95]....
        /*06b8*/ 	.word	0x00010630


	//   ....[96]....
        /*06bc*/ 	.word	0x000106c0


	//   ....[97]....
        /*06c0*/ 	.word	0x00010760


	//   ....[98]....
        /*06c4*/ 	.word	0x00010780


	//   ....[99]....
        /*06c8*/ 	.word	0x00010800


	//   ....[100]....
        /*06cc*/ 	.word	0x00010820


	//   ....[101]....
        /*06d0*/ 	.word	0x00010830


	//   ....[102]....
        /*06d4*/ 	.word	0x00010c10


	//   ....[103]....
        /*06d8*/ 	.word	0x00010c40


	//   ....[104]....
        /*06dc*/ 	.word	0x00010c80


	//   ....[105]....
        /*06e0*/ 	.word	0x00010cb0


	//   ....[106]....
        /*06e4*/ 	.word	0x00010ce0


	//   ....[107]....
        /*06e8*/ 	.word	0x00010d10


	//   ....[108]....
        /*06ec*/ 	.word	0x00010d40


	//   ....[109]....
        /*06f0*/ 	.word	0x00010d70


	//   ....[110]....
        /*06f4*/ 	.word	0x00010ef0


	//   ....[111]....
        /*06f8*/ 	.word	0x00010f20


	//   ....[112]....
        /*06fc*/ 	.word	0x00010f50


	//   ....[113]....
        /*0700*/ 	.word	0x00010f80


	//   ....[114]....
        /*0704*/ 	.word	0x00010fb0


	//   ....[115]....
        /*0708*/ 	.word	0x00010fe0


	//   ....[116]....
        /*070c*/ 	.word	0x000110a0


	//   ....[117]....
        /*0710*/ 	.word	0x000110c0


	//   ....[118]....
        /*0714*/ 	.word	0x00011130


	//   ....[119]....
        /*0718*/ 	.word	0x000117d0


	//   ....[120]....
        /*071c*/ 	.word	0x00011d70


	//   ....[121]....
        /*0720*/ 	.word	0x00011e60


	//   ....[122]....
        /*0724*/ 	.word	0x00011f00


	//   ....[123]....
        /*0728*/ 	.word	0x00011f60


	//   ....[124]....
        /*072c*/ 	.word	0x00012070


	//   ....[125]....
        /*0730*/ 	.word	0x000120e0


	//   ....[126]....
        /*0734*/ 	.word	0x000121f0


	//   ....[127]....
        /*0738*/ 	.word	0x00012260


	//   ....[128]....
        /*073c*/ 	.word	0x00012300


	//   ....[129]....
        /*0740*/ 	.word	0x00012440


	//   ....[130]....
        /*0744*/ 	.word	0x00012490


	//   ....[131]....
        /*0748*/ 	.word	0x00012500


	//   ....[132]....
        /*074c*/ 	.word	0x00012600


	//   ....[133]....
        /*0750*/ 	.word	0x00012670


	//   ....[134]....
        /*0754*/ 	.word	0x00012770


	//   ....[135]....
        /*0758*/ 	.word	0x000127f0


	//   ....[136]....
        /*075c*/ 	.word	0x00012870


	//   ....[137]....
        /*0760*/ 	.word	0x00012970


	//   ....[138]....
        /*0764*/ 	.word	0x00012a70


	//   ....[139]....
        /*0768*/ 	.word	0x00012ad0


	//   ....[140]....
        /*076c*/ 	.word	0x00012bb0


	//   ....[141]....
        /*0770*/ 	.word	0x00012cf0


	//   ....[142]....
        /*0774*/ 	.word	0x00012dc0


	//   ....[143]....
        /*0778*/ 	.word	0x00012e50


	//   ....[144]....
        /*077c*/ 	.word	0x00012f30


	//   ....[145]....
        /*0780*/ 	.word	0x00012f90


	//   ....[146]....
        /*0784*/ 	.word	0x00013060


	//   ....[147]....
        /*0788*/ 	.word	0x000130c0


	//   ....[148]....
        /*078c*/ 	.word	0x000131a0


	//   ....[149]....
        /*0790*/ 	.word	0x00013290


	//   ....[150]....
        /*0794*/ 	.word	0x00013330


	//   ....[151]....
        /*0798*/ 	.word	0x00013390


	//   ....[152]....
        /*079c*/ 	.word	0x00013490


	//   ....[153]....
        /*07a0*/ 	.word	0x000134f0


	//   ....[154]....
        /*07a4*/ 	.word	0x000135f0


	//   ....[155]....
        /*07a8*/ 	.word	0x00013650


	//   ....[156]....
        /*07ac*/ 	.word	0x00013720


	//   ....[157]....
        /*07b0*/ 	.word	0x00013870


	//   ....[158]....
        /*07b4*/ 	.word	0x00013920


	//   ....[159]....
        /*07b8*/ 	.word	0x00013a30


	//   ....[160]....
        /*07bc*/ 	.word	0x00013b10


	//   ....[161]....
        /*07c0*/ 	.word	0x00013b70


	//   ....[162]....
        /*07c4*/ 	.word	0x00013c60


	//   ....[163]....
        /*07c8*/ 	.word	0x00013cc0


	//   ....[164]....
        /*07cc*/ 	.word	0x00013da0


	//   ....[165]....
        /*07d0*/ 	.word	0x00013e30


	//   ....[166]....
        /*07d4*/ 	.word	0x00013ed0


	//   ....[167]....
        /*07d8*/ 	.word	0x00013ff0


	//   ....[168]....
        /*07dc*/ 	.word	0x00014060


	//   ....[169]....
        /*07e0*/ 	.word	0x000140d0


	//   ....[170]....
        /*07e4*/ 	.word	0x00014140


	//   ....[171]....
        /*07e8*/ 	.word	0x000141b0


	//   ....[172]....
        /*07ec*/ 	.word	0x00014230


	//   ....[173]....
        /*07f0*/ 	.word	0x000142c0


	//   ....[174]....
        /*07f4*/ 	.word	0x00014350


	//   ....[175]....
        /*07f8*/ 	.word	0x000143c0


	//   ....[176]....
        /*07fc*/ 	.word	0x00014430


	//   ....[177]....
        /*0800*/ 	.word	0x000144a0


	//   ....[178]....
        /*0804*/ 	.word	0x00014520


	//   ....[179]....
        /*0808*/ 	.word	0x00014590


	//   ....[180]....
        /*080c*/ 	.word	0x00014630


	//   ....[181]....
        /*0810*/ 	.word	0x000146c0


	//   ....[182]....
        /*0814*/ 	.word	0x000147f0


	//----- nvinfo : EIATTR_REG_RECONFIG
	.align		4
.L_291:
        /*0818*/ 	.byte	0x01, 0x54
	.zero		2


	//----- nvinfo : EIATTR_SYSCALL_OFFSETS
	.align		4
        /*081c*/ 	.byte	0x04, 0x46
        /*081e*/ 	.short	(.L_293 - .L_292)


	//   ....[0]....
.L_292:
        /*0820*/ 	.word	0x000016d0


	//   ....[1]....
        /*0824*/ 	.word	0x0000d710


	//   ....[2]....
        /*0828*/ 	.word	0x0000d860


	//   ....[3]....
        /*082c*/ 	.word	0x0000d950


	//   ....[4]....
        /*0830*/ 	.word	0x0000e800


	//----- nvinfo : EIATTR_MBARRIER_INSTR_OFFSETS
	.align		4
.L_293:
        /*0834*/ 	.byte	0x04, 0x39
        /*0836*/ 	.short	(.L_295 - .L_294)


	//   ....[0]....
.L_294:
        /*0838*/ 	.word	0x00000180
        /*083c*/ 	.word	0x000000ff
        /*0840*/ 	.word	0x0002d800
        /*0844*/ 	.short	0x0100
        /*0846*/ 	.byte	0x08
	.zero		1


	//   ....[1]....
        /*0848*/ 	.word	0x00000190
        /*084c*/ 	.word	0x000000ff
        /*0850*/ 	.word	0x0002d820
        /*0854*/ 	.short	0x0100
        /*0856*/ 	.byte	0x08
	.zero		1


	//   ....[2]....
        /*0858*/ 	.word	0x00000280
        /*085c*/ 	.word	0x000000ff
        /*0860*/ 	.word	0x0002d830
        /*0864*/ 	.short	0x0100
        /*0866*/ 	.byte	0x08
	.zero		1


	//   ....[3]....
        /*0868*/ 	.word	0x00000290
        /*086c*/ 	.word	0x000000ff
        /*0870*/ 	.word	0x0002d840
        /*0874*/ 	.short	0x0100
        /*0876*/ 	.byte	0x08
	.zero		1


	//   ....[4]....
        /*0878*/ 	.word	0x000002a0
        /*087c*/ 	.word	0x000000ff
        /*0880*/ 	.word	0x0002d838
        /*0884*/ 	.short	0x0100
        /*0886*/ 	.byte	0x08
	.zero		1


	//   ....[5]....
        /*0888*/ 	.word	0x000002b0
        /*088c*/ 	.word	0x000000ff
        /*0890*/ 	.word	0x0002d848
        /*0894*/ 	.short	0x0100
        /*0896*/ 	.byte	0x08
	.zero		1


	//   ....[6]....
        /*0898*/ 	.word	0x000003e0
        /*089c*/ 	.word	0x000000ff
        /*08a0*/ 	.word	0x0002d850
        /*08a4*/ 	.short	0x0100
        /*08a6*/ 	.byte	0x08
	.zero		1


	//   ....[7]....
        /*08a8*/ 	.word	0x000003f0
        /*08ac*/ 	.word	0x000000ff
        /*08b0*/ 	.word	0x0002d860
        /*08b4*/ 	.short	0x0100
        /*08b6*/ 	.byte	0x08
	.zero		1


	//   ....[8]....
        /*08b8*/ 	.word	0x00000400
        /*08bc*/ 	.word	0x000000ff
        /*08c0*/ 	.word	0x0002d858
        /*08c4*/ 	.short	0x0100
        /*08c6*/ 	.byte	0x08
	.zero		1


	//   ....[9]....
        /*08c8*/ 	.word	0x00000410
        /*08cc*/ 	.word	0x000000ff
        /*08d0*/ 	.word	0x0002d868
        /*08d4*/ 	.short	0x0100
        /*08d6*/ 	.byte	0x08
	.zero		1


	//   ....[10]....
        /*08d8*/ 	.word	0x00000500
        /*08dc*/ 	.word	0x000000ff
        /*08e0*/ 	.word	0x0002d870
        /*08e4*/ 	.short	0x0100
        /*08e6*/ 	.byte	0x06
	.zero		1


	//   ....[11]....
        /*08e8*/ 	.word	0x00000510
        /*08ec*/ 	.word	0x000000ff
        /*08f0*/ 	.word	0x0002d880
        /*08f4*/ 	.short	0x0100
        /*08f6*/ 	.byte	0x06
	.zero		1


	//   ....[12]....
        /*08f8*/ 	.word	0x00000520
        /*08fc*/ 	.word	0x000000ff
        /*0900*/ 	.word	0x0002d878
        /*0904*/ 	.short	0x0100
        /*0906*/ 	.byte	0x06
	.zero		1


	//   ....[13]....
        /*0908*/ 	.word	0x00000530
        /*090c*/ 	.word	0x000000ff
        /*0910*/ 	.word	0x0002d888
        /*0914*/ 	.short	0x0100
        /*0916*/ 	.byte	0x06
	.zero		1


	//   ....[14]....
        /*0918*/ 	.word	0x00000660
        /*091c*/ 	.word	0x000000ff
        /*0920*/ 	.word	0x0002d890
        /*0924*/ 	.short	0x0100
        /*0926*/ 	.byte	0x08
	.zero		1


	//   ....[15]....
        /*0928*/ 	.word	0x00000670
        /*092c*/ 	.word	0x000000ff
        /*0930*/ 	.word	0x0002d8a0
        /*0934*/ 	.short	0x0100
        /*0936*/ 	.byte	0x08
	.zero		1


	//   ....[16]....
        /*0938*/ 	.word	0x00000680
        /*093c*/ 	.word	0x000000ff
        /*0940*/ 	.word	0x0002d898
        /*0944*/ 	.short	0x0100
        /*0946*/ 	.byte	0x08
	.zero		1


	//   ....[17]....
        /*0948*/ 	.word	0x00000690
        /*094c*/ 	.word	0x000000ff
        /*0950*/ 	.word	0x0002d8a8
        /*0954*/ 	.short	0x0100
        /*0956*/ 	.byte	0x08
	.zero		1


	//   ....[18]....
        /*0958*/ 	.word	0x000007c0
        /*095c*/ 	.word	0x000000ff
        /*0960*/ 	.word	0x0002d8b0
        /*0964*/ 	.short	0x0100
        /*0966*/ 	.byte	0x08
	.zero		1


	//   ....[19]....
        /*0968*/ 	.word	0x000007d0
        /*096c*/ 	.word	0x000000ff
        /*0970*/ 	.word	0x0002d8c0
        /*0974*/ 	.short	0x0100
        /*0976*/ 	.byte	0x08
	.zero		1


	//   ....[20]....
        /*0978*/ 	.word	0x000007e0
        /*097c*/ 	.word	0x000000ff
        /*0980*/ 	.word	0x0002d8b8
        /*0984*/ 	.short	0x0100
        /*0986*/ 	.byte	0x08
	.zero		1


	//   ....[21]....
        /*0988*/ 	.word	0x000007f0
        /*098c*/ 	.word	0x000000ff
        /*0990*/ 	.word	0x0002d8c8
        /*0994*/ 	.short	0x0100
        /*0996*/ 	.byte	0x08
	.zero		1


	//   ....[22]....
        /*0998*/ 	.word	0x00001730
        /*099c*/ 	.word	0x000000ff
        /*09a0*/ 	.word	0x0002d800
        /*09a4*/ 	.short	0x010a
        /*09a6*/ 	.byte	0x29
	.zero		1


	//   ....[23]....
        /*09a8*/ 	.word	0x000017a0
        /*09ac*/ 	.word	0x00000000
        /*09b0*/ 	.word	0x0002d830
        /*09b4*/ 	.short	0x010a
        /*09b6*/ 	.byte	0x3f
	.zero		1


	//   ....[24]....
        /*09b8*/ 	.word	0x000017e0
        /*09bc*/ 	.word	0x00000000
        /*09c0*/ 	.word	0x0002d830
        /*09c4*/ 	.short	0x010a
        /*09c6*/ 	.byte	0x3f
	.zero		1


	//   ....[25]....
        /*09c8*/ 	.word	0x00002970
        /*09cc*/ 	.word	0x000000ff
        /*09d0*/ 	.word	0x00000000
        /*09d4*/ 	.short	0x0101
        /*09d6*/ 	.byte	0x05
	.zero		1


	//   ....[26]....
        /*09d8*/ 	.word	0x00004350
        /*09dc*/ 	.word	0x000000ff
        /*09e0*/ 	.word	0x0002d830
        /*09e4*/ 	.short	0x010a
        /*09e6*/ 	.byte	0x07
	.zero		1


	//   ....[27]....
        /*09e8*/ 	.word	0x00004390
        /*09ec*/ 	.word	0x000000ff
        /*09f0*/ 	.word	0x0002d830
        /*09f4*/ 	.short	0x010a
        /*09f6*/ 	.byte	0x07
	.zero		1


	//   ....[28]....
        /*09f8*/ 	.word	0x00004650
        /*09fc*/ 	.word	0x000000ff
        /*0a00*/ 	.word	0x0002d850
        /*0a04*/ 	.short	0x010a
        /*0a06*/ 	.byte	0x07
	.zero		1


	//   ....[29]....
        /*0a08*/ 	.word	0x00004690
        /*0a0c*/ 	.word	0x000000ff
        /*0a10*/ 	.word	0x0002d850
        /*0a14*/ 	.short	0x010a
        /*0a16*/ 	.byte	0x07
	.zero		1


	//   ....[30]....
        /*0a18*/ 	.word	0x00004fe0
        /*0a1c*/ 	.word	0x000000ff
        /*0a20*/ 	.word	0x00000000
        /*0a24*/ 	.short	0x0101
        /*0a26*/ 	.byte	0x07
	.zero		1


	//   ....[31]....
        /*0a28*/ 	.word	0x00006ed0
        /*0a2c*/ 	.word	0x000000ff
        /*0a30*/ 	.word	0x00000000
        /*0a34*/ 	.short	0x0101
        /*0a36*/ 	.byte	0x06
	.zero		1


	//   ....[32]....
        /*0a38*/ 	.word	0x00007590
        /*0a3c*/ 	.word	0x000000ff
        /*0a40*/ 	.word	0x0002d830
        /*0a44*/ 	.short	0x010a
        /*0a46*/ 	.byte	0x07
	.zero		1


	//   ....[33]....
        /*0a48*/ 	.word	0x000075d0
        /*0a4c*/ 	.word	0x000000ff
        /*0a50*/ 	.word	0x0002d830
        /*0a54*/ 	.short	0x010a
        /*0a56*/ 	.byte	0x07
	.zero		1


	//   ....[34]....
        /*0a58*/ 	.word	0x00007890
        /*0a5c*/ 	.word	0x000000ff
        /*0a60*/ 	.word	0x0002d850
        /*0a64*/ 	.short	0x010a
        /*0a66*/ 	.byte	0x07
	.zero		1


	//   ....[35]....
        /*0a68*/ 	.word	0x000078d0
        /*0a6c*/ 	.word	0x000000ff
        /*0a70*/ 	.word	0x0002d850
        /*0a74*/ 	.short	0x010a
        /*0a76*/ 	.byte	0x07
	.zero		1


	//   ....[36]....
        /*0a78*/ 	.word	0x00008250
        /*0a7c*/ 	.word	0x000000ff
        /*0a80*/ 	.word	0x00000000
        /*0a84*/ 	.short	0x0101
        /*0a86*/ 	.byte	0x07
	.zero		1


	//   ....[37]....
        /*0a88*/ 	.word	0x000097e0
        /*0a8c*/ 	.word	0x000000ff
        /*0a90*/ 	.word	0x00000000
        /*0a94*/ 	.short	0x0101
        /*0a96*/ 	.byte	0x06
	.zero		1


	//   ....[38]....
        /*0a98*/ 	.word	0x00009db0
        /*0a9c*/ 	.word	0x000000ff
        /*0aa0*/ 	.word	0x0002d850
        /*0aa4*/ 	.short	0x010a
        /*0aa6*/ 	.byte	0x04
	.zero		1


	//   ....[39]....
        /*0aa8*/ 	.word	0x00009df0
        /*0aac*/ 	.word	0x000000ff
        /*0ab0*/ 	.word	0x0002d850
        /*0ab4*/ 	.short	0x010a
        /*0ab6*/ 	.byte	0x04
	.zero		1


	//   ....[40]....
        /*0ab8*/ 	.word	0x0000a460
        /*0abc*/ 	.word	0x000000ff
        /*0ac0*/ 	.word	0x00000000
        /*0ac4*/ 	.short	0x0101
        /*0ac6*/ 	.byte	0x04
	.zero		1


	//   ....[41]....
        /*0ac8*/ 	.word	0x0000b610
        /*0acc*/ 	.word	0x000000ff
        /*0ad0*/ 	.word	0x00000000
        /*0ad4*/ 	.short	0x0101
        /*0ad6*/ 	.byte	0x04
	.zero		1


	//   ....[42]....
        /*0ad8*/ 	.word	0x0000df50
        /*0adc*/ 	.word	0x00000002
        /*0ae0*/ 	.word	0x0002d840
        /*0ae4*/ 	.short	0x010a
        /*0ae6*/ 	.byte	0x3f
	.zero		1


	//   ....[43]....
        /*0ae8*/ 	.word	0x0000e500
        /*0aec*/ 	.word	0x00000002
        /*0af0*/ 	.word	0x0002d830
        /*0af4*/ 	.short	0x0107
        /*0af6*/ 	.byte	0x3f
	.zero		1


	//   ....[44]....
        /*0af8*/ 	.word	0x0000e5e0
        /*0afc*/ 	.word	0x00000002
        /*0b00*/ 	.word	0x0002d830
        /*0b04*/ 	.short	0x0101
        /*0b06*/ 	.byte	0x3f
	.zero		1


	//   ....[45]....
        /*0b08*/ 	.word	0x0000f1f0
        /*0b0c*/ 	.word	0x00000017
        /*0b10*/ 	.word	0x0002d800
        /*0b14*/ 	.short	0x0107
        /*0b16*/ 	.byte	0x3f
	.zero		1


	//   ....[46]....
        /*0b18*/ 	.word	0x0000f2e0
        /*0b1c*/ 	.word	0x00000017
        /*0b20*/ 	.word	0x0002d800
        /*0b24*/ 	.short	0x0101
        /*0b26*/ 	.byte	0x3f
	.zero		1


	//   ....[47]....
        /*0b28*/ 	.word	0x0000f300
        /*0b2c*/ 	.word	0x00000017
        /*0b30*/ 	.word	0x0002d820
        /*0b34*/ 	.short	0x010a
        /*0b36*/ 	.byte	0x3f
	.zero		1


	//   ....[48]....
        /*0b38*/ 	.word	0x0000f710
        /*0b3c*/ 	.word	0x00000005
        /*0b40*/ 	.word	0x0002d840
        /*0b44*/ 	.short	0x010a
        /*0b46*/ 	.byte	0x3f
	.zero		1


	//   ....[49]....
        /*0b48*/ 	.word	0x0000fba0
        /*0b4c*/ 	.word	0x00000005
        /*0b50*/ 	.word	0x0002d830
        /*0b54*/ 	.short	0x0107
        /*0b56*/ 	.byte	0x3f
	.zero		1


	//   ....[50]....
        /*0b58*/ 	.word	0x0000fc60
        /*0b5c*/ 	.word	0x00000005
        /*0b60*/ 	.word	0x0002d830
        /*0b64*/ 	.short	0x0101
        /*0b66*/ 	.byte	0x3f
	.zero		1


	//   ....[51]....
        /*0b68*/ 	.word	0x0000fcc0
        /*0b6c*/ 	.word	0x00000005
        /*0b70*/ 	.word	0x0002d860
        /*0b74*/ 	.short	0x010a
        /*0b76*/ 	.byte	0x3f
	.zero		1


	//   ....[52]....
        /*0b78*/ 	.word	0x000101e0
        /*0b7c*/ 	.word	0x00000005
        /*0b80*/ 	.word	0x0002d850
        /*0b84*/ 	.short	0x0107
        /*0b86*/ 	.byte	0x3f
	.zero		1


	//   ....[53]....
        /*0b88*/ 	.word	0x000102e0
        /*0b8c*/ 	.word	0x00000005
        /*0b90*/ 	.word	0x0002d850
        /*0b94*/ 	.short	0x0101
        /*0b96*/ 	.byte	0x3f
	.zero		1


	//   ....[54]....
        /*0b98*/ 	.word	0x000104e0
        /*0b9c*/ 	.word	0x00000000
        /*0ba0*/ 	.word	0x0002d860
        /*0ba4*/ 	.short	0x010a
        /*0ba6*/ 	.byte	0x3f
	.zero		1


	//   ....[55]....
        /*0ba8*/ 	.word	0x00010960
        /*0bac*/ 	.word	0x00000000
        /*0bb0*/ 	.word	0x0002d850
        /*0bb4*/ 	.short	0x0107
        /*0bb6*/ 	.byte	0x3f
	.zero		1


	//   ....[56]....
        /*0bb8*/ 	.word	0x00010a30
        /*0bbc*/ 	.word	0x00000000
        /*0bc0*/ 	.word	0x0002d850
        /*0bc4*/ 	.short	0x0101
        /*0bc6*/ 	.byte	0x3f
	.zero		1


	//   ....[57]....
        /*0bc8*/ 	.word	0x00011750
        /*0bcc*/ 	.word	0x00000005
        /*0bd0*/ 	.word	0x0002d820
        /*0bd4*/ 	.short	0x010a
        /*0bd6*/ 	.byte	0x3f
	.zero		1


	//   ....[58]....
        /*0bd8*/ 	.word	0x000118d0
        /*0bdc*/ 	.word	0x00000003
        /*0be0*/ 	.word	0x0002d840
        /*0be4*/ 	.short	0x010a
        /*0be6*/ 	.byte	0x3f
	.zero		1


	//   ....[59]....
        /*0be8*/ 	.word	0x00011970
        /*0bec*/ 	.word	0x00000005
        /*0bf0*/ 	.word	0x0002d840
        /*0bf4*/ 	.short	0x010a
        /*0bf6*/ 	.byte	0x3f
	.zero		1


	//   ....[60]....
        /*0bf8*/ 	.word	0x000119b0
        /*0bfc*/ 	.word	0x00000003
        /*0c00*/ 	.word	0x0002d860
        /*0c04*/ 	.short	0x010a
        /*0c06*/ 	.byte	0x3f
	.zero		1


	//   ....[61]....
        /*0c08*/ 	.word	0x000119f0
        /*0c0c*/ 	.word	0x00000005
        /*0c10*/ 	.word	0x0002d860
        /*0c14*/ 	.short	0x010a
        /*0c16*/ 	.byte	0x3f
	.zero		1


	//   ....[62]....
        /*0c18*/ 	.word	0x00011a60
        /*0c1c*/ 	.word	0x00000003
        /*0c20*/ 	.word	0x0002d800
        /*0c24*/ 	.short	0x010a
        /*0c26*/ 	.byte	0x3f
	.zero		1


	//   ....[63]....
        /*0c28*/ 	.word	0x00011ab0
        /*0c2c*/ 	.word	0x00000000
        /*0c30*/ 	.word	0x0002d830
        /*0c34*/ 	.short	0x010a
        /*0c36*/ 	.byte	0x3f
	.zero		1


	//   ....[64]....
        /*0c38*/ 	.word	0x00011b10
        /*0c3c*/ 	.word	0x0000000a
        /*0c40*/ 	.word	0x0002d830
        /*0c44*/ 	.short	0x010a
        /*0c46*/ 	.byte	0x3f
	.zero		1


	//   ....[65]....
        /*0c48*/ 	.word	0x00011b70
        /*0c4c*/ 	.word	0x00000009
        /*0c50*/ 	.word	0x0002d850
        /*0c54*/ 	.short	0x010a
        /*0c56*/ 	.byte	0x3f
	.zero		1


	//   ....[66]....
        /*0c58*/ 	.word	0x00011bd0
        /*0c5c*/ 	.word	0x00000009
        /*0c60*/ 	.word	0x0002d830
        /*0c64*/ 	.short	0x010a
        /*0c66*/ 	.byte	0x3f
	.zero		1


	//   ....[67]....
        /*0c68*/ 	.word	0x00011c30
        /*0c6c*/ 	.word	0x00000008
        /*0c70*/ 	.word	0x0002d850
        /*0c74*/ 	.short	0x010a
        /*0c76*/ 	.byte	0x3f
	.zero		1


	//   ....[68]....
        /*0c78*/ 	.word	0x00011c90
        /*0c7c*/ 	.word	0x00000005
        /*0c80*/ 	.word	0x0002d850
        /*0c84*/ 	.short	0x010a
        /*0c86*/ 	.byte	0x3f
	.zero		1


	//   ....[69]....
        /*0c88*/ 	.word	0x00011db0
        /*0c8c*/ 	.word	0x00000002
        /*0c90*/ 	.word	0x0002d840
        /*0c94*/ 	.short	0x010a
        /*0c96*/ 	.byte	0x3f
	.zero		1


	//   ....[70]....
        /*0c98*/ 	.word	0x00012bf0
        /*0c9c*/ 	.word	0x00000017
        /*0ca0*/ 	.word	0x0002d820
        /*0ca4*/ 	.short	0x010a
        /*0ca6*/ 	.byte	0x3f
	.zero		1


	//   ....[71]....
        /*0ca8*/ 	.word	0x00012c40
        /*0cac*/ 	.word	0x00000005
        /*0cb0*/ 	.word	0x0002d840
        /*0cb4*/ 	.short	0x010a
        /*0cb6*/ 	.byte	0x3f
	.zero		1


	//   ....[72]....
        /*0cb8*/ 	.word	0x000131e0
        /*0cbc*/ 	.word	0x00000005
        /*0cc0*/ 	.word	0x0002d860
        /*0cc4*/ 	.short	0x010a
        /*0cc6*/ 	.byte	0x3f
	.zero		1


	//   ....[73]....
        /*0cc8*/ 	.word	0x000137c0
        /*0ccc*/ 	.word	0x00000000
        /*0cd0*/ 	.word	0x0002d860
        /*0cd4*/ 	.short	0x010a
        /*0cd6*/ 	.byte	0x3f
	.zero		1


	//   ....[74]....
        /*0cd8*/ 	.word	0x00014710
        /*0cdc*/ 	.word	0x00000005
        /*0ce0*/ 	.word	0x0002d820
        /*0ce4*/ 	.short	0x010a
        /*0ce6*/ 	.byte	0x3f
	.zero		1


	//   ....[75]....
        /*0ce8*/ 	.word	0x000148b0
        /*0cec*/ 	.word	0x00000003
        /*0cf0*/ 	.word	0x0002d840
        /*0cf4*/ 	.short	0x010a
        /*0cf6*/ 	.byte	0x3f
	.zero		1


	//   ....[76]....
        /*0cf8*/ 	.word	0x00014900
        /*0cfc*/ 	.word	0x00000005
        /*0d00*/ 	.word	0x0002d840
        /*0d04*/ 	.short	0x010a
        /*0d06*/ 	.byte	0x3f
	.zero		1


	//   ....[77]....
        /*0d08*/ 	.word	0x00014950
        /*0d0c*/ 	.word	0x00000003
        /*0d10*/ 	.word	0x0002d860
        /*0d14*/ 	.short	0x010a
        /*0d16*/ 	.byte	0x3f
	.zero		1


	//----- nvinfo : EIATTR_NUM_MBARRIERS
	.align		4
.L_295:
        /*0d18*/ 	.byte	0x03, 0x38
        /*0d1a*/ 	.short	0x0016


	//----- nvinfo : EIATTR_EXIT_INSTR_OFFSETS
	.align		4
        /*0d1c*/ 	.byte	0x04, 0x1c
        /*0d1e*/ 	.short	(.L_297 - .L_296)


	//   ....[0]....
.L_296:
        /*0d20*/ 	.word	0x000009a0


	//   ....[1]....
        /*0d24*/ 	.word	0x0000c180


	//   ....[2]....
        /*0d28*/ 	.word	0x00011a40


	//----- nvinfo : EIATTR_MAX_THREADS
	.align		4
.L_297:
        /*0d2c*/ 	.byte	0x04, 0x05
        /*0d2e*/ 	.short	(.L_299 - .L_298)
.L_298:
        /*0d30*/ 	.word	0x00000200
        /*0d34*/ 	.word	0x00000001
        /*0d38*/ 	.word	0x00000001


	//----- nvinfo : EIATTR_CRS_STACK_SIZE
	.align		4
.L_299:
        /*0d3c*/ 	.byte	0x04, 0x1e
        /*0d3e*/ 	.short	(.L_301 - .L_300)
.L_300:
        /*0d40*/ 	.word	0x00000000


	//----- nvinfo : EIATTR_CBANK_PARAM_SIZE
	.align		4
.L_301:
        /*0d44*/ 	.byte	0x03, 0x19
        /*0d46*/ 	.short	0x0af0


	//----- nvinfo : EIATTR_PARAM_CBANK
	.align		4
        /*0d48*/ 	.byte	0x04, 0x0a
        /*0d4a*/ 	.short	(.L_303 - .L_302)
	.align		4
.L_302:
        /*0d4c*/ 	.word	index@(.nv.constant0._ZN7cutlass13device_kernelIN5flash11enable_sm90INS1_16FlashAttnFwdSm90INS1_25CollectiveMainloopFwdSm90ILi2EN4cute5tupleIJNS5_1CILi1EEES8_S8_EEENS6_IJNS7_ILi192EEENS7_ILi128EEENS7_ILi96EEEEEELi96ENS_10bfloat16_tEfNS_4arch4Sm90ELb1ELb0ELb1ELb1ELb1ELb0ELb0ELb0ELb1ELb1ELb0ELb0EEENS1_21CollectiveEpilogueFwdINS6_IJSA_SC_SB_EEES9_SE_SG_Li384ELb1ELb1ELb0ELb0EEENS1_36VarlenDynamicPersistentTileSchedulerILi192ELi128ELi384ELi128ELb0ELb1ELb1ELb1ELb1ELb1EEEEEEEEEvNT_6ParamsE)
        /*0d50*/ 	.short	0x0210
        /*0d52*/ 	.short	0x0af0


	//----- nvinfo : EIATTR_SW_WAR
	.align		4
.L_303:
        /*0d54*/ 	.byte	0x04, 0x36
        /*0d56*/ 	.short	(.L_305 - .L_304)
.L_304:
        /*0d58*/ 	.word	0x00000008
.L_305:


//--------------------- .nv.info._ZN7cutlass13device_kernelIN5flash11enable_sm90INS1_16FlashAttnFwdSm90INS1_25CollectiveMainloopFwdSm90ILi2EN4cute5tupleIJNS5_1CILi1EEES8_S8_EEENS6_IJNS7_ILi192EEENS7_ILi128EEENS7_ILi96EEEEEELi96ENS_10bfloat16_tEfNS_4arch4Sm90ELb1ELb0ELb1ELb1ELb1ELb1ELb0ELb0ELb1ELb1ELb0ELb0EEENS1_21CollectiveEpilogueFwdINS6_IJSA_SC_SB_EEES9_SE_SG_Li384ELb1ELb1ELb0ELb0EEENS1_36VarlenDynamicPersistentTileSchedulerILi192ELi128ELi384ELi128ELb0ELb1ELb1ELb1ELb1ELb1EEEEEEEEEvNT_6ParamsE --------------------------
	.section	.nv.info._ZN7cutlass13device_kernelIN5flash11enable_sm90INS1_16FlashAttnFwdSm90INS1_25CollectiveMainloopFwdSm90ILi2EN4cute5tupleIJNS5_1CILi1EEES8_S8_EEENS6_IJNS7_ILi192EEENS7_ILi128EEENS7_ILi96EEEEEELi96ENS_10bfloat16_tEfNS_4arch4Sm90ELb1ELb0ELb1ELb1ELb1ELb1ELb0ELb0ELb1ELb1ELb0ELb0EEENS1_21CollectiveEpilogueFwdINS6_IJSA_SC_SB_EEES9_SE_SG_Li384ELb1ELb1ELb0ELb0EEENS1_36VarlenDynamicPersistentTileSchedulerILi192ELi128ELi384ELi128ELb0ELb1ELb1ELb1ELb1ELb1EEEEEEEEEvNT_6ParamsE,"",@"SHT_CUDA_INFO"
	.sectionflags	@""
	.align	4


	//----- nvinfo : EIATTR_CUDA_API_VERSION
	.align		4
        /*0000*/ 	.byte	0x04, 0x37
        /*0002*/ 	.short	(.L_307 - .L_306)
.L_306:
        /*0004*/ 	.word	0x00000082


	//----- nvinfo : EIATTR_KPARAM_INFO
	.align		4
.L_307:
        /*0008*/ 	.byte	0x04, 0x17
        /*000a*/ 	.short	(.L_309 - .L_308)
.L_308:
        /*000c*/ 	.word	0x00000000
        /*0010*/ 	.short	0x0000
        /*0012*/ 	.short	0x0070
        /*0014*/ 	.byte	0x00, 0xf0, 0x01, 0x2a


	//----- nvinfo : EIATTR_SPARSE_MMA_MASK
	.align		4
.L_309:
        /*0018*/ 	.byte	0x03, 0x50
        /*001a*/ 	.short	0x0000


	//----- nvinfo : EIATTR_MAXREG_COUNT
	.align		4
        /*001c*/ 	.byte	0x03, 0x1b
        /*001e*/ 	.short	0x0080


	//----- nvinfo : EIATTR_NUM_BARRIERS
	.align		4
        /*0020*/ 	.byte	0x02, 0x4c
        /*0022*/ 	.byte	0x10
	.zero		1


	//----- nvinfo : EIATTR_EXTERNS
	.align		4
        /*0024*/ 	.byte	0x04, 0x0f
        /*0026*/ 	.short	(.L_311 - .L_310)


	//   ....[0]....
	.align		4
.L_310:
        /*0028*/ 	.word	index@(__assertfail)


	//----- nvinfo : EIATTR_ANNOTATIONS
	.align		4
.L_311:
        /*002c*/ 	.byte	0x04, 0x55
        /*002e*/ 	.short	(.L_313 - .L_312)


	//   ....[0]....
.L_312:
        /* <DEDUP_REMOVED lines=119> */


	//----- nvinfo : EIATTR_MERCURY_ISA_VERSION
	.align		4
.L_313:
        /*0790*/ 	.byte	0x03, 0x5f
        /*0792*/ 	.short	0x0101


	//----- nvinfo : EIATTR_UNUSED_LOAD_BYTE_OFFSET
	.align		4
        /*0794*/ 	.byte	0x04, 0x44
        /*0796*/ 	.short	(.L_315 - .L_314)


	//   ....[0]....
.L_314:
        /*0798*/ 	.word	0x00000a80
        /*079c*/ 	.word	0x0000fff0


	//   ....[1]....
        /*07a0*/ 	.word	0x00015940
        /*07a4*/ 	.word	0x0000fff0


	//----- nvinfo : EIATTR_INT_WARP_WIDE_INSTR_OFFSETS
	.align		4
.L_315:
        /*07a8*/ 	.byte	0x04, 0x31
        /*07aa*/ 	.short	(.L_317 - .L_316)


	//   ....[0]....
.L_316:
        /*07ac*/ 	.word	0x00000130


	//   ....[1]....
        /*07b0*/ 	.word	0x00000170


	//   ....[2]....
        /*07b4*/ 	.word	0x000001e0


	//   ....[3]....
        /*07b8*/ 	.word	0x0001a110


	//   ....[4]....
        /*07bc*/ 	.word	0x0001a1a0


	//   ....[5]....
        /*07c0*/ 	.word	0x0001cef0


	//   ....[6]....
        /*07c4*/ 	.word	0x0001cf80


	//----- nvinfo : EIATTR_COOP_GROUP_MASK_REGIDS
	.align		4
.L_317:
        /*07c8*/ 	.byte	0x04, 0x29
        /*07ca*/ 	.short	(.L_319 - .L_318)


	//   ....[0]....
.L_318:
        /*07cc*/ 	.word	0xffffffff


	//   ....[1]....
        /*07d0*/ 	.word	0xffffffff


	//   ....[2]....
        /*07d4*/ 	.word	0xffffffff


	//   ....[3]....
        /*07d8*/ 	.word	0xffffffff


	//   ....[4]....
        /*07dc*/ 	.word	0xffffffff


	//   ....[5]....
        /*07e0*/ 	.word	0xffffffff


	//   ....[6]....
        /*07e4*/ 	.word	0xffffffff


	//   ....[7]....
        /*07e8*/ 	.word	0xffffffff


	//   ....[8]....
        /*07ec*/ 	.word	0xffffffff


	//   ....[9]....
        /*07f0*/ 	.word	0xffffffff


	//   ....[10]....
        /*07f4*/ 	.word	0xffffffff


	//   ....[11]....
        /*07f8*/ 	.word	0xffffffff


	//   ....[12]....
        /*07fc*/ 	.word	0xffffffff


	//   ....[13]....
        /*0800*/ 	.word	0xffffffff


	//   ....[14]....
        /*0804*/ 	.word	0xffffffff


	//   ....[15]....
        /*0808*/ 	.word	0xffffffff


	//   ....[16]....
        /*080c*/ 	.word	0xffffffff


	//   ....[17]....
        /*0810*/ 	.word	0xffffffff


	//   ....[18]....
        /*0814*/ 	.word	0xffffffff


	//   ....[19]....
        /*0818*/ 	.word	0xffffffff


	//   ....[20]....
        /*081c*/ 	.word	0xffffffff


	//   ....[21]....
        /*0820*/ 	.word	0xffffffff


	//   ....[22]....
        /*0824*/ 	.word	0xffffffff


	//   ....[23]....
        /*0828*/ 	.word	0xffffffff


	//   ....[24]....
        /*082c*/ 	.word	0xffffffff


	//   ....[25]....
        /*0830*/ 	.word	0xffffffff


	//   ....[26]....
        /*0834*/ 	.word	0xffffffff


	//   ....[27]....
        /*0838*/ 	.word	0xffffffff


	//   ....[28]....
        /*083c*/ 	.word	0xffffffff


	//   ....[29]....
        /*0840*/ 	.word	0xffffffff


	//   ....[30]....
        /*0844*/ 	.word	0xffffffff


	//   ....[31]....
        /*0848*/ 	.word	0xffffffff


	//   ....[32]....
        /*084c*/ 	.word	0xffffffff


	//   ....[33]....
        /*0850*/ 	.word	0xffffffff


	//   ....[34]....
        /*0854*/ 	.word	0xffffffff


	//   ....[35]....
        /*0858*/ 	.word	0xffffffff


	//   ....[36]....
        /*085c*/ 	.word	0xffffffff


	//   ....[37]....
        /*0860*/ 	.word	0xffffffff


	//   ....[38]....
        /*0864*/ 	.word	0xffffffff


	//   ....[39]....
        /*0868*/ 	.word	0xffffffff


	//   ....[40]....
        /*086c*/ 	.word	0xffffffff


	//   ....[41]....
        /*0870*/ 	.word	0xffffffff


	//   ....[42]....
        /*0874*/ 	.word	0xffffffff


	//   ....[43]....
        /*0878*/ 	.word	0xffffffff


	//   ....[44]....
        /*087c*/ 	.word	0xffffffff


	//   ....[45]....
        /*0880*/ 	.word	0xffffffff


	//   ....[46]....
        /*0884*/ 	.word	0xffffffff


	//   ....[47]....
        /*0888*/ 	.word	0xffffffff


	//   ....[48]....
        /*088c*/ 	.word	0xffffffff


	//   ....[49]....
        /*0890*/ 	.word	0xffffffff


	//   ....[50]....
        /*0894*/ 	.word	0xffffffff


	//   ....[51]....
        /*0898*/ 	.word	0xffffffff


	//   ....[52]....
        /*089c*/ 	.word	0xffffffff


	//   ....[53]....
        /*08a0*/ 	.word	0xffffffff


	//   ....[54]....
        /*08a4*/ 	.word	0xffffffff


	//   ....[55]....
        /*08a8*/ 	.word	0xffffffff


	//   ....[56]....
        /*08ac*/ 	.word	0xffffffff


	//   ....[57]....
        /*08b0*/ 	.word	0xffffffff


	//   ....[58]....
        /*08b4*/ 	.word	0xffffffff


	//   ....[59]....
        /*08b8*/ 	.word	0xffffffff


	//   ....[60]....
        /*08bc*/ 	.word	0xffffffff


	//   ....[61]....
        /*08c0*/ 	.word	0xffffffff


	//   ....[62]....
        /*08c4*/ 	.word	0xffffffff


	//   ....[63]....
        /*08c8*/ 	.word	0xffffffff


	//   ....[64]....
        /*08cc*/ 	.word	0xffffffff


	//   ....[65]....
        /*08d0*/ 	.word	0xffffffff


	//   ....[66]....
        /*08d4*/ 	.word	0xffffffff


	//   ....[67]....
        /*08d8*/ 	.word	0xffffffff


	//   ....[68]....
        /*08dc*/ 	.word	0xffffffff


	//   ....[69]....
        /*08e0*/ 	.word	0xffffffff


	//   ....[70]....
        /*08e4*/ 	.word	0xffffffff


	//   ....[71]....
        /*08e8*/ 	.word	0xffffffff


	//   ....[72]....
        /*08ec*/ 	.word	0xffffffff


	//   ....[73]....
        /*08f0*/ 	.word	0xffffffff


	//   ....[74]....
        /*08f4*/ 	.word	0xffffffff


	//   ....[75]....
        /*08f8*/ 	.word	0xffffffff


	//   ....[76]....
        /*08fc*/ 	.word	0xffffffff


	//   ....[77]....
        /*0900*/ 	.word	0xffffffff


	//   ....[78]....
        /*0904*/ 	.word	0xffffffff


	//   ....[79]....
        /*0908*/ 	.word	0xffffffff


	//   ....[80]....
        /*090c*/ 	.word	0xffffffff


	//   ....[81]....
        /*0910*/ 	.word	0xffffffff


	//   ....[82]....
        /*0914*/ 	.word	0xffffffff


	//   ....[83]....
        /*0918*/ 	.word	0xffffffff


	//   ....[84]....
        /*091c*/ 	.word	0xffffffff


	//   ....[85]....
        /*0920*/ 	.word	0xffffffff


	//   ....[86]....
        /*0924*/ 	.word	0xffffffff


	//   ....[87]....
        /*0928*/ 	.word	0xffffffff


	//   ....[88]....
        /*092c*/ 	.word	0xffffffff


	//   ....[89]....
        /*0930*/ 	.word	0xffffffff


	//   ....[90]....
        /*0934*/ 	.word	0xffffffff


	//   ....[91]....
        /*0938*/ 	.word	0xffffffff


	//   ....[92]....
        /*093c*/ 	.word	0xffffffff


	//   ....[93]....
        /*0940*/ 	.word	0xffffffff


	//   ....[94]....
        /*0944*/ 	.word	0xffffffff


	//   ....[95]....
        /*0948*/ 	.word	0xffffffff


	//   ....[96]....
        /*094c*/ 	.word	0xffffffff


	//   ....[97]....
        /*0950*/ 	.word	0xffffffff


	//   ....[98]....
        /*0954*/ 	.word	0xffffffff


	//   ....[99]....
        /*0958*/ 	.word	0xffffffff


	//   ....[100]....
        /*095c*/ 	.word	0xffffffff


	//   ....[101]....
        /*0960*/ 	.word	0xffffffff


	//   ....[102]....
        /*0964*/ 	.word	0xffffffff


	//   ....[103]....
        /*0968*/ 	.word	0xffffffff


	//   ....[104]....
        /*096c*/ 	.word	0xffffffff


	//   ....[105]....
        /*0970*/ 	.word	0xffffffff


	//   ....[106]....
        /*0974*/ 	.word	0xffffffff


	//   ....[107]....
        /*0978*/ 	.word	0xffffffff


	//   ....[108]....
        /*097c*/ 	.word	0xffffffff


	//   ....[109]....
        /*0980*/ 	.word	0xffffffff


	//   ....[110]....
        /*0984*/ 	.word	0xffffffff


	//   ....[111]....
        /*0988*/ 	.word	0xffffffff


	//   ....[112]....
        /*098c*/ 	.word	0xffffffff


	//   ....[113]....
        /*0990*/ 	.word	0xffffffff


	//   ....[114]....
        /*0994*/ 	.word	0xffffffff


	//   ....[115]....
        /*0998*/ 	.word	0xffffffff


	//   ....[116]....
        /*099c*/ 	.word	0xffffffff


	//   ....[117]....
        /*09a0*/ 	.word	0xffffffff


	//   ....[118]....
        /*09a4*/ 	.word	0xffffffff


	//   ....[119]....
        /*09a8*/ 	.word	0xffffffff


	//   ....[120]....
        /*09ac*/ 	.word	0xffffffff


	//   ....[121]....
        /*09b0*/ 	.word	0xffffffff


	//   ....[122]....
        /*09b4*/ 	.word	0xffffffff


	//   ....[123]....
        /*09b8*/ 	.word	0xffffffff


	//   ....[124]....
        /*09bc*/ 	.word	0xffffffff


	//   ....[125]....
        /*09c0*/ 	.word	0xffffffff


	//   ....[126]....
        /*09c4*/ 	.word	0xffffffff


	//   ....[127]....
        /*09c8*/ 	.word	0xffffffff


	//   ....[128]....
        /*09cc*/ 	.word	0xffffffff


	//   ....[129]....
        /*09d0*/ 	.word	0xffffffff


	//   ....[130]....
        /*09d4*/ 	.word	0xffffffff


	//   ....[131]....
        /*09d8*/ 	.word	0xffffffff


	//   ....[132]....
        /*09dc*/ 	.word	0xffffffff


	//   ....[133]....
        /*09e0*/ 	.word	0xffffffff


	//   ....[134]....
        /*09e4*/ 	.word	0xffffffff


	//   ....[135]....
        /*09e8*/ 	.word	0xffffffff


	//   ....[136]....
        /*09ec*/ 	.word	0xffffffff


	//   ....[137]....
        /*09f0*/ 	.word	0xffffffff


	//   ....[138]....
        /*09f4*/ 	.word	0x0500000f


	//   ....[139]....
        /*09f8*/ 	.word	0x0500000f


	//   ....[140]....
        /*09fc*/ 	.word	0x0500000f


	//   ....[141]....
        /*0a00*/ 	.word	0x0500000f


	//   ....[142]....
        /*0a04*/ 	.word	0x0500000f


	//   ....[143]....
        /*0a08*/ 	.word	0x0500000f


	//   ....[144]....
        /*0a0c*/ 	.word	0x0500000f


	//   ....[145]....
        /*0a10*/ 	.word	0x0500000f


	//   ....[146]....
        /*0a14*/ 	.word	0x0500000f


	//   ....[147]....
        /*0a18*/ 	.word	0x0500000f


	//   ....[148]....
        /*0a1c*/ 	.word	0x0500000f


	//   ....[149]....
        /*0a20*/ 	.word	0x0500000f


	//   ....[150]....
        /*0a24*/ 	.word	0x0500000f


	//   ....[151]....
        /*0a28*/ 	.word	0x0500000f


	//   ....[152]....
        /*0a2c*/ 	.word	0x0500000f


	//   ....[153]....
        /*0a30*/ 	.word	0x0500000f


	//   ....[154]....
        /*0a34*/ 	.word	0x0500000f


	//   ....[155]....
        /*0a38*/ 	.word	0x0500000f


	//   ....[156]....
        /*0a3c*/ 	.word	0x0500000f


	//   ....[157]....
        /*0a40*/ 	.word	0x0500000f


	//   ....[158]....
        /*0a44*/ 	.word	0x0500000f


	//   ....[159]....
        /*0a48*/ 	.word	0x0500000f


	//   ....[160]....
        /*0a4c*/ 	.word	0x0500000f


	//   ....[161]....
        /*0a50*/ 	.word	0x0500000f


	//   ....[162]....
        /*0a54*/ 	.word	0x0500000f


	//   ....[163]....
        /*0a58*/ 	.word	0x0500000f


	//   ....[164]....
        /*0a5c*/ 	.word	0x0500000f


	//   ....[165]....
        /*0a60*/ 	.word	0x0500000f


	//   ....[166]....
        /*0a64*/ 	.word	0x0500000f


	//   ....[167]....
        /*0a68*/ 	.word	0x0500000f


	//   ....[168]....
        /*0a6c*/ 	.word	0x0500000f


	//   ....[169]....
        /*0a70*/ 	.word	0x0500000f


	//   ....[170]....
        /*0a74*/ 	.word	0x0500000f


	//   ....[171]....
        /*0a78*/ 	.word	0x0500000f


	//   ....[172]....
        /*0a7c*/ 	.word	0x0500000f


	//   ....[173]....
        /*0a80*/ 	.word	0x0500000f


	//   ....[174]....
        /*0a84*/ 	.word	0x0500000f


	//   ....[175]....
        /*0a88*/ 	.word	0x0500000f


	//   ....[176]....
        /*0a8c*/ 	.word	0x0500000f


	//   ....[177]....
        /*0a90*/ 	.word	0x0500000f


	//   ....[178]....
        /*0a94*/ 	.word	0x0500000f


	//   ....[179]....
        /*0a98*/ 	.word	0x0500000f


	//   ....[180]....
        /*0a9c*/ 	.word	0x0500000f


	//   ....[181]....
        /*0aa0*/ 	.word	0x0500000f


	//   ....[182]....
        /*0aa4*/ 	.word	0x0500000f


	//   ....[183]....
        /*0aa8*/ 	.word	0x0500000f


	//   ....[184]....
        /*0aac*/ 	.word	0x0500000f


	//   ....[185]....
        /*0ab0*/ 	.word	0x0500000f


	//   ....[186]....
        /*0ab4*/ 	.word	0x0500000f


	//   ....[187]....
        /*0ab8*/ 	.word	0x0500000f


	//   ....[188]....
        /*0abc*/ 	.word	0x0500000f


	//   ....[189]....
        /*0ac0*/ 	.word	0x0500000f


	//   ....[190]....
        /*0ac4*/ 	.word	0x0500000f


	//   ....[191]....
        /*0ac8*/ 	.word	0x0500000f


	//   ....[192]....
        /*0acc*/ 	.word	0x0500000f


	//   ....[193]....
        /*0ad0*/ 	.word	0x0500000f


	//   ....[194]....
        /*0ad4*/ 	.word	0x0500000f


	//   ....[195]....
        /*0ad8*/ 	.word	0x0500000f


	//   ....[196]....
        /*0adc*/ 	.word	0x0500000f


	//   ....[197]....
        /*0ae0*/ 	.word	0x0500000f


	//   ....[198]....
        /*0ae4*/ 	.word	0x0500000f


	//   ....[199]....
        /*0ae8*/ 	.word	0x0500000f


	//   ....[200]....
        /*0aec*/ 	.word	0x0500000f


	//   ....[201]....
        /*0af0*/ 	.word	0x0500000f


	//   ....[202]....
        /*0af4*/ 	.word	0x0500000f


	//   ....[203]....
        /*0af8*/ 	.word	0x0500000f


	//   ....[204]....
        /*0afc*/ 	.word	0x0500000f


	//   ....[205]....
        /*0b00*/ 	.word	0x0500000f


	//   ....[206]....
        /*0b04*/ 	.word	0x0500000f


	//   ....[207]....
        /*0b08*/ 	.word	0x0500000f


	//   ....[208]....
        /*0b0c*/ 	.word	0x0500000f


	//   ....[209]....
        /*0b10*/ 	.word	0x0500000f


	//   ....[210]....
        /*0b14*/ 	.word	0x0500000f


	//   ....[211]....
        /*0b18*/ 	.word	0x0500000f


	//   ....[212]....
        /*0b1c*/ 	.word	0x0500000f


	//   ....[213]....
        /*0b20*/ 	.word	0x0500000f


	//   ....[214]....
        /*0b24*/ 	.word	0x0500000f


	//   ....[215]....
        /*0b28*/ 	.word	0x0500000f


	//   ....[216]....
        /*0b2c*/ 	.word	0x0500000f


	//   ....[217]....
        /*0b30*/ 	.word	0x0500000f


	//   ....[218]....
        /*0b34*/ 	.word	0x0500000f


	//   ....[219]....
        /*0b38*/ 	.word	0x0500000f


	//   ....[220]....
        /*0b3c*/ 	.word	0x0500000f


	//----- nvinfo : EIATTR_COOP_GROUP_INSTR_OFFSETS
	.align		4
.L_319:
        /*0b40*/ 	.byte	0x04, 0x28
        /*0b42*/ 	.short	(.L_321 - .L_320)


	//   ....[0]....
.L_320:
        /*0b44*/ 	.word	0x00000070


	//   ....[1]....
        /*0b48*/ 	.word	0x00000140


	//   ....[2]....
        /*0b4c*/ 	.word	0x00000190


	//   ....[3]....
        /*0b50*/ 	.word	0x000003c0


	//   ....[4]....
        /*0b54*/ 	.word	0x00000520


	//   ....[5]....
        /*0b58*/ 	.word	0x00000640


	//   ....[6]....
        /*0b5c*/ 	.word	0x000007a0


	//   ....[7]....
        /*0b60*/ 	.word	0x00003330


	//   ....[8]....
        /*0b64*/ 	.word	0x00003340


	//   ....[9]....
        /*0b68*/ 	.word	0x00004fc0


	//   ....[10]....
        /*0b6c*/ 	.word	0x00004fd0


	//   ....[11]....
        /*0b70*/ 	.word	0x00006b00


	//   ....[12]....
        /*0b74*/ 	.word	0x00006b10


	//   ....[13]....
        /*0b78*/ 	.word	0x00007040


	//   ....[14]....
        /*0b7c*/ 	.word	0x00007060


	//   ....[15]....
        /*0b80*/ 	.word	0x000077c0


	//   ....[16]....
        /*0b84*/ 	.word	0x00007f40


	//   ....[17]....
        /*0b88*/ 	.word	0x00007f50


	//   ....[18]....
        /*0b8c*/ 	.word	0x00007f60


	//   ....[19]....
        /*0b90*/ 	.word	0x00007f70


	//   ....[20]....
        /*0b94*/ 	.word	0x00009e80


	//   ....[21]....
        /*0b98*/ 	.word	0x00009e90


	//   ....[22]....
        /*0b9c*/ 	.word	0x00009ea0


	//   ....[23]....
        /*0ba0*/ 	.word	0x00009eb0


	//   ....[24]....
        /*0ba4*/ 	.word	0x0000c610


	//   ....[25]....
        /*0ba8*/ 	.word	0x0000cea0


	//   ....[26]....
        /*0bac*/ 	.word	0x0000cec0


	//   ....[27]....
        /*0bb0*/ 	.word	0x0000cee0


	//   ....[28]....
        /*0bb4*/ 	.word	0x0000d8a0


	//   ....[29]....
        /*0bb8*/ 	.word	0x0000d8c0


	//   ....[30]....
        /*0bbc*/ 	.word	0x0000e920


	//   ....[31]....
        /*0bc0*/ 	.word	0x0000fa00


	//   ....[32]....
        /*0bc4*/ 	.word	0x0000fa80


	//   ....[33]....
        /*0bc8*/ 	.word	0x00010300


	//   ....[34]....
        /*0bcc*/ 	.word	0x00010380


	//   ....[35]....
        /*0bd0*/ 	.word	0x00010d70


	//   ....[36]....
        /*0bd4*/ 	.word	0x00010d90


	//   ....[37]....
        /*0bd8*/ 	.word	0x00011f80


	//   ....[38]....
        /*0bdc*/ 	.word	0x000134b0


	//   ....[39]....
        /*0be0*/ 	.word	0x00013510


	//   ....[40]....
        /*0be4*/ 	.word	0x000138e0


	//   ....[41]....
        /*0be8*/ 	.word	0x00013900


	//   ....[42]....
        /*0bec*/ 	.word	0x00014c80


	//   ....[43]....
        /*0bf0*/ 	.word	0x00014e80


	//   ....[44]....
        /*0bf4*/ 	.word	0x00015330


	//   ....[45]....
        /*0bf8*/ 	.word	0x00015370


	//   ....[46]....
        /*0bfc*/ 	.word	0x00015380


	//   ....[47]....
        /*0c00*/ 	.word	0x000163a0


	//   ....[48]....
        /*0c04*/ 	.word	0x000163d0


	//   ....[49]....
        /*0c08*/ 	.word	0x00016440


	//   ....[50]....
        /*0c0c*/ 	.word	0x00016460


	//   ....[51]....
        /*0c10*/ 	.word	0x000168f0


	//   ....[52]....
        /*0c14*/ 	.word	0x00016910


	//   ....[53]....
        /*0c18*/ 	.word	0x00016a30


	//   ....[54]....
        /*0c1c*/ 	.word	0x00016a50


	//   ....[55]....
        /*0c20*/ 	.word	0x00017340


	//   ....[56]....
        /*0c24*/ 	.word	0x00017350


	//   ....[57]....
        /*0c28*/ 	.word	0x000174b0


	//   ....[58]....
        /*0c2c*/ 	.word	0x000174c0


	//   ....[59]....
        /*0c30*/ 	.word	0x00017660


	//   ....[60]....
        /*0c34*/ 	.word	0x00017850


	//   ....[61]....
        /*0c38*/ 	.word	0x00017880


	//   ....[62]....
        /*0c3c*/ 	.word	0x000178b0


	//   ....[63]....
        /*0c40*/ 	.word	0x000178e0


	//   ....[64]....
        /*0c44*/ 	.word	0x00017910


	//   ....[65]....
        /*0c48*/ 	.word	0x00017940


	//   ....[66]....
        /*0c4c*/ 	.word	0x00017ab0


	//   ....[67]....
        /*0c50*/ 	.word	0x00017ae0


	//   ....[68]....
        /*0c54*/ 	.word	0x00017b10


	//   ....[69]....
        /*0c58*/ 	.word	0x00017b40


	//   ....[70]....
        /*0c5c*/ 	.word	0x00017b70


	//   ....[71]....
        /*0c60*/ 	.word	0x00017ba0


	//   ....[72]....
        /*0c64*/ 	.word	0x00017c40


	//   ....[73]....
        /*0c68*/ 	.word	0x00017ca0


	//   ....[74]....
        /*0c6c*/ 	.word	0x00017d40


	//   ....[75]....
        /*0c70*/ 	.word	0x00018b80


	//   ....[76]....
        /*0c74*/ 	.word	0x0001adc0


	//   ....[77]....
        /*0c78*/ 	.word	0x0001add0


	//   ....[78]....
        /*0c7c*/ 	.word	0x0001ae90


	//   ....[79]....
        /*0c80*/ 	.word	0x0001aea0


	//   ....[80]....
        /*0c84*/ 	.word	0x0001af50


	//   ....[81]....
        /*0c88*/ 	.word	0x0001af60


	//   ....[82]....
        /*0c8c*/ 	.word	0x0001af70


	//   ....[83]....
        /*0c90*/ 	.word	0x0001af80


	//   ....[84]....
        /*0c94*/ 	.word	0x0001b980


	//   ....[85]....
        /*0c98*/ 	.word	0x0001b990


	//   ....[86]....
        /*0c9c*/ 	.word	0x0001b9b0


	//   ....[87]....
        /*0ca0*/ 	.word	0x0001ba60


	//   ....[88]....
        /*0ca4*/ 	.word	0x0001ba90


	//   ....[89]....
        /*0ca8*/ 	.word	0x0001bab0


	//   ....[90]....
        /*0cac*/ 	.word	0x0001bb30


	//   ....[91]....
        /*0cb0*/ 	.word	0x0001bb40


	//   ....[92]....
        /*0cb4*/ 	.word	0x0001bc10


	//   ....[93]....
        /*0cb8*/ 	.word	0x0001bc50


	//   ....[94]....
        /*0cbc*/ 	.word	0x0001bc60


	//   ....[95]....
        /*0cc0*/ 	.word	0x0001bce0


	//   ....[96]....
        /*0cc4*/ 	.word	0x0001c4d0


	//   ....[97]....
        /*0cc8*/ 	.word	0x0001c4e0


	//   ....[98]....
        /*0ccc*/ 	.word	0x0001c540


	//   ....[99]....
        /*0cd0*/ 	.word	0x0001c590


	//   ....[100]....
        /*0cd4*/ 	.word	0x0001c5a0


	//   ....[101]....
        /*0cd8*/ 	.word	0x0001c600


	//   ....[102]....
        /*0cdc*/ 	.word	0x0001c630


	//   ....[103]....
        /*0ce0*/ 	.word	0x0001c670


	//   ....[104]....
        /*0ce4*/ 	.word	0x0001c930


	//   ....[105]....
        /*0ce8*/ 	.word	0x0001c950


	//   ....[106]....
        /*0cec*/ 	.word	0x0001c9f0


	//   ....[107]....
        /*0cf0*/ 	.word	0x0001ca00


	//   ....[108]....
        /*0cf4*/ 	.word	0x0001ca90


	//   ....[109]....
        /*0cf8*/ 	.word	0x0001caa0


	//   ....[110]....
        /*0cfc*/ 	.word	0x0001cab0


	//   ....[111]....
        /*0d00*/ 	.word	0x0001cb40


	//   ....[112]....
        /*0d04*/ 	.word	0x0001d120


	//   ....[113]....
        /*0d08*/ 	.word	0x0001d130


	//   ....[114]....
        /*0d0c*/ 	.word	0x0001d1c0


	//   ....[115]....
        /*0d10*/ 	.word	0x0001d260


	//   ....[116]....
        /*0d14*/ 	.word	0x0001d280


	//   ....[117]....
        /*0d18*/ 	.word	0x0001d300


	//   ....[118]....
        /*0d1c*/ 	.word	0x0001d320


	//   ....[119]....
        /*0d20*/ 	.word	0x0001d330


	//   ....[120]....
        /*0d24*/ 	.word	0x0001d720


	//   ....[121]....
        /*0d28*/ 	.word	0x0001d750


	//   ....[122]....
        /*0d2c*/ 	.word	0x0001d790


	//   ....[123]....
        /*0d30*/ 	.word	0x0001d7c0


	//   ....[124]....
        /*0d34*/ 	.word	0x0001d7f0


	//   ....[125]....
        /*0d38*/ 	.word	0x0001d820


	//   ....[126]....
        /*0d3c*/ 	.word	0x0001d850


	//   ....[127]....
        /*0d40*/ 	.word	0x0001d880


	//   ....[128]....
        /*0d44*/ 	.word	0x0001da00


	//   ....[129]....
        /*0d48*/ 	.word	0x0001da30


	//   ....[130]....
        /*0d4c*/ 	.word	0x0001da60


	//   ....[131]....
        /*0d50*/ 	.word	0x0001da90


	//   ....[132]....
        /*0d54*/ 	.word	0x0001dac0


	//   ....[133]....
        /*0d58*/ 	.word	0x0001daf0


	//   ....[134]....
        /*0d5c*/ 	.word	0x0001dbb0


	//   ....[135]....
        /*0d60*/ 	.word	0x0001dbd0


	//   ....[136]....
        /*0d64*/ 	.word	0x0001dc40


	//   ....[137]....
        /*0d68*/ 	.word	0x0001e2e0


	//   ....[138]....
        /*0d6c*/ 	.word	0x0001e600


	//   ....[139]....
        /*0d70*/ 	.word	0x0001e690


	//   ....[140]....
        /*0d74*/ 	.word	0x0001e780


	//   ....[141]....
        /*0d78*/ 	.word	0x0001e810


	//   ....[142]....
        /*0d7c*/ 	.word	0x0001e8f0


	//   ....[143]....
        /*0d80*/ 	.word	0x0001e980


	//   ....[144]....
        /*0d84*/ 	.word	0x0001eac0


	//   ....[145]....
        /*0d88*/ 	.word	0x0001eb60


	//   ....[146]....
        /*0d8c*/ 	.word	0x0001ebf0


	//   ....[147]....
        /*0d90*/ 	.word	0x0001ec40


	//   ....[148]....
        /*0d94*/ 	.word	0x0001ec90


	//   ....[149]....
        /*0d98*/ 	.word	0x0001ed70


	//   ....[150]....
        /*0d9c*/ 	.word	0x0001ee00


	//   ....[151]....
        /*0da0*/ 	.word	0x0001ee50


	//   ....[152]....
        /*0da4*/ 	.word	0x0001eea0


	//   ....[153]....
        /*0da8*/ 	.word	0x0001f160


	//   ....[154]....
        /*0dac*/ 	.word	0x0001f1b0


	//   ....[155]....
        /*0db0*/ 	.word	0x0001f240


	//   ....[156]....
        /*0db4*/ 	.word	0x0001f2d0


	//   ....[157]....
        /*0db8*/ 	.word	0x0001f390


	//   ....[158]....
        /*0dbc*/ 	.word	0x0001f670


	//   ....[159]....
        /*0dc0*/ 	.word	0x0001f760


	//   ....[160]....
        /*0dc4*/ 	.word	0x0001f7f0


	//   ....[161]....
        /*0dc8*/ 	.word	0x0001f850


	//   ....[162]....
        /*0dcc*/ 	.word	0x0001f970


	//   ....[163]....
        /*0dd0*/ 	.word	0x0001f9d0


	//   ....[164]....
        /*0dd4*/ 	.word	0x0001faf0


	//   ....[165]....
        /*0dd8*/ 	.word	0x0001fb50


	//   ....[166]....
        /*0ddc*/ 	.word	0x0001fc00


	//   ....[167]....
        /*0de0*/ 	.word	0x0001fd20


	//   ....[168]....
        /*0de4*/ 	.word	0x0001fd90


	//   ....[169]....
        /*0de8*/ 	.word	0x0001fdf0


	//   ....[170]....
        /*0dec*/ 	.word	0x0001fe90


	//   ....[171]....
        /*0df0*/ 	.word	0x0001ff60


	//   ....[172]....
        /*0df4*/ 	.word	0x00020040


	//   ....[173]....
        /*0df8*/ 	.word	0x00020110


	//   ....[174]....
        /*0dfc*/ 	.word	0x000201a0


	//   ....[175]....
        /*0e00*/ 	.word	0x00020270


	//   ....[176]....
        /*0e04*/ 	.word	0x00020300


	//   ....[177]....
        /*0e08*/ 	.word	0x000203e0


	//   ....[178]....
        /*0e0c*/ 	.word	0x000204a0


	//   ....[179]....
        /*0e10*/ 	.word	0x00020620


	//   ....[180]....
        /*0e14*/ 	.word	0x000206f0


	//   ....[181]....
        /*0e18*/ 	.word	0x00020760


	//   ....[182]....
        /*0e1c*/ 	.word	0x00020890


	//   ....[183]....
        /*0e20*/ 	.word	0x000208f0


	//   ....[184]....
        /*0e24*/ 	.word	0x000209c0


	//   ....[185]....
        /*0e28*/ 	.word	0x00020ab0


	//   ....[186]....
        /*0e2c*/ 	.word	0x00020b40


	//   ....[187]....
        /*0e30*/ 	.word	0x00020c30


	//   ....[188]....
        /*0e34*/ 	.word	0x00020cd0


	//   ....[189]....
        /*0e38*/ 	.word	0x00020d30


	//   ....[190]....
        /*0e3c*/ 	.word	0x00020e30


	//   ....[191]....
        /*0e40*/ 	.word	0x00020e90


	//   ....[192]....
        /*0e44*/ 	.word	0x00020f90


	//   ....[193]....
        /*0e48*/ 	.word	0x00020ff0


	//   ....[194]....
        /*0e4c*/ 	.word	0x000210c0


	//   ....[195]....
        /*0e50*/ 	.word	0x00021210


	//   ....[196]....
        /*0e54*/ 	.word	0x000212c0


	//   ....[197]....
        /*0e58*/ 	.word	0x000213d0


	//   ....[198]....
        /*0e5c*/ 	.word	0x000214b0


	//   ....[199]....
        /*0e60*/ 	.word	0x00021510


	//   ....[200]....
        /*0e64*/ 	.word	0x00021600


	//   ....[201]....
        /*0e68*/ 	.word	0x00021660


	//   ....[202]....
        /*0e6c*/ 	.word	0x00021740


	//   ....[203]....
        /*0e70*/ 	.word	0x000217d0


	//   ....[204]....
        /*0e74*/ 	.word	0x00021870


	//   ....[205]....
        /*0e78*/ 	.word	0x00021990


	//   ....[206]....
        /*0e7c*/ 	.word	0x00021a00


	//   ....[207]....
        /*0e80*/ 	.word	0x00021a70


	//   ....[208]....
        /*0e84*/ 	.word	0x00021ae0


	//   ....[209]....
        /*0e88*/ 	.word	0x00021b50


	//   ....[210]....
        /*0e8c*/ 	.word	0x00021bd0


	//   ....[211]....
        /*0e90*/ 	.word	0x00021c60


	//   ....[212]....
        /*0e94*/ 	.word	0x00021cf0


	//   ....[213]....
        /*0e98*/ 	.word	0x00021d60


	//   ....[214]....
        /*0e9c*/ 	.word	0x00021dd0


	//   ....[215]....
        /*0ea0*/ 	.word	0x00021e40


	//   ....[216]....
        /*0ea4*/ 	.word	0x00021ec0


	//   ....[217]....
        /*0ea8*/ 	.word	0x00021f30


	//   ....[218]....
        /*0eac*/ 	.word	0x00021fd0


	//   ....[219]....
        /*0eb0*/ 	.word	0x00022060


	//   ....[220]....
        /*0eb4*/ 	.word	0x00022190


	//----- nvinfo : EIATTR_REG_RECONFIG
	.align		4
.L_321:
        /*0eb8*/ 	.byte	0x01, 0x54
	.zero		2


	//----- nvinfo : EIATTR_SYSCALL_OFFSETS
	.align		4
        /*0ebc*/ 	.byte	0x04, 0x46
        /*0ebe*/ 	.short	(.L_323 - .L_322)


	//   ....[0]....
.L_322:
        /*0ec0*/ 	.word	0x00001d30


	//   ....[1]....
        /*0ec4*/ 	.word	0x00001e80


	//   ....[2]....
        /*0ec8*/ 	.word	0x000079d0


	//   ....[3]....
        /*0ecc*/ 	.word	0x00007cf0


	//   ....[4]....
        /*0ed0*/ 	.word	0x0001a300


	//   ....[5]....
        /*0ed4*/ 	.word	0x0001a450


	//   ....[6]....
        /*0ed8*/ 	.word	0x0001a540


	//   ....[7]....
        /*0edc*/ 	.word	0x0001b3f0


	//----- nvinfo : EIATTR_MBARRIER_INSTR_OFFSETS
	.align		4
.L_323:
        /*0ee0*/ 	.byte	0x04, 0x39
        /*0ee2*/ 	.short	(.L_325 - .L_324)


	//   ....[0]....
.L_324:
        /*0ee4*/ 	.word	0x00000270
        /*0ee8*/ 	.word	0x000000ff
        /*0eec*/ 	.word	0x0002d800
        /*0ef0*/ 	.short	0x0100
        /*0ef2*/ 	.byte	0x08
	.zero		1


	//   ....[1]....
        /*0ef4*/ 	.word	0x00000280
        /*0ef8*/ 	.word	0x000000ff
        /*0efc*/ 	.word	0x0002d820
        /*0f00*/ 	.short	0x0100
        /*0f02*/ 	.byte	0x08
	.zero		1


	//   ....[2]....
        /*0f04*/ 	.word	0x00000370
        /*0f08*/ 	.word	0x000000ff
        /*0f0c*/ 	.word	0x0002d830
        /*0f10*/ 	.short	0x0100
        /*0f12*/ 	.byte	0x08
	.zero		1


	//   ....[3]....
        /*0f14*/ 	.word	0x00000380
        /*0f18*/ 	.word	0x000000ff
        /*0f1c*/ 	.word	0x0002d840
        /*0f20*/ 	.short	0x0100
        /*0f22*/ 	.byte	0x08
	.zero		1


	//   ....[4]....
        /*0f24*/ 	.word	0x00000390
        /*0f28*/ 	.word	0x000000ff
        /*0f2c*/ 	.word	0x0002d838
        /*0f30*/ 	.short	0x0100
        /*0f32*/ 	.byte	0x08
	.zero		1


	//   ....[5]....
        /*0f34*/ 	.word	0x000003a0
        /*0f38*/ 	.word	0x000000ff
        /*0f3c*/ 	.word	0x0002d848
        /*0f40*/ 	.short	0x0100
        /*0f42*/ 	.byte	0x08
	.zero		1


	//   ....[6]....
        /*0f44*/ 	.word	0x000004d0
        /*0f48*/ 	.word	0x000000ff
        /*0f4c*/ 	.word	0x0002d850
        /*0f50*/ 	.short	0x0100
        /*0f52*/ 	.byte	0x08
	.zero		1


	//   ....[7]....
        /*0f54*/ 	.word	0x000004e0
        /*0f58*/ 	.word	0x000000ff
        /*0f5c*/ 	.word	0x0002d860
        /*0f60*/ 	.short	0x0100
        /*0f62*/ 	.byte	0x08
	.zero		1


	//   ....[8]....
        /*0f64*/ 	.word	0x000004f0
        /*0f68*/ 	.word	0x000000ff
        /*0f6c*/ 	.word	0x0002d858
        /*0f70*/ 	.short	0x0100
        /*0f72*/ 	.byte	0x08
	.zero		1


	//   ....[9]....
        /*0f74*/ 	.word	0x00000500
        /*0f78*/ 	.word	0x000000ff
        /*0f7c*/ 	.word	0x0002d868
        /*0f80*/ 	.short	0x0100
        /*0f82*/ 	.byte	0x08
	.zero		1


	//   ....[10]....
        /*0f84*/ 	.word	0x000005f0
        /*0f88*/ 	.word	0x000000ff
        /*0f8c*/ 	.word	0x0002d870
        /*0f90*/ 	.short	0x0100
        /*0f92*/ 	.byte	0x06
	.zero		1


	//   ....[11]....
        /*0f94*/ 	.word	0x00000600
        /*0f98*/ 	.word	0x000000ff
        /*0f9c*/ 	.word	0x0002d880
        /*0fa0*/ 	.short	0x0100
        /*0fa2*/ 	.byte	0x06
	.zero		1


	//   ....[12]....
        /*0fa4*/ 	.word	0x00000610
        /*0fa8*/ 	.word	0x000000ff
        /*0fac*/ 	.word	0x0002d878
        /*0fb0*/ 	.short	0x0100
        /*0fb2*/ 	.byte	0x06
	.zero		1


	//   ....[13]....
        /*0fb4*/ 	.word	0x00000620
        /*0fb8*/ 	.word	0x000000ff
        /*0fbc*/ 	.word	0x0002d888
        /*0fc0*/ 	.short	0x0100
        /*0fc2*/ 	.byte	0x06
	.zero		1


	//   ....[14]....
        /*0fc4*/ 	.word	0x00000750
        /*0fc8*/ 	.word	0x000000ff
        /*0fcc*/ 	.word	0x0002d890
        /*0fd0*/ 	.short	0x0100
        /*0fd2*/ 	.byte	0x08
	.zero		1


	//   ....[15]....
        /*0fd4*/ 	.word	0x00000760
        /*0fd8*/ 	.word	0x000000ff
        /*0fdc*/ 	.word	0x0002d8a0
        /*0fe0*/ 	.short	0x0100
        /*0fe2*/ 	.byte	0x08
	.zero		1


	//   ....[16]....
        /*0fe4*/ 	.word	0x00000770
        /*0fe8*/ 	.word	0x000000ff
        /*0fec*/ 	.word	0x0002d898
        /*0ff0*/ 	.short	0x0100
        /*0ff2*/ 	.byte	0x08
	.zero		1


	//   ....[17]....
        /*0ff4*/ 	.word	0x00000780
        /*0ff8*/ 	.word	0x000000ff
        /*0ffc*/ 	.word	0x0002d8a8
        /*1000*/ 	.short	0x0100
        /*1002*/ 	.byte	0x08
	.zero		1


	//   ....[18]....
        /*1004*/ 	.word	0x000008b0
        /*1008*/ 	.word	0x000000ff
        /*100c*/ 	.word	0x0002d8b0
        /*1010*/ 	.short	0x0100
        /*1012*/ 	.byte	0x08
	.zero		1


	//   ....[19]....
        /*1014*/ 	.word	0x000008c0
        /*1018*/ 	.word	0x000000ff
        /*101c*/ 	.word	0x0002d8c0
        /*1020*/ 	.short	0x0100
        /*1022*/ 	.byte	0x08
	.zero		1


	//   ....[20]....
        /*1024*/ 	.word	0x000008d0
        /*1028*/ 	.word	0x000000ff
        /*102c*/ 	.word	0x0002d8b8
        /*1030*/ 	.short	0x0100
        /*1032*/ 	.byte	0x08
	.zero		1


	//   ....[21]....
        /*1034*/ 	.word	0x000008e0
        /*1038*/ 	.word	0x000000ff
        /*103c*/ 	.word	0x0002d8c8
        /*1040*/ 	.short	0x0100
        /*1042*/ 	.byte	0x08
	.zero		1


	//   ....[22]....
        /*1044*/ 	.word	0x000032e0
        /*1048*/ 	.word	0x00000020
        /*104c*/ 	.word	0x0002d890
        /*1050*/ 	.short	0x010a
        /*1052*/ 	.byte	0x3f
	.zero		1


	//   ....[23]....
        /*1054*/ 	.word	0x00004f70
        /*1058*/ 	.word	0x00000020
        /*105c*/ 	.word	0x0002d890
        /*1060*/ 	.short	0x010a
        /*1062*/ 	.byte	0x3f
	.zero		1


	//   ....[24]....
        /*1064*/ 	.word	0x00006950
        /*1068*/ 	.word	0x00000020
        /*106c*/ 	.word	0x0002d890
        /*1070*/ 	.short	0x010a
        /*1072*/ 	.byte	0x3f
	.zero		1


	//   ....[25]....
        /*1074*/ 	.word	0x00006e90
        /*1078*/ 	.word	0x0000000b
        /*107c*/ 	.word	0x00000000
        /*1080*/ 	.short	0x0101
        /*1082*/ 	.byte	0x3f
	.zero		1


	//   ....[26]....
        /*1084*/ 	.word	0x00006ed0
        /*1088*/ 	.word	0x00000020
        /*108c*/ 	.word	0x0002d8b0
        /*1090*/ 	.short	0x010a
        /*1092*/ 	.byte	0x3f
	.zero		1


	//   ....[27]....
        /*1094*/ 	.word	0x000073d0
        /*1098*/ 	.word	0x00000020
        /*109c*/ 	.word	0x00000000
        /*10a0*/ 	.short	0x0101
        /*10a2*/ 	.byte	0x3f
	.zero		1


	//   ....[28]....
        /*10a4*/ 	.word	0x00007a70
        /*10a8*/ 	.word	0x00000002
        /*10ac*/ 	.word	0x0002d800
        /*10b0*/ 	.short	0x010a
        /*10b2*/ 	.byte	0x3f
	.zero		1


	//   ....[29]....
        /*10b4*/ 	.word	0x00007ac0
        /*10b8*/ 	.word	0x00000002
        /*10bc*/ 	.word	0x0002d800
        /*10c0*/ 	.short	0x010a
        /*10c2*/ 	.byte	0x3f
	.zero		1


	//   ....[30]....
        /*10c4*/ 	.word	0x000086b0
        /*10c8*/ 	.word	0x00000002
        /*10cc*/ 	.word	0x0002d800
        /*10d0*/ 	.short	0x010a
        /*10d2*/ 	.byte	0x3f
	.zero		1


	//   ....[31]....
        /*10d4*/ 	.word	0x0000a3a0
        /*10d8*/ 	.word	0x00000002
        /*10dc*/ 	.word	0x0002d800
        /*10e0*/ 	.short	0x010a
        /*10e2*/ 	.byte	0x3f
	.zero		1


	//   ....[32]....
        /*10e4*/ 	.word	0x0000bbd0
        /*10e8*/ 	.word	0x00000000
        /*10ec*/ 	.word	0x0002d830
        /*10f0*/ 	.short	0x010a
        /*10f2*/ 	.byte	0x3f
	.zero		1


	//   ....[33]....
        /*10f4*/ 	.word	0x0000bc80
        /*10f8*/ 	.word	0x00000000
        /*10fc*/ 	.word	0x0002d830
        /*1100*/ 	.short	0x010a
        /*1102*/ 	.byte	0x3f
	.zero		1


	//   ....[34]....
        /*1104*/ 	.word	0x0000dd00
        /*1108*/ 	.word	0x00000000
        /*110c*/ 	.word	0x00000000
        /*1110*/ 	.short	0x0101
        /*1112*/ 	.byte	0x3f
	.zero		1


	//   ....[35]....
        /*1114*/ 	.word	0x0000ea70
        /*1118*/ 	.word	0x00000007
        /*111c*/ 	.word	0x0002d830
        /*1120*/ 	.short	0x010a
        /*1122*/ 	.byte	0x3f
	.zero		1


	//   ....[36]....
        /*1124*/ 	.word	0x0000eac0
        /*1128*/ 	.word	0x00000007
        /*112c*/ 	.word	0x0002d830
        /*1130*/ 	.short	0x010a
        /*1132*/ 	.byte	0x3f
	.zero		1


	//   ....[37]....
        /*1134*/ 	.word	0x0000ef60
        /*1138*/ 	.word	0x00000008
        /*113c*/ 	.word	0x0002d850
        /*1140*/ 	.short	0x010a
        /*1142*/ 	.byte	0x3f
	.zero		1


	//   ....[38]....
        /*1144*/ 	.word	0x0000efa0
        /*1148*/ 	.word	0x00000008
        /*114c*/ 	.word	0x0002d850
        /*1150*/ 	.short	0x010a
        /*1152*/ 	.byte	0x3f
	.zero		1


	//   ....[39]....
        /*1154*/ 	.word	0x00011140
        /*1158*/ 	.word	0x00000050
        /*115c*/ 	.word	0x00000000
        /*1160*/ 	.short	0x0101
        /*1162*/ 	.byte	0x3f
	.zero		1


	//   ....[40]....
        /*1164*/ 	.word	0x00011970
        /*1168*/ 	.word	0x00000005
        /*116c*/ 	.word	0x00000000
        /*1170*/ 	.short	0x0101
        /*1172*/ 	.byte	0x3f
	.zero		1


	//   ....[41]....
        /*1174*/ 	.word	0x000120e0
        /*1178*/ 	.word	0x00000007
        /*117c*/ 	.word	0x0002d830
        /*1180*/ 	.short	0x010a
        /*1182*/ 	.byte	0x3f
	.zero		1


	//   ....[42]....
        /*1184*/ 	.word	0x00012130
        /*1188*/ 	.word	0x00000007
        /*118c*/ 	.word	0x0002d830
        /*1190*/ 	.short	0x010a
        /*1192*/ 	.byte	0x3f
	.zero		1


	//   ....[43]....
        /*1194*/ 	.word	0x000125d0
        /*1198*/ 	.word	0x00000008
        /*119c*/ 	.word	0x0002d850
        /*11a0*/ 	.short	0x010a
        /*11a2*/ 	.byte	0x3f
	.zero		1


	//   ....[44]....
        /*11a4*/ 	.word	0x00012610
        /*11a8*/ 	.word	0x00000008
        /*11ac*/ 	.word	0x0002d850
        /*11b0*/ 	.short	0x010a
        /*11b2*/ 	.byte	0x3f
	.zero		1


	//   ....[45]....
        /*11b4*/ 	.word	0x00012d60
        /*11b8*/ 	.word	0x00000007
        /*11bc*/ 	.word	0x00000000
        /*11c0*/ 	.short	0x0101
        /*11c2*/ 	.byte	0x3f
	.zero		1


	//   ....[46]....
        /*11c4*/ 	.word	0x00014670
        /*11c8*/ 	.word	0x00000005
        /*11cc*/ 	.word	0x00000000
        /*11d0*/ 	.short	0x0101
        /*11d2*/ 	.byte	0x3f
	.zero		1


	//   ....[47]....
        /*11d4*/ 	.word	0x00014d00
        /*11d8*/ 	.word	0x00000006
        /*11dc*/ 	.word	0x0002d850
        /*11e0*/ 	.short	0x010a
        /*11e2*/ 	.byte	0x3f
	.zero		1


	//   ....[48]....
        /*11e4*/ 	.word	0x00014db0
        /*11e8*/ 	.word	0x00000006
        /*11ec*/ 	.word	0x0002d850
        /*11f0*/ 	.short	0x010a
        /*11f2*/ 	.byte	0x3f
	.zero		1


	//   ....[49]....
        /*11f4*/ 	.word	0x000155b0
        /*11f8*/ 	.word	0x00000004
        /*11fc*/ 	.word	0x00000000
        /*1200*/ 	.short	0x0101
        /*1202*/ 	.byte	0x3f
	.zero		1


	//   ....[50]....
        /*1204*/ 	.word	0x00016900
        /*1208*/ 	.word	0x00000000
        /*120c*/ 	.word	0x00000000
        /*1210*/ 	.short	0x0101
        /*1212*/ 	.byte	0x3f
	.zero		1


	//   ....[51]....
        /*1214*/ 	.word	0x00018c60
        /*1218*/ 	.word	0x00000016
        /*121c*/ 	.word	0x0002d820
        /*1220*/ 	.short	0x010a
        /*1222*/ 	.byte	0x3f
	.zero		1


	//   ....[52]....
        /*1224*/ 	.word	0x00018d20
        /*1228*/ 	.word	0x00000008
        /*122c*/ 	.word	0x0002d8a0
        /*1230*/ 	.short	0x010a
        /*1232*/ 	.byte	0x3f
	.zero		1


	//   ....[53]....
        /*1234*/ 	.word	0x00019150
        /*1238*/ 	.word	0x00000008
        /*123c*/ 	.word	0x0002d8c0
        /*1240*/ 	.short	0x010a
        /*1242*/ 	.byte	0x3f
	.zero		1


	//   ....[54]....
        /*1244*/ 	.word	0x000196b0
        /*1248*/ 	.word	0x00000008
        /*124c*/ 	.word	0x0002d8a0
        /*1250*/ 	.short	0x010a
        /*1252*/ 	.byte	0x3f
	.zero		1


	//   ....[55]....
        /*1254*/ 	.word	0x00019ad0
        /*1258*/ 	.word	0x00000008
        /*125c*/ 	.word	0x0002d8c0
        /*1260*/ 	.short	0x010a
        /*1262*/ 	.byte	0x3f
	.zero		1


	//   ....[56]....
        /*1264*/ 	.word	0x0001ab40
        /*1268*/ 	.word	0x00000000
        /*126c*/ 	.word	0x0002d840
        /*1270*/ 	.short	0x010a
        /*1272*/ 	.byte	0x3f
	.zero		1


	//   ....[57]....
        /*1274*/ 	.word	0x0001b0d0
        /*1278*/ 	.word	0x00000000
        /*127c*/ 	.word	0x0002d830
        /*1280*/ 	.short	0x0107
        /*1282*/ 	.byte	0x3f
	.zero		1


	//   ....[58]....
        /*1284*/ 	.word	0x0001b1a0
        /*1288*/ 	.word	0x00000000
        /*128c*/ 	.word	0x0002d830
        /*1290*/ 	.short	0x0101
        /*1292*/ 	.byte	0x3f
	.zero		1


	//   ....[59]....
        /*1294*/ 	.word	0x0001bdb0
        /*1298*/ 	.word	0x00000016
        /*129c*/ 	.word	0x0002d800
        /*12a0*/ 	.short	0x0107
        /*12a2*/ 	.byte	0x3f
	.zero		1


	//   ....[60]....
        /*12a4*/ 	.word	0x0001bea0
        /*12a8*/ 	.word	0x00000016
        /*12ac*/ 	.word	0x0002d800
        /*12b0*/ 	.short	0x0101
        /*12b2*/ 	.byte	0x3f
	.zero		1


	//   ....[61]....
        /*12b4*/ 	.word	0x0001bec0
        /*12b8*/ 	.word	0x00000016
        /*12bc*/ 	.word	0x0002d820
        /*12c0*/ 	.short	0x010a
        /*12c2*/ 	.byte	0x3f
	.zero		1


	//   ....[62]....
        /*12c4*/ 	.word	0x0001c2c0
        /*12c8*/ 	.word	0x00000005
        /*12cc*/ 	.word	0x0002d840
        /*12d0*/ 	.short	0x010a
        /*12d2*/ 	.byte	0x3f
	.zero		1


	//   ....[63]....
        /*12d4*/ 	.word	0x0001c730
        /*12d8*/ 	.word	0x00000005
        /*12dc*/ 	.word	0x0002d830
        /*12e0*/ 	.short	0x0107
        /*12e2*/ 	.byte	0x3f
	.zero		1


	//   ....[64]....
        /*12e4*/ 	.word	0x0001c7f0
        /*12e8*/ 	.word	0x00000005
        /*12ec*/ 	.word	0x0002d830
        /*12f0*/ 	.short	0x0101
        /*12f2*/ 	.byte	0x3f
	.zero		1


	//   ....[65]....
        /*12f4*/ 	.word	0x0001c850
        /*12f8*/ 	.word	0x00000005
        /*12fc*/ 	.word	0x0002d860
        /*1300*/ 	.short	0x010a
        /*1302*/ 	.byte	0x3f
	.zero		1


	//   ....[66]....
        /*1304*/ 	.word	0x0001cd30
        /*1308*/ 	.word	0x00000005
        /*130c*/ 	.word	0x0002d850
        /*1310*/ 	.short	0x0107
        /*1312*/ 	.byte	0x3f
	.zero		1


	//   ....[67]....
        /*1314*/ 	.word	0x0001ce30
        /*1318*/ 	.word	0x00000005
        /*131c*/ 	.word	0x0002d850
        /*1320*/ 	.short	0x0101
        /*1322*/ 	.byte	0x3f
	.zero		1


	//   ....[68]....
        /*1324*/ 	.word	0x0001d030
        /*1328*/ 	.word	0x00000000
        /*132c*/ 	.word	0x0002d860
        /*1330*/ 	.short	0x010a
        /*1332*/ 	.byte	0x3f
	.zero		1


	//   ....[69]....
        /*1334*/ 	.word	0x0001d460
        /*1338*/ 	.word	0x00000000
        /*133c*/ 	.word	0x0002d850
        /*1340*/ 	.short	0x0107
        /*1342*/ 	.byte	0x3f
	.zero		1


	//   ....[70]....
        /*1344*/ 	.word	0x0001d530
        /*1348*/ 	.word	0x00000000
        /*134c*/ 	.word	0x0002d850
        /*1350*/ 	.short	0x0101
        /*1352*/ 	.byte	0x3f
	.zero		1


	//   ....[71]....
        /*1354*/ 	.word	0x0001e260
        /*1358*/ 	.word	0x00000005
        /*135c*/ 	.word	0x0002d820
        /*1360*/ 	.short	0x010a
        /*1362*/ 	.byte	0x3f
	.zero		1


	//   ....[72]....
        /*1364*/ 	.word	0x0001e3d0
        /*1368*/ 	.word	0x00000003
        /*136c*/ 	.word	0x0002d840
        /*1370*/ 	.short	0x010a
        /*1372*/ 	.byte	0x3f
	.zero		1


	//   ....[73]....
        /*1374*/ 	.word	0x0001e470
        /*1378*/ 	.word	0x00000019
        /*137c*/ 	.word	0x0002d840
        /*1380*/ 	.short	0x010a
        /*1382*/ 	.byte	0x3f
	.zero		1


	//   ....[74]....
        /*1384*/ 	.word	0x0001e4b0
        /*1388*/ 	.word	0x00000003
        /*138c*/ 	.word	0x0002d860
        /*1390*/ 	.short	0x010a
        /*1392*/ 	.byte	0x3f
	.zero		1


	//   ....[75]....
        /*1394*/ 	.word	0x0001e4f0
        /*1398*/ 	.word	0x00000019
        /*139c*/ 	.word	0x0002d860
        /*13a0*/ 	.short	0x010a
        /*13a2*/ 	.byte	0x3f
	.zero		1


	//   ....[76]....
        /*13a4*/ 	.word	0x0001e550
        /*13a8*/ 	.word	0x00000020
        /*13ac*/ 	.word	0x0002d890
        /*13b0*/ 	.short	0x010a
        /*13b2*/ 	.byte	0x3f
	.zero		1


	//   ....[77]....
        /*13b4*/ 	.word	0x0001e6d0
        /*13b8*/ 	.word	0x00000020
        /*13bc*/ 	.word	0x0002d890
        /*13c0*/ 	.short	0x010a
        /*13c2*/ 	.byte	0x3f
	.zero		1


	//   ....[78]....
        /*13c4*/ 	.word	0x0001e850
        /*13c8*/ 	.word	0x00000020
        /*13cc*/ 	.word	0x0002d890
        /*13d0*/ 	.short	0x010a
        /*13d2*/ 	.byte	0x3f
	.zero		1


	//   ....[79]....
        /*13d4*/ 	.word	0x0001e9c0
        /*13d8*/ 	.word	0x00000020
        /*13dc*/ 	.word	0x0002d8b0
        /*13e0*/ 	.short	0x010a
        /*13e2*/ 	.byte	0x3f
	.zero		1


	//   ....[80]....
        /*13e4*/ 	.word	0x0001ecd0
        /*13e8*/ 	.word	0x00000002
        /*13ec*/ 	.word	0x0002d800
        /*13f0*/ 	.short	0x010a
        /*13f2*/ 	.byte	0x3f
	.zero		1


	//   ....[81]....
        /*13f4*/ 	.word	0x0001eee0
        /*13f8*/ 	.word	0x00000002
        /*13fc*/ 	.word	0x0002d800
        /*1400*/ 	.short	0x010a
        /*1402*/ 	.byte	0x3f
	.zero		1


	//   ....[82]....
        /*1404*/ 	.word	0x0001ef30
        /*1408*/ 	.word	0x00000000
        /*140c*/ 	.word	0x0002d830
        /*1410*/ 	.short	0x010a
        /*1412*/ 	.byte	0x3f
	.zero		1


	//   ....[83]....
        /*1414*/ 	.word	0x0001ef80
        /*1418*/ 	.word	0x00000007
        /*141c*/ 	.word	0x0002d830
        /*1420*/ 	.short	0x010a
        /*1422*/ 	.byte	0x3f
	.zero		1


	//   ....[84]....
        /*1424*/ 	.word	0x0001efd0
        /*1428*/ 	.word	0x00000008
        /*142c*/ 	.word	0x0002d850
        /*1430*/ 	.short	0x010a
        /*1432*/ 	.byte	0x3f
	.zero		1


	//   ....[85]....
        /*1434*/ 	.word	0x0001f020
        /*1438*/ 	.word	0x00000007
        /*143c*/ 	.word	0x0002d830
        /*1440*/ 	.short	0x010a
        /*1442*/ 	.byte	0x3f
	.zero		1


	//   ....[86]....
        /*1444*/ 	.word	0x0001f070
        /*1448*/ 	.word	0x00000008
        /*144c*/ 	.word	0x0002d850
        /*1450*/ 	.short	0x010a
        /*1452*/ 	.byte	0x3f
	.zero		1


	//   ....[87]....
        /*1454*/ 	.word	0x0001f0c0
        /*1458*/ 	.word	0x00000006
        /*145c*/ 	.word	0x0002d850
        /*1460*/ 	.short	0x010a
        /*1462*/ 	.byte	0x3f
	.zero		1


	//   ....[88]....
        /*1464*/ 	.word	0x0001f450
        /*1468*/ 	.word	0x00000016
        /*146c*/ 	.word	0x0002d820
        /*1470*/ 	.short	0x010a
        /*1472*/ 	.byte	0x3f
	.zero		1


	//   ....[89]....
        /*1474*/ 	.word	0x0001f4a0
        /*1478*/ 	.word	0x00000008
        /*147c*/ 	.word	0x0002d8a0
        /*1480*/ 	.short	0x010a
        /*1482*/ 	.byte	0x3f
	.zero		1


	//   ....[90]....
        /*1484*/ 	.word	0x0001f4f0
        /*1488*/ 	.word	0x00000008
        /*148c*/ 	.word	0x0002d8c0
        /*1490*/ 	.short	0x010a
        /*1492*/ 	.byte	0x3f
	.zero		1


	//   ....[91]....
        /*1494*/ 	.word	0x0001f540
        /*1498*/ 	.word	0x00000008
        /*149c*/ 	.word	0x0002d8a0
        /*14a0*/ 	.short	0x010a
        /*14a2*/ 	.byte	0x3f
	.zero		1


	//   ....[92]....
        /*14a4*/ 	.word	0x0001f590
        /*14a8*/ 	.word	0x00000008
        /*14ac*/ 	.word	0x0002d8c0
        /*14b0*/ 	.short	0x010a
        /*14b2*/ 	.byte	0x3f
	.zero		1


	//   ....[93]....
        /*14b4*/ 	.word	0x0001f6b0
        /*14b8*/ 	.word	0x00000000
        /*14bc*/ 	.word	0x0002d840
        /*14c0*/ 	.short	0x010a
        /*14c2*/ 	.byte	0x3f
	.zero		1


	//   ....[94]....
        /*14c4*/ 	.word	0x00020520
        /*14c8*/ 	.word	0x00000016
        /*14cc*/ 	.word	0x0002d820
        /*14d0*/ 	.short	0x010a
        /*14d2*/ 	.byte	0x3f
	.zero		1


	//   ....[95]....
        /*14d4*/ 	.word	0x00020570
        /*14d8*/ 	.word	0x00000005
        /*14dc*/ 	.word	0x0002d840
        /*14e0*/ 	.short	0x010a
        /*14e2*/ 	.byte	0x3f
	.zero		1


	//   ....[96]....
        /*14e4*/ 	.word	0x00020b80
        /*14e8*/ 	.word	0x00000005
        /*14ec*/ 	.word	0x0002d860
        /*14f0*/ 	.short	0x010a
        /*14f2*/ 	.byte	0x3f
	.zero		1


	//   ....[97]....
        /*14f4*/ 	.word	0x00021160
        /*14f8*/ 	.word	0x00000000
        /*14fc*/ 	.word	0x0002d860
        /*1500*/ 	.short	0x010a
        /*1502*/ 	.byte	0x3f
	.zero		1


	//   ....[98]....
        /*1504*/ 	.word	0x000220b0
        /*1508*/ 	.word	0x00000005
        /*150c*/ 	.word	0x0002d820
        /*1510*/ 	.short	0x010a
        /*1512*/ 	.byte	0x3f
	.zero		1


	//   ....[99]....
        /*1514*/ 	.word	0x00022250
        /*1518*/ 	.word	0x00000003
        /*151c*/ 	.word	0x0002d840
        /*1520*/ 	.short	0x010a
        /*1522*/ 	.byte	0x3f
	.zero		1


	//   ....[100]....
        /*1524*/ 	.word	0x000222a0
        /*1528*/ 	.word	0x00000019
        /*152c*/ 	.word	0x0002d840
        /*1530*/ 	.short	0x010a
        /*1532*/ 	.byte	0x3f
	.zero		1


	//   ....[101]....
        /*1534*/ 	.word	0x000222f0
        /*1538*/ 	.word	0x00000003
        /*153c*/ 	.word	0x0002d860
        /*1540*/ 	.short	0x010a
        /*1542*/ 	.byte	0x3f
	.zero		1


	//----- nvinfo : EIATTR_NUM_MBARRIERS
	.align		4
.L_325:
        /*1544*/ 	.byte	0x03, 0x38
        /*1546*/ 	.short	0x0016


	//----- nvinfo : EIATTR_EXIT_INSTR_OFFSETS
	.align		4
        /*1548*/ 	.byte	0x04, 0x1c
        /*154a*/ 	.short	(.L_327 - .L_326)


	//   ....[0]....
.L_326:
        /*154c*/ 	.word	0x0001e540


	//----- nvinfo : EIATTR_MAX_THREADS
	.align		4
.L_327:
        /*1550*/ 	.byte	0x04, 0x05
        /*1552*/ 	.short	(.L_329 - .L_328)
.L_328:
        /*1554*/ 	.word	0x00000200
        /*1558*/ 	.word	0x00000001
        /*155c*/ 	.word	0x00000001


	//----- nvinfo : EIATTR_CRS_STACK_SIZE
	.align		4
.L_329:
        /*1560*/ 	.byte	0x04, 0x1e
        /*1562*/ 	.short	(.L_331 - .L_330)
.L_330:
        /*1564*/ 	.word	0x00000000


	//----- nvinfo : EIATTR_CBANK_PARAM_SIZE
	.align		4
.L_331:
        /*1568*/ 	.byte	0x03, 0x19
        /*156a*/ 	.short	0x0af0


	//----- nvinfo : EIATTR_PARAM_CBANK
	.align		4
        /*156c*/ 	.byte	0x04, 0x0a
        /*156e*/ 	.short	(.L_333 - .L_332)
	.align		4
.L_332:
        /*1570*/ 	.word	index@(.nv.constant0._ZN7cutlass13device_kernelIN5flash11enable_sm90INS1_16FlashAttnFwdSm90INS1_25CollectiveMainloopFwdSm90ILi2EN4cute5tupleIJNS5_1CILi1EEES8_S8_EEENS6_IJNS7_ILi192EEENS7_ILi128EEENS7_ILi96EEEEEELi96ENS_10bfloat16_tEfNS_4arch4Sm90ELb1ELb0ELb1ELb1ELb1ELb1ELb0ELb0ELb1ELb1ELb0ELb0EEENS1_21CollectiveEpilogueFwdINS6_IJSA_SC_SB_EEES9_SE_SG_Li384ELb1ELb1ELb0ELb0EEENS1_36VarlenDynamicPersistentTileSchedulerILi192ELi128ELi384ELi128ELb0ELb1ELb1ELb1ELb1ELb1EEEEEEEEEvNT_6ParamsE)
        /*1574*/ 	.short	0x0210
        /*1576*/ 	.short	0x0af0


	//----- nvinfo : EIATTR_SW_WAR
	.align		4
.L_333:
        /*1578*/ 	.byte	0x04, 0x36
        /*157a*/ 	.short	(.L_335 - .L_334)
.L_334:
        /*157c*/ 	.word	0x00000008
.L_335:


//--------------------- .nv.callgraph             --------------------------
	.section	.nv.callgraph,"",@"SHT_CUDA_CALLGRAPH"
	.align	4
	.sectionentsize	8
	.align		4
        /*0000*/ 	.word	0x00000000
	.align		4
        /*0004*/ 	.word	0xffffffff
	.align		4
        /*0008*/ 	.word	index@(_ZN7cutlass13device_kernelIN5flash11enable_sm90INS1_16FlashAttnFwdSm90INS1_25CollectiveMainloopFwdSm90ILi2EN4cute5tupleIJNS5_1CILi1EEES8_S8_EEENS6_IJNS7_ILi192EEENS7_ILi128EEENS7_ILi96EEEEEELi96ENS_10bfloat16_tEfNS_4arch4Sm90ELb0ELb0ELb1ELb0ELb1ELb0ELb0ELb0ELb1ELb1ELb0ELb0EEENS1_21CollectiveEpilogueFwdINS6_IJSA_SC_SB_EEES9_SE_SG_Li384ELb0ELb1ELb0ELb0EEENS1_29StaticPersistentTileSchedulerILb0EEEEEEEEEvNT_6ParamsE)
	.align		4
        /*000c*/ 	.word	index@(__assertfail)
	.align		4
        /*0010*/ 	.word	index@(_ZN7cutlass13device_kernelIN5flash11enable_sm90INS1_16FlashAttnFwdSm90INS1_25CollectiveMainloopFwdSm90ILi2EN4cute5tupleIJNS5_1CILi1EEES8_S8_EEENS6_IJNS7_ILi192EEENS7_ILi128EEENS7_ILi96EEEEEELi96ENS_10bfloat16_tEfNS_4arch4Sm90ELb0ELb0ELb1ELb1ELb1ELb0ELb0ELb0ELb1ELb1ELb0ELb0EEENS1_21CollectiveEpilogueFwdINS6_IJSA_SC_SB_EEES9_SE_SG_Li384ELb1ELb1ELb0ELb0EEENS1_36VarlenDynamicPersistentTileSchedulerILi192ELi128ELi384ELi128ELb0ELb1ELb1ELb0ELb1ELb1EEEEEEEEEvNT_6ParamsE)
	.align		4
        /*0014*/ 	.word	index@(__assertfail)
	.align		4
        /*0018*/ 	.word	index@(_ZN7cutlass13device_kernelIN5flash11enable_sm90INS1_16FlashAttnFwdSm90INS1_25CollectiveMainloopFwdSm90ILi2EN4cute5tupleIJNS5_1CILi1EEES8_S8_EEENS6_IJNS7_ILi192EEENS7_ILi128EEENS7_ILi96EEEEEELi96ENS_10bfloat16_tEfNS_4arch4Sm90ELb0ELb0ELb1ELb1ELb1ELb1ELb0ELb0ELb1ELb1ELb0ELb0EEENS1_21CollectiveEpilogueFwdINS6_IJSA_SC_SB_EEES9_SE_SG_Li384ELb1ELb1ELb0ELb0EEENS1_36VarlenDynamicPersistentTileSchedulerILi192ELi128ELi384ELi128ELb0ELb1ELb1ELb0ELb1ELb1EEEEEEEEEvNT_6ParamsE)
	.align		4
        /*001c*/ 	.word	index@(__assertfail)
	.align		4
        /*0020*/ 	.word	index@(_ZN7cutlass13device_kernelIN5flash11enable_sm90INS1_16FlashAttnFwdSm90INS1_25CollectiveMainloopFwdSm90ILi2EN4cute5tupleIJNS5_1CILi1EEES8_S8_EEENS6_IJNS7_ILi192EEENS7_ILi128EEENS7_ILi96EEEEEELi96ENS_10bfloat16_tEfNS_4arch4Sm90ELb0ELb1ELb1ELb0ELb1ELb0ELb0ELb0ELb1ELb1ELb0ELb0EEENS1_21CollectiveEpilogueFwdINS6_IJSA_SC_SB_EEES9_SE_SG_Li384ELb0ELb1ELb0ELb0EEENS1_30DynamicPersistentTileSchedulerILi384ELi128ELb0ELb1ELb1EEEEEEEEEvNT_6ParamsE)
	.align		4
        /*0024*/ 	.word	index@(__assertfail)
	.align		4
        /*0028*/ 	.word	index@(_ZN7cutlass13device_kernelIN5flash11enable_sm90INS1_16FlashAttnFwdSm90INS1_25CollectiveMainloopFwdSm90ILi2EN4cute5tupleIJNS5_1CILi1EEES8_S8_EEENS6_IJNS7_ILi192EEENS7_ILi128EEENS7_ILi96EEEEEELi96ENS_10bfloat16_tEfNS_4arch4Sm90ELb0ELb1ELb1ELb1ELb1ELb0ELb0ELb0ELb1ELb1ELb0ELb0EEENS1_21CollectiveEpilogueFwdINS6_IJSA_SC_SB_EEES9_SE_SG_Li384ELb1ELb1ELb0ELb0EEENS1_36VarlenDynamicPersistentTileSchedulerILi192ELi128ELi384ELi128ELb0ELb1ELb1ELb1ELb0ELb1EEEEEEEEEvNT_6ParamsE)
	.align		4
        /*002c*/ 	.word	index@(__assertfail)
	.align		4
        /*0030*/ 	.word	index@(_ZN7cutlass13device_kernelIN5flash11enable_sm90INS1_16FlashAttnFwdSm90INS1_25CollectiveMainloopFwdSm90ILi2EN4cute5tupleIJNS5_1CILi1EEES8_S8_EEENS6_IJNS7_ILi192EEENS7_ILi128EEENS7_ILi96EEEEEELi96ENS_10bfloat16_tEfNS_4arch4Sm90ELb0ELb1ELb1ELb1ELb1ELb1ELb0ELb0ELb1ELb1ELb0ELb0EEENS1_21CollectiveEpilogueFwdINS6_IJSA_SC_SB_EEES9_SE_SG_Li384ELb1ELb1ELb0ELb0EEENS1_36VarlenDynamicPersistentTileSchedulerILi192ELi128ELi384ELi128ELb0ELb1ELb1ELb1ELb0ELb1EEEEEEEEEvNT_6ParamsE)
	.align		4
        /*0034*/ 	.word	index@(__assertfail)
	.align		4
        /*0038*/ 	.word	index@(_ZN7cutlass13device_kernelIN5flash11enable_sm90INS1_16FlashAttnFwdSm90INS1_25CollectiveMainloopFwdSm90ILi2EN4cute5tupleIJNS5_1CILi1EEES8_S8_EEENS6_IJNS7_ILi192EEENS7_ILi128EEENS7_ILi96EEEEEELi96ENS_10bfloat16_tEfNS_4arch4Sm90ELb1ELb0ELb1ELb0ELb1ELb0ELb0ELb0ELb1ELb1ELb0ELb0EEENS1_21CollectiveEpilogueFwdINS6_IJSA_SC_SB_EEES9_SE_SG_Li384ELb0ELb1ELb0ELb0EEENS1_30DynamicPersistentTileSchedulerILi384ELi128ELb0ELb1ELb1EEEEEEEEEvNT_6ParamsE)
	.align		4
        /*003c*/ 	.word	index@(__assertfail)
	.align		4
        /*0040*/ 	.word	index@(_ZN7cutlass13device_kernelIN5flash11enable_sm90INS1_16FlashAttnFwdSm90INS1_25CollectiveMainloopFwdSm90ILi2EN4cute5tupleIJNS5_1CILi1EEES8_S8_EEENS6_IJNS7_ILi192EEENS7_ILi128EEENS7_ILi96EEEEEELi96ENS_10bfloat16_tEfNS_4arch4Sm90ELb1ELb0ELb1ELb1ELb1ELb0ELb0ELb0ELb1ELb1ELb0ELb0EEENS1_21CollectiveEpilogueFwdINS6_IJSA_SC_SB_EEES9_SE_SG_Li384ELb1ELb1ELb0ELb0EEENS1_36VarlenDynamicPersistentTileSchedulerILi192ELi128ELi384ELi128ELb0ELb1ELb1ELb1ELb1ELb1EEEEEEEEEvNT_6ParamsE)
	.align		4
        /*0044*/ 	.word	index@(__assertfail)
	.align		4
        /*0048*/ 	.word	index@(_ZN7cutlass13device_kernelIN5flash11enable_sm90INS1_16FlashAttnFwdSm90INS1_25CollectiveMainloopFwdSm90ILi2EN4cute5tupleIJNS5_1CILi1EEES8_S8_EEENS6_IJNS7_ILi192EEENS7_ILi128EEENS7_ILi96EEEEEELi96ENS_10bfloat16_tEfNS_4arch4Sm90ELb1ELb0ELb1ELb1ELb1ELb1ELb0ELb0ELb1ELb1ELb0ELb0EEENS1_21CollectiveEpilogueFwdINS6_IJSA_SC_SB_EEES9_SE_SG_Li384ELb1ELb1ELb0ELb0EEENS1_36VarlenDynamicPersistentTileSchedulerILi192ELi128ELi384ELi128ELb0ELb1ELb1ELb1ELb1ELb1EEEEEEEEEvNT_6ParamsE)
	.align		4
        /*004c*/ 	.word	index@(__assertfail)
	.align		4
        /*0050*/ 	.word	0x00000000
	.align		4
        /*0054*/ 	.word	0xfffffffe
	.align		4
        /*0058*/ 	.word	0x00000000
	.align		4
        /*005c*/ 	.word	0xfffffffd
	.align		4
        /*0060*/ 	.word	0x00000000
	.align		4
        /*0064*/ 	.word	0xfffffffc


//--------------------- .nv.constant4             --------------------------
	.section	.nv.constant4,"a",@progbits
	.align	8
	.align		8
.nv.constant4:
        /*0000*/ 	.dword	__assertfail
	.align		8
        /*0008*/ 	.dword	__unnamed_1
	.align		8
        /*0010*/ 	.dword	__unnamed_2
	.align		8
        /*0018*/ 	.dword	__unnamed_3
	.align		8
        /*0020*/ 	.dword	__unnamed_4
	.align		8
        /*0028*/ 	.dword	__unnamed_5
	.align		8
        /*0030*/ 	.dword	_ZN79_INTERNAL_8c6fb5e8_43_flash_fwd_hdim96_bf16_paged_softcap_sm90_cu_ea41c527_43564cuda3std3__45__cpo5beginE
	.align		8
        /*0038*/ 	.dword	_ZN79_INTERNAL_8c6fb5e8_43_flash_fwd_hdim96_bf16_paged_softcap_sm90_cu_ea41c527_43564cuda3std3__45__cpo3endE
	.align		8
        /*0040*/ 	.dword	_ZN79_INTERNAL_8c6fb5e8_43_flash_fwd_hdim96_bf16_paged_softcap_sm90_cu_ea41c527_43564cuda3std3__45__cpo6cbeginE
	.align		8
        /*0048*/ 	.dword	_ZN79_INTERNAL_8c6fb5e8_43_flash_fwd_hdim96_bf16_paged_softcap_sm90_cu_ea41c527_43564cuda3std3__45__cpo4cendE
	.align		8
        /*0050*/ 	.dword	_ZN79_INTERNAL_8c6fb5e8_43_flash_fwd_hdim96_bf16_paged_softcap_sm90_cu_ea41c527_43564cuda3std3__481_GLOBAL__N__8c6fb5e8_43_flash_fwd_hdim96_bf16_paged_softcap_sm90_cu_ea41c527_43566ignoreE
	.align		8
        /*0058*/ 	.dword	_ZN79_INTERNAL_8c6fb5e8_43_flash_fwd_hdim96_bf16_paged_softcap_sm90_cu_ea41c527_43564cuda3std3__419piecewise_constructE
	.align		8
        /*0060*/ 	.dword	_ZN79_INTERNAL_8c6fb5e8_43_flash_fwd_hdim96_bf16_paged_softcap_sm90_cu_ea41c527_43564cuda3std3__48in_placeE
	.align		8
        /*0068*/ 	.dword	_ZN79_INTERNAL_8c6fb5e8_43_flash_fwd_hdim96_bf16_paged_softcap_sm90_cu_ea41c527_43564cuda3std6ranges3__45__cpo4swapE
	.align		8
        /*0070*/ 	.dword	_ZN79_INTERNAL_8c6fb5e8_43_flash_fwd_hdim96_bf16_paged_softcap_sm90_cu_ea41c527_43564cuda3std6ranges3__45__cpo9iter_moveE
	.align		8
        /*0078*/ 	.dword	_ZN79_INTERNAL_8c6fb5e8_43_flash_fwd_hdim96_bf16_paged_softcap_sm90_cu_ea41c527_43564cute7productE
	.align		8
        /*0080*/ 	.dword	_ZN79_INTERNAL_8c6fb5e8_43_flash_fwd_hdim96_bf16_paged_softcap_sm90_cu_ea41c527_43564cute1_E
	.align		8
        /*0088*/ 	.dword	$str$23
	.align		8
        /*0090*/ 	.dword	$str$24


//--------------------- .text._ZN7cutlass13device_kernelIN5flash11enable_sm90INS1_16FlashAttnFwdSm90INS1_25CollectiveMainloopFwdSm90ILi2EN4cute5tupleIJNS5_1CILi1EEES8_S8_EEENS6_IJNS7_ILi192EEENS7_ILi128EEENS7_ILi96EEEEEELi96ENS_10bfloat16_tEfNS_4arch4Sm90ELb0ELb0ELb1ELb0ELb1ELb0ELb0ELb0ELb1ELb1ELb0ELb0EEENS1_21CollectiveEpilogueFwdINS6_IJSA_SC_SB_EEES9_SE_SG_Li384ELb0ELb1ELb0ELb0EEENS1_29StaticPersistentTileSchedulerILb0EEEEEEEEEvNT_6ParamsE --------------------------
	.section	.text._ZN7cutlass13device_kernelIN5flash11enable_sm90INS1_16FlashAttnFwdSm90INS1_25CollectiveMainloopFwdSm90ILi2EN4cute5tupleIJNS5_1CILi1EEES8_S8_EEENS6_IJNS7_ILi192EEENS7_ILi128EEENS7_ILi96EEEEEELi96ENS_10bfloat16_tEfNS_4arch4Sm90ELb0ELb0ELb1ELb0ELb1ELb0ELb0ELb0ELb1ELb1ELb0ELb0EEENS1_21CollectiveEpilogueFwdINS6_IJSA_SC_SB_EEES9_SE_SG_Li384ELb0ELb1ELb0ELb0EEENS1_29StaticPersistentTileSchedulerILb0EEEEEEEEEvNT_6ParamsE,"ax",@progbits
	.align	128
.text._ZN7cutlass13device_kernelIN5flash11enable_sm90INS1_16FlashAttnFwdSm90INS1_25CollectiveMainloopFwdSm90ILi2EN4cute5tupleIJNS5_1CILi1EEES8_S8_EEENS6_IJNS7_ILi192EEENS7_ILi128EEENS7_ILi96EEEEEELi96ENS_10bfloat16_tEfNS_4arch4Sm90ELb0ELb0ELb1ELb0ELb1ELb0ELb0ELb0ELb1ELb1ELb0ELb0EEENS1_21CollectiveEpilogueFwdINS6_IJSA_SC_SB_EEES9_SE_SG_Li384ELb0ELb1ELb0ELb0EEENS1_29StaticPersistentTileSchedulerILb0EEEEEEEEEvNT_6ParamsE:
        .type           _ZN7cutlass13device_kernelIN5flash11enable_sm90INS1_16FlashAttnFwdSm90INS1_25CollectiveMainloopFwdSm90ILi2EN4cute5tupleIJNS5_1CILi1EEES8_S8_EEENS6_IJNS7_ILi192EEENS7_ILi128EEENS7_ILi96EEEEEELi96ENS_10bfloat16_tEfNS_4arch4Sm90ELb0ELb0ELb1ELb0ELb1ELb0ELb0ELb0ELb1ELb1ELb0ELb0EEENS1_21CollectiveEpilogueFwdINS6_IJSA_SC_SB_EEES9_SE_SG_Li384ELb0ELb1ELb0ELb0EEENS1_29StaticPersistentTileSchedulerILb0EEEEEEEEEvNT_6ParamsE,@function
        .size           _ZN7cutlass13device_kernelIN5flash11enable_sm90INS1_16FlashAttnFwdSm90INS1_25CollectiveMainloopFwdSm90ILi2EN4cute5tupleIJNS5_1CILi1EEES8_S8_EEENS6_IJNS7_ILi192EEENS7_ILi128EEENS7_ILi96EEEEEELi96ENS_10bfloat16_tEfNS_4arch4Sm90ELb0ELb0ELb1ELb0ELb1ELb0ELb0ELb0ELb1ELb1ELb0ELb0EEENS1_21CollectiveEpilogueFwdINS6_IJSA_SC_SB_EEES9_SE_SG_Li384ELb0ELb1ELb0ELb0EEENS1_29StaticPersistentTileSchedulerILb0EEEEEEEEEvNT_6ParamsE,(.L_x_2728 - _ZN7cutlass13device_kernelIN5flash11enable_sm90INS1_16FlashAttnFwdSm90INS1_25CollectiveMainloopFwdSm90ILi2EN4cute5tupleIJNS5_1CILi1EEES8_S8_EEENS6_IJNS7_ILi192EEENS7_ILi128EEENS7_ILi96EEEEEELi96ENS_10bfloat16_tEfNS_4arch4Sm90ELb0ELb0ELb1ELb0ELb1ELb0ELb0ELb0ELb1ELb1ELb0ELb0EEENS1_21CollectiveEpilogueFwdINS6_IJSA_SC_SB_EEES9_SE_SG_Li384ELb0ELb1ELb0ELb0EEENS1_29StaticPersistentTileSchedulerILb0EEEEEEEEEvNT_6ParamsE)
        .other          _ZN7cutlass13device_kernelIN5flash11enable_sm90INS1_16FlashAttnFwdSm90INS1_25CollectiveMainloopFwdSm90ILi2EN4cute5tupleIJNS5_1CILi1EEES8_S8_EEENS6_IJNS7_ILi192EEENS7_ILi128EEENS7_ILi96EEEEEELi96ENS_10bfloat16_tEfNS_4arch4Sm90ELb0ELb0ELb1ELb0ELb1ELb0ELb0ELb0ELb1ELb1ELb0ELb0EEENS1_21CollectiveEpilogueFwdINS6_IJSA_SC_SB_EEES9_SE_SG_Li384ELb0ELb1ELb0ELb0EEENS1_29StaticPersistentTileSchedulerILb0EEEEEEEEEvNT_6ParamsE,@"STO_CUDA_ENTRY STV_DEFAULT"
_ZN7cutlass13device_kernelIN5flash11enable_sm90INS1_16FlashAttnFwdSm90INS1_25CollectiveMainloopFwdSm90ILi2EN4cute5tupleIJNS5_1CILi1EEES8_S8_EEENS6_IJNS7_ILi192EEENS7_ILi128EEENS7_ILi96EEEEEELi96ENS_10bfloat16_tEfNS_4arch4Sm90ELb0ELb0ELb1ELb0ELb1ELb0ELb0ELb0ELb1ELb1ELb0ELb0EEENS1_21CollectiveEpilogueFwdINS6_IJSA_SC_SB_EEES9_SE_SG_Li384ELb0ELb1ELb0ELb0EEENS1_29StaticPersistentTileSchedulerILb0EEEEEEEEEvNT_6ParamsE:
[----:B------:R-:W0:Y:S02]  /*0000*/  LDC R1, c[0x0][0x28] ;  /* 0x00000a00ff017b82 */ /* 0x000e240000000800 */
[----:B0-----:R-:W-:Y:S01]  /*0010*/  VIADD R1, R1, 0xffffffe8 ;  /* 0xffffffe801017836 */ /* 0x001fe20000000000 */
[----:B------:R-:W0:Y:S01]  /*0020*/  S2R R3, SR_TID.X ;  /* 0x0000000000037919 */ /* 0x000e220000002100 */
[----:B------:R-:W-:Y:S01]  /*0030*/  ELECT P0, URZ, PT ;  /* 0x00000000003f782f */ /* 0x000fe20003800000 */
[----:B------:R-:W-:Y:S01]  /*0040*/  UMOV UR4, 0x80 ;  /* 0x0000008000047882 */ /* 0x000fe20000000000 */
[----:B------:R-:W-:Y:S01]  /*0050*/  UMOV UR7, 0x180 ;  /* 0x0000018000077882 */ /* 0x000fe20000000000 */
[--C-:B0-----:R-:W-:Y:S02]  /*0060*/  SHF.R.U32.HI R0, RZ, 0x5, R3.reuse ;  /* 0x00000005ff007819 */ /* 0x101fe40000011603 */
[----:B------:R-:W-:-:S03]  /*0070*/  SHF.R.U32.HI R3, RZ, 0x7, R3 ;  /* 0x00000007ff037819 */ /* 0x000fc60000011603 */
[----:B------:R-:W0:Y:S04]  /*0080*/  SHFL.IDX PT, R2, R0, RZ, 0x1f ;  /* 0x00001fff00027589 */ /* 0x000e2800000e0000 */
[----:B------:R-:W1:Y:S01]  /*0090*/  SHFL.IDX PT, R3, R3, RZ, 0x1f ;  /* 0x00001fff03037589 */ /* 0x000e6200000e0000 */
[C---:B0-----:R-:W-:Y:S02]  /*00a0*/  ISETP.NE.OR P0, PT, R2.reuse, RZ, !P0 ;  /* 0x000000ff0200720c */ /* 0x041fe40004705670 */
[----:B------:R-:W-:-:S11]  /*00b0*/  ISETP.NE.AND P1, PT, R2, RZ, PT ;  /* 0x000000ff0200720c */ /* 0x000fd60003f25270 */
[----:B------:R-:W-:Y:S01]  /*00c0*/  VOTEU.ALL UP0, P0 ;  /* 0x00000000003f7886 */ /* 0x000fe20000000000 */
[----:B------:R-:W-:-:S04]  /*00d0*/  VOTEU.ALL UP1, P0 ;  /* 0x00000000003f7886 */ /* 0x000fc80000020000 */
[----:B------:R-:W0:Y:S01]  /*00e0*/  @!UP0 S2UR UR8, SR_CgaCtaId ;  /* 0x00000000000889c3 */ /* 0x000e220000008800 */
[----:B------:R-:W-:Y:S01]  /*00f0*/  @!UP0 UMOV UR6, 0x400 ;  /* 0x0000040000068882 */ /* 0x000fe20000000000 */
[----:B------:R-:W-:-:S04]  /*0100*/  @!UP0 UIADD3 UR4, -UR4, 0x100000, URZ ;  /* 0x0010000004048890 */ /* 0x000fc8000fffe13f */
[----:B------:R-:W-:Y:S02]  /*0110*/  @!UP0 USHF.L.U32 UR5, UR4, 0xb, URZ ;  /* 0x0000000b04058899 */ /* 0x000fe4000800063f */
[----:B------:R-:W-:Y:S02]  /*0120*/  @!UP0 USHF.L.U32 UR4, UR4, 0x1, URZ ;  /* 0x0000000104048899 */ /* 0x000fe4000800063f */
[----:B0-----:R-:W-:Y:S02]  /*0130*/  @!UP0 ULEA UR8, UR8, UR6, 0x18 ;  /* 0x0000000608088291 */ /* 0x001fe4000f8ec03f */
[----:B------:R-:W-:-:S04]  /*0140*/  @!UP0 UIADD3 UR6, -UR7, 0x100000, URZ ;  /* 0x0010000007068890 */ /* 0x000fc8000fffe13f */
[----:B------:R-:W-:Y:S02]  /*0150*/  @!UP0 USHF.L.U32 UR7, UR6, 0xb, URZ ;  /* 0x0000000b06078899 */ /* 0x000fe4000800063f */
[----:B------:R-:W-:Y:S01]  /*0160*/  @!UP0 USHF.L.U32 UR6, UR6, 0x1, URZ ;  /* 0x0000000106068899 */ /* 0x000fe2000800063f */
[----:B------:R-:W-:-:S05]  /*0170*/  VOTEU.ALL UP0, P0 ;  /* 0x00000000003f7886 */ /* 0x000fca0000000000 */
[----:B------:R0:W2:Y:S06]  /*0180*/  @!UP0 SYNCS.EXCH.64 URZ, [UR8+0x2d800], UR4 ;  /* 0x02d80004083f85b2 */ /* 0x0000ac0008000100 */
[----:B------:R0:W3:Y:S02]  /*0190*/  @!UP1 SYNCS.EXCH.64 URZ, [UR8+0x2d820], UR6 ;  /* 0x02d82006083f95b2 */ /* 0x0000e40008000100 */
[----:B01----:R-:W-:Y:S05]  /*01a0*/  @P1 BRA `(.L_x_0) ;  /* 0x0000000000481947 */ /* 0x003fea0003800000 */
[----:B------:R-:W0:Y:S01]  /*01b0*/  S2UR UR5, SR_CgaCtaId ;  /* 0x00000000000579c3 */ /* 0x000e220000008800 */
[----:B------:R-:W-:Y:S01]  /*01c0*/  UMOV UR4, 0x400 ;  /* 0x0000040000047882 */ /* 0x000fe20000000000 */
[----:B------:R-:W-:Y:S01]  /*01d0*/  UMOV UR6, 0x80 ;  /* 0x0000008000067882 */ /* 0x000fe20000000000 */
[----:B------:R-:W-:Y:S01]  /*01e0*/  UMOV UR7, 0x180 ;  /* 0x0000018000077882 */ /* 0x000fe20000000000 */
[----:B------:R-:W-:Y:S01]  /*01f0*/  ELECT P0, URZ, PT ;  /* 0x00000000003f782f */ /* 0x000fe20003800000 */
[----:B0-----:R-:W-:Y:S02]  /*0200*/  ULEA UR8, UR5, UR4, 0x18 ;  /* 0x0000000405087291 */ /* 0x001fe4000f8ec03f */
[----:B------:R-:W-:-:S04]  /*0210*/  UIADD3 UR4, -UR6, 0x100000, URZ ;  /* 0x0010000006047890 */ /* 0x000fc8000fffe13f */
[----:B------:R-:W-:Y:S02]  /*0220*/  USHF.L.U32 UR5, UR4, 0xb, URZ ;  /* 0x0000000b04057899 */ /* 0x000fe4000800063f */
[----:B------:R-:W-:Y:S02]  /*0230*/  USHF.L.U32 UR4, UR4, 0x1, URZ ;  /* 0x0000000104047899 */ /* 0x000fe4000800063f */
[----:B------:R-:W-:-:S04]  /*0240*/  UIADD3 UR6, -UR7, 0x100000, URZ ;  /* 0x0010000007067890 */ /* 0x000fc8000fffe13f */
[----:B------:R-:W-:Y:S02]  /*0250*/  USHF.L.U32 UR7, UR6, 0xb, URZ ;  /* 0x0000000b06077899 */ /* 0x000fe4000800063f */
[----:B------:R-:W-:Y:S01]  /*0260*/  USHF.L.U32 UR6, UR6, 0x1, URZ ;  /* 0x0000000106067899 */ /* 0x000fe2000800063f */
[----:B------:R-:W0:Y:S03]  /*0270*/  FENCE.VIEW.ASYNC.S ;  /* 0x00000000000073c6 */ /* 0x000e260000000000 */
[----:B0-----:R0:W1:Y:S08]  /*0280*/  SYNCS.EXCH.64 URZ, [UR8+0x2d830], UR4 ;  /* 0x02d83004083f75b2 */ /* 0x0010700008000100 */
[----:B------:R0:W4:Y:S01]  /*0290*/  SYNCS.EXCH.64 URZ, [UR8+0x2d840], UR6 ;  /* 0x02d84006083f75b2 */ /* 0x0001220008000100 */
[----:B------:R0:W0:Y:S01]  /*02a0*/  SYNCS.EXCH.64 URZ, [UR8+0x2d838], UR4 ;  /* 0x02d83804083f75b2 */ /* 0x0000220008000100 */
[----:B------:R0:W0:Y:S01]  /*02b0*/  SYNCS.EXCH.64 URZ, [UR8+0x2d848], UR6 ;  /* 0x02d84806083f75b2 */ /* 0x0000220008000100 */
[----:B------:R-:W-:Y:S01]  /*02c0*/  NOP ;  /* 0x0000000000007918 */ /* 0x000fe20000000000 */
.L_x_0:
[----:B------:R-:W5:Y:S01]  /*02d0*/  SHFL.IDX PT, R2, R0, RZ, 0x1f ;  /* 0x00001fff00027589 */ /* 0x000f6200000e0000 */
[----:B------:R-:W-:Y:S01]  /*02e0*/  NOP ;  /* 0x0000000000007918 */ /* 0x000fe20000000000 */
[----:B-----5:R-:W-:-:S13]  /*02f0*/  ISETP.NE.AND P0, PT, R2, RZ, PT ;  /* 0x000000ff0200720c */ /* 0x020fda0003f05270 */
[----:B------:R-:W-:Y:S05]  /*0300*/  @P0 BRA `(.L_x_1) ;  /* 0x0000000000480947 */ /* 0x000fea0003800000 */
[----:B0-----:R-:W0:Y:S01]  /*0310*/  S2UR UR5, SR_CgaCtaId ;  /* 0x00000000000579c3 */ /* 0x001e220000008800 */
        /* <DEDUP_REMOVED lines=12> */
[----:B0-----:R0:W0:Y:S08]  /*03e0*/  SYNCS.EXCH.64 URZ, [UR8+0x2d850], UR4 ;  /* 0x02d85004083f75b2 */ /* 0x0010300008000100 */
[----:B------:R0:W0:Y:S01]  /*03f0*/  SYNCS.EXCH.64 URZ, [UR8+0x2d860], UR6 ;  /* 0x02d86006083f75b2 */ /* 0x0000220008000100 */
[----:B------:R0:W0:Y:S01]  /*0400*/  SYNCS.EXCH.64 URZ, [UR8+0x2d858], UR4 ;  /* 0x02d85804083f75b2 */ /* 0x0000220008000100 */
[----:B------:R0:W0:Y:S01]  /*0410*/  SYNCS.EXCH.64 URZ, [UR8+0x2d868], UR6 ;  /* 0x02d86806083f75b2 */ /* 0x0000220008000100 */
[----:B------:R-:W-:Y:S01]  /*0420*/  NOP ;  /* 0x0000000000007918 */ /* 0x000fe20000000000 */
.L_x_1:
[----:B------:R-:W5:Y:S01]  /*0430*/  SHFL.IDX PT, R2, R0, RZ, 0x1f ;  /* 0x00001fff00027589 */ /* 0x000f6200000e0000 */
[----:B------:R-:W-:Y:S01]  /*0440*/  NOP ;  /* 0x0000000000007918 */ /* 0x000fe20000000000 */
[----:B-----5:R-:W-:-:S13]  /*0450*/  ISETP.NE.AND P0, PT, R2, RZ, PT ;  /* 0x000000ff0200720c */ /* 0x020fda0003f05270 */
[----:B------:R-:W-:Y:S05]  /*0460*/  @P0 BRA `(.L_x_2) ;  /* 0x0000000000380947 */ /* 0x000fea0003800000 */
[----:B0-----:R-:W0:Y:S01]  /*0470*/  S2UR UR5, SR_CgaCtaId ;  /* 0x00000000000579c3 */ /* 0x001e220000008800 */
[----:B------:R-:W-:Y:S01]  /*0480*/  UMOV UR4, 0x400 ;  /* 0x0000040000047882 */ /* 0x000fe20000000000 */
[----:B------:R-:W-:Y:S01]  /*0490*/  UMOV UR7, 0x80 ;  /* 0x0000008000077882 */ /* 0x000fe20000000000 */
[----:B------:R-:W-:Y:S01]  /*04a0*/  ELECT P0, URZ, PT ;  /* 0x00000000003f782f */ /* 0x000fe20003800000 */
[----:B0-----:R-:W-:Y:S02]  /*04b0*/  ULEA UR6, UR5, UR4, 0x18 ;  /* 0x0000000405067291 */ /* 0x001fe4000f8ec03f */
[----:B------:R-:W-:-:S04]  /*04c0*/  UIADD3 UR4, -UR7, 0x100000, URZ ;  /* 0x0010000007047890 */ /* 0x000fc8000fffe13f */
[----:B------:R-:W-:Y:S02]  /*04d0*/  USHF.L.U32 UR5, UR4, 0xb, URZ ;  /* 0x0000000b04057899 */ /* 0x000fe4000800063f */
[----:B------:R-:W-:Y:S01]  /*04e0*/  USHF.L.U32 UR4, UR4, 0x1, URZ ;  /* 0x0000000104047899 */ /* 0x000fe2000800063f */
[----:B------:R-:W0:Y:S11]  /*04f0*/  FENCE.VIEW.ASYNC.S ;  /* 0x00000000000073c6 */ /* 0x000e360000000000 */
[----:B0-----:R0:W0:Y:S01]  /*0500*/  SYNCS.EXCH.64 URZ, [UR6+0x2d870], UR4 ;  /* 0x02d87004063f75b2 */ /* 0x0010220008000100 */
[----:B------:R0:W0:Y:S01]  /*0510*/  SYNCS.EXCH.64 URZ, [UR6+0x2d880], UR4 ;  /* 0x02d88004063f75b2 */ /* 0x0000220008000100 */
[----:B------:R0:W0:Y:S01]  /*0520*/  SYNCS.EXCH.64 URZ, [UR6+0x2d878], UR4 ;  /* 0x02d87804063f75b2 */ /* 0x0000220008000100 */
[----:B------:R0:W0:Y:S01]  /*0530*/  SYNCS.EXCH.64 URZ, [UR6+0x2d888], UR4 ;  /* 0x02d88804063f75b2 */ /* 0x0000220008000100 */
[----:B------:R-:W-:Y:S01]  /*0540*/  NOP ;  /* 0x0000000000007918 */ /* 0x000fe20000000000 */
.L_x_2:
        /* <DEDUP_REMOVED lines=22> */
.L_x_3:
[----:B------:R-:W5:Y:S01]  /*06b0*/  SHFL.IDX PT, R2, R0, RZ, 0x1f ;  /* 0x00001fff00027589 */ /* 0x000f6200000e0000 */
[----:B------:R-:W-:Y:S01]  /*06c0*/  R2UR UR9, R3 ;  /* 0x00000000030972ca */ /* 0x000fe200000e0000 */
        /* <DEDUP_REMOVED lines=21> */
.L_x_4:
[----:B------:R-:W-:Y:S01]  /*0820*/  UISETP.NE.AND UP0, UPT, UR9, URZ, UPT ;  /* 0x0000003f0900728c */ /* 0x000fe2000bf05270 */
[----:B------:R-:W-:Y:S01]  /*0830*/  NOP ;  /* 0x0000000000007918 */ /* 0x000fe20000000000 */
[----:B------:R-:W-:Y:S01]  /*0840*/  UMOV UR42, 0x1 ;  /* 0x00000001002a7882 */ /* 0x000fe20000000000 */
[----:B------:R-:W-:Y:S01]  /*0850*/  ULDC.64 UR48, c[0x0][0x208] ;  /* 0x0000820000307ab9 */ /* 0x000fe20000000a00 */
[----:B------:R-:W-:Y:S01]  /*0860*/  USEL UR42, UR42, 0x2, !UP0 ;  /* 0x000000022a2a7887 */ /* 0x000fe2000c000000 */
[----:B01234-:R-:W-:Y:S01]  /*0870*/  BAR.SYNC.DEFER_BLOCKING 0x0 ;  /* 0x0000000000007b1d */ /* 0x01ffe20000010000 */
[----:B------:R-:W-:-:S13]  /*0880*/  PLOP3.LUT P0, PT, PT, PT, UP0, 0x80, 0x0 ;  /* 0x000000000000781c */ /* 0x000fda0003f0f008 */
[----:B------:R-:W-:Y:S05]  /*0890*/  @!P0 BRA `(.L_x_5) ;  /* 0x0000007400b88947 */ /* 0x000fea0003800000 */
.L_x_6:
[----:B------:R-:W-:-:S08]  /*08a0*/  NOP ;  /* 0x0000000000007918 */ /* 0x000fd00000000000 */
[----:B------:R-:W0:Y:S02]  /*08b0*/  USETMAXREG.TRY_ALLOC.CTAPOOL UP0, 0xa0 ;  /* 0x000000a0000079c8 */ /* 0x000e240008000600 */
[----:B0-----:R-:W-:-:S13]  /*08c0*/  PLOP3.LUT P0, PT, PT, PT, UP0, 0x80, 0x0 ;  /* 0x000000000000781c */ /* 0x001fda0003f0f008 */
[----:B------:R-:W-:Y:S05]  /*08d0*/  @!P0 BRA `(.L_x_6) ;  /* 0xfffffffc00f08947 */ /* 0x000fea000383ffff */
[----:B------:R-:W0:Y:S01]  /*08e0*/  S2R R2, SR_TID.X ;  /* 0x0000000000027919 */ /* 0x000e220000002100 */
[----:B------:R-:W1:Y:S08]  /*08f0*/  S2UR UR36, SR_CTAID.X ;  /* 0x00000000002479c3 */ /* 0x000e700000002500 */
[----:B------:R-:W-:Y:S06]  /*0900*/  BAR.ARV 0x8, 0x200 ;  /* 0x0208000000007b1d */ /* 0x000fec0000002000 */
[----:B0-----:R-:W-:-:S04]  /*0910*/  LOP3.LUT R0, R2, 0xffffff80, RZ, 0xc0, !PT ;  /* 0xffffff8002007812 */ /* 0x001fc800078ec0ff */
[----:B------:R-:W-:Y:S02]  /*0920*/  ISETP.NE.AND P0, PT, R0, 0x80, PT ;  /* 0x000000800000780c */ /* 0x000fe40003f05270 */
[----:B------:R-:W1:Y:S11]  /*0930*/  LDC R0, c[0x0][0xc34] ;  /* 0x00030d00ff007b82 */ /* 0x000e760000000800 */
[----:B------:R-:W-:Y:S06]  /*0940*/  @!P0 BAR.ARV 0x9, 0x100 ;  /* 0x0244000000008b1d */ /* 0x000fec0000002000 */
[----:B-1----:R-:W-:-:S13]  /*0950*/  ISETP.LE.AND P0, PT, R0, UR36, PT ;  /* 0x0000002400007c0c */ /* 0x002fda000bf03270 */
[----:B------:R-:W-:Y:S05]  /*0960*/  @P0 EXIT ;  /* 0x000000000000094d */ /* 0x000fea0003800000 */
[----:B------:R-:W-:Y:S01]  /*0970*/  VIADD R137, R2, 0xffffff80 ;  /* 0xffffff8002897836 */ /* 0x000fe20000000000 */
[----:B------:R-:W0:Y:S01]  /*0980*/  S2UR UR41, SR_CgaCtaId ;  /* 0x00000000002979c3 */ /* 0x000e220000008800 */
[----:B------:R-:W-:Y:S01]  /*0990*/  UMOV UR40, 0x400 ;  /* 0x0000040000287882 */ /* 0x000fe20000000000 */
[----:B------:R-:W-:Y:S01]  /*09a0*/  IMAD.MOV.U32 R11, RZ, RZ, -0x2 ;  /* 0xfffffffeff0b7424 */ /* 0x000fe200078e00ff */
[----:B------:R-:W-:Y:S01]  /*09b0*/  MOV R16, 0x40 ;  /* 0x0000004000107802 */ /* 0x000fe20000000f00 */
[----:B------:R-:W-:Y:S01]  /*09c0*/  ULOP3.LUT UR47, UR42, 0x1, URZ, 0xfc, !UPT ;  /* 0x000000012a2f7892 */ /* 0x000fe2000f8efc3f */
[----:B------:R-:W-:Y:S01]  /*09d0*/  SHF.R.S32.HI R0, RZ, 0x1f, R137 ;  /* 0x0000001fff007819 */ /* 0x000fe20000011489 */
[----:B------:R-:W-:Y:S01]  /*09e0*/  UMOV UR46, URZ ;  /* 0x0000003f002e7c82 */ /* 0x000fe20008000000 */
[----:B------:R-:W-:Y:S01]  /*09f0*/  UMOV UR45, URZ ;  /* 0x0000003f002d7c82 */ /* 0x000fe20008000000 */
[----:B------:R-:W-:Y:S01]  /*0a00*/  UMOV UR44, URZ ;  /* 0x0000003f002c7c82 */ /* 0x000fe20008000000 */
[----:B------:R-:W-:-:S02]  /*0a10*/  LEA.HI R2, R0, R137, RZ, 0x4 ;  /* 0x0000008900027211 */ /* 0x000fc400078f20ff */
[CC--:B------:R-:W-:Y:S02]  /*0a20*/  LEA.HI R140, R0.reuse, R137.reuse, RZ, 0x7 ;  /* 0x00000089008c7211 */ /* 0x0c0fe400078f38ff */
[CC--:B------:R-:W-:Y:S02]  /*0a30*/  LEA.HI R4, R0.reuse, R137.reuse, RZ, 0x5 ;  /* 0x0000008900047211 */ /* 0x0c0fe400078f28ff */
[----:B------:R-:W-:Y:S02]  /*0a40*/  LEA.HI R138, R0, R137, RZ, 0x2 ;  /* 0x00000089008a7211 */ /* 0x000fe400078f10ff */
[----:B------:R-:W-:Y:S02]  /*0a50*/  LOP3.LUT R0, R2, 0xfffffff0, RZ, 0xc0, !PT ;  /* 0xfffffff002007812 */ /* 0x000fe400078ec0ff */
[----:B------:R-:W-:Y:S02]  /*0a60*/  SHF.R.S32.HI R5, RZ, 0x4, R2 ;  /* 0x00000004ff057819 */ /* 0x000fe40000011402 */
[----:B------:R-:W-:Y:S01]  /*0a70*/  LOP3.LUT R6, R140, 0xffffff80, RZ, 0xc0, !PT ;  /* 0xffffff808c067812 */ /* 0x000fe200078ec0ff */
[C---:B------:R-:W-:Y:S01]  /*0a80*/  IMAD.IADD R0, R137.reuse, 0x1, -R0 ;  /* 0x0000000189007824 */ /* 0x040fe200078e0a00 */
[----:B------:R-:W-:Y:S01]  /*0a90*/  LEA.HI R2, R2, R5, RZ, 0x1 ;  /* 0x0000000502027211 */ /* 0x000fe200078f08ff */
[----:B0-----:R-:W-:Y:S01]  /*0aa0*/  ULEA UR40, UR41, UR40, 0x18 ;  /* 0x0000002829287291 */ /* 0x001fe2000f8ec03f */
[----:B------:R-:W-:Y:S01]  /*0ab0*/  SHF.R.S32.HI R140, RZ, 0x7, R140 ;  /* 0x00000007ff8c7819 */ /* 0x000fe2000001148c */
[----:B------:R-:W-:Y:S01]  /*0ac0*/  IMAD.IADD R139, R137, 0x1, -R6 ;  /* 0x00000001898b7824 */ /* 0x000fe200078e0a06 */
[----:B------:R-:W-:-:S02]  /*0ad0*/  SHF.R.S32.HI R3, RZ, 0x1f, R0 ;  /* 0x0000001fff037819 */ /* 0x000fc40000011400 */
[----:B------:R-:W-:Y:S02]  /*0ae0*/  LOP3.LUT R2, R2, 0x1ffffffe, RZ, 0xc0, !PT ;  /* 0x1ffffffe02027812 */ /* 0x000fe400078ec0ff */
[----:B------:R-:W-:Y:S02]  /*0af0*/  LEA.HI R3, R3, R0, RZ, 0x3 ;  /* 0x0000000003037211 */ /* 0x000fe400078f18ff */
[----:B------:R-:W-:Y:S01]  /*0b00*/  SHF.R.S32.HI R8, RZ, 0x1f, R139 ;  /* 0x0000001fff087819 */ /* 0x000fe2000001148b */
[----:B------:R-:W-:Y:S01]  /*0b10*/  IMAD.IADD R2, R5, 0x1, -R2 ;  /* 0x0000000105027824 */ /* 0x000fe200078e0a02 */
[----:B------:R-:W-:Y:S01]  /*0b20*/  SHF.R.S32.HI R5, RZ, 0x5, R4 ;  /* 0x00000005ff057819 */ /* 0x000fe20000011404 */
[C---:B------:R-:W-:Y:S01]  /*0b30*/  IMAD.SHL.U32 R4, R3.reuse, 0x40, RZ ;  /* 0x0000004003047824 */ /* 0x040fe200078e00ff */
[----:B------:R-:W-:Y:S01]  /*0b40*/  LOP3.LUT R3, R3, 0xfffffff8, RZ, 0xc0, !PT ;  /* 0xfffffff803037812 */ /* 0x000fe200078ec0ff */
[----:B------:R-:W-:Y:S01]  /*0b50*/  IMAD.SHL.U32 R2, R2, 0x8, RZ ;  /* 0x0000000802027824 */ /* 0x000fe200078e00ff */
[----:B------:R-:W-:Y:S01]  /*0b60*/  LOP3.LUT R6, R138, 0xfffffffc, RZ, 0xc0, !PT ;  /* 0xfffffffc8a067812 */ /* 0x000fe200078ec0ff */
[----:B------:R-:W-:Y:S01]  /*0b70*/  IMAD R143, R5, 0x10, R0 ;  /* 0x00000010058f7824 */ /* 0x000fe200078e0200 */
[----:B------:R-:W-:Y:S01]  /*0b80*/  LEA.HI R7, R8, R139, RZ, 0x2 ;  /* 0x0000008b08077211 */ /* 0x000fe200078f10ff */
[----:B------:R-:W-:Y:S01]  /*0b90*/  IMAD.IADD R3, R0, 0x1, -R3 ;  /* 0x0000000100037824 */ /* 0x000fe200078e0a03 */
[----:B------:R-:W-:-:S02]  /*0ba0*/  LOP3.LUT R4, R4, 0x7ffffe00, RZ, 0xc0, !PT ;  /* 0x7ffffe0004047812 */ /* 0x000fc400078ec0ff */
[----:B------:R-:W-:Y:S02]  /*0bb0*/  LEA R143, R143, R2, 0x5 ;  /* 0x000000028f8f7211 */ /* 0x000fe400078e28ff */
[C---:B------:R-:W-:Y:S01]  /*0bc0*/  R2P PR, R3.reuse, 0x6 ;  /* 0x0000000603007804 */ /* 0x040fe20000000000 */
[----:B------:R-:W-:Y:S01]  /*0bd0*/  IMAD.SHL.U32 R3, R3, 0x40, RZ ;  /* 0x0000004003037824 */ /* 0x000fe200078e00ff */
[----:B------:R-:W-:Y:S02]  /*0be0*/  IADD3 R137, R137, -R6, RZ ;  /* 0x8000000689897210 */ /* 0x000fe40007ffe0ff */
[--C-:B------:R-:W-:Y:S02]  /*0bf0*/  SHF.R.S32.HI R9, RZ, 0x2, R7.reuse ;  /* 0x00000002ff097819 */ /* 0x100fe40000011407 */
[----:B------:R-:W-:Y:S01]  /*0c00*/  LOP3.LUT R3, R3, 0x1c0, RZ, 0xc0, !PT ;  /* 0x000001c003037812 */ /* 0x000fe200078ec0ff */
[----:B------:R-:W-:Y:S01]  /*0c10*/  IMAD.SHL.U32 R22, R137, 0x8, RZ ;  /* 0x0000000889167824 */ /* 0x000fe200078e00ff */
[----:B------:R-:W-:-:S02]  /*0c20*/  SHF.R.S32.HI R6, RZ, 0x1f, R7 ;  /* 0x0000001fff067819 */ /* 0x000fc40000011407 */
[----:B------:R-:W-:Y:S01]  /*0c30*/  LOP3.LUT R2, R3, 0x8, R2, 0xf8, !PT ;  /* 0x0000000803027812 */ /* 0x000fe200078ef802 */
[C---:B------:R-:W-:Y:S01]  /*0c40*/  VIADD R136, R22.reuse, 0x20 ;  /* 0x0000002016887836 */ /* 0x040fe20000000000 */
[----:B------:R-:W-:Y:S01]  /*0c50*/  SHF.R.U32.HI R3, RZ, 0x3, R3 ;  /* 0x00000003ff037819 */ /* 0x000fe20000011603 */
[----:B------:R-:W-:Y:S01]  /*0c60*/  VIADD R23, R22, 0x40 ;  /* 0x0000004016177836 */ /* 0x000fe20000000000 */
[----:B------:R-:W-:Y:S02]  /*0c70*/  LEA R4, R5, R4, 0xa ;  /* 0x0000000405047211 */ /* 0x000fe400078e50ff */
[----:B------:R-:W-:Y:S02]  /*0c80*/  LOP3.LUT R3, R2, R3, RZ, 0x3c, !PT ;  /* 0x0000000302037212 */ /* 0x000fe400078e3cff */
[----:B------:R-:W-:Y:S02]  /*0c90*/  LOP3.LUT R0, R7, 0x7ffffffc, RZ, 0xc0, !PT ;  /* 0x7ffffffc07007812 */ /* 0x000fe400078ec0ff */
[----:B------:R-:W-:Y:S01]  /*0ca0*/  LEA.HI R10, R6, R9, RZ, 0x3 ;  /* 0x00000009060a7211 */ /* 0x000fe200078f18ff */
[----:B------:R-:W-:Y:S01]  /*0cb0*/  IMAD.IADD R2, R4, 0x1, R3 ;  /* 0x0000000104027824 */ /* 0x000fe200078e0203 */
[----:B------:R-:W-:Y:S01]  /*0cc0*/  LEA.HI R8, R8, R139, RZ, 0x5 ;  /* 0x0000008b08087211 */ /* 0x000fe200078f28ff */
[----:B------:R-:W-:Y:S01]  /*0cd0*/  IMAD.HI R6, R140, 0x55555556, RZ ;  /* 0x555555568c067827 */ /* 0x000fe200078e02ff */
[----:B------:R-:W-:-:S02]  /*0ce0*/  LOP3.LUT R10, R10, 0xfffffff8, RZ, 0xc0, !PT ;  /* 0xfffffff80a0a7812 */ /* 0x000fc400078ec0ff */
[----:B------:R-:W-:Y:S01]  /*0cf0*/  LEA R2, R2, UR40, 0x1 ;  /* 0x0000002802027c11 */ /* 0x000fe2000f8e08ff */
[----:B------:R-:W-:Y:S01]  /*0d00*/  IMAD.IADD R0, R139, 0x1, -R0 ;  /* 0x000000018b007824 */ /* 0x000fe200078e0a00 */
[----:B------:R-:W-:Y:S01]  /*0d10*/  LEA.HI R5, R6, R6, RZ, 0x1 ;  /* 0x0000000606057211 */ /* 0x000fe200078f08ff */
[----:B------:R-:W-:Y:S01]  /*0d20*/  IMAD.IADD R9, R9, 0x1, -R10 ;  /* 0x0000000109097824 */ /* 0x000fe200078e0a0a */
[----:B------:R-:W-:Y:S01]  /*0d30*/  SHF.R.S32.HI R8, RZ, 0x5, R8 ;  /* 0x00000005ff087819 */ /* 0x000fe20000011408 */
[----:B------:R-:W-:Y:S01]  /*0d40*/  IMAD R144, R0, R11, 0x80 ;  /* 0x0000008000907424 */ /* 0x000fe200078e020b */
[----:B------:R-:W-:Y:S01]  /*0d50*/  LEA.HI R0, R137, R137, RZ, 0x1 ;  /* 0x0000008989007211 */ /* 0x000fe200078f08ff */
[C---:B------:R-:W-:Y:S01]  /*0d60*/  VIADD R17, R2.reuse, 0x21800 ;  /* 0x0002180002117836 */ /* 0x040fe20000000000 */
[----:B------:R-:W-:Y:S01]  /*0d70*/  IADD3 R18, R2, 0x21820, RZ ;  /* 0x0002182002127810 */ /* 0x000fe20007ffe0ff */
[----:B------:R-:W-:Y:S01]  /*0d80*/  IMAD R5, R5, -0x3, R140 ;  /* 0xfffffffd05057824 */ /* 0x000fe200078e028c */
[----:B------:R-:W-:Y:S01]  /*0d90*/  LOP3.LUT R0, R0, 0x1ffffffe, RZ, 0xc0, !PT ;  /* 0x1ffffffe00007812 */ /* 0x000fe200078ec0ff */
[----:B------:R-:W-:Y:S01]  /*0da0*/  IMAD R8, R8, 0x10, R9 ;  /* 0x0000001008087824 */ /* 0x000fe200078e0209 */
[----:B------:R-:W-:Y:S01]  /*0db0*/  SEL R16, R16, 0xffffffc0, !P2 ;  /* 0xffffffc010107807 */ /* 0x000fe20005000000 */
[----:B------:R-:W-:Y:S01]  /*0dc0*/  @P1 VIADD R18, R17, 0xffffffe0 ;  /* 0xffffffe011121836 */ /* 0x000fe20000000000 */
[----:B------:R-:W-:Y:S01]  /*0dd0*/  SHF.R.S32.HI R138, RZ, 0x2, R138 ;  /* 0x00000002ff8a7819 */ /* 0x000fe2000001148a */
[----:B------:R-:W-:Y:S01]  /*0de0*/  IMAD R141, R5, 0x40, R8 ;  /* 0x00000040058d7824 */ /* 0x000fe200078e0208 */
[----:B------:R-:W-:Y:S01]  /*0df0*/  SHF.R.S32.HI R146, RZ, 0x1f, R136 ;  /* 0x0000001fff927819 */ /* 0x000fe20000011488 */
[----:B------:R-:W-:Y:S01]  /*0e00*/  IMAD.IADD R0, R137, 0x1, -R0 ;  /* 0x0000000189007824 */ /* 0x000fe200078e0a00 */
[----:B------:R-:W-:Y:S01]  /*0e10*/  SHF.R.S32.HI R145, RZ, 0x1f, R23 ;  /* 0x0000001fff917819 */ /* 0x000fe20000011417 */
[----:B------:R-:W-:Y:S01]  /*0e20*/  IMAD.IADD R17, R17, 0x1, R16 ;  /* 0x0000000111117824 */ /* 0x000fe200078e0210 */
[----:B------:R-:W-:Y:S01]  /*0e30*/  IADD3 R16, R16, R18, RZ ;  /* 0x0000001210107210 */ /* 0x000fe20007ffe0ff */
[----:B------:R-:W-:-:S02]  /*0e40*/  IMAD R142, R0, 0x8, R141 ;  /* 0x00000008008e7824 */ /* 0x000fc400078e028d */
[----:B------:R-:W-:-:S07]  /*0e50*/  VIADD R19, R18, 0x6000 ;  /* 0x0000600012137836 */ /* 0x000fce0000000000 */
.L_x_35:
[----:B0-----:R-:W0:Y:S01]  /*0e60*/  SHFL.IDX PT, R0, R140, RZ, 0x1f ;  /* 0x00001fff8c007589 */ /* 0x001e2200000e0000 */
[----:B------:R-:W-:Y:S01]  /*0e70*/  ULDC UR4, c[0x0][0xc38] ;  /* 0x00030e0000047ab9 */ /* 0x000fe20000000800 */
[----:B------:R-:W-:Y:S01]  /*0e80*/  ULDC.64 UR6, c[0x0][0x418] ;  /* 0x0001060000067ab9 */ /* 0x000fe20000000a00 */
[----:B------:R-:W-:Y:S02]  /*0e90*/  UISETP.NE.AND UP2, UPT, UR4, 0x1, UPT ;  /* 0x000000010400788c */ /* 0x000fe4000bf45270 */
[----:B------:R-:W-:Y:S01]  /*0ea0*/  UISETP.NE.U32.AND UP0, UPT, UR6, URZ, UPT ;  /* 0x0000003f0600728c */ /* 0x000fe2000bf05070 */
[----:B------:R-:W-:Y:S01]  /*0eb0*/  ULDC UR4, c[0x0][0xc44] ;  /* 0x0003110000047ab9 */ /* 0x000fe20000000800 */
[----:B------:R-:W-:Y:S01]  /*0ec0*/  UMOV UR43, UR36 ;  /* 0x00000024002b7c82 */ /* 0x000fe20008000000 */
[----:B------:R-:W-:Y:S02]  /*0ed0*/  UISETP.NE.AND UP1, UPT, UR4, 0x1, UPT ;  /* 0x000000010400788c */ /* 0x000fe4000bf25270 */
[----:B------:R-:W-:Y:S01]  /*0ee0*/  UISETP.NE.AND.EX UP0, UPT, UR7, URZ, UPT, UP0 ;  /* 0x0000003f0700728c */ /* 0x000fe2000bf05300 */
[----:B------:R-:W-:-:S03]  /*0ef0*/  ULDC UR51, c[0x0][0x424] ;  /* 0x0001090000337ab9 */ /* 0x000fc60000000800 */
[----:B------:R-:W-:Y:S01]  /*0f00*/  @UP2 ULDC UR4, c[0x0][0xc3c] ;  /* 0x00030f0000042ab9 */ /* 0x000fe20000000800 */
[----:B------:R-:W-:Y:S01]  /*0f10*/  @UP2 ULDC UR6, c[0x0][0xc40] ;  /* 0x0003100000062ab9 */ /* 0x000fe20000000800 */
[----:B------:R-:W-:Y:S02]  /*0f20*/  UIMAD.WIDE.U32 UR4, UR36, UR4, URZ ;  /* 0x00000004240472a5 */ /* 0x000fe4000f8e003f */
[----:B------:R-:W-:Y:S02]  /*0f30*/  USEL UR51, UR51, 0x1, UP0 ;  /* 0x0000000133337887 */ /* 0x000fe40008000000 */
[----:B------:R-:W-:Y:S01]  /*0f40*/  @UP2 USHF.R.U32.HI UR43, URZ, UR6, UR5 ;  /* 0x000000063f2b2299 */ /* 0x000fe20008011605 */
[----:B------:R-:W-:Y:S01]  /*0f50*/  @UP1 ULDC.64 UR8, c[0x0][0xc48] ;  /* 0x0003120000081ab9 */ /* 0x000fe20000000a00 */
[----:B0-----:R-:W-:Y:S02]  /*0f60*/  R2UR UR39, R0 ;  /* 0x00000000002772ca */ /* 0x001fe400000e0000 */
[----:B------:R-:W-:-:S02]  /*0f70*/  UIMAD.WIDE.U32 UR4, UR43, UR8, URZ ;  /* 0x000000082b0472a5 */ /* 0x000fc4000f8e003f */
[----:B------:R-:W-:Y:S01]  /*0f80*/  UIADD3 UR8, UR40, 0x21800, URZ ;  /* 0x0002180028087890 */ /* 0x000fe2000fffe03f */
[----:B------:R-:W-:Y:S01]  /*0f90*/  UMOV UR38, UR43 ;  /* 0x0000002b00267c82 */ /* 0x000fe20008000000 */
[----:B------:R-:W-:-:S03]  /*0fa0*/  @UP1 USHF.R.U32.HI UR38, URZ, UR9, UR5 ;  /* 0x000000093f261299 */ /* 0x000fc60008011605 */
[----:B------:R-:W-:Y:S01]  /*0fb0*/  ULDC UR4, c[0x0][0x2f0] ;  /* 0x0000bc0000047ab9 */ /* 0x000fe20000000800 */
[----:B------:R-:W-:Y:S02]  /*0fc0*/  ULOP3.LUT UP0, URZ, UR8, 0x3ff, URZ, 0xc0, !UPT ;  /* 0x000003ff083f7892 */ /* 0x000fe4000f80c03f */
[----:B------:R-:W-:Y:S02]  /*0fd0*/  UIMAD UR51, UR51, UR4, URZ ;  /* 0x00000004333372a4 */ /* 0x000fe4000f8e023f */
[----:B------:R-:W-:Y:S02]  /*0fe0*/  UIMAD.WIDE UR6, UR39, 0x55555556, URZ ;  /* 0x55555556270678a5 */ /* 0x000fe4000f8e023f */
[----:B------:R-:W-:Y:S01]  /*0ff0*/  UIADD3 UR4, UR51, 0x7f, URZ ;  /* 0x0000007f33047890 */ /* 0x000fe2000fffe03f */
[----:B------:R-:W-:Y:S01]  /*1000*/  PLOP3.LUT P0, PT, PT, PT, UP0, 0x80, 0x0 ;  /* 0x000000000000781c */ /* 0x000fe20003f0f008 */
[----:B------:R-:W-:Y:S02]  /*1010*/  ULEA.HI UR52, UR7, UR7, URZ, 0x1 ;  /* 0x0000000707347291 */ /* 0x000fe4000f8f083f */
[----:B------:R-:W-:-:S02]  /*1020*/  USHF.R.S32.HI UR5, URZ, 0x1f, UR4 ;  /* 0x0000001f3f057899 */ /* 0x000fc40008011404 */
[----:B------:R-:W-:Y:S02]  /*1030*/  UIMAD UR52, UR52, -0x3, UR39 ;  /* 0xfffffffd343478a4 */ /* 0x000fe4000f8e0227 */
[----:B------:R-:W-:Y:S02]  /*1040*/  ULEA.HI UR5, UR5, UR4, URZ, 0x7 ;  /* 0x0000000405057291 */ /* 0x000fe4000f8f383f */
[----:B------:R-:W-:Y:S02]  /*1050*/  ULEA UR8, UR52, UR8, 0xd ;  /* 0x0000000834087291 */ /* 0x000fe4000f8e683f */
[----:B------:R-:W-:Y:S02]  /*1060*/  USHF.R.S32.HI UR50, URZ, 0x7, UR5 ;  /* 0x000000073f327899 */ /* 0x000fe40008011405 */
[----:B------:R-:W-:-:S04]  /*1070*/  USHF.R.U32.HI UR8, URZ, 0x4, UR8 ;  /* 0x000000043f087899 */ /* 0x000fc80008011608 */
[----:B------:R-:W-:Y:S01]  /*1080*/  ULOP3.LUT UR37, UR8, 0x3fff, URZ, 0xc0, !UPT ;  /* 0x00003fff08257892 */ /* 0x000fe2000f8ec03f */
[----:B-1-345:R-:W-:Y:S11]  /*1090*/  @!P0 BRA `(.L_x_7) ;  /* 0x0000000000408947 */ /* 0x03aff60003800000 */
[----:B------:R-:W-:Y:S01]  /*10a0*/  MOV R0, 0x0 ;  /* 0x0000000000007802 */ /* 0x000fe20000000f00 */
[----:B------:R-:W-:Y:S01]  /*10b0*/  ULDC.64 UR4, c[0x4][0x88] ;  /* 0x0100220000047ab9 */ /* 0x000fe20000000a00 */
[----:B------:R-:W-:Y:S01]  /*10c0*/  ULDC.64 UR6, c[0x4][0x28] ;  /* 0x01000a0000067ab9 */ /* 0x000fe20000000a00 */
[----:B------:R-:W-:Y:S01]  /*10d0*/  IMAD.U32 R4, RZ, RZ, UR4 ;  /* 0x00000004ff047e24 */ /* 0x000fe2000f8e00ff */
[----:B------:R0:W1:Y:S01]  /*10e0*/  LDC.64 R14, c[0x4][R0] ;  /* 0x01000000000e7b82 */ /* 0x0000620000000a00 */
[----:B------:R-:W-:Y:S01]  /*10f0*/  IMAD.U32 R5, RZ, RZ, UR5 ;  /* 0x00000005ff057e24 */ /* 0x000fe2000f8e00ff */
[----:B------:R-:W-:Y:S01]  /*1100*/  ULDC.64 UR4, c[0x4][0x90] ;  /* 0x0100240000047ab9 */ /* 0x000fe20000000a00 */
[----:B------:R-:W-:Y:S01]  /*1110*/  IMAD.U32 R10, RZ, RZ, UR6 ;  /* 0x00000006ff0a7e24 */ /* 0x000fe2000f8e00ff */
[----:B------:R-:W-:Y:S01]  /*1120*/  MOV R7, UR5 ;  /* 0x0000000500077c02 */ /* 0x000fe20008000f00 */
[----:B------:R-:W-:Y:S01]  /*1130*/  IMAD.U32 R6, RZ, RZ, UR4 ;  /* 0x00000004ff067e24 */ /* 0x000fe2000f8e00ff */
[----:B------:R-:W-:Y:S01]  /*1140*/  MOV R13, RZ ;  /* 0x000000ff000d7202 */ /* 0x000fe20000000f00 */
[----:B------:R-:W-:-:S02]  /*1150*/  IMAD.U32 R11, RZ, RZ, UR7 ;  /* 0x00000007ff0b7e24 */ /* 0x000fc4000f8e00ff */
[----:B------:R-:W-:Y:S02]  /*1160*/  IMAD.MOV.U32 R8, RZ, RZ, 0x70 ;  /* 0x00000070ff087424 */ /* 0x000fe400078e00ff */
[----:B0-----:R-:W-:-:S07]  /*1170*/  IMAD.MOV.U32 R12, RZ, RZ, 0x1 ;  /* 0x00000001ff0c7424 */ /* 0x001fce00078e00ff */
[----:B------:R-:W-:-:S07]  /*1180*/  LEPC R20, `(.L_x_7) ;  /* 0x000000001014794e */ /* 0x000fce0000000000 */
[----:B-1----:R-:W-:Y:S05]  /*1190*/  CALL.ABS.NOINC R14 ;  /* 0x000000000e007343 */ /* 0x002fea0003c00000 */
.L_x_7:
[----:B------:R-:W-:Y:S01]  /*11a0*/  ULOP3.LUT UR4, UR46, 0x1, URZ, 0xc0, !UPT ;  /* 0x000000012e047892 */ /* 0x000fe2000f8ec03f */
[----:B------:R-:W-:-:S05]  /*11b0*/  IMAD.U32 R3, RZ, RZ, UR47 ;  /* 0x0000002fff037e24 */ /* 0x000fca000f8e00ff */
[----:B------:R-:W-:Y:S01]  /*11c0*/  IMAD.U32 R0, RZ, RZ, UR4 ;  /* 0x00000004ff007e24 */ /* 0x000fe2000f8e00ff */
[----:B------:R-:W-:-:S04]  /*11d0*/  ISETP.NE.AND P0, PT, R3, 0x3, PT ;  /* 0x000000030300780c */ /* 0x000fc80003f05270 */
[----:B------:R-:W-:-:S04]  /*11e0*/  SHF.L.U32 R0, R0, 0x1f, RZ ;  /* 0x0000001f00007819 */ /* 0x000fc800000006ff */
[----:B------:R-:W0:Y:S02]  /*11f0*/  SYNCS.PHASECHK.TRANS64.TRYWAIT P1, [UR40+0x2d800], R0 ;  /* 0x02d80000ff0075a7 */ /* 0x000e240008020168 */
[----:B0-----:R-:W-:Y:S05]  /*1200*/  @!P1 BRA `(.L_x_8) ;  /* 0x000000a400709947 */ /* 0x001fea0003800000 */
.L_x_85:
[----:B------:R-:W-:Y:S05]  /*1210*/  @!P0 BRA `(.L_x_9) ;  /* 0x0000000000048947 */ /* 0x000fea0003800000 */
[----:B------:R-:W-:Y:S01]  /*1220*/  BPT.TRAP 0x1 ;  /* 0x000000040000795c */ /* 0x000fe20000300000 */
.L_x_9:
[----:B0-----:R-:W-:Y:S02]  /*1230*/  IMAD.U32 R0, RZ, RZ, UR44 ;  /* 0x0000002cff007e24 */ /* 0x001fe4000f8e00ff */
[----:B------:R-:W-:-:S03]  /*1240*/  IMAD.U32 R3, RZ, RZ, UR45 ;  /* 0x0000002dff037e24 */ /* 0x000fc6000f8e00ff */
[----:B------:R-:W-:Y:S02]  /*1250*/  LEA R0, R0, UR40, 0x3 ;  /* 0x0000002800007c11 */ /* 0x000fe4000f8e18ff */
[----:B------:R-:W-:-:S04]  /*1260*/  SHF.L.U32 R3, R3, 0x1f, RZ ;  /* 0x0000001f03037819 */ /* 0x000fc800000006ff */
[----:B------:R0:W1:Y:S01]  /*1270*/  SYNCS.PHASECHK.TRANS64.TRYWAIT P1, [R0+URZ+0x2d830], R3 ;  /* 0x02d83003000075a7 */ /* 0x000062000802017f */
[----:B------:R-:W-:Y:S05]  /*1280*/  @!P0 BRA `(.L_x_10) ;  /* 0x0000000000048947 */ /* 0x000fea0003800000 */
[----:B------:R-:W-:Y:S01]  /*1290*/  BPT.TRAP 0x1 ;  /* 0x000000040000795c */ /* 0x000fe20000300000 */
.L_x_10:
[----:B------:R-:W-:Y:S01]  /*12a0*/  MOV R135, RZ ;  /* 0x000000ff00877202 */ /* 0x000fe20000000f00 */
[----:B-1----:R-:W-:Y:S06]  /*12b0*/  @P1 BRA `(.L_x_11) ;  /* 0x0000000000081947 */ /* 0x002fec0003800000 */
[----:B------:R-:W1:Y:S02]  /*12c0*/  SYNCS.PHASECHK.TRANS64.TRYWAIT P1, [R0+URZ+0x2d830], R3 ;  /* 0x02d83003000075a7 */ /* 0x000e64000802017f */
[----:B-1----:R-:W-:Y:S05]  /*12d0*/  @!P1 BRA `(.L_x_12) ;  /* 0x000000a400549947 */ /* 0x002fea0003800000 */
.L_x_11:
[----:B------:R-:W-:Y:S05]  /*12e0*/  WARPSYNC.ALL ;  /* 0x0000000000007948 */ /* 0x000fea0003800000 */
[----:B------:R-:W-:Y:S01]  /*12f0*/  UIADD3 UR4, UR40, 0x15400, URZ ;  /* 0x0001540028047890 */ /* 0x000fe2000fffe03f */
[----:B------:R-:W-:Y:S01]  /*1300*/  WARPGROUP.ARRIVE ;  /* 0x00000000000079c5 */ /* 0x000fe20000000000 */
[----:B------:R-:W-:Y:S02]  /*1310*/  ULEA UR52, UR52, UR40, 0xc ;  /* 0x0000002834347291 */ /* 0x000fe4000f8e603f */
[----:B------:R-:W-:Y:S02]  /*1320*/  USHF.R.U32.HI UR4, URZ, 0x4, UR4 ;  /* 0x000000043f047899 */ /* 0x000fe40008011604 */
[----:B------:R-:W-:-:S02]  /*1330*/  UIADD3 UR52, UR52, 0xc400, URZ ;  /* 0x0000c40034347890 */ /* 0x000fc4000fffe03f */
[----:B------:R-:W-:Y:S02]  /*1340*/  ULOP3.LUT UR4, UR4, 0x3fff, URZ, 0xc0, !UPT ;  /* 0x00003fff04047892 */ /* 0x000fe4000f8ec03f */
[----:B------:R-:W-:Y:S02]  /*1350*/  USHF.R.U32.HI UR52, URZ, 0x4, UR52 ;  /* 0x000000043f347899 */ /* 0x000fe40008011634 */
[----:B------:R-:W-:Y:S02]  /*1360*/  ULOP3.LUT UR32, UR4, 0x10000, URZ, 0xfc, !UPT ;  /* 0x0001000004207892 */ /* 0x000fe4000f8efc3f */
[----:B------:R-:W-:Y:S02]  /*1370*/  ULOP3.LUT UR52, UR52, 0x3fff, URZ, 0xc0, !UPT ;  /* 0x00003fff34347892 */ /* 0x000fe4000f8ec03f */
[----:B------:R-:W-:Y:S02]  /*1380*/  UIMAD UR6, UR44, 0x600, UR32 ;  /* 0x000006002c0678a4 */ /* 0x000fe4000f8e0220 */
[----:B------:R-:W-:Y:S01]  /*1390*/  ULOP3.LUT UR4, UR52, 0x10000, URZ, 0xfc, !UPT ;  /* 0x0001000034047892 */ /* 0x000fe2000f8efc3f */
[----:B------:R-:W-:Y:S01]  /*13a0*/  UMOV UR7, 0x80000020 ;  /* 0x8000002000077882 */ /* 0x000fe20000000000 */
[----:B------:R-:W-:-:S02]  /*13b0*/  UMOV UR5, 0x80000020 ;  /* 0x8000002000057882 */ /* 0x000fc40000000000 */
[----:B------:R-:W-:Y:S02]  /*13c0*/  UIADD3 UR8, UR4, 0x2, URZ ;  /* 0x0000000204087890 */ /* 0x000fe4000fffe03f */
[----:B------:R-:W-:Y:S01]  /*13d0*/  UIADD3 UR10, UR6, 0x2, URZ ;  /* 0x00000002060a7890 */ /* 0x000fe2000fffe03f */
[----:B------:R-:W-:Y:S02]  /*13e0*/  UMOV UR9, 0x80000020 ;  /* 0x8000002000097882 */ /* 0x000fe40000000000 */
[----:B------:R-:W-:Y:S01]  /*13f0*/  HGMMA.64x128x16.F32.BF16 R24, gdesc[UR4], RZ, !UPT, gsb0 ;  /* 0x01e00000041879f0 */ /* 0x000fe2000c0018ff */
[----:B------:R-:W-:Y:S01]  /*1400*/  UMOV UR11, 0x80000020 ;  /* 0x80000020000b7882 */ /* 0x000fe20000000000 */
[----:B------:R-:W-:Y:S02]  /*1410*/  UIADD3 UR12, UR4, 0x300, URZ ;  /* 0x00000300040c7890 */ /* 0x000fe4000fffe03f */
[----:B------:R-:W-:Y:S01]  /*1420*/  UIADD3 UR14, UR6, 0x200, URZ ;  /* 0x00000200060e7890 */ /* 0x000fe2000fffe03f */
[----:B------:R-:W-:Y:S01]  /*1430*/  UMOV UR13, 0x80000020 ;  /* 0x80000020000d7882 */ /* 0x000fe20000000000 */
[----:B------:R-:W-:Y:S01]  /*1440*/  UMOV UR15, 0x80000020 ;  /* 0x80000020000f7882 */ /* 0x000fe20000000000 */
[----:B------:R-:W-:-:S02]  /*1450*/  UIADD3 UR16, UR4, 0x302, URZ ;  /* 0x0000030204107890 */ /* 0x000fc4000fffe03f */
[----:B------:R-:W-:Y:S01]  /*1460*/  UIADD3 UR18, UR6, 0x202, URZ ;  /* 0x0000020206127890 */ /* 0x000fe2000fffe03f */
[----:B------:R-:W-:Y:S01]  /*1470*/  UMOV UR17, 0x80000020 ;  /* 0x8000002000117882 */ /* 0x000fe20000000000 */
[----:B------:R-:W-:Y:S01]  /*1480*/  UMOV UR19, 0x80000020 ;  /* 0x8000002000137882 */ /* 0x000fe20000000000 */
[----:B------:R-:W-:Y:S02]  /*1490*/  UIADD3 UR20, UR4, 0x600, URZ ;  /* 0x0000060004147890 */ /* 0x000fe4000fffe03f */
[----:B------:R-:W-:Y:S01]  /*14a0*/  UIADD3 UR22, UR6, 0x400, URZ ;  /* 0x0000040006167890 */ /* 0x000fe2000fffe03f */
[----:B------:R-:W-:Y:S01]  /*14b0*/  UMOV UR21, 0x80000020 ;  /* 0x8000002000157882 */ /* 0x000fe20000000000 */
[----:B------:R-:W-:Y:S01]  /*14c0*/  UMOV UR23, 0x80000020 ;  /* 0x8000002000177882 */ /* 0x000fe20000000000 */
[----:B------:R-:W-:Y:S02]  /*14d0*/  UIADD3 UR24, UR4, 0x602, URZ ;  /* 0x0000060204187890 */ /* 0x000fe4000fffe03f */
[----:B------:R-:W-:Y:S01]  /*14e0*/  UIADD3 UR26, UR6, 0x402, URZ ;  /* 0x00000402061a7890 */ /* 0x000fe2000fffe03f */
[----:B------:R-:W-:Y:S01]  /*14f0*/  UMOV UR25, 0x80000020 ;  /* 0x8000002000197882 */ /* 0x000fe20000000000 */
[----:B------:R-:W-:Y:S01]  /*1500*/  UMOV UR27, 0x80000020 ;  /* 0x80000020001b7882 */ /* 0x000fe20000000000 */
[----:B------:R-:W-:-:S02]  /*1510*/  WARPGROUP.DEPBAR.LE gsb0, 0x0 ;  /* 0x00008000000079c5 */ /* 0x000fc40000010000 */
[----:B------:R-:W-:-:S06]  /*1520*/  WARPGROUP.ARRIVE ;  /* 0x00000000000079c5 */ /* 0x000fcc0000000000 */
[----:B------:R-:W-:Y:S03]  /*1530*/  HGMMA.64x128x16.F32.BF16 R24, gdesc[UR8], R24, gsb0 ;  /* 0x01e00000081879f0 */ /* 0x000fe60008001818 */
[----:B------:R-:W-:Y:S02]  /*1540*/  WARPGROUP.DEPBAR.LE gsb0, 0x0 ;  /* 0x00008000000079c5 */ /* 0x000fe40000010000 */
[----:B------:R-:W-:-:S07]  /*1550*/  WARPGROUP.ARRIVE ;  /* 0x00000000000079c5 */ /* 0x000fce0000000000 */
        /* <DEDUP_REMOVED lines=11> */
[----:B------:R-:W-:Y:S05]  /*1610*/  @!P0 BRA `(.L_x_13) ;  /* 0x0000000000048947 */ /* 0x000fea0003800000 */
[----:B------:R-:W-:Y:S01]  /*1620*/  BPT.TRAP 0x1 ;  /* 0x000000040000795c */ /* 0x000fe20000300000 */
.L_x_13:
[----:B------:R-:W-:Y:S01]  /*1630*/  ULDC UR6, c[0x0][0x9d8] ;  /* 0x0002760000067ab9 */ /* 0x000fe20000000800 */
[----:B------:R-:W-:Y:S01]  /*1640*/  ULDC UR33, c[0x0][0x988] ;  /* 0x0002620000217ab9 */ /* 0x000fe20000000800 */
[----:B------:R-:W-:Y:S01]  /*1650*/  FMUL.FTZ R5, R24, UR6 ;  /* 0x0000000618057c20 */ /* 0x000fe20008410000 */
[----:B------:R-:W-:Y:S01]  /*1660*/  FMUL.FTZ R6, R25, UR6 ;  /* 0x0000000619067c20 */ /* 0x000fe20008410000 */
[----:B------:R-:W-:Y:S01]  /*1670*/  FMUL.FTZ R11, R28, UR6 ;  /* 0x000000061c0b7c20 */ /* 0x000fe20008410000 */
[----:B------:R-:W-:Y:S01]  /*1680*/  FMUL.FTZ R4, R27, UR6 ;  /* 0x000000061b047c20 */ /* 0x000fe20008410000 */
[----:B------:R-:W-:Y:S01]  /*1690*/  FMUL.FTZ R27, R47, UR6 ;  /* 0x000000062f1b7c20 */ /* 0x000fe20008410000 */
[----:B------:R-:W-:Y:S01]  /*16a0*/  FMUL.FTZ R47, R66, UR6 ;  /* 0x00000006422f7c20 */ /* 0x000fe20008410000 */
[----:B------:R-:W2:Y:S01]  /*16b0*/  MUFU.TANH R5, R5 ;  /* 0x0000000500057308 */ /* 0x000ea20000002400 */
[----:B------:R-:W-:Y:S01]  /*16c0*/  FMUL.FTZ R12, R29, UR6 ;  /* 0x000000061d0c7c20 */ /* 0x000fe20008410000 */
[----:B------:R-:W-:Y:S01]  /*16d0*/  FMUL.FTZ R25, R36, UR6 ;  /* 0x0000000624197c20 */ /* 0x000fe20008410000 */
[----:B------:R-:W-:Y:S01]  /*16e0*/  FMUL.FTZ R66, R69, UR6 ;  /* 0x0000000645427c20 */ /* 0x000fe20008410000 */
[----:B------:R-:W-:Y:S01]  /*16f0*/  FMUL.FTZ R36, R54, UR6 ;  /* 0x0000000636247c20 */ /* 0x000fe20008410000 */
[----:B------:R-:W-:Y:S01]  /*1700*/  FMUL.FTZ R69, R73, UR6 ;  /* 0x0000000649457c20 */ /* 0x000fe20008410000 */
[----:B------:R-:W-:-:S02]  /*1710*/  VIADD R73, R144, UR51 ;  /* 0x0000003390497c36 */ /* 0x000fc40008000000 */
[----:B------:R-:W-:Y:S01]  /*1720*/  FMUL.FTZ R15, R32, UR6 ;  /* 0x00000006200f7c20 */ /* 0x000fe20008410000 */
[----:B------:R-:W3:Y:S01]  /*1730*/  MUFU.TANH R6, R6 ;  /* 0x0000000600067308 */ /* 0x000ee20000002400 */
[----:B------:R-:W-:Y:S02]  /*1740*/  IMAD.U32 R54, RZ, RZ, UR50 ;  /* 0x00000032ff367e24 */ /* 0x000fe4000f8e00ff */
[----:B01----:R-:W-:Y:S01]  /*1750*/  FMUL.FTZ R3, R26, UR6 ;  /* 0x000000061a037c20 */ /* 0x003fe20008410000 */
[----:B------:R-:W-:Y:S01]  /*1760*/  FMUL.FTZ R20, R33, UR6 ;  /* 0x0000000621147c20 */ /* 0x000fe20008410000 */
[----:B------:R-:W-:Y:S01]  /*1770*/  FMUL.FTZ R33, R45, UR6 ;  /* 0x000000062d217c20 */ /* 0x000fe20008410000 */
[----:B------:R-:W-:Y:S02]  /*1780*/  IMAD R73, R54, -0x80, R73 ;  /* 0xffffff8036497824 */ /* 0x000fe400078e0249 */
[----:B------:R-:W-:Y:S01]  /*1790*/  FMUL.FTZ R45, R57, UR6 ;  /* 0x00000006392d7c20 */ /* 0x000fe20008410000 */
[----:B------:R-:W-:Y:S01]  /*17a0*/  FMUL.FTZ R7, R30, UR6 ;  /* 0x000000061e077c20 */ /* 0x000fe20008410000 */
[----:B------:R-:W0:Y:S01]  /*17b0*/  MUFU.TANH R11, R11 ;  /* 0x0000000b000b7308 */ /* 0x000e220000002400 */
[----:B------:R-:W-:Y:S01]  /*17c0*/  FMUL.FTZ R26, R37, UR6 ;  /* 0x00000006251a7c20 */ /* 0x000fe20008410000 */
[C---:B------:R-:W-:Y:S01]  /*17d0*/  ISETP.GT.AND P2, PT, R73.reuse, RZ, PT ;  /* 0x000000ff4900720c */ /* 0x040fe20003f44270 */
[----:B------:R-:W-:Y:S01]  /*17e0*/  FMUL.FTZ R28, R46, UR6 ;  /* 0x000000062e1c7c20 */ /* 0x000fe20008410000 */
[C---:B------:R-:W-:Y:S01]  /*17f0*/  ISETP.GT.AND P1, PT, R73.reuse, 0x1, PT ;  /* 0x000000014900780c */ /* 0x040fe20003f24270 */
[----:B------:R-:W-:Y:S01]  /*1800*/  FMUL.FTZ R46, R56, UR6 ;  /* 0x00000006382e7c20 */ /* 0x000fe20008410000 */
[----:B------:R-:W-:Y:S01]  /*1810*/  ISETP.GT.AND P6, PT, R73, 0x8, PT ;  /* 0x000000084900780c */ /* 0x000fe20003fc4270 */
[----:B------:R-:W-:Y:S01]  /*1820*/  FMUL.FTZ R8, R31, UR6 ;  /* 0x000000061f087c20 */ /* 0x000fe20008410000 */
[----:B------:R-:W1:Y:S01]  /*1830*/  MUFU.TANH R12, R12 ;  /* 0x0000000c000c7308 */ /* 0x000e620000002400 */
[----:B--2---:R-:W-:Y:S01]  /*1840*/  FSEL R54, R5, -INF , P2 ;  /* 0xff80000005367808 */ /* 0x004fe20001000000 */
[----:B------:R-:W-:Y:S01]  /*1850*/  FMUL.FTZ R30, R40, UR6 ;  /* 0x00000006281e7c20 */ /* 0x000fe20008410000 */
[----:B---3--:R-:W-:Y:S01]  /*1860*/  FSEL R57, R6, -INF , P1 ;  /* 0xff80000006397808 */ /* 0x008fe20000800000 */
[----:B------:R-:W-:Y:S01]  /*1870*/  FMUL.FTZ R14, R39, UR6 ;  /* 0x00000006270e7c20 */ /* 0x000fe20008410000 */
[----:B------:R-:W-:Y:S01]  /*1880*/  ISETP.GT.AND P5, PT, R73, 0x9, PT ;  /* 0x000000094900780c */ /* 0x000fe20003fa4270 */
[----:B------:R-:W-:Y:S01]  /*1890*/  FMUL.FTZ R39, R58, UR6 ;  /* 0x000000063a277c20 */ /* 0x000fe20008410000 */
[----:B------:R-:W-:Y:S01]  /*18a0*/  FMNMX.FTZ R5, R54, R57, !PT ;  /* 0x0000003936057209 */ /* 0x000fe20007810000 */
[----:B------:R-:W2:Y:S01]  /*18b0*/  MUFU.TANH R15, R15 ;  /* 0x0000000f000f7308 */ /* 0x000ea20000002400 */
[----:B0-----:R-:W-:Y:S01]  /*18c0*/  FSEL R56, R11, -INF , P6 ;  /* 0xff8000000b387808 */ /* 0x001fe20003000000 */
[----:B------:R-:W-:Y:S01]  /*18d0*/  FMUL.FTZ R9, R34, UR6 ;  /* 0x0000000622097c20 */ /* 0x000fe20008410000 */
[----:B------:R-:W-:Y:S01]  /*18e0*/  ISETP.GT.AND P4, PT, R73, 0x10, PT ;  /* 0x000000104900780c */ /* 0x000fe20003f84270 */
[----:B------:R-:W-:Y:S01]  /*18f0*/  FMUL.FTZ R29, R41, UR6 ;  /* 0x00000006291d7c20 */ /* 0x000fe20008410000 */
[----:B------:R-:W-:Y:S01]  /*1900*/  FMNMX.FTZ R5, R56, R5, !PT ;  /* 0x0000000538057209 */ /* 0x000fe20007810000 */
[----:B------:R-:W-:Y:S01]  /*1910*/  FMUL.FTZ R40, R59, UR6 ;  /* 0x000000063b287c20 */ /* 0x000fe20008410000 */
[----:B------:R-:W-:Y:S01]  /*1920*/  FMUL.FTZ R10, R35, UR6 ;  /* 0x00000006230a7c20 */ /* 0x000fe20008410000 */
[----:B------:R-:W0:Y:S01]  /*1930*/  MUFU.TANH R3, R3 ;  /* 0x0000000300037308 */ /* 0x000e220000002400 */
[----:B-1----:R-:W-:Y:S01]  /*1940*/  FSEL R58, R12, -INF , P5 ;  /* 0xff8000000c3a7808 */ /* 0x002fe20002800000 */
[----:B------:R-:W-:Y:S01]  /*1950*/  FMUL.FTZ R34, R44, UR6 ;  /* 0x000000062c227c20 */ /* 0x000fe20008410000 */
[----:B------:R-:W-:Y:S01]  /*1960*/  ISETP.GT.AND P3, PT, R73, 0x11, PT ;  /* 0x000000114900780c */ /* 0x000fe20003f64270 */
[----:B------:R-:W-:Y:S01]  /*1970*/  FMUL.FTZ R32, R50, UR6 ;  /* 0x0000000632207c20 */ /* 0x000fe20008410000 */
[----:B------:R-:W-:Y:S01]  /*1980*/  FMNMX.FTZ R6, R58, R5, !PT ;  /* 0x000000053a067209 */ /* 0x000fe20007810000 */
[----:B------:R-:W-:Y:S01]  /*1990*/  FMUL.FTZ R50, R60, UR6 ;  /* 0x000000063c327c20 */ /* 0x000fe20008410000 */
[----:B------:R-:W-:Y:S01]  /*19a0*/  FMUL.FTZ R13, R38, UR6 ;  /* 0x00000006260d7c20 */ /* 0x000fe20008410000 */
[----:B------:R-:W1:Y:S01]  /*19b0*/  MUFU.TANH R20, R20 ;  /* 0x0000001400147308 */ /* 0x000e620000002400 */
[----:B--2---:R-:W-:Y:S01]  /*19c0*/  FSEL R59, R15, -INF , P4 ;  /* 0xff8000000f3b7808 */ /* 0x004fe20002000000 */
[----:B------:R-:W-:Y:S01]  /*19d0*/  FMUL.FTZ R37, R49, UR6 ;  /* 0x0000000631257c20 */ /* 0x000fe20008410000 */
[----:B------:R-:W-:Y:S01]  /*19e0*/  FMUL.FTZ R49, R61, UR6 ;  /* 0x000000063d317c20 */ /* 0x000fe20008410000 */
[----:B------:R-:W-:Y:S01]  /*19f0*/  FMUL.FTZ R38, R48, UR6 ;  /* 0x0000000630267c20 */ /* 0x000fe20008410000 */
[----:B------:R-:W-:Y:S01]  /*1a00*/  FMNMX.FTZ R5, R59, R6, !PT ;  /* 0x000000063b057209 */ /* 0x000fe20007810000 */
[----:B------:R-:W-:Y:S01]  /*1a10*/  FMUL.FTZ R35, R55, UR6 ;  /* 0x0000000637237c20 */ /* 0x000fe20008410000 */
[----:B------:R-:W-:Y:S01]  /*1a20*/  FMUL.FTZ R55, R64, UR6 ;  /* 0x0000000640377c20 */ /* 0x000fe20008410000 */
[----:B------:R-:W2:Y:S01]  /*1a30*/  MUFU.TANH R4, R4 ;  /* 0x0000000400047308 */ /* 0x000ea20000002400 */
[----:B0-----:R-:W-:Y:S01]  /*1a40*/  FSEL R3, R3, -INF , P2 ;  /* 0xff80000003037808 */ /* 0x001fe20001000000 */
[----:B------:R-:W-:Y:S01]  /*1a50*/  FMUL.FTZ R21, R42, UR6 ;  /* 0x000000062a157c20 */ /* 0x000fe20008410000 */
[----:B------:R-:W-:Y:S01]  /*1a60*/  ISETP.GT.AND P2, PT, R73, 0x18, PT ;  /* 0x000000184900780c */ /* 0x000fe20003f44270 */
[----:B------:R-:W-:Y:S01]  /*1a70*/  FMUL.FTZ R48, R67, UR6 ;  /* 0x0000000643307c20 */ /* 0x000fe20008410000 */
[----:B------:R-:W-:Y:S01]  /*1a80*/  FMUL.FTZ R24, R43, UR6 ;  /* 0x000000062b187c20 */ /* 0x000fe20008410000 */
[----:B------:R-:W-:Y:S01]  /*1a90*/  FMUL.FTZ R42, R52, UR6 ;  /* 0x00000006342a7c20 */ /* 0x000fe20008410000 */
[----:B------:R-:W-:Y:S01]  /*1aa0*/  FMUL.FTZ R41, R53, UR6 ;  /* 0x0000000635297c20 */ /* 0x000fe20008410000 */
[----:B------:R-:W0:Y:S01]  /*1ab0*/  MUFU.TANH R25, R25 ;  /* 0x0000001900197308 */ /* 0x000e220000002400 */
[----:B-1----:R-:W-:Y:S01]  /*1ac0*/  FSEL R60, R20, -INF , P3 ;  /* 0xff800000143c7808 */ /* 0x002fe20001800000 */
[----:B------:R-:W-:Y:S01]  /*1ad0*/  FMUL.FTZ R53, R65, UR6 ;  /* 0x0000000641357c20 */ /* 0x000fe20008410000 */
[----:B------:R-:W-:Y:S01]  /*1ae0*/  FMUL.FTZ R65, R68, UR6 ;  /* 0x0000000644417c20 */ /* 0x000fe20008410000 */
[----:B------:R-:W-:Y:S01]  /*1af0*/  FMUL.FTZ R52, R70, UR6 ;  /* 0x0000000646347c20 */ /* 0x000fe20008410000 */
[----:B------:R-:W-:Y:S01]  /*1b00*/  FMNMX.FTZ R6, R60, R5, !PT ;  /* 0x000000053c067209 */ /* 0x000fe20007810000 */
[----:B------:R-:W-:Y:S01]  /*1b10*/  FMUL.FTZ R31, R51, UR6 ;  /* 0x00000006331f7c20 */ /* 0x000fe20008410000 */
[----:B------:R-:W-:Y:S01]  /*1b20*/  FMUL.FTZ R51, R71, UR6 ;  /* 0x0000000647337c20 */ /* 0x000fe20008410000 */
[----:B------:R-:W1:Y:S01]  /*1b30*/  MUFU.TANH R7, R7 ;  /* 0x0000000700077308 */ /* 0x000e620000002400 */
[----:B--2---:R-:W-:Y:S01]  /*1b40*/  FSEL R4, R4, -INF , P1 ;  /* 0xff80000004047808 */ /* 0x004fe20000800000 */
[----:B------:R-:W-:Y:S01]  /*1b50*/  FMUL.FTZ R44, R62, UR6 ;  /* 0x000000063e2c7c20 */ /* 0x000fe20008410000 */
[----:B------:R-:W-:Y:S01]  /*1b60*/  ISETP.GT.AND P1, PT, R73, 0x19, PT ;  /* 0x000000194900780c */ /* 0x000fe20003f24270 */
[----:B------:R-:W-:Y:S01]  /*1b70*/  FMUL.FTZ R43, R63, UR6 ;  /* 0x000000063f2b7c20 */ /* 0x000fe20008410000 */
[----:B------:R-:W-:Y:S01]  /*1b80*/  FMUL.FTZ R72, R72, UR6 ;  /* 0x0000000648487c20 */ /* 0x000fe20008410000 */
[----:B------:R-:W-:Y:S01]  /*1b90*/  FMUL.FTZ R76, R76, UR6 ;  /* 0x000000064c4c7c20 */ /* 0x000fe20008410000 */
[----:B------:R-:W-:Y:S01]  /*1ba0*/  FMUL.FTZ R62, R75, UR6 ;  /* 0x000000064b3e7c20 */ /* 0x000fe20008410000 */
[----:B------:R-:W2:Y:S01]  /*1bb0*/  MUFU.TANH R26, R26 ;  /* 0x0000001a001a7308 */ /* 0x000ea20000002400 */
[----:B0-----:R-:W-:Y:S01]  /*1bc0*/  FSEL R61, R25, -INF , P2 ;  /* 0xff800000193d7808 */ /* 0x001fe20001000000 */
[----:B------:R-:W-:Y:S01]  /*1bd0*/  FMUL.FTZ R75, R77, UR6 ;  /* 0x000000064d4b7c20 */ /* 0x000fe20008410000 */
[----:B------:R-:W-:Y:S01]  /*1be0*/  FMUL.FTZ R63, R74, UR6 ;  /* 0x000000064a3f7c20 */ /* 0x000fe20008410000 */
[----:B------:R-:W-:Y:S01]  /*1bf0*/  FMUL.FTZ R74, R80, UR6 ;  /* 0x00000006504a7c20 */ /* 0x000fe20008410000 */
[----:B------:R-:W-:Y:S01]  /*1c00*/  FMUL.FTZ R77, R81, UR6 ;  /* 0x00000006514d7c20 */ /* 0x000fe20008410000 */
        /* <DEDUP_REMOVED lines=9> */
[----:B------:R-:W-:Y:S01]  /*1ca0*/  P2R R88, PR, RZ, 0x1 ;  /* 0x00000001ff587803 */ /* 0x000fe20000000000 */
[----:B------:R-:W1:Y:S01]  /*1cb0*/  MUFU.TANH R30, R30 ;  /* 0x0000001e001e7308 */ /* 0x000e620000002400 */
[----:B--2---:R-:W-:Y:S01]  /*1cc0*/  FSEL R64, R26, -INF , P1 ;  /* 0xff8000001a407808 */ /* 0x004fe20000800000 */
[----:B------:R-:W-:Y:S01]  /*1cd0*/  FMUL.FTZ R83, R83, UR6 ;  /* 0x0000000653537c20 */ /* 0x000fe20008410000 */
[----:B------:R-:W-:Y:S01]  /*1ce0*/  FMUL.FTZ R86, R86, UR6 ;  /* 0x0000000656567c20 */ /* 0x000fe20008410000 */
[----:B------:R-:W-:Y:S01]  /*1cf0*/  FMUL.FTZ R87, R87, UR6 ;  /* 0x0000000657577c20 */ /* 0x000fe20008410000 */
[----:B------:R-:W-:Y:S01]  /*1d00*/  R2UR UR6, R0 ;  /* 0x00000000000672ca */ /* 0x000fe200000e0000 */
[----:B------:R-:W-:Y:S01]  /*1d10*/  UISETP.GE.AND UP0, UPT, UR51, 0x81, UPT ;  /* 0x000000813300788c */ /* 0x000fe2000bf06270 */
[--C-:B------:R-:W-:Y:S01]  /*1d20*/  IMAD.MOV.U32 R134, RZ, RZ, R135.reuse ;  /* 0x000000ffff867224 */ /* 0x100fe200078e0087 */
[----:B------:R-:W2:Y:S01]  /*1d30*/  MUFU.TANH R9, R9 ;  /* 0x0000000900097308 */ /* 0x000ea20000002400 */
[----:B0-----:R-:W-:Y:S01]  /*1d40*/  FSEL R6, R8, -INF , P5 ;  /* 0xff80000008067808 */ /* 0x001fe20002800000 */
[--C-:B------:R-:W-:Y:S01]  /*1d50*/  IMAD.MOV.U32 R133, RZ, RZ, R135.reuse ;  /* 0x000000ffff857224 */ /* 0x100fe200078e0087 */
[----:B------:R-:W-:Y:S01]  /*1d60*/  ISETP.GT.AND P5, PT, R73, 0x21, PT ;  /* 0x000000214900780c */ /* 0x000fe20003fa4270 */
[--C-:B------:R-:W-:Y:S01]  /*1d70*/  IMAD.MOV.U32 R131, RZ, RZ, R135.reuse ;  /* 0x000000ffff837224 */ /* 0x100fe200078e0087 */
[----:B------:R-:W-:Y:S01]  /*1d80*/  FMNMX.FTZ R8, R64, R7, !PT ;  /* 0x0000000740087209 */ /* 0x000fe20007810000 */
[--C-:B------:R-:W-:Y:S01]  /*1d90*/  IMAD.MOV.U32 R130, RZ, RZ, R135.reuse ;  /* 0x000000ffff827224 */ /* 0x100fe200078e0087 */
[-C--:B------:R-:W-:Y:S01]  /*1da0*/  MOV R132, R135.reuse ;  /* 0x0000008700847202 */ /* 0x080fe20000000f00 */
[----:B------:R-:W0:Y:S01]  /*1db0*/  MUFU.TANH R29, R29 ;  /* 0x0000001d001d7308 */ /* 0x000e220000002400 */
[----:B-1----:R-:W-:Y:S01]  /*1dc0*/  FSEL R67, R30, -INF , P6 ;  /* 0xff8000001e437808 */ /* 0x002fe20003000000 */
[----:B------:R-:W-:Y:S01]  /*1dd0*/  UIADD3 UR6, UR6, 0x2d840, URZ ;  /* 0x0002d84006067890 */ /* 0x000fe2000fffe03f */
[--C-:B------:R-:W-:Y:S01]  /*1de0*/  IMAD.MOV.U32 R129, RZ, RZ, R135.reuse ;  /* 0x000000ffff817224 */ /* 0x100fe200078e0087 */
[-C--:B------:R-:W-:Y:S01]  /*1df0*/  MOV R127, R135.reuse ;  /* 0x00000087007f7202 */ /* 0x080fe20000000f00 */
[--C-:B------:R-:W-:Y:S01]  /*1e00*/  IMAD.MOV.U32 R128, RZ, RZ, R135.reuse ;  /* 0x000000ffff807224 */ /* 0x100fe200078e0087 */
[----:B------:R-:W-:Y:S01]  /*1e10*/  UPRMT UR6, UR41, 0x654, UR6 ;  /* 0x0000065429067896 */ /* 0x000fe20008000006 */
[--C-:B------:R-:W-:Y:S01]  /*1e20*/  IMAD.MOV.U32 R126, RZ, RZ, R135.reuse ;  /* 0x000000ffff7e7224 */ /* 0x100fe200078e0087 */
[----:B------:R-:W1:Y:S01]  /*1e30*/  MUFU.TANH R10, R10 ;  /* 0x0000000a000a7308 */ /* 0x000e620000002400 */
[----:B--2---:R-:W-:Y:S01]  /*1e40*/  FSEL R7, R9, -INF , P4 ;  /* 0xff80000009077808 */ /* 0x004fe20002000000 */
[--C-:B------:R-:W-:Y:S01]  /*1e50*/  IMAD.MOV.U32 R125, RZ, RZ, R135.reuse ;  /* 0x000000ffff7d7224 */ /* 0x100fe200078e0087 */
[----:B------:R-:W-:Y:S01]  /*1e60*/  ISETP.GT.AND P4, PT, R73, 0x28, PT ;  /* 0x000000284900780c */ /* 0x000fe20003f84270 */
[--C-:B------:R-:W-:Y:S01]  /*1e70*/  IMAD.MOV.U32 R124, RZ, RZ, R135.reuse ;  /* 0x000000ffff7c7224 */ /* 0x100fe200078e0087 */
[----:B------:R-:W-:Y:S01]  /*1e80*/  FMNMX.FTZ R9, R67, R8, !PT ;  /* 0x0000000843097209 */ /* 0x000fe20007810000 */
[--C-:B------:R-:W-:Y:S01]  /*1e90*/  IMAD.MOV.U32 R123, RZ, RZ, R135.reuse ;  /* 0x000000ffff7b7224 */ /* 0x100fe200078e0087 */
[----:B------:R-:W-:Y:S01]  /*1ea0*/  SYNCS.ARRIVE.TRANS64.RED.A1T0 RZ, [UR6], RZ ;  /* 0x000000ffffff79a7 */ /* 0x000fe20008100406 */
[----:B------:R-:W2:Y:S01]  /*1eb0*/  MUFU.TANH R34, R34 ;  /* 0x0000002200227308 */ /* 0x000ea20000002400 */
[----:B0-----:R-:W-:Y:S01]  /*1ec0*/  FSEL R68, R29, -INF , P5 ;  /* 0xff8000001d447808 */ /* 0x001fe20002800000 */
[--C-:B------:R-:W-:Y:S01]  /*1ed0*/  IMAD.MOV.U32 R121, RZ, RZ, R135.reuse ;  /* 0x000000ffff797224 */ /* 0x100fe200078e0087 */
[----:B------:R-:W-:Y:S01]  /*1ee0*/  MOV R122, R135 ;  /* 0x00000087007a7202 */ /* 0x000fe20000000f00 */
[--C-:B------:R-:W-:Y:S01]  /*1ef0*/  IMAD.MOV.U32 R120, RZ, RZ, R135.reuse ;  /* 0x000000ffff787224 */ /* 0x100fe200078e0087 */
[----:B------:R-:W-:Y:S01]  /*1f00*/  FMNMX.FTZ R11, R68, R9, !PT ;  /* 0x00000009440b7209 */ /* 0x000fe20007810000 */
[--C-:B------:R-:W-:Y:S01]  /*1f10*/  IMAD.MOV.U32 R119, RZ, RZ, R135.reuse ;  /* 0x000000ffff777224 */ /* 0x100fe200078e0087 */
[-C--:B------:R-:W-:Y:S01]  /*1f20*/  MOV R117, R135.reuse ;  /* 0x0000008700757202 */ /* 0x080fe20000000f00 */
[----:B------:R-:W0:Y:S01]  /*1f30*/  MUFU.TANH R13, R13 ;  /* 0x0000000d000d7308 */ /* 0x000e220000002400 */
[----:B-1----:R-:W-:Y:S01]  /*1f40*/  FSEL R8, R10, -INF , P3 ;  /* 0xff8000000a087808 */ /* 0x002fe20001800000 */
[--C-:B------:R-:W-:Y:S01]  /*1f50*/  IMAD.MOV.U32 R118, RZ, RZ, R135.reuse ;  /* 0x000000ffff767224 */ /* 0x100fe200078e0087 */
[----:B------:R-:W-:Y:S01]  /*1f60*/  ISETP.GT.AND P3, PT, R73, 0x29, PT ;  /* 0x000000294900780c */ /* 0x000fe20003f64270 */
[--C-:B------:R-:W-:Y:S01]  /*1f70*/  IMAD.MOV.U32 R116, RZ, RZ, R135.reuse ;  /* 0x000000ffff747224 */ /* 0x100fe200078e0087 */
[-C--:B------:R-:W-:Y:S01]  /*1f80*/  MOV R112, R135.reuse ;  /* 0x0000008700707202 */ /* 0x080fe20000000f00 */
[--C-:B------:R-:W-:Y:S01]  /*1f90*/  IMAD.MOV.U32 R115, RZ, RZ, R135.reuse ;  /* 0x000000ffff737224 */ /* 0x100fe200078e0087 */
[-C--:B------:R-:W-:Y:S01]  /*1fa0*/  MOV R107, R135.reuse ;  /* 0x00000087006b7202 */ /* 0x080fe20000000f00 */
[----:B------:R-:W1:Y:S01]  /*1fb0*/  MUFU.TANH R33, R33 ;  /* 0x0000002100217308 */ /* 0x000e620000002400 */
[----:B--2---:R-:W-:Y:S01]  /*1fc0*/  FSEL R70, R34, -INF , P4 ;  /* 0xff80000022467808 */ /* 0x004fe20002000000 */
[--C-:B------:R-:W-:Y:S01]  /*1fd0*/  IMAD.MOV.U32 R114, RZ, RZ, R135.reuse ;  /* 0x000000ffff727224 */ /* 0x100fe200078e0087 */
[----:B------:R-:W-:Y:S01]  /*1fe0*/  MOV R102, R135 ;  /* 0x0000008700667202 */ /* 0x000fe20000000f00 */
[--C-:B------:R-:W-:Y:S01]  /*1ff0*/  IMAD.MOV.U32 R113, RZ, RZ, R135.reuse ;  /* 0x000000ffff717224 */ /* 0x100fe200078e0087 */
[----:B------:R-:W-:Y:S01]  /*2000*/  FMNMX.FTZ R12, R70, R11, !PT ;  /* 0x0000000b460c7209 */ /* 0x000fe20007810000 */
[--C-:B------:R-:W-:Y:S01]  /*2010*/  IMAD.MOV.U32 R111, RZ, RZ, R135.reuse ;  /* 0x000000ffff6f7224 */ /* 0x100fe200078e0087 */
[-C--:B------:R-:W-:Y:S01]  /*2020*/  MOV R97, R135.reuse ;  /* 0x0000008700617202 */ /* 0x080fe20000000f00 */
[----:B------:R-:W2:Y:S01]  /*2030*/  MUFU.TANH R14, R14 ;  /* 0x0000000e000e7308 */ /* 0x000ea20000002400 */
[----:B0-----:R-:W-:Y:S01]  /*2040*/  FSEL R9, R13, -INF , P2 ;  /* 0xff8000000d097808 */ /* 0x001fe20001000000 */
[--C-:B------:R-:W-:Y:S01]  /*2050*/  IMAD.MOV.U32 R110, RZ, RZ, R135.reuse ;  /* 0x000000ffff6e7224 */ /* 0x100fe200078e0087 */
[----:B------:R-:W-:Y:S01]  /*2060*/  ISETP.GT.AND P2, PT, R73, 0x30, PT ;  /* 0x000000304900780c */ /* 0x000fe20003f44270 */
[--C-:B------:R-:W-:Y:S01]  /*2070*/  IMAD.MOV.U32 R109, RZ, RZ, R135.reuse ;  /* 0x000000ffff6d7224 */ /* 0x100fe200078e0087 */
[----:B------:R-:W-:Y:S01]  /*2080*/  MOV R92, R135 ;  /* 0x00000087005c7202 */ /* 0x000fe20000000f00 */
[----:B------:R-:W-:-:S02]  /*2090*/  IMAD.MOV.U32 R108, RZ, RZ, R135 ;  /* 0x000000ffff6c7224 */ /* 0x000fc400078e0087 */
[----:B------:R-:W0:Y:S01]  /*20a0*/  MUFU.TANH R38, R38 ;  /* 0x0000002600267308 */ /* 0x000e220000002400 */
[----:B-1----:R-:W-:Y:S01]  /*20b0*/  FSEL R71, R33, -INF , P3 ;  /* 0xff80000021477808 */ /* 0x002fe20001800000 */
[--C-:B------:R-:W-:Y:S02]  /*20c0*/  IMAD.MOV.U32 R106, RZ, RZ, R135.reuse ;  /* 0x000000ffff6a7224 */ /* 0x100fe400078e0087 */
[--C-:B------:R-:W-:Y:S01]  /*20d0*/  IMAD.MOV.U32 R105, RZ, RZ, R135.reuse ;  /* 0x000000ffff697224 */ /* 0x100fe200078e0087 */
[----:B------:R-:W-:Y:S01]  /*20e0*/  FMNMX.FTZ R13, R71, R12, !PT ;  /* 0x0000000c470d7209 */ /* 0x000fe20007810000 */
[--C-:B------:R-:W-:Y:S02]  /*20f0*/  IMAD.MOV.U32 R104, RZ, RZ, R135.reuse ;  /* 0x000000ffff687224 */ /* 0x100fe400078e0087 */
[----:B------:R-:W1:Y:S01]  /*2100*/  MUFU.TANH R21, R21 ;  /* 0x0000001500157308 */ /* 0x000e620000002400 */
[----:B--2---:R-:W-:Y:S01]  /*2110*/  FSEL R10, R14, -INF , P1 ;  /* 0xff8000000e0a7808 */ /* 0x004fe20000800000 */
[--C-:B------:R-:W-:Y:S01]  /*2120*/  IMAD.MOV.U32 R103, RZ, RZ, R135.reuse ;  /* 0x000000ffff677224 */ /* 0x100fe200078e0087 */
[----:B------:R-:W-:Y:S01]  /*2130*/  ISETP.GT.AND P1, PT, R73, 0x31, PT ;  /* 0x000000314900780c */ /* 0x000fe20003f24270 */
[----:B------:R-:W-:-:S02]  /*2140*/  IMAD.MOV.U32 R101, RZ, RZ, R135 ;  /* 0x000000ffff657224 */ /* 0x000fc400078e0087 */
[--C-:B------:R-:W-:Y:S02]  /*2150*/  IMAD.MOV.U32 R100, RZ, RZ, R135.reuse ;  /* 0x000000ffff647224 */ /* 0x100fe400078e0087 */
[----:B------:R-:W2:Y:S01]  /*2160*/  MUFU.TANH R37, R37 ;  /* 0x0000002500257308 */ /* 0x000ea20000002400 */
[----:B0-----:R-:W-:Y:S01]  /*2170*/  FSEL R38, R38, -INF , P2 ;  /* 0xff80000026267808 */ /* 0x001fe20001000000 */
[--C-:B------:R-:W-:Y:S02]  /*2180*/  IMAD.MOV.U32 R99, RZ, RZ, R135.reuse ;  /* 0x000000ffff637224 */ /* 0x100fe400078e0087 */
[--C-:B------:R-:W-:Y:S01]  /*2190*/  IMAD.MOV.U32 R98, RZ, RZ, R135.reuse ;  /* 0x000000ffff627224 */ /* 0x100fe200078e0087 */
[----:B------:R-:W-:Y:S01]  /*21a0*/  FMNMX.FTZ R14, R38, R13, !PT ;  /* 0x0000000d260e7209 */ /* 0x000fe20007810000 */
[--C-:B------:R-:W-:Y:S02]  /*21b0*/  IMAD.MOV.U32 R96, RZ, RZ, R135.reuse ;  /* 0x000000ffff607224 */ /* 0x100fe400078e0087 */
[----:B------:R-:W0:Y:S01]  /*21c0*/  MUFU.TANH R24, R24 ;  /* 0x0000001800187308 */ /* 0x000e220000002400 */
[----:B-1----:R-:W-:Y:S01]  /*21d0*/  FSEL R11, R21, -INF , P6 ;  /* 0xff800000150b7808 */ /* 0x002fe20003000000 */
[--C-:B------:R-:W-:Y:S01]  /*21e0*/  IMAD.MOV.U32 R95, RZ, RZ, R135.reuse ;  /* 0x000000ffff5f7224 */ /* 0x100fe200078e0087 */
[----:B------:R-:W-:Y:S01]  /*21f0*/  ISETP.GT.AND P6, PT, R73, 0x38, PT ;  /* 0x000000384900780c */ /* 0x000fe20003fc4270 */
[----:B------:R-:W-:-:S02]  /*2200*/  IMAD.MOV.U32 R94, RZ, RZ, R135 ;  /* 0x000000ffff5e7224 */ /* 0x000fc400078e0087 */
[--C-:B------:R-:W-:Y:S02]  /*2210*/  IMAD.MOV.U32 R93, RZ, RZ, R135.reuse ;  /* 0x000000ffff5d7224 */ /* 0x100fe400078e0087 */
[----:B------:R-:W1:Y:S01]  /*2220*/  MUFU.TANH R42, R42 ;  /* 0x0000002a002a7308 */ /* 0x000e620000002400 */
[----:B--2---:R-:W-:Y:S01]  /*2230*/  FSEL R37, R37, -INF , P1 ;  /* 0xff80000025257808 */ /* 0x004fe20000800000 */
[--C-:B------:R-:W-:Y:S02]  /*2240*/  IMAD.MOV.U32 R91, RZ, RZ, R135.reuse ;  /* 0x000000ffff5b7224 */ /* 0x100fe400078e0087 */
[----:B------:R-:W-:Y:S01]  /*2250*/  IMAD.MOV.U32 R89, RZ, RZ, R135 ;  /* 0x000000ffff597224 */ /* 0x000fe200078e0087 */
[----:B------:R-:W-:-:S03]  /*2260*/  FMNMX.FTZ R15, R37, R14, !PT ;  /* 0x0000000e250f7209 */ /* 0x000fc60007810000 */
[----:B------:R-:W2:Y:S01]  /*2270*/  MUFU.TANH R28, R28 ;  /* 0x0000001c001c7308 */ /* 0x000ea20000002400 */
[----:B0-----:R-:W-:Y:S02]  /*2280*/  FSEL R12, R24, -INF , P5 ;  /* 0xff800000180c7808 */ /* 0x001fe40002800000 */
[----:B------:R-:W-:-:S05]  /*2290*/  ISETP.GT.AND P5, PT, R73, 0x39, PT ;  /* 0x000000394900780c */ /* 0x000fca0003fa4270 */
[----:B------:R-:W0:Y:S01]  /*22a0*/  MUFU.TANH R41, R41 ;  /* 0x0000002900297308 */ /* 0x000e220000002400 */
[----:B-1----:R-:W-:-:S04]  /*22b0*/  FSEL R42, R42, -INF , P6 ;  /* 0xff8000002a2a7808 */ /* 0x002fc80003000000 */
[----:B------:R-:W-:-:S03]  /*22c0*/  FMNMX.FTZ R20, R42, R15, !PT ;  /* 0x0000000f2a147209 */ /* 0x000fc60007810000 */
[----:B------:R-:W1:Y:S01]  /*22d0*/  MUFU.TANH R27, R27 ;  /* 0x0000001b001b7308 */ /* 0x000e620000002400 */
[----:B--2---:R-:W-:Y:S02]  /*22e0*/  FSEL R13, R28, -INF , P4 ;  /* 0xff8000001c0d7808 */ /* 0x004fe40002000000 */
[----:B------:R-:W-:-:S05]  /*22f0*/  ISETP.GT.AND P4, PT, R73, 0x40, PT ;  /* 0x000000404900780c */ /* 0x000fca0003f84270 */
[----:B------:R-:W2:Y:S01]  /*2300*/  MUFU.TANH R46, R46 ;  /* 0x0000002e002e7308 */ /* 0x000ea20000002400 */
[----:B0-----:R-:W-:-:S04]  /*2310*/  FSEL R41, R41, -INF , P5 ;  /* 0xff80000029297808 */ /* 0x001fc80002800000 */
[----:B------:R-:W-:-:S03]  /*2320*/  FMNMX.FTZ R21, R41, R20, !PT ;  /* 0x0000001429157209 */ /* 0x000fc60007810000 */
[----:B------:R-:W0:Y:S01]  /*2330*/  MUFU.TANH R32, R32 ;  /* 0x0000002000207308 */ /* 0x000e220000002400 */
[----:B-1----:R-:W-:Y:S02]  /*2340*/  FSEL R14, R27, -INF , P3 ;  /* 0xff8000001b0e7808 */ /* 0x002fe40001800000 */
[----:B------:R-:W-:-:S05]  /*2350*/  ISETP.GT.AND P3, PT, R73, 0x41, PT ;  /* 0x000000414900780c */ /* 0x000fca0003f64270 */
[----:B------:R-:W1:Y:S01]  /*2360*/  MUFU.TANH R45, R45 ;  /* 0x0000002d002d7308 */ /* 0x000e620000002400 */
[----:B--2---:R-:W-:-:S04]  /*2370*/  FSEL R46, R46, -INF , P4 ;  /* 0xff8000002e2e7808 */ /* 0x004fc80002000000 */
        /* <DEDUP_REMOVED lines=82> */
[----:B------:R-:W-:Y:S01]  /*28a0*/  MUFU.TANH R78, R78 ;  /* 0x0000004e004e7308 */ /* 0x000fe20000002400 */
[----:B0-----:R-:W-:-:S04]  /*28b0*/  FSEL R51, R80, -INF , P2 ;  /* 0xff80000050337808 */ /* 0x001fc80001000000 */
[----:B------:R-:W-:-:S03]  /*28c0*/  FMNMX.FTZ R36, R51, R36, !PT ;  /* 0x0000002433247209 */ /* 0x000fc60007810000 */
[----:B------:R-:W-:Y:S01]  /*28d0*/  MUFU.TANH R79, R79 ;  /* 0x0000004f004f7308 */ /* 0x000fe20000002400 */
[----:B-1----:R-:W-:-:S04]  /*28e0*/  FSEL R81, R81, -INF , P1 ;  /* 0xff80000051517808 */ /* 0x002fc80000800000 */
[----:B------:R-:W-:-:S03]  /*28f0*/  FMNMX.FTZ R36, R81, R36, !PT ;  /* 0x0000002451247209 */ /* 0x000fc60007810000 */
[----:B------:R-:W0:Y:S02]  /*2900*/  MUFU.TANH R62, R82 ;  /* 0x00000052003e7308 */ /* 0x000e240000002400 */
[----:B------:R-:W1:Y:S06]  /*2910*/  SHFL.BFLY PT, R39, R36, 0x2, 0x1f ;  /* 0x0c401f0024277f89 */ /* 0x000e6c00000e0000 */
[----:B------:R-:W2:Y:S08]  /*2920*/  MUFU.TANH R63, R83 ;  /* 0x00000053003f7308 */ /* 0x000eb00000002400 */
[----:B------:R-:W-:Y:S01]  /*2930*/  MUFU.TANH R86, R86 ;  /* 0x0000005600567308 */ /* 0x000fe20000002400 */
[----:B0-----:R-:W-:-:S07]  /*2940*/  FSEL R62, R62, -INF , P4 ;  /* 0xff8000003e3e7808 */ /* 0x001fce0002000000 */
[----:B------:R-:W0:Y:S01]  /*2950*/  MUFU.TANH R87, R87 ;  /* 0x0000005700577308 */ /* 0x000e220000002400 */
[----:B--2---:R-:W-:Y:S02]  /*2960*/  FSEL R63, R63, -INF , P3 ;  /* 0xff8000003f3f7808 */ /* 0x004fe40001800000 */
[----:B-1----:R-:W-:Y:S02]  /*2970*/  FMNMX.FTZ R39, R36, R39, !PT ;  /* 0x0000002724277209 */ /* 0x002fe40007810000 */
[----:B------:R-:W-:-:S03]  /*2980*/  FMNMX.FTZ R36, R3, R4, !PT ;  /* 0x0000000403247209 */ /* 0x000fc60007810000 */
[----:B------:R-:W1:Y:S02]  /*2990*/  SHFL.BFLY PT, R40, R39, 0x1, 0x1f ;  /* 0x0c201f0027287f89 */ /* 0x000e6400000e0000 */
[----:B-1----:R-:W-:Y:S02]  /*29a0*/  FMNMX.FTZ R69, R39, R40, !PT ;  /* 0x0000002827457209 */ /* 0x002fe40007810000 */
[----:B------:R-:W-:Y:S02]  /*29b0*/  FMNMX.FTZ R39, R5, R36, !PT ;  /* 0x0000002405277209 */ /* 0x000fe40007810000 */
[C---:B------:R-:W-:Y:S01]  /*29c0*/  FSETP.NEU.FTZ.AND P0, PT, R69.reuse, -INF , PT ;  /* 0xff8000004500780b */ /* 0x040fe20003f1d000 */
[----:B------:R-:W-:Y:S01]  /*29d0*/  FMUL.FTZ R48, R69, UR33 ;  /* 0x0000002145307c20 */ /* 0x000fe20008410000 */
[----:B------:R-:W-:-:S04]  /*29e0*/  FMNMX.FTZ R52, R6, R39, !PT ;  /* 0x0000002706347209 */ /* 0x000fc80007810000 */
[----:B------:R-:W-:Y:S02]  /*29f0*/  FMNMX.FTZ R39, R7, R52, !PT ;  /* 0x0000003407277209 */ /* 0x000fe40007810000 */
[----:B------:R-:W-:Y:S02]  /*2a00*/  FSEL R48, R48, RZ, P0 ;  /* 0x000000ff30307208 */ /* 0x000fe40000000000 */
[----:B------:R-:W-:Y:S02]  /*2a10*/  FMNMX.FTZ R52, R8, R39, !PT ;  /* 0x0000002708347209 */ /* 0x000fe40007810000 */
[----:B------:R-:W-:Y:S01]  /*2a20*/  ISETP.NE.AND P0, PT, R88, RZ, PT ;  /* 0x000000ff5800720c */ /* 0x000fe20003f05270 */
[--C-:B------:R-:W-:Y:S01]  /*2a30*/  FFMA.FTZ R44, R57, UR33, -R48.reuse ;  /* 0x00000021392c7c23 */ /* 0x100fe20008010830 */
[----:B------:R-:W-:Y:S01]  /*2a40*/  FMNMX.FTZ R57, R9, R52, !PT ;  /* 0x0000003409397209 */ /* 0x000fe20007810000 */
[--C-:B------:R-:W-:Y:S01]  /*2a50*/  FFMA.FTZ R43, R54, UR33, -R48.reuse ;  /* 0x00000021362b7c23 */ /* 0x100fe20008010830 */
[--C-:B------:R-:W-:Y:S01]  /*2a60*/  FFMA.FTZ R36, R59, UR33, -R48.reuse ;  /* 0x000000213b247c23 */ /* 0x100fe20008010830 */
        /* <DEDUP_REMOVED lines=8> */
[----:B------:R1:W-:Y:S01]  /*2af0*/  MUFU.EX2 R39, R60 ;  /* 0x0000003c00277308 */ /* 0x0003e20000000800 */
[----:B------:R-:W-:Y:S01]  /*2b00*/  FMNMX.FTZ R54, R12, R57, !PT ;  /* 0x000000390c367209 */ /* 0x000fe20007810000 */
[--C-:B------:R-:W-:Y:S01]  /*2b10*/  FFMA.FTZ R71, R71, UR33, -R48.reuse ;  /* 0x0000002147477c23 */ /* 0x100fe20008010830 */
[--C-:B------:R-:W-:Y:S01]  /*2b20*/  FFMA.FTZ R38, R38, UR33, -R48.reuse ;  /* 0x0000002126267c23 */ /* 0x100fe20008010830 */
[--C-:B------:R-:W-:Y:S01]  /*2b30*/  FFMA.FTZ R37, R37, UR33, -R48.reuse ;  /* 0x0000002125257c23 */ /* 0x100fe20008010830 */
[----:B------:R-:W-:Y:S01]  /*2b40*/  FMNMX.FTZ R59, R13, R54, !PT ;  /* 0x000000360d3b7209 */ /* 0x000fe20007810000 */
[--C-:B------:R-:W-:Y:S01]  /*2b50*/  FFMA.FTZ R54, R67, UR33, -R48.reuse ;  /* 0x0000002143367c23 */ /* 0x100fe20008010830 */
[--C-:B------:R-:W-:Y:S01]  /*2b60*/  FFMA.FTZ R42, R42, UR33, -R48.reuse ;  /* 0x000000212a2a7c23 */ /* 0x100fe20008010830 */
[----:B------:R-:W-:Y:S01]  /*2b70*/  MUFU.EX2 R57, R64 ;  /* 0x0000004000397308 */ /* 0x000fe20000000800 */
[----:B------:R-:W-:Y:S01]  /*2b80*/  FMNMX.FTZ R56, R14, R59, !PT ;  /* 0x0000003b0e387209 */ /* 0x000fe20007810000 */
[--C-:B------:R-:W-:Y:S01]  /*2b90*/  FFMA.FTZ R41, R41, UR33, -R48.reuse ;  /* 0x0000002129297c23 */ /* 0x100fe20008010830 */
[----:B-1----:R-:W-:Y:S01]  /*2ba0*/  FSEL R60, R79, -INF , P5 ;  /* 0xff8000004f3c7808 */ /* 0x002fe20002800000 */
[--C-:B------:R-:W-:Y:S01]  /*2bb0*/  FFMA.FTZ R46, R46, UR33, -R48.reuse ;  /* 0x000000212e2e7c23 */ /* 0x100fe20008010830 */
[----:B------:R-:W-:Y:S01]  /*2bc0*/  FMNMX.FTZ R59, R15, R56, !PT ;  /* 0x000000380f3b7209 */ /* 0x000fe20007810000 */
[--C-:B------:R-:W-:Y:S01]  /*2bd0*/  FFMA.FTZ R45, R45, UR33, -R48.reuse ;  /* 0x000000212d2d7c23 */ /* 0x100fe20008010830 */
[--C-:B------:R-:W-:Y:S01]  /*2be0*/  FFMA.FTZ R50, R50, UR33, -R48.reuse ;  /* 0x0000002132327c23 */ /* 0x100fe20008010830 */
[----:B------:R-:W-:Y:S01]  /*2bf0*/  MUFU.EX2 R43, R43 ;  /* 0x0000002b002b7308 */ /* 0x000fe20000000800 */
[----:B------:R-:W-:Y:S01]  /*2c00*/  FMNMX.FTZ R56, R20, R59, !PT ;  /* 0x0000003b14387209 */ /* 0x000fe20007810000 */
[--C-:B------:R-:W-:Y:S01]  /*2c10*/  FFMA.FTZ R66, R66, UR33, -R48.reuse ;  /* 0x0000002142427c23 */ /* 0x100fe20008010830 */
[----:B------:R-:W-:-:S02]  /*2c20*/  FFMA.FTZ R51, R51, UR33, -R48 ;  /* 0x0000002133337c23 */ /* 0x000fc40008010830 */
[----:B------:R-:W-:Y:S01]  /*2c30*/  FMNMX.FTZ R61, R21, R56, !PT ;  /* 0x00000038153d7209 */ /* 0x000fe20007810000 */
[----:B------:R-:W-:Y:S01]  /*2c40*/  FFMA.FTZ R56, R70, UR33, -R48 ;  /* 0x0000002146387c23 */ /* 0x000fe20008010830 */
[----:B0-----:R-:W-:Y:S01]  /*2c50*/  FSEL R70, R87, -INF , P1 ;  /* 0xff80000057467808 */ /* 0x001fe20000800000 */
[----:B------:R0:W-:Y:S01]  /*2c60*/  MUFU.EX2 R59, R68 ;  /* 0x00000044003b7308 */ /* 0x0001e20000000800 */
[----:B------:R-:W-:-:S04]  /*2c70*/  FMNMX.FTZ R58, R24, R61, !PT ;  /* 0x0000003d183a7209 */ /* 0x000fc80007810000 */
[----:B------:R-:W-:-:S03]  /*2c80*/  FMNMX.FTZ R61, R25, R58, !PT ;  /* 0x0000003a193d7209 */ /* 0x000fc60007810000 */
[----:B------:R-:W1:Y:S01]  /*2c90*/  MUFU.EX2 R44, R44 ;  /* 0x0000002c002c7308 */ /* 0x000e620000000800 */
[----:B------:R-:W-:Y:S02]  /*2ca0*/  FMNMX.FTZ R67, R26, R61, !PT ;  /* 0x0000003d1a437209 */ /* 0x000fe40007810000 */
[----:B0-----:R-:W-:Y:S02]  /*2cb0*/  FSEL R68, R86, -INF , P2 ;  /* 0xff80000056447808 */ /* 0x001fe40001000000 */
[----:B------:R-:W-:-:S03]  /*2cc0*/  FMNMX.FTZ R58, R28, R67, !PT ;  /* 0x000000431c3a7209 */ /* 0x000fc60007810000 */
[----:B------:R0:W-:Y:S01]  /*2cd0*/  MUFU.EX2 R61, R71 ;  /* 0x00000047003d7308 */ /* 0x0001e20000000800 */
[----:B------:R-:W-:-:S04]  /*2ce0*/  FMNMX.FTZ R58, R29, R58, !PT ;  /* 0x0000003a1d3a7209 */ /* 0x000fc80007810000 */
[----:B------:R-:W-:-:S03]  /*2cf0*/  FMNMX.FTZ R67, R27, R58, !PT ;  /* 0x0000003a1b437209 */ /* 0x000fc60007810000 */
[----:B------:R-:W-:Y:S01]  /*2d00*/  MUFU.EX2 R40, R40 ;  /* 0x0000002800287308 */ /* 0x000fe20000000800 */
[----:B------:R-:W-:-:S04]  /*2d10*/  FMNMX.FTZ R58, R30, R67, !PT ;  /* 0x000000431e3a7209 */ /* 0x000fc80007810000 */
[----:B------:R-:W-:-:S03]  /*2d20*/  FMNMX.FTZ R67, R31, R58, !PT ;  /* 0x0000003a1f437209 */ /* 0x000fc60007810000 */
[----:B------:R-:W-:Y:S01]  /*2d30*/  MUFU.EX2 R47, R47 ;  /* 0x0000002f002f7308 */ /* 0x000fe20000000800 */
[----:B------:R-:W-:-:S04]  /*2d40*/  FMNMX.FTZ R58, R32, R67, !PT ;  /* 0x00000043203a7209 */ /* 0x000fc80007810000 */
[----:B------:R-:W-:Y:S02]  /*2d50*/  FMNMX.FTZ R67, R33, R58, !PT ;  /* 0x0000003a21437209 */ /* 0x000fe40007810000 */
[----:B------:R-:W-:Y:S01]  /*2d60*/  FSEL R58, R78, -INF , P6 ;  /* 0xff8000004e3a7808 */ /* 0x000fe20003000000 */
[----:B------:R-:W-:Y:S01]  /*2d70*/  MUFU.EX2 R36, R36 ;  /* 0x0000002400247308 */ /* 0x000fe20000000800 */
[----:B------:R-:W-:-:S04]  /*2d80*/  FMNMX.FTZ R67, R34, R67, !PT ;  /* 0x0000004322437209 */ /* 0x000fc80007810000 */
[----:B------:R-:W-:-:S03]  /*2d90*/  FMNMX.FTZ R67, R58, R67, !PT ;  /* 0x000000433a437209 */ /* 0x000fc60007810000 */
[----:B------:R-:W-:Y:S01]  /*2da0*/  MUFU.EX2 R52, R52 ;  /* 0x0000003400347308 */ /* 0x000fe20000000800 */
[----:B------:R-:W-:-:S04]  /*2db0*/  FMNMX.FTZ R67, R60, R67, !PT ;  /* 0x000000433c437209 */ /* 0x000fc80007810000 */
[----:B------:R-:W-:-:S03]  /*2dc0*/  FMNMX.FTZ R64, R62, R67, !PT ;  /* 0x000000433e407209 */ /* 0x000fc60007810000 */
[----:B------:R-:W2:Y:S01]  /*2dd0*/  MUFU.EX2 R54, R54 ;  /* 0x0000003600367308 */ /* 0x000ea20000000800 */
[----:B------:R-:W-:Y:S01]  /*2de0*/  FMNMX.FTZ R67, R63, R64, !PT ;  /* 0x000000403f437209 */ /* 0x000fe20007810000 */
[--C-:B------:R-:W-:Y:S01]  /*2df0*/  FFMA.FTZ R64, R53, UR33, -R48.reuse ;  /* 0x0000002135407c23 */ /* 0x100fe20008010830 */
[--C-:B------:R-:W-:Y:S01]  /*2e00*/  FFMA.FTZ R53, R65, UR33, -R48.reuse ;  /* 0x0000002141357c23 */ /* 0x100fe20008010830 */
[--C-:B------:R-:W-:Y:S01]  /*2e10*/  FFMA.FTZ R65, R74, UR33, -R48.reuse ;  /* 0x000000214a417c23 */ /* 0x100fe20008010830 */
[----:B------:R-:W-:Y:S01]  /*2e20*/  FMNMX.FTZ R67, R68, R67, !PT ;  /* 0x0000004344437209 */ /* 0x000fe20007810000 */
[--C-:B------:R-:W-:Y:S02]  /*2e30*/  FFMA.FTZ R74, R77, UR33, -R48.reuse ;  /* 0x000000214d4a7c23 */ /* 0x100fe40008010830 */
[----:B------:R-:W-:Y:S01]  /*2e40*/  MUFU.EX2 R56, R56 ;  /* 0x0000003800387308 */ /* 0x000fe20000000800 */
[----:B0-----:R-:W-:Y:S01]  /*2e50*/  FMNMX.FTZ R71, R70, R67, !PT ;  /* 0x0000004346477209 */ /* 0x001fe20007810000 */
[--C-:B------:R-:W-:Y:S01]  /*2e60*/  FFMA.FTZ R67, R49, UR33, -R48.reuse ;  /* 0x0000002131437c23 */ /* 0x100fe20008010830 */
[--C-:B------:R-:W-:Y:S01]  /*2e70*/  FFMA.FTZ R49, R55, UR33, -R48.reuse ;  /* 0x0000002137317c23 */ /* 0x100fe20008010830 */
[--C-:B------:R-:W-:Y:S01]  /*2e80*/  FFMA.FTZ R55, R72, UR33, -R48.reuse ;  /* 0x0000002148377c23 */ /* 0x100fe20008010830 */
[--C-:B------:R-:W-:Y:S01]  /*2e90*/  FFMA.FTZ R72, R35, UR33, -R48.reuse ;  /* 0x0000002123487c23 */ /* 0x100fe20008010830 */
[----:B------:R-:W0:Y:S01]  /*2ea0*/  SHFL.BFLY PT, R78, R71, 0x2, 0x1f ;  /* 0x0c401f00474e7f89 */ /* 0x000e2200000e0000 */
[--C-:B------:R-:W-:Y:S01]  /*2eb0*/  FFMA.FTZ R35, R76, UR33, -R48.reuse ;  /* 0x000000214c237c23 */ /* 0x100fe20008010830 */
[----:B------:R-:W-:Y:S08]  /*2ec0*/  MUFU.EX2 R38, R38 ;  /* 0x0000002600267308 */ /* 0x000ff00000000800 */
[----:B------:R-:W-:Y:S08]  /*2ed0*/  MUFU.EX2 R37, R37 ;  /* 0x0000002500257308 */ /* 0x000ff00000000800 */
[----:B------:R-:W-:Y:S01]  /*2ee0*/  MUFU.EX2 R42, R42 ;  /* 0x0000002a002a7308 */ /* 0x000fe20000000800 */
[----:B0-----:R-:W-:Y:S01]  /*2ef0*/  FMNMX.FTZ R73, R71, R78, !PT ;  /* 0x0000004e47497209 */ /* 0x001fe20007810000 */
[--C-:B------:R-:W-:Y:S01]  /*2f00*/  FFMA.FTZ R78, R75, UR33, -R48.reuse ;  /* 0x000000214b4e7c23 */ /* 0x100fe20008010830 */
[----:B------:R-:W-:-:S05]  /*2f10*/  FFMA.FTZ R48, R81, UR33, -R48 ;  /* 0x0000002151307c23 */ /* 0x000fca0008010830 */
[----:B------:R-:W-:Y:S01]  /*2f20*/  MUFU.EX2 R41, R41 ;  /* 0x0000002900297308 */ /* 0x000fe20000000800 */
[----:B------:R-:W0:Y:S07]  /*2f30*/  SHFL.BFLY PT, R80, R73, 0x1, 0x1f ;  /* 0x0c201f0049507f89 */ /* 0x000e2e00000e0000 */
[----:B------:R-:W-:Y:S08]  /*2f40*/  MUFU.EX2 R46, R46 ;  /* 0x0000002e002e7308 */ /* 0x000ff00000000800 */
[----:B------:R-:W-:Y:S08]  /*2f50*/  MUFU.EX2 R45, R45 ;  /* 0x0000002d002d7308 */ /* 0x000ff00000000800 */
[----:B------:R-:W-:Y:S01]  /*2f60*/  MUFU.EX2 R50, R50 ;  /* 0x0000003200327308 */ /* 0x000fe20000000800 */
[----:B0-----:R-:W-:-:S04]  /*2f70*/  FMNMX.FTZ R76, R73, R80, !PT ;  /* 0x00000050494c7209 */ /* 0x001fc80007810000 */
[C---:B------:R-:W-:Y:S01]  /*2f80*/  FSETP.NEU.FTZ.AND P1, PT, R76.reuse, -INF , PT ;  /* 0xff8000004c00780b */ /* 0x040fe20003f3d000 */
[----:B------:R-:W-:Y:S02]  /*2f90*/  FMUL.FTZ R71, R76, UR33 ;  /* 0x000000214c477c20 */ /* 0x000fe40008410000 */
[----:B------:R-:W-:Y:S03]  /*2fa0*/  MUFU.EX2 R67, R67 ;  /* 0x0000004300437308 */ /* 0x000fe60000000800 */
[----:B------:R-:W-:Y:S02]  /*2fb0*/  FSEL R71, R71, RZ, P1 ;  /* 0x000000ff47477208 */ /* 0x000fe40000800000 */
[----:B------:R-:W-:-:S03]  /*2fc0*/  PLOP3.LUT P1, PT, PT, PT, UP0, 0x80, 0x0 ;  /* 0x000000000000781c */ /* 0x000fc60003f2f008 */
[----:B------:R-:W-:Y:S01]  /*2fd0*/  MUFU.EX2 R49, R49 ;  /* 0x0000003100317308 */ /* 0x000fe20000000800 */
[--C-:B------:R-:W-:Y:S01]  /*2fe0*/  FFMA.FTZ R73, R3, UR33, -R71.reuse ;  /* 0x0000002103497c23 */ /* 0x100fe20008010847 */
[--C-:B------:R-:W-:Y:S01]  /*2ff0*/  FFMA.FTZ R4, R4, UR33, -R71.reuse ;  /* 0x0000002104047c23 */ /* 0x100fe20008010847 */
[--C-:B------:R-:W-:Y:S01]  /*3000*/  FFMA.FTZ R5, R5, UR33, -R71.reuse ;  /* 0x0000002105057c23 */ /* 0x100fe20008010847 */
[--C-:B------:R-:W-:Y:S01]  /*3010*/  FFMA.FTZ R6, R6, UR33, -R71.reuse ;  /* 0x0000002106067c23 */ /* 0x100fe20008010847 */
[--C-:B------:R-:W-:Y:S01]  /*3020*/  FFMA.FTZ R3, R7, UR33, -R71.reuse ;  /* 0x0000002107037c23 */ /* 0x100fe20008010847 */
[--C-:B------:R-:W-:Y:S01]  /*3030*/  FFMA.FTZ R80, R8, UR33, -R71.reuse ;  /* 0x0000002108507c23 */ /* 0x100fe20008010847 */
[--C-:B------:R-:W-:Y:S01]  /*3040*/  FFMA.FTZ R82, R10, UR33, -R71.reuse ;  /* 0x000000210a527c23 */ /* 0x100fe20008010847 */
[----:B------:R0:W-:Y:S01]  /*3050*/  MUFU.EX2 R81, R73 ;  /* 0x0000004900517308 */ /* 0x0001e20000000800 */
[--C-:B------:R-:W-:Y:S01]  /*3060*/  FFMA.FTZ R77, R11, UR33, -R71.reuse ;  /* 0x000000210b4d7c23 */ /* 0x100fe20008010847 */
[--C-:B------:R-:W-:Y:S01]  /*3070*/  FFMA.FTZ R84, R12, UR33, -R71.reuse ;  /* 0x000000210c547c23 */ /* 0x100fe20008010847 */
[--C-:B------:R-:W-:Y:S01]  /*3080*/  FFMA.FTZ R79, R13, UR33, -R71.reuse ;  /* 0x000000210d4f7c23 */ /* 0x100fe20008010847 */
[--C-:B------:R-:W-:Y:S01]  /*3090*/  FFMA.FTZ R86, R14, UR33, -R71.reuse ;  /* 0x000000210e567c23 */ /* 0x100fe20008010847 */
[--C-:B------:R-:W-:Y:S01]  /*30a0*/  FFMA.FTZ R75, R15, UR33, -R71.reuse ;  /* 0x000000210f4b7c23 */ /* 0x100fe20008010847 */
[--C-:B------:R-:W-:Y:S01]  /*30b0*/  FFMA.FTZ R20, R20, UR33, -R71.reuse ;  /* 0x0000002114147c23 */ /* 0x100fe20008010847 */
[--C-:B------:R-:W-:Y:S01]  /*30c0*/  FFMA.FTZ R21, R21, UR33, -R71.reuse ;  /* 0x0000002115157c23 */ /* 0x100fe20008010847 */
[----:B------:R1:W3:Y:S01]  /*30d0*/  MUFU.EX2 R88, R4 ;  /* 0x0000000400587308 */ /* 0x0002e20000000800 */
[--C-:B0-----:R-:W-:Y:S01]  /*30e0*/  FFMA.FTZ R73, R9, UR33, -R71.reuse ;  /* 0x0000002109497c23 */ /* 0x101fe20008010847 */
[--C-:B------:R-:W-:Y:S01]  /*30f0*/  FFMA.FTZ R24, R24, UR33, -R71.reuse ;  /* 0x0000002118187c23 */ /* 0x100fe20008010847 */
[--C-:B------:R-:W-:Y:S01]  /*3100*/  FFMA.FTZ R25, R25, UR33, -R71.reuse ;  /* 0x0000002119197c23 */ /* 0x100fe20008010847 */
[--C-:B------:R-:W-:Y:S01]  /*3110*/  FFMA.FTZ R26, R26, UR33, -R71.reuse ;  /* 0x000000211a1a7c23 */ /* 0x100fe20008010847 */
[--C-:B------:R-:W-:Y:S01]  /*3120*/  FFMA.FTZ R32, R32, UR33, -R71.reuse ;  /* 0x0000002120207c23 */ /* 0x100fe20008010847 */
[--C-:B------:R-:W-:Y:S01]  /*3130*/  FFMA.FTZ R0, R28, UR33, -R71.reuse ;  /* 0x000000211c007c23 */ /* 0x100fe20008010847 */
[--C-:B------:R-:W-:Y:S01]  /*3140*/  FFMA.FTZ R28, R30, UR33, -R71.reuse ;  /* 0x000000211e1c7c23 */ /* 0x100fe20008010847 */
[----:B------:R0:W4:Y:S01]  /*3150*/  MUFU.EX2 R83, R5 ;  /* 0x0000000500537308 */ /* 0x0001220000000800 */
[----:B-1----:R-:W-:Y:S01]  /*3160*/  F2FP.BF16.F32.PACK_AB R4, R44, R43 ;  /* 0x0000002b2c04723e */ /* 0x002fe200000010ff */
[--C-:B------:R-:W-:Y:S01]  /*3170*/  FFMA.FTZ R30, R31, UR33, -R71.reuse ;  /* 0x000000211f1e7c23 */ /* 0x100fe20008010847 */
[--C-:B------:R-:W-:Y:S01]  /*3180*/  FFMA.FTZ R29, R29, UR33, -R71.reuse ;  /* 0x000000211d1d7c23 */ /* 0x100fe20008010847 */
[--C-:B------:R-:W-:Y:S01]  /*3190*/  FFMA.FTZ R27, R27, UR33, -R71.reuse ;  /* 0x000000211b1b7c23 */ /* 0x100fe20008010847 */
[--C-:B------:R-:W-:Y:S01]  /*31a0*/  FFMA.FTZ R33, R33, UR33, -R71.reuse ;  /* 0x0000002121217c23 */ /* 0x100fe20008010847 */
[--C-:B------:R-:W-:Y:S01]  /*31b0*/  FFMA.FTZ R34, R34, UR33, -R71.reuse ;  /* 0x0000002122227c23 */ /* 0x100fe20008010847 */
[----:B--2---:R-:W-:Y:S01]  /*31c0*/  F2FP.BF16.F32.PACK_AB R12, R59, R54 ;  /* 0x000000363b0c723e */ /* 0x004fe200000010ff */
[----:B------:R1:W2:Y:S01]  /*31d0*/  MUFU.EX2 R90, R6 ;  /* 0x00000006005a7308 */ /* 0x0002a20000000800 */
[----:B0-----:R-:W-:Y:S01]  /*31e0*/  FADD.FTZ R5, R43, R44 ;  /* 0x0000002c2b057221 */ /* 0x001fe20000010000 */
[----:B---3--:R-:W-:Y:S01]  /*31f0*/  FADD.FTZ R8, R81, R88 ;  /* 0x0000005851087221 */ /* 0x008fe20000010000 */
[--C-:B------:R-:W-:Y:S01]  /*3200*/  FFMA.FTZ R58, R58, UR33, -R71.reuse ;  /* 0x000000213a3a7c23 */ /* 0x100fe20008010847 */
[--C-:B------:R-:W-:Y:S01]  /*3210*/  FFMA.FTZ R62, R62, UR33, -R71.reuse ;  /* 0x000000213e3e7c23 */ /* 0x100fe20008010847 */
[--C-:B------:R-:W-:Y:S01]  /*3220*/  FFMA.FTZ R63, R63, UR33, -R71.reuse ;  /* 0x000000213f3f7c23 */ /* 0x100fe20008010847 */
[--C-:B------:R-:W-:Y:S01]  /*3230*/  FFMA.FTZ R68, R68, UR33, -R71.reuse ;  /* 0x0000002144447c23 */ /* 0x100fe20008010847 */
[----:B------:R-:W-:Y:S01]  /*3240*/  FFMA.FTZ R60, R60, UR33, -R71 ;  /* 0x000000213c3c7c23 */ /* 0x000fe20008010847 */
[----:B------:R-:W0:Y:S01]  /*3250*/  MUFU.EX2 R3, R3 ;  /* 0x0000000300037308 */ /* 0x000e220000000800 */
[----:B-1----:R-:W-:Y:S01]  /*3260*/  FADD.FTZ R6, R40, R5 ;  /* 0x0000000528067221 */ /* 0x002fe20000010000 */
[----:B----4-:R-:W-:Y:S01]  /*3270*/  FADD.FTZ R7, R83, R8 ;  /* 0x0000000853077221 */ /* 0x010fe20000010000 */
[----:B------:R-:W-:Y:S01]  /*3280*/  F2FP.BF16.F32.PACK_AB R5, R88, R81 ;  /* 0x000000515805723e */ /* 0x000fe200000010ff */
[----:B------:R-:W-:Y:S01]  /*3290*/  FFMA.FTZ R70, R70, UR33, -R71 ;  /* 0x0000002146467c23 */ /* 0x000fe20008010847 */
[C---:B------:R-:W-:Y:S01]  /*32a0*/  FADD.FTZ R9, R47.reuse, R6 ;  /* 0x000000062f097221 */ /* 0x040fe20000010000 */
[----:B------:R-:W-:Y:S01]  /*32b0*/  F2FP.BF16.F32.PACK_AB R6, R47, R40 ;  /* 0x000000282f06723e */ /* 0x000fe200000010ff */
[----:B------:R-:W-:Y:S01]  /*32c0*/  IMAD.MOV.U32 R88, RZ, RZ, R135 ;  /* 0x000000ffff587224 */ /* 0x000fe200078e0087 */
[----:B------:R-:W1:Y:S01]  /*32d0*/  MUFU.EX2 R80, R80 ;  /* 0x0000005000507308 */ /* 0x000e620000000800 */
[----:B------:R-:W-:Y:S01]  /*32e0*/  FADD.FTZ R10, R36, R9 ;  /* 0x00000009240a7221 */ /* 0x000fe20000010000 */
[C---:B--2---:R-:W-:Y:S01]  /*32f0*/  FADD.FTZ R8, R90.reuse, R7 ;  /* 0x000000075a087221 */ /* 0x044fe20000010000 */
[----:B------:R-:W-:Y:S01]  /*3300*/  F2FP.BF16.F32.PACK_AB R7, R90, R83 ;  /* 0x000000535a07723e */ /* 0x000fe200000010ff */
[----:B------:R-:W-:-:S02]  /*3310*/  IMAD.MOV.U32 R90, RZ, RZ, R135 ;  /* 0x000000ffff5a7224 */ /* 0x000fc400078e0087 */
[----:B------:R-:W-:Y:S02]  /*3320*/  FADD.FTZ R11, R39, R10 ;  /* 0x0000000a270b7221 */ /* 0x000fe40000010000 */
[----:B------:R-:W2:Y:S01]  /*3330*/  MUFU.EX2 R73, R73 ;  /* 0x0000004900497308 */ /* 0x000ea20000000800 */
[----:B0-----:R-:W-:Y:S01]  /*3340*/  FADD.FTZ R9, R3, R8 ;  /* 0x0000000803097221 */ /* 0x001fe20000010000 */
[----:B------:R-:W-:Y:S01]  /*3350*/  FADD.FTZ R10, R52, R11 ;  /* 0x0000000b340a7221 */ /* 0x000fe20000010000 */
[----:B------:R0:W-:Y:S03]  /*3360*/  STSM.16.M88.4 [R2+0x21800], R4 ;  /* 0x0218000402007844 */ /* 0x0001e60000000200 */
[----:B------:R-:W-:Y:S02]  /*3370*/  FADD.FTZ R11, R57, R10 ;  /* 0x0000000a390b7221 */ /* 0x000fe40000010000 */
[----:B------:R-:W3:Y:S01]  /*3380*/  MUFU.EX2 R82, R82 ;  /* 0x0000005200527308 */ /* 0x000ee20000000800 */
[----:B-1----:R-:W-:Y:S01]  /*3390*/  FADD.FTZ R8, R80, R9 ;  /* 0x0000000950087221 */ /* 0x002fe20000010000 */
[----:B------:R-:W-:-:S04]  /*33a0*/  FADD.FTZ R10, R54, R11 ;  /* 0x0000000b360a7221 */ /* 0x000fc80000010000 */
[----:B------:R-:W-:Y:S02]  /*33b0*/  FADD.FTZ R11, R59, R10 ;  /* 0x0000000a3b0b7221 */ /* 0x000fe40000010000 */
[----:B------:R-:W1:Y:S01]  /*33c0*/  MUFU.EX2 R77, R77 ;  /* 0x0000004d004d7308 */ /* 0x000e620000000800 */
[----:B--2---:R-:W-:Y:S01]  /*33d0*/  FADD.FTZ R9, R73, R8 ;  /* 0x0000000849097221 */ /* 0x004fe20000010000 */
[----:B------:R-:W-:-:S04]  /*33e0*/  FADD.FTZ R10, R56, R11 ;  /* 0x0000000b380a7221 */ /* 0x000fc80000010000 */
[----:B------:R-:W-:Y:S02]  /*33f0*/  FADD.FTZ R11, R61, R10 ;  /* 0x0000000a3d0b7221 */ /* 0x000fe40000010000 */
[----:B------:R-:W2:Y:S01]  /*3400*/  MUFU.EX2 R84, R84 ;  /* 0x0000005400547308 */ /* 0x000ea20000000800 */
[----:B---3--:R-:W-:-:S07]  /*3410*/  FADD.FTZ R8, R82, R9 ;  /* 0x0000000952087221 */ /* 0x008fce0000010000 */
[----:B------:R-:W3:Y:S01]  /*3420*/  MUFU.EX2 R79, R79 ;  /* 0x0000004f004f7308 */ /* 0x000ee20000000800 */
[----:B-1----:R-:W-:-:S07]  /*3430*/  FADD.FTZ R9, R77, R8 ;  /* 0x000000084d097221 */ /* 0x002fce0000010000 */
[----:B------:R-:W1:Y:S01]  /*3440*/  MUFU.EX2 R86, R86 ;  /* 0x0000005600567308 */ /* 0x000e620000000800 */
[C---:B--2---:R-:W-:Y:S01]  /*3450*/  FADD.FTZ R8, R84.reuse, R9 ;  /* 0x0000000954087221 */ /* 0x044fe20000010000 */
[----:B------:R-:W-:-:S06]  /*3460*/  F2FP.BF16.F32.PACK_AB R13, R84, R77 ;  /* 0x0000004d540d723e */ /* 0x000fcc00000010ff */
[----:B------:R-:W2:Y:S01]  /*3470*/  MUFU.EX2 R75, R75 ;  /* 0x0000004b004b7308 */ /* 0x000ea20000000800 */
[----:B---3--:R-:W-:Y:S01]  /*3480*/  FADD.FTZ R9, R79, R8 ;  /* 0x000000084f097221 */ /* 0x008fe20000010000 */
[----:B------:R-:W-:-:S04]  /*3490*/  FADD.FTZ R8, R38, R11 ;  /* 0x0000000b26087221 */ /* 0x000fc80000010000 */
[----:B------:R-:W-:Y:S01]  /*34a0*/  FADD.FTZ R11, R37, R8 ;  /* 0x00000008250b7221 */ /* 0x000fe20000010000 */
[----:B------:R-:W-:Y:S01]  /*34b0*/  F2FP.BF16.F32.PACK_AB R8, R39, R36 ;  /* 0x000000242708723e */ /* 0x000fe200000010ff */
[----:B------:R-:W3:Y:S01]  /*34c0*/  MUFU.EX2 R20, R20 ;  /* 0x0000001400147308 */ /* 0x000ee20000000800 */
[----:B-1----:R-:W-:Y:S01]  /*34d0*/  FADD.FTZ R10, R86, R9 ;  /* 0x00000009560a7221 */ /* 0x002fe20000010000 */
[----:B------:R-:W-:Y:S01]  /*34e0*/  FADD.FTZ R14, R42, R11 ;  /* 0x0000000b2a0e7221 */ /* 0x000fe20000010000 */
[----:B------:R-:W-:Y:S02]  /*34f0*/  F2FP.BF16.F32.PACK_AB R11, R82, R73 ;  /* 0x00000049520b723e */ /* 0x000fe400000010ff */
[----:B------:R-:W-:-:S03]  /*3500*/  F2FP.BF16.F32.PACK_AB R15, R86, R79 ;  /* 0x0000004f560f723e */ /* 0x000fc600000010ff */
[----:B------:R-:W0:Y:S01]  /*3510*/  MUFU.EX2 R21, R21 ;  /* 0x0000001500157308 */ /* 0x000e220000000800 */
[----:B--2---:R-:W-:Y:S01]  /*3520*/  FADD.FTZ R9, R75, R10 ;  /* 0x0000000a4b097221 */ /* 0x004fe20000010000 */
[----:B------:R-:W-:-:S06]  /*3530*/  F2FP.BF16.F32.PACK_AB R10, R57, R52 ;  /* 0x00000034390a723e */ /* 0x000fcc00000010ff */
[----:B------:R-:W1:Y:S08]  /*3540*/  MUFU.EX2 R24, R24 ;  /* 0x0000001800187308 */ /* 0x000e700000000800 */
[----:B------:R-:W2:Y:S08]  /*3550*/  MUFU.EX2 R25, R25 ;  /* 0x0000001900197308 */ /* 0x000eb00000000800 */
[----:B------:R-:W4:Y:S08]  /*3560*/  MUFU.EX2 R26, R26 ;  /* 0x0000001a001a7308 */ /* 0x000f300000000800 */
[----:B------:R3:W-:Y:S08]  /*3570*/  MUFU.EX2 R31, R32 ;  /* 0x00000020001f7308 */ /* 0x0007f00000000800 */
[----:B------:R-:W5:Y:S01]  /*3580*/  MUFU.EX2 R0, R0 ;  /* 0x0000000000007308 */ /* 0x000f620000000800 */
[----:B---3--:R-:W-:Y:S01]  /*3590*/  FADD.FTZ R32, R20, R9 ;  /* 0x0000000914207221 */ /* 0x008fe20000010000 */
[----:B------:R-:W-:Y:S01]  /*35a0*/  FADD.FTZ R9, R41, R14 ;  /* 0x0000000e29097221 */ /* 0x000fe20000010000 */
[----:B------:R-:W-:-:S02]  /*35b0*/  F2FP.BF16.F32.PACK_AB R14, R61, R56 ;  /* 0x000000383d0e723e */ /* 0x000fc400000010ff */
[----:B0-----:R-:W-:Y:S01]  /*35c0*/  FADD.FTZ R5, R21, R32 ;  /* 0x0000002015057221 */ /* 0x001fe20000010000 */
[----:B------:R-:W-:Y:S01]  /*35d0*/  FADD.FTZ R6, R46, R9 ;  /* 0x000000092e067221 */ /* 0x000fe20000010000 */
[----:B------:R-:W-:Y:S01]  /*35e0*/  F2FP.BF16.F32.PACK_AB R9, R80, R3 ;  /* 0x000000035009723e */ /* 0x000fe200000010ff */
[----:B------:R-:W0:Y:S01]  /*35f0*/  MUFU.EX2 R29, R29 ;  /* 0x0000001d001d7308 */ /* 0x000e220000000800 */
[----:B-1----:R-:W-:Y:S01]  /*3600*/  FADD.FTZ R4, R24, R5 ;  /* 0x0000000518047221 */ /* 0x002fe20000010000 */
[----:B------:R-:W-:Y:S01]  /*3610*/  FADD.FTZ R5, R45, R6 ;  /* 0x000000062d057221 */ /* 0x000fe20000010000 */
[----:B------:R-:W-:Y:S01]  /*3620*/  F2FP.BF16.F32.PACK_AB R6, R41, R42 ;  /* 0x0000002a2906723e */ /* 0x000fe200000010ff */
[----:B------:R1:W-:Y:S01]  /*3630*/  STSM.16.M88.4 [R18], R8 ;  /* 0x0000000812007844 */ /* 0x0003e20000000200 */
[----:B--2---:R-:W-:Y:S01]  /*3640*/  FADD.FTZ R3, R25, R4 ;  /* 0x0000000419037221 */ /* 0x004fe20000010000 */
[----:B------:R-:W-:Y:S02]  /*3650*/  FADD.FTZ R4, R50, R5 ;  /* 0x0000000532047221 */ /* 0x000fe40000010000 */
[----:B------:R-:W2:Y:S01]  /*3660*/  MUFU.EX2 R64, R64 ;  /* 0x0000004000407308 */ /* 0x000ea20000000800 */
[----:B----4-:R-:W-:Y:S01]  /*3670*/  FADD.FTZ R5, R26, R3 ;  /* 0x000000031a057221 */ /* 0x010fe20000010000 */
[----:B------:R-:W-:Y:S01]  /*3680*/  FADD.FTZ R4, R67, R4 ;  /* 0x0000000443047221 */ /* 0x000fe20000010000 */
[----:B------:R3:W-:Y:S02]  /*3690*/  STSM.16.M88.4 [R17], R12 ;  /* 0x0000000c11007844 */ /* 0x0007e40000000200 */
[----:B-----5:R-:W-:Y:S01]  /*36a0*/  FADD.FTZ R32, R0, R5 ;  /* 0x0000000500207221 */ /* 0x020fe20000010000 */
[----:B------:R-:W-:Y:S01]  /*36b0*/  FADD.FTZ R5, R49, R4 ;  /* 0x0000000431057221 */ /* 0x000fe20000010000 */
[----:B------:R-:W-:Y:S01]  /*36c0*/  F2FP.BF16.F32.PACK_AB R4, R37, R38 ;  /* 0x000000262504723e */ /* 0x000fe200000010ff */
[----:B------:R-:W4:Y:S01]  /*36d0*/  MUFU.EX2 R27, R27 ;  /* 0x0000001b001b7308 */ /* 0x000f220000000800 */
[----:B0-----:R-:W-:Y:S01]  /*36e0*/  FADD.FTZ R32, R29, R32 ;  /* 0x000000201d207221 */ /* 0x001fe20000010000 */
[----:B-1----:R-:W-:-:S02]  /*36f0*/  F2FP.BF16.F32.PACK_AB R8, R45, R46 ;  /* 0x0000002e2d08723e */ /* 0x002fc400000010ff */
[----:B------:R-:W-:-:S04]  /*3700*/  F2FP.BF16.F32.PACK_AB R10, R67, R50 ;  /* 0x00000032430a723e */ /* 0x000fc800000010ff */
[----:B------:R-:W0:Y:S01]  /*3710*/  MUFU.EX2 R53, R53 ;  /* 0x0000003500357308 */ /* 0x000e220000000800 */
[----:B--2---:R-:W-:Y:S01]  /*3720*/  FADD.FTZ R36, R64, R5 ;  /* 0x0000000540247221 */ /* 0x004fe20000010000 */
[----:B------:R-:W-:-:S06]  /*3730*/  F2FP.BF16.F32.PACK_AB R5, R20, R75 ;  /* 0x0000004b1405723e */ /* 0x000fcc00000010ff */
[----:B------:R-:W1:Y:S01]  /*3740*/  MUFU.EX2 R28, R28 ;  /* 0x0000001c001c7308 */ /* 0x000e620000000800 */
[----:B----4-:R-:W-:-:S07]  /*3750*/  FADD.FTZ R7, R27, R32 ;  /* 0x000000201b077221 */ /* 0x010fce0000010000 */
[----:B------:R-:W3:Y:S01]  /*3760*/  MUFU.EX2 R66, R66 ;  /* 0x0000004200427308 */ /* 0x000ee20000000800 */
[----:B0-----:R-:W-:-:S07]  /*3770*/  FADD.FTZ R11, R53, R36 ;  /* 0x00000024350b7221 */ /* 0x001fce0000010000 */
[----:B------:R-:W0:Y:S01]  /*3780*/  MUFU.EX2 R30, R30 ;  /* 0x0000001e001e7308 */ /* 0x000e220000000800 */
[----:B-1----:R-:W-:Y:S01]  /*3790*/  FADD.FTZ R9, R28, R7 ;  /* 0x000000071c097221 */ /* 0x002fe20000010000 */
[----:B------:R-:W-:-:S05]  /*37a0*/  F2FP.BF16.F32.PACK_AB R7, R24, R21 ;  /* 0x000000151807723e */ /* 0x000fca00000010ff */
[----:B------:R1:W-:Y:S01]  /*37b0*/  STSM.16.M88.4 [R16], R4 ;  /* 0x0000000410007844 */ /* 0x0003e20000000200 */
[----:B------:R-:W2:Y:S01]  /*37c0*/  MUFU.EX2 R55, R55 ;  /* 0x0000003700377308 */ /* 0x000ea20000000800 */
[----:B---3--:R-:W-:Y:S01]  /*37d0*/  FADD.FTZ R14, R66, R11 ;  /* 0x0000000b420e7221 */ /* 0x008fe20000010000 */
[----:B------:R-:W-:-:S06]  /*37e0*/  F2FP.BF16.F32.PACK_AB R11, R29, R0 ;  /* 0x000000001d0b723e */ /* 0x000fcc00000010ff */
[----:B------:R-:W3:Y:S01]  /*37f0*/  MUFU.EX2 R72, R72 ;  /* 0x0000004800487308 */ /* 0x000ee20000000800 */
[----:B0-----:R-:W-:Y:S01]  /*3800*/  FADD.FTZ R12, R30, R9 ;  /* 0x000000091e0c7221 */ /* 0x001fe20000010000 */
[----:B------:R-:W-:-:S03]  /*3810*/  F2FP.BF16.F32.PACK_AB R9, R26, R25 ;  /* 0x000000191a09723e */ /* 0x000fc600000010ff */
[----:B------:R-:W-:Y:S02]  /*3820*/  FADD.FTZ R12, R31, R12 ;  /* 0x0000000c1f0c7221 */ /* 0x000fe40000010000 */
[----:B------:R0:W-:Y:S01]  /*3830*/  STSM.16.M88.4 [R2+0x27800], R8 ;  /* 0x0278000802007844 */ /* 0x0001e20000000200 */
[----:B------:R-:W4:Y:S01]  /*3840*/  MUFU.EX2 R33, R33 ;  /* 0x0000002100217308 */ /* 0x000f220000000800 */
[----:B--2---:R-:W-:Y:S01]  /*3850*/  FADD.FTZ R13, R55, R14 ;  /* 0x0000000e370d7221 */ /* 0x004fe20000010000 */
[----:B------:R-:W-:-:S06]  /*3860*/  F2FP.BF16.F32.PACK_AB R14, R66, R53 ;  /* 0x00000035420e723e */ /* 0x000fcc00000010ff */
[----:B------:R-:W2:Y:S01]  /*3870*/  MUFU.EX2 R35, R35 ;  /* 0x0000002300237308 */ /* 0x000ea20000000800 */
[C---:B---3--:R-:W-:Y:S01]  /*3880*/  FADD.FTZ R0, R72.reuse, R13 ;  /* 0x0000000d48007221 */ /* 0x048fe20000010000 */
[----:B------:R-:W-:-:S06]  /*3890*/  F2FP.BF16.F32.PACK_AB R24, R72, R55 ;  /* 0x000000374818723e */ /* 0x000fcc00000010ff */
[----:B------:R-:W3:Y:S01]  /*38a0*/  MUFU.EX2 R34, R34 ;  /* 0x0000002200227308 */ /* 0x000ee20000000800 */
[----:B----4-:R-:W-:Y:S01]  /*38b0*/  FADD.FTZ R13, R33, R12 ;  /* 0x0000000c210d7221 */ /* 0x010fe20000010000 */
[----:B------:R-:W-:-:S06]  /*38c0*/  F2FP.BF16.F32.PACK_AB R12, R64, R49 ;  /* 0x00000031400c723e */ /* 0x000fcc00000010ff */
[----:B------:R-:W4:Y:S01]  /*38d0*/  MUFU.EX2 R78, R78 ;  /* 0x0000004e004e7308 */ /* 0x000f220000000800 */
[----:B--2---:R-:W-:-:S07]  /*38e0*/  FADD.FTZ R15, R35, R0 ;  /* 0x00000000230f7221 */ /* 0x004fce0000010000 */
[----:B------:R-:W2:Y:S01]  /*38f0*/  MUFU.EX2 R58, R58 ;  /* 0x0000003a003a7308 */ /* 0x000ea20000000800 */
[C---:B---3--:R-:W-:Y:S01]  /*3900*/  FADD.FTZ R13, R34.reuse, R13 ;  /* 0x0000000d220d7221 */ /* 0x048fe20000010000 */
[----:B------:R-:W-:-:S06]  /*3910*/  F2FP.BF16.F32.PACK_AB R25, R34, R33 ;  /* 0x000000212219723e */ /* 0x000fcc00000010ff */
[----:B------:R-:W3:Y:S01]  /*3920*/  MUFU.EX2 R65, R65 ;  /* 0x0000004100417308 */ /* 0x000ee20000000800 */
[C---:B----4-:R-:W-:Y:S01]  /*3930*/  FADD.FTZ R20, R78.reuse, R15 ;  /* 0x0000000f4e147221 */ /* 0x050fe20000010000 */
[----:B------:R-:W-:Y:S02]  /*3940*/  F2FP.BF16.F32.PACK_AB R15, R31, R30 ;  /* 0x0000001e1f0f723e */ /* 0x000fe400000010ff */
[----:B------:R-:W-:-:S04]  /*3950*/  F2FP.BF16.F32.PACK_AB R26, R78, R35 ;  /* 0x000000234e1a723e */ /* 0x000fc800000010ff */
[----:B------:R-:W1:Y:S01]  /*3960*/  MUFU.EX2 R74, R74 ;  /* 0x0000004a004a7308 */ /* 0x000e620000000800 */
[----:B--2---:R-:W-:-:S07]  /*3970*/  FADD.FTZ R0, R58, R13 ;  /* 0x0000000d3a007221 */ /* 0x004fce0000010000 */
[----:B------:R-:W2:Y:S01]  /*3980*/  MUFU.EX2 R3, R60 ;  /* 0x0000003c00037308 */ /* 0x000ea20000000800 */
[----:B---3--:R-:W-:-:S07]  /*3990*/  FADD.FTZ R13, R65, R20 ;  /* 0x00000014410d7221 */ /* 0x008fce0000010000 */
[----:B------:R-:W-:Y:S01]  /*39a0*/  MUFU.EX2 R51, R51 ;  /* 0x0000003300337308 */ /* 0x000fe20000000800 */
[----:B-1----:R-:W-:Y:S01]  /*39b0*/  FADD.FTZ R4, R74, R13 ;  /* 0x0000000d4a047221 */ /* 0x002fe20000010000 */
[----:B------:R-:W-:Y:S02]  /*39c0*/  F2FP.BF16.F32.PACK_AB R13, R28, R27 ;  /* 0x0000001b1c0d723e */ /* 0x000fe400000010ff */
[----:B0-----:R-:W-:-:S03]  /*39d0*/  F2FP.BF16.F32.PACK_AB R8, R74, R65 ;  /* 0x000000414a08723e */ /* 0x001fc600000010ff */
[----:B------:R0:W-:Y:S01]  /*39e0*/  STSM.16.M88.4 [R19], R12 ;  /* 0x0000000c13007844 */ /* 0x0001e20000000200 */
[----:B------:R-:W1:Y:S01]  /*39f0*/  MUFU.EX2 R48, R48 ;  /* 0x0000003000307308 */ /* 0x000e620000000800 */
[C---:B--2---:R-:W-:Y:S01]  /*3a00*/  F2FP.BF16.F32.PACK_AB R27, R3.reuse, R58 ;  /* 0x0000003a031b723e */ /* 0x044fe200000010ff */
[----:B------:R-:W-:-:S04]  /*3a10*/  FADD.FTZ R5, R3, R0 ;  /* 0x0000000003057221 */ /* 0x000fc80000010000 */
[----:B------:R0:W-:Y:S02]  /*3a20*/  STSM.16.M88.4 [R17+0x6000], R24 ;  /* 0x0060001811007844 */ /* 0x0001e40000000200 */
[----:B------:R-:W2:Y:S08]  /*3a30*/  MUFU.EX2 R62, R62 ;  /* 0x0000003e003e7308 */ /* 0x000eb00000000800 */
[----:B------:R-:W3:Y:S01]  /*3a40*/  MUFU.EX2 R63, R63 ;  /* 0x0000003f003f7308 */ /* 0x000ee20000000800 */
[----:B-1----:R-:W-:Y:S01]  /*3a50*/  F2FP.BF16.F32.PACK_AB R10, R48, R51 ;  /* 0x00000033300a723e */ /* 0x002fe200000010ff */
[----:B------:R-:W-:-:S06]  /*3a60*/  FADD.FTZ R51, R51, R4 ;  /* 0x0000000433337221 */ /* 0x000fcc0000010000 */
[----:B------:R-:W-:Y:S01]  /*3a70*/  MUFU.EX2 R68, R68 ;  /* 0x0000004400447308 */ /* 0x000fe20000000800 */
[----:B--2---:R-:W-:-:S07]  /*3a80*/  FADD.FTZ R0, R62, R5 ;  /* 0x000000053e007221 */ /* 0x004fce0000010000 */
[----:B------:R-:W1:Y:S01]  /*3a90*/  MUFU.EX2 R21, R70 ;  /* 0x0000004600157308 */ /* 0x000e620000000800 */
[C---:B---3--:R-:W-:Y:S01]  /*3aa0*/  F2FP.BF16.F32.PACK_AB R9, R63.reuse, R62 ;  /* 0x0000003e3f09723e */ /* 0x048fe200000010ff */
[----:B------:R-:W-:Y:S01]  /*3ab0*/  FADD.FTZ R3, R63, R0 ;  /* 0x000000003f037221 */ /* 0x000fe20000010000 */
[----:B-1----:R-:W-:-:S03]  /*3ac0*/  F2FP.BF16.F32.PACK_AB R11, R21, R68 ;  /* 0x00000044150b723e */ /* 0x002fc600000010ff */
[----:B------:R-:W-:Y:S01]  /*3ad0*/  FADD.FTZ R68, R68, R3 ;  /* 0x0000000344447221 */ /* 0x000fe20000010000 */
[----:B------:R-:W-:Y:S01]  /*3ae0*/  FADD.FTZ R3, R48, R51 ;  /* 0x0000003330037221 */ /* 0x000fe20000010000 */
[----:B------:R0:W-:Y:S02]  /*3af0*/  STSM.16.M88.4 [R16+0x6000], R8 ;  /* 0x0060000810007844 */ /* 0x0001e40000000200 */
[----:B------:R-:W-:Y:S01]  /*3b00*/  FADD.FTZ R5, R21, R68 ;  /* 0x0000004415057221 */ /* 0x000fe20000010000 */
[----:B------:R1:W-:Y:S06]  /*3b10*/  MEMBAR.ALL.CTA ;  /* 0x0000000000007992 */ /* 0x0003ec0000008000 */
[----:B-1----:R-:W1:Y:S02]  /*3b20*/  FENCE.VIEW.ASYNC.S ;  /* 0x00000000000073c6 */ /* 0x002e640000000000 */
[----:B-1----:R-:W-:Y:S01]  /*3b30*/  NOP ;  /* 0x0000000000007918 */ /* 0x002fe20000000000 */
[----:B------:R-:W-:Y:S05]  /*3b40*/  @!P1 BRA `(.L_x_14) ;  /* 0x0000002800a89947 */ /* 0x000fea0003800000 */
[----:B------:R-:W-:Y:S01]  /*3b50*/  MOV R4, R76 ;  /* 0x0000004c00047202 */ /* 0x000fe20000000f00 */
[----:B------:R-:W-:Y:S01]  /*3b60*/  IMAD.MOV.U32 R0, RZ, RZ, R69 ;  /* 0x000000ffff007224 */ /* 0x000fe200078e0045 */
[----:B------:R-:W-:Y:S02]  /*3b70*/  CS2R R134, SRZ ;  /* 0x0000000000867805 */ /* 0x000fe4000001ff00 */
[----:B------:R-:W-:Y:S02]  /*3b80*/  CS2R R132, SRZ ;  /* 0x0000000000847805 */ /* 0x000fe4000001ff00 */
[----:B------:R-:W-:Y:S02]  /*3b90*/  CS2R R130, SRZ ;  /* 0x0000000000827805 */ /* 0x000fe4000001ff00 */
[----:B------:R-:W-:Y:S02]  /*3ba0*/  CS2R R128, SRZ ;  /* 0x0000000000807805 */ /* 0x000fe4000001ff00 */
[----:B------:R-:W-:-:S02]  /*3bb0*/  CS2R R126, SRZ ;  /* 0x00000000007e7805 */ /* 0x000fc4000001ff00 */
[----:B------:R-:W-:Y:S02]  /*3bc0*/  CS2R R124, SRZ ;  /* 0x00000000007c7805 */ /* 0x000fe4000001ff00 */
        /* <DEDUP_REMOVED lines=17> */
[----:B------:R-:W-:Y:S01]  /*3ce0*/  CS2R R88, SRZ ;  /* 0x0000000000587805 */ /* 0x000fe2000001ff00 */
[----:B------:R-:W-:Y:S01]  /*3cf0*/  UIADD3 UR50, UR50, -0x2, URZ ;  /* 0xfffffffe32327890 */ /* 0x000fe2000fffe03f */
[----:B------:R-:W-:Y:S01]  /*3d00*/  UMOV UR28, UR45 ;  /* 0x0000002d001c7c82 */ /* 0x000fe20008000000 */
[----:B------:R-:W-:Y:S01]  /*3d10*/  UMOV UR35, UR44 ;  /* 0x0000002c00237c82 */ /* 0x000fe20008000000 */
[----:B------:R-:W-:Y:S01]  /*3d20*/  ULDC UR34, c[0x0][0x9d8] ;  /* 0x0002760000227ab9 */ /* 0x000fe20000000800 */
[----:B------:R-:W-:-:S08]  /*3d30*/  ULDC UR33, c[0x0][0x988] ;  /* 0x0002620000217ab9 */ /* 0x000fd00000000800 */
.L_x_25:
[----:B------:R-:W-:Y:S01]  /*3d40*/  ISETP.NE.AND P2, PT, RZ, UR39, PT ;  /* 0x00000027ff007c0c */ /* 0x000fe2000bf45270 */
[----:B------:R-:W-:-:S04]  /*3d50*/  UISETP.NE.AND UP0, UPT, UR35, 0x1, UPT ;  /* 0x000000012300788c */ /* 0x000fc8000bf05270 */
[----:B------:R-:W-:-:S04]  /*3d60*/  USEL UR45, URZ, 0x1, UP0 ;  /* 0x000000013f2d7887 */ /* 0x000fc80008000000 */
[----:B------:R-:W-:-:S04]  /*3d70*/  ULOP3.LUT UR45, UR28, UR45, URZ, 0x3c, !UPT ;  /* 0x0000002d1c2d7292 */ /* 0x000fc8000f8e3c3f */
[----:B------:R-:W-:Y:S08]  /*3d80*/  @P2 BRA `(.L_x_15) ;  /* 0x0000000000382947 */ /* 0x000ff00003800000 */
[----:B------:R-:W-:Y:S05]  /*3d90*/  @!P0 BRA `(.L_x_16) ;  /* 0x0000000000048947 */ /* 0x000fea0003800000 */
[----:B------:R-:W-:Y:S01]  /*3da0*/  BPT.TRAP 0x1 ;  /* 0x000000040000795c */ /* 0x000fe20000300000 */
.L_x_16:
[----:B------:R-:W-:Y:S01]  /*3db0*/  UIADD3 UR6, UR35, 0x1, URZ ;  /* 0x0000000123067890 */ /* 0x000fe2000fffe03f */
[----:B------:R-:W-:-:S03]  /*3dc0*/  IMAD.U32 R6, RZ, RZ, UR45 ;  /* 0x0000002dff067e24 */ /* 0x000fc6000f8e00ff */
[----:B------:R-:W-:Y:S02]  /*3dd0*/  UISETP.NE.AND UP0, UPT, UR6, 0x2, UPT ;  /* 0x000000020600788c */ /* 0x000fe4000bf05270 */
[----:B------:R-:W-:Y:S02]  /*3de0*/  SHF.L.U32 R6, R6, 0x1f, RZ ;  /* 0x0000001f06067819 */ /* 0x000fe400000006ff */
[----:B------:R-:W-:-:S04]  /*3df0*/  USEL UR6, UR6, URZ, UP0 ;  /* 0x0000003f06067287 */ /* 0x000fc80008000000 */
[----:B------:R-:W-:-:S09]  /*3e00*/  ULEA UR6, UR6, UR40, 0x3 ;  /* 0x0000002806067291 */ /* 0x000fd2000f8e183f */
[----:B------:R1:W2:Y:S01]  /*3e10*/  SYNCS.PHASECHK.TRANS64.TRYWAIT P1, [UR6+0x2d830], R6 ;  /* 0x02d83006ff0075a7 */ /* 0x0002a20008020146 */
[----:B------:R-:W-:Y:S05]  /*3e20*/  @!P0 BRA `(.L_x_17) ;  /* 0x0000000000048947 */ /* 0x000fea0003800000 */
[----:B------:R-:W-:Y:S01]  /*3e30*/  BPT.TRAP 0x1 ;  /* 0x000000040000795c */ /* 0x000fe20000300000 */
.L_x_17:
[----:B--2---:R-:W-:Y:S05]  /*3e40*/  @P1 BRA `(.L_x_15) ;  /* 0x0000000000081947 */ /* 0x004fea0003800000 */
[----:B------:R-:W2:Y:S02]  /*3e50*/  SYNCS.PHASECHK.TRANS64.TRYWAIT P1, [UR6+0x2d830], R6 ;  /* 0x02d83006ff0075a7 */ /* 0x000ea40008020146 */
[----:B--2---:R-:W-:Y:S05]  /*3e60*/  @!P1 BRA `(.L_x_18) ;  /* 0x0000007800849947 */ /* 0x004fea0003800000 */
.L_x_15:
[----:B--2---:R-:W2:Y:S01]  /*3e70*/  S2R R7, SR_TID.X ;  /* 0x0000000000077919 */ /* 0x004ea20000002100 */
[----:B------:R-:W-:Y:S01]  /*3e80*/  UIADD3 UR44, UR35, 0x1, URZ ;  /* 0x00000001232c7890 */ /* 0x000fe2000fffe03f */
[----:B------:R-:W-:Y:S01]  /*3e90*/  UMOV UR7, 0x80000020 ;  /* 0x8000002000077882 */ /* 0x000fe20000000000 */
[----:B------:R-:W-:Y:S02]  /*3ea0*/  UMOV UR11, 0x80000020 ;  /* 0x80000020000b7882 */ /* 0x000fe40000000000 */
[----:B------:R-:W-:Y:S01]  /*3eb0*/  UISETP.NE.AND UP0, UPT, UR44, 0x2, UPT ;  /* 0x000000022c00788c */ /* 0x000fe2000bf05270 */
[----:B------:R-:W-:Y:S01]  /*3ec0*/  UMOV UR15, 0x80000020 ;  /* 0x80000020000f7882 */ /* 0x000fe20000000000 */
[----:B------:R-:W-:Y:S02]  /*3ed0*/  UMOV UR19, 0x80000020 ;  /* 0x8000002000137882 */ /* 0x000fe40000000000 */
[----:B------:R-:W-:Y:S01]  /*3ee0*/  USEL UR44, UR44, URZ, UP0 ;  /* 0x0000003f2c2c7287 */ /* 0x000fe20008000000 */
[----:B------:R-:W-:Y:S01]  /*3ef0*/  UMOV UR23, 0x80000020 ;  /* 0x8000002000177882 */ /* 0x000fe20000000000 */
[----:B------:R-:W-:-:S02]  /*3f00*/  UMOV UR27, 0x80000020 ;  /* 0x80000020001b7882 */ /* 0x000fc40000000000 */
[----:B------:R-:W-:-:S04]  /*3f10*/  UIMAD UR6, UR44, 0x600, UR32 ;  /* 0x000006002c0678a4 */ /* 0x000fc8000f8e0220 */
[----:B------:R-:W-:Y:S02]  /*3f20*/  UIADD3 UR10, UR6, 0x2, URZ ;  /* 0x00000002060a7890 */ /* 0x000fe4000fffe03f */
[----:B------:R-:W-:Y:S02]  /*3f30*/  UIADD3 UR14, UR6, 0x200, URZ ;  /* 0x00000200060e7890 */ /* 0x000fe4000fffe03f */
[----:B------:R-:W-:Y:S02]  /*3f40*/  UIADD3 UR18, UR6, 0x202, URZ ;  /* 0x0000020206127890 */ /* 0x000fe4000fffe03f */
[----:B------:R-:W-:Y:S02]  /*3f50*/  UIADD3 UR22, UR6, 0x400, URZ ;  /* 0x0000040006167890 */ /* 0x000fe4000fffe03f */
[----:B------:R-:W-:Y:S01]  /*3f60*/  UIADD3 UR26, UR6, 0x402, URZ ;  /* 0x00000402061a7890 */ /* 0x000fe2000fffe03f */
[----:B--2---:R-:W-:-:S05]  /*3f70*/  SHF.R.U32.HI R7, RZ, 0x7, R7 ;  /* 0x00000007ff077819 */ /* 0x004fca0000011607 */
[----:B-1----:R-:W-:-:S05]  /*3f80*/  VIADD R6, R7, 0x8 ;  /* 0x0000000807067836 */ /* 0x002fca0000000000 */
[----:B------:R1:W-:Y:S06]  /*3f90*/  BAR.SYNC.DEFER_BLOCKING R6, 0x100 ;  /* 0x000400060000751d */ /* 0x0003ec0000010000 */
[----:B0-----:R-:W-:-:S06]  /*3fa0*/  WARPGROUP.ARRIVE ;  /* 0x00000000000079c5 */ /* 0x001fcc0000000000 */
[----:B------:R-:W-:Y:S03]  /*3fb0*/  HGMMA.64x128x16.F32.BF16 R24, gdesc[UR4], RZ, !UPT, gsb0 ;  /* 0x01e00000041879f0 */ /* 0x000fe6000c0018ff */
        /* <DEDUP_REMOVED lines=16> */
[----:B-1----:R-:W-:Y:S05]  /*40c0*/  @P2 BRA `(.L_x_19) ;  /* 0x00000000002c2947 */ /* 0x002fea0003800000 */
[----:B------:R-:W-:Y:S05]  /*40d0*/  @!P0 BRA `(.L_x_20) ;  /* 0x0000000000048947 */ /* 0x000fea0003800000 */
[----:B------:R-:W-:Y:S01]  /*40e0*/  BPT.TRAP 0x1 ;  /* 0x000000040000795c */ /* 0x000fe20000300000 */
.L_x_20:
[----:B------:R-:W-:Y:S01]  /*40f0*/  ULEA UR6, UR35, UR40, 0x3 ;  /* 0x0000002823067291 */ /* 0x000fe2000f8e183f */
[----:B------:R-:W-:-:S05]  /*4100*/  IMAD.U32 R6, RZ, RZ, UR28 ;  /* 0x0000001cff067e24 */ /* 0x000fca000f8e00ff */
[----:B------:R-:W-:-:S04]  /*4110*/  SHF.L.U32 R6, R6, 0x1f, RZ ;  /* 0x0000001f06067819 */ /* 0x000fc800000006ff */
[----:B------:R0:W1:Y:S01]  /*4120*/  SYNCS.PHASECHK.TRANS64.TRYWAIT P1, [UR6+0x2d850], R6 ;  /* 0x02d85006ff0075a7 */ /* 0x0000620008020146 */
[----:B------:R-:W-:Y:S05]  /*4130*/  @!P0 BRA `(.L_x_21) ;  /* 0x0000000000048947 */ /* 0x000fea0003800000 */
[----:B------:R-:W-:Y:S01]  /*4140*/  BPT.TRAP 0x1 ;  /* 0x000000040000795c */ /* 0x000fe20000300000 */
.L_x_21:
[----:B-1----:R-:W-:Y:S05]  /*4150*/  @P1 BRA `(.L_x_19) ;  /* 0x0000000000081947 */ /* 0x002fea0003800000 */
[----:B------:R-:W1:Y:S02]  /*4160*/  SYNCS.PHASECHK.TRANS64.TRYWAIT P1, [UR6+0x2d850], R6 ;  /* 0x02d85006ff0075a7 */ /* 0x000e640008020146 */
[----:B-1----:R-:W-:Y:S05]  /*4170*/  @!P1 BRA `(.L_x_22) ;  /* 0x0000007400d89947 */ /* 0x002fea0003800000 */
.L_x_19:
[----:B------:R-:W-:Y:S01]  /*4180*/  UIADD3 UR6, UR40, 0x400, URZ ;  /* 0x0000040028067890 */ /* 0x000fe2000fffe03f */
[----:B------:R-:W-:Y:S01]  /*4190*/  WARPGROUP.ARRIVE ;  /* 0x00000000000079c5 */ /* 0x000fe20000000000 */
[----:B------:R-:W-:Y:S01]  /*41a0*/  UMOV UR29, 0x40000040 ;  /* 0x40000040001d7882 */ /* 0x000fe20000000000 */
[----:B------:R-:W-:Y:S01]  /*41b0*/  UMOV UR31, 0x80000020 ;  /* 0x80000020001f7882 */ /* 0x000fe20000000000 */
[----:B------:R-:W-:-:S03]  /*41c0*/  USHF.R.U32.HI UR6, URZ, 0x4, UR6 ;  /* 0x000000043f067899 */ /* 0x000fc60008011606 */
[----:B------:R-:W1:Y:S01]  /*41d0*/  S2R R8, SR_TID.X ;  /* 0x0000000000087919 */ /* 0x000e620000002100 */
[----:B------:R-:W-:-:S04]  /*41e0*/  ULOP3.LUT UR6, UR6, 0x3fff, URZ, 0xc0, !UPT ;  /* 0x00003fff06067892 */ /* 0x000fc8000f8ec03f */
[----:B------:R-:W-:Y:S02]  /*41f0*/  ULOP3.LUT UR7, UR6, 0x2000000, URZ, 0xfc, !UPT ;  /* 0x0200000006077892 */ /* 0x000fe4000f8efc3f */
[----:B------:R-:W-:Y:S02]  /*4200*/  ULOP3.LUT UR6, UR37, 0x10000, URZ, 0xfc, !UPT ;  /* 0x0001000025067892 */ /* 0x000fe4000f8efc3f */
[----:B------:R-:W-:-:S05]  /*4210*/  UIMAD UR7, UR35, 0x600, UR7 ;  /* 0x00000600230778a4 */ /* 0x000fca000f8e0207 */
[----:B------:R-:W-:Y:S02]  /*4220*/  UMOV UR28, UR6 ;  /* 0x00000006001c7c82 */ /* 0x000fe40008000000 */
[----:B------:R-:W-:Y:S02]  /*4230*/  UMOV UR30, UR7 ;  /* 0x00000007001e7c82 */ /* 0x000fe40008000000 */
[----:B------:R-:W-:Y:S01]  /*4240*/  HGMMA.64x96x16.F32.BF16 R88, gdesc[UR28].tnspB, R88, gsb0 ;  /* 0x416000001c5879f0 */ /* 0x000fe20008001858 */
[----:B------:R-:W-:Y:S02]  /*4250*/  UIADD3 UR28, UR6, 0x2, URZ ;  /* 0x00000002061c7890 */ /* 0x000fe4000fffe03f */
[----:B------:R-:W-:Y:S01]  /*4260*/  UIADD3 UR30, UR7, 0x40, URZ ;  /* 0x00000040071e7890 */ /* 0x000fe2000fffe03f */
[----:B------:R-:W-:Y:S01]  /*4270*/  UMOV UR29, 0x40000040 ;  /* 0x40000040001d7882 */ /* 0x000fe20000000000 */
[----:B------:R-:W-:Y:S01]  /*4280*/  UMOV UR31, 0x80000020 ;  /* 0x80000020001f7882 */ /* 0x000fe20000000000 */
[----:B-1----:R-:W-:-:S02]  /*4290*/  SHF.R.U32.HI R7, RZ, 0x7, R8 ;  /* 0x00000007ff077819 */ /* 0x002fc40000011608 */
[----:B------:R-:W-:Y:S02]  /*42a0*/  ISETP.GE.U32.AND P1, PT, R8, 0x180, PT ;  /* 0x000001800800780c */ /* 0x000fe40003f26070 */
[----:B0-----:R-:W-:-:S04]  /*42b0*/  IADD3 R6, R7, 0x9, RZ ;  /* 0x0000000907067810 */ /* 0x001fc80007ffe0ff */
[----:B------:R-:W-:Y:S01]  /*42c0*/  SEL R6, R6, 0x9, !P1 ;  /* 0x0000000906067807 */ /* 0x000fe20004800000 */
[----:B------:R-:W-:Y:S02]  /*42d0*/  WARPGROUP.DEPBAR.LE gsb0, 0x0 ;  /* 0x00008000000079c5 */ /* 0x000fe40000010000 */
[----:B------:R-:W-:-:S06]  /*42e0*/  WARPGROUP.ARRIVE ;  /* 0x00000000000079c5 */ /* 0x000fcc0000000000 */
[----:B------:R-:W-:Y:S01]  /*42f0*/  HGMMA.64x96x16.F32.BF16 R88, gdesc[UR28].tnspB, R88, gsb0 ;  /* 0x416000001c5879f0 */ /* 0x000fe20008001858 */
[----:B------:R-:W-:Y:S02]  /*4300*/  UIADD3 UR28, UR6, 0x4, URZ ;  /* 0x00000004061c7890 */ /* 0x000fe4000fffe03f */
[----:B------:R-:W-:Y:S01]  /*4310*/  UIADD3 UR30, UR7, 0x80, URZ ;  /* 0x00000080071e7890 */ /* 0x000fe2000fffe03f */
[----:B------:R-:W-:Y:S01]  /*4320*/  UMOV UR29, 0x40000040 ;  /* 0x40000040001d7882 */ /* 0x000fe20000000000 */
[----:B------:R-:W-:Y:S01]  /*4330*/  UMOV UR31, 0x80000020 ;  /* 0x80000020001f7882 */ /* 0x000fe20000000000 */
        /* <DEDUP_REMOVED lines=37> */
[----:B------:R-:W-:Y:S03]  /*4590*/  HGMMA.64x96x16.F32.BF16 R88, gdesc[UR28].tnspB, R88, gsb0 ;  /* 0x416000001c5879f0 */ /* 0x000fe60008001858 */
[----:B------:R-:W-:Y:S02]  /*45a0*/  WARPGROUP.DEPBAR.LE gsb0, 0x0 ;  /* 0x00008000000079c5 */ /* 0x000fe40000010000 */
[----:B------:R0:W-:Y:S06]  /*45b0*/  BAR.ARV R6, 0x100 ;  /* 0x000400060000751d */ /* 0x0001ec0000002000 */
[----:B------:R-:W-:Y:S05]  /*45c0*/  @!P0 BRA `(.L_x_23) ;  /* 0x0000000000048947 */ /* 0x000fea0003800000 */
[----:B------:R-:W-:Y:S01]  /*45d0*/  BPT.TRAP 0x1 ;  /* 0x000000040000795c */ /* 0x000fe20000300000 */
.L_x_23:
[----:B0-----:R-:W-:Y:S01]  /*45e0*/  FMUL.FTZ R6, R24, UR34 ;  /* 0x0000002218067c20 */ /* 0x001fe20008410000 */
[----:B------:R-:W-:Y:S01]  /*45f0*/  FMUL.FTZ R8, R26, UR34 ;  /* 0x000000221a087c20 */ /* 0x000fe20008410000 */
[----:B------:R-:W-:Y:S01]  /*4600*/  FMUL.FTZ R7, R25, UR34 ;  /* 0x0000002219077c20 */ /* 0x000fe20008410000 */
[----:B------:R-:W-:Y:S01]  /*4610*/  FMUL.FTZ R9, R27, UR34 ;  /* 0x000000221b097c20 */ /* 0x000fe20008410000 */
[----:B------:R-:W-:Y:S01]  /*4620*/  FMUL.FTZ R10, R28, UR34 ;  /* 0x000000221c0a7c20 */ /* 0x000fe20008410000 */
[----:B------:R-:W-:Y:S01]  /*4630*/  FMUL.FTZ R12, R30, UR34 ;  /* 0x000000221e0c7c20 */ /* 0x000fe20008410000 */
[----:B------:R-:W0:Y:S01]  /*4640*/  MUFU.TANH R6, R6 ;  /* 0x0000000600067308 */ /* 0x000e220000002400 */
[----:B------:R-:W-:Y:S01]  /*4650*/  FMUL.FTZ R11, R29, UR34 ;  /* 0x000000221d0b7c20 */ /* 0x000fe20008410000 */
[----:B------:R-:W-:Y:S01]  /*4660*/  FMUL.FTZ R13, R31, UR34 ;  /* 0x000000221f0d7c20 */ /* 0x000fe20008410000 */
[----:B------:R-:W-:Y:S01]  /*4670*/  FMUL.FTZ R14, R32, UR34 ;  /* 0x00000022200e7c20 */ /* 0x000fe20008410000 */
[----:B------:R-:W-:Y:S01]  /*4680*/  FMUL.FTZ R20, R34, UR34 ;  /* 0x0000002222147c20 */ /* 0x000fe20008410000 */
[----:B------:R-:W-:Y:S01]  /*4690*/  FMUL.FTZ R15, R33, UR34 ;  /* 0x00000022210f7c20 */ /* 0x000fe20008410000 */
[----:B------:R-:W-:Y:S01]  /*46a0*/  FMUL.FTZ R28, R40, UR34 ;  /* 0x00000022281c7c20 */ /* 0x000fe20008410000 */
[----:B------:R-:W-:Y:S01]  /*46b0*/  FMUL.FTZ R40, R52, UR34 ;  /* 0x0000002234287c20 */ /* 0x000fe20008410000 */
[----:B------:R-:W1:Y:S01]  /*46c0*/  MUFU.TANH R8, R8 ;  /* 0x0000000800087308 */ /* 0x000e620000002400 */
[----:B------:R-:W-:Y:S01]  /*46d0*/  FMUL.FTZ R52, R64, UR34 ;  /* 0x0000002240347c20 */ /* 0x000fe20008410000 */
[----:B------:R-:W-:Y:S01]  /*46e0*/  FMUL.FTZ R21, R35, UR34 ;  /* 0x0000002223157c20 */ /* 0x000fe20008410000 */
[----:B------:R-:W-:Y:S01]  /*46f0*/  FMUL.FTZ R30, R42, UR34 ;  /* 0x000000222a1e7c20 */ /* 0x000fe20008410000 */
[----:B------:R-:W-:Y:S01]  /*4700*/  FMUL.FTZ R24, R36, UR34 ;  /* 0x0000002224187c20 */ /* 0x000fe20008410000 */
[----:B------:R-:W-:Y:S01]  /*4710*/  FMUL.FTZ R27, R39, UR34 ;  /* 0x00000022271b7c20 */ /* 0x000fe20008410000 */
[----:B------:R-:W-:Y:S01]  /*4720*/  FMUL.FTZ R42, R54, UR34 ;  /* 0x00000022362a7c20 */ /* 0x000fe20008410000 */
[----:B------:R-:W-:Y:S01]  /*4730*/  FMUL.FTZ R39, R51, UR34 ;  /* 0x0000002233277c20 */ /* 0x000fe20008410000 */
[----:B------:R-:W2:Y:S01]  /*4740*/  MUFU.TANH R7, R7 ;  /* 0x0000000700077308 */ /* 0x000ea20000002400 */
[----:B0-----:R-:W-:Y:S01]  /*4750*/  FMNMX.FTZ R64, R6, R0, !PT ;  /* 0x0000000006407209 */ /* 0x001fe20007810000 */
[----:B------:R-:W-:Y:S01]  /*4760*/  FMUL.FTZ R54, R66, UR34 ;  /* 0x0000002242367c20 */ /* 0x000fe20008410000 */
[----:B------:R-:W-:Y:S01]  /*4770*/  FMUL.FTZ R51, R63, UR34 ;  /* 0x000000223f337c20 */ /* 0x000fe20008410000 */
[----:B------:R-:W-:Y:S01]  /*4780*/  FMUL.FTZ R26, R38, UR34 ;  /* 0x00000022261a7c20 */ /* 0x000fe20008410000 */
[----:B------:R-:W-:Y:S01]  /*4790*/  FMUL.FTZ R29, R41, UR34 ;  /* 0x00000022291d7c20 */ /* 0x000fe20008410000 */
[----:B------:R-:W-:Y:S01]  /*47a0*/  FMUL.FTZ R25, R37, UR34 ;  /* 0x0000002225197c20 */ /* 0x000fe20008410000 */
[----:B------:R-:W-:Y:S01]  /*47b0*/  FMUL.FTZ R41, R53, UR34 ;  /* 0x0000002235297c20 */ /* 0x000fe20008410000 */
[----:B------:R-:W0:Y:S01]  /*47c0*/  MUFU.TANH R9, R9 ;  /* 0x0000000900097308 */ /* 0x000e220000002400 */
[----:B-1----:R-:W-:Y:S01]  /*47d0*/  FMNMX.FTZ R66, R8, R4, !PT ;  /* 0x0000000408427209 */ /* 0x002fe20007810000 */
[----:B------:R-:W-:Y:S01]  /*47e0*/  FMUL.FTZ R53, R65, UR34 ;  /* 0x0000002241357c20 */ /* 0x000fe20008410000 */
[----:B------:R-:W-:Y:S01]  /*47f0*/  FMUL.FTZ R31, R43, UR34 ;  /* 0x000000222b1f7c20 */ /* 0x000fe20008410000 */
[----:B------:R-:W-:Y:S01]  /*4800*/  FMUL.FTZ R43, R55, UR34 ;  /* 0x00000022372b7c20 */ /* 0x000fe20008410000 */
[----:B------:R-:W-:Y:S01]  /*4810*/  FMUL.FTZ R55, R67, UR34 ;  /* 0x0000002243377c20 */ /* 0x000fe20008410000 */
[----:B------:R-:W-:Y:S01]  /*4820*/  FMUL.FTZ R32, R44, UR34 ;  /* 0x000000222c207c20 */ /* 0x000fe20008410000 */
[----:B------:R-:W-:Y:S01]  /*4830*/  FMUL.FTZ R44, R56, UR34 ;  /* 0x00000022382c7c20 */ /* 0x000fe20008410000 */
[----:B------:R-:W1:Y:S01]  /*4840*/  MUFU.TANH R10, R10 ;  /* 0x0000000a000a7308 */ /* 0x000e620000002400 */
[----:B--2---:R-:W-:Y:S01]  /*4850*/  FMNMX.FTZ R63, R7, R64, !PT ;  /* 0x00000040073f7209 */ /* 0x004fe20007810000 */
        /* <DEDUP_REMOVED lines=26> */
[----:B------:R-:W-:-:S04]  /*4a00*/  ULEA UR6, UR44, UR40, 0x3 ;  /* 0x000000282c067291 */ /* 0x000fc8000f8e183f */
[----:B------:R-:W2:Y:S01]  /*4a10*/  MUFU.TANH R14, R14 ;  /* 0x0000000e000e7308 */ /* 0x000ea20000002400 */
[----:B0-----:R-:W-:Y:S01]  /*4a20*/  FMNMX.FTZ R65, R11, R64, !PT ;  /* 0x000000400b417209 */ /* 0x001fe20007810000 */
[----:B------:R-:W-:Y:S01]  /*4a30*/  FMUL.FTZ R64, R76, UR34 ;  /* 0x000000224c407c20 */ /* 0x000fe20008410000 */
[----:B------:R-:W-:-:S04]  /*4a40*/  UIADD3 UR6, UR6, 0x2d840, URZ ;  /* 0x0002d84006067890 */ /* 0x000fc8000fffe03f */
[----:B------:R-:W-:Y:S01]  /*4a50*/  UPRMT UR6, UR41, 0x654, UR6 ;  /* 0x0000065429067896 */ /* 0x000fe20008000006 */
[----:B------:R-:W0:Y:S01]  /*4a60*/  MUFU.TANH R20, R20 ;  /* 0x0000001400147308 */ /* 0x000e220000002400 */
[----:B-1----:R-:W-:-:S07]  /*4a70*/  FMNMX.FTZ R67, R13, R66, !PT ;  /* 0x000000420d437209 */ /* 0x002fce0007810000 */
[----:B------:R-:W1:Y:S01]  /*4a80*/  MUFU.TANH R15, R15 ;  /* 0x0000000f000f7308 */ /* 0x000e620000002400 */
[----:B--2---:R-:W-:Y:S01]  /*4a90*/  FMNMX.FTZ R66, R14, R65, !PT ;  /* 0x000000410e427209 */ /* 0x004fe20007810000 */
[----:B------:R-:W-:Y:S06]  /*4aa0*/  SYNCS.ARRIVE.TRANS64.RED.A1T0 RZ, [UR6], RZ ;  /* 0x000000ffffff79a7 */ /* 0x000fec0008100406 */
[----:B------:R-:W2:Y:S01]  /*4ab0*/  MUFU.TANH R21, R21 ;  /* 0x0000001500157308 */ /* 0x000ea20000002400 */
[----:B0-----:R-:W-:-:S07]  /*4ac0*/  FMNMX.FTZ R68, R20, R67, !PT ;  /* 0x0000004314447209 */ /* 0x001fce0007810000 */
[----:B------:R-:W0:Y:S01]  /*4ad0*/  MUFU.TANH R24, R24 ;  /* 0x0000001800187308 */ /* 0x000e220000002400 */
[----:B-1----:R-:W-:-:S07]  /*4ae0*/  FMNMX.FTZ R65, R15, R66, !PT ;  /* 0x000000420f417209 */ /* 0x002fce0007810000 */
[----:B------:R-:W1:Y:S01]  /*4af0*/  MUFU.TANH R26, R26 ;  /* 0x0000001a001a7308 */ /* 0x000e620000002400 */
[----:B--2---:R-:W-:-:S07]  /*4b00*/  FMNMX.FTZ R67, R21, R68, !PT ;  /* 0x0000004415437209 */ /* 0x004fce0007810000 */
[----:B------:R-:W2:Y:S01]  /*4b10*/  MUFU.TANH R25, R25 ;  /* 0x0000001900197308 */ /* 0x000ea20000002400 */
[----:B0-----:R-:W-:Y:S01]  /*4b20*/  FMNMX.FTZ R66, R24, R65, !PT ;  /* 0x0000004118427209 */ /* 0x001fe20007810000 */
[----:B------:R-:W-:-:S06]  /*4b30*/  FMUL.FTZ R65, R77, UR34 ;  /* 0x000000224d417c20 */ /* 0x000fcc0008410000 */
[----:B------:R-:W0:Y:S01]  /*4b40*/  MUFU.TANH R27, R27 ;  /* 0x0000001b001b7308 */ /* 0x000e220000002400 */
[----:B-1----:R-:W-:-:S07]  /*4b50*/  FMNMX.FTZ R68, R26, R67, !PT ;  /* 0x000000431a447209 */ /* 0x002fce0007810000 */
[----:B------:R-:W1:Y:S01]  /*4b60*/  MUFU.TANH R28, R28 ;  /* 0x0000001c001c7308 */ /* 0x000e620000002400 */
[----:B--2---:R-:W-:Y:S01]  /*4b70*/  FMNMX.FTZ R67, R25, R66, !PT ;  /* 0x0000004219437209 */ /* 0x004fe20007810000 */
[----:B------:R-:W-:-:S06]  /*4b80*/  FMUL.FTZ R66, R78, UR34 ;  /* 0x000000224e427c20 */ /* 0x000fcc0008410000 */
[----:B------:R-:W2:Y:S01]  /*4b90*/  MUFU.TANH R30, R30 ;  /* 0x0000001e001e7308 */ /* 0x000ea20000002400 */
[----:B0-----:R-:W-:-:S07]  /*4ba0*/  FMNMX.FTZ R69, R27, R68, !PT ;  /* 0x000000441b457209 */ /* 0x001fce0007810000 */
[----:B------:R-:W0:Y:S01]  /*4bb0*/  MUFU.TANH R29, R29 ;  /* 0x0000001d001d7308 */ /* 0x000e220000002400 */
[----:B-1----:R-:W-:-:S07]  /*4bc0*/  FMNMX.FTZ R68, R28, R67, !PT ;  /* 0x000000431c447209 */ /* 0x002fce0007810000 */
[----:B------:R-:W1:Y:S01]  /*4bd0*/  MUFU.TANH R31, R31 ;  /* 0x0000001f001f7308 */ /* 0x000e620000002400 */
[----:B--2---:R-:W-:-:S07]  /*4be0*/  FMNMX.FTZ R70, R30, R69, !PT ;  /* 0x000000451e467209 */ /* 0x004fce0007810000 */
[----:B------:R-:W2:Y:S01]  /*4bf0*/  MUFU.TANH R32, R32 ;  /* 0x0000002000207308 */ /* 0x000ea20000002400 */
[----:B0-----:R-:W-:-:S07]  /*4c00*/  FMNMX.FTZ R67, R29, R68, !PT ;  /* 0x000000441d437209 */ /* 0x001fce0007810000 */
        /* <DEDUP_REMOVED lines=8> */
[----:B-1----:R-:W-:Y:S01]  /*4c90*/  FMNMX.FTZ R69, R33, R68, !PT ;  /* 0x0000004421457209 */ /* 0x002fe20007810000 */
[----:B------:R-:W-:-:S06]  /*4ca0*/  FMUL.FTZ R68, R80, UR34 ;  /* 0x0000002250447c20 */ /* 0x000fcc0008410000 */
        /* <DEDUP_REMOVED lines=84> */
[----:B-1----:R-:W-:-:S05]  /*51f0*/  FMNMX.FTZ R79, R74, R69, !PT ;  /* 0x000000454a4f7209 */ /* 0x002fca0007810000 */
[----:B------:R-:W1:Y:S01]  /*5200*/  SHFL.BFLY PT, R76, R79, 0x2, 0x1f ;  /* 0x0c401f004f4c7f89 */ /* 0x000e6200000e0000 */
[----:B--2---:R-:W-:-:S04]  /*5210*/  FMNMX.FTZ R78, R75, R78, !PT ;  /* 0x0000004e4b4e7209 */ /* 0x004fc80007810000 */
[----:B0-----:R-:W-:-:S05]  /*5220*/  FMNMX.FTZ R78, R77, R78, !PT ;  /* 0x0000004e4d4e7209 */ /* 0x001fca0007810000 */
[----:B------:R-:W0:Y:S01]  /*5230*/  SHFL.BFLY PT, R69, R78, 0x2, 0x1f ;  /* 0x0c401f004e457f89 */ /* 0x000e2200000e0000 */
[----:B-1----:R-:W-:Y:S02]  /*5240*/  FMNMX.FTZ R80, R79, R76, !PT ;  /* 0x0000004c4f507209 */ /* 0x002fe40007810000 */
[----:B0-----:R-:W-:-:S03]  /*5250*/  FMNMX.FTZ R81, R78, R69, !PT ;  /* 0x000000454e517209 */ /* 0x001fc60007810000 */
[----:B------:R-:W0:Y:S04]  /*5260*/  SHFL.BFLY PT, R69, R80, 0x1, 0x1f ;  /* 0x0c201f0050457f89 */ /* 0x000e2800000e0000 */
[----:B------:R-:W1:Y:S01]  /*5270*/  SHFL.BFLY PT, R76, R81, 0x1, 0x1f ;  /* 0x0c201f00514c7f89 */ /* 0x000e6200000e0000 */
[----:B0-----:R-:W-:Y:S02]  /*5280*/  FMNMX.FTZ R69, R80, R69, !PT ;  /* 0x0000004550457209 */ /* 0x001fe40007810000 */
[----:B-1----:R-:W-:-:S03]  /*5290*/  FMNMX.FTZ R76, R81, R76, !PT ;  /* 0x0000004c514c7209 */ /* 0x002fc60007810000 */
[C---:B------:R-:W-:Y:S01]  /*52a0*/  FADD.FTZ R0, -R69.reuse, R0 ;  /* 0x0000000045007221 */ /* 0x040fe20000010100 */
[----:B------:R-:W-:-:S03]  /*52b0*/  FMUL.FTZ R79, R69, UR33 ;  /* 0x00000021454f7c20 */ /* 0x000fc60008410000 */
[----:B------:R-:W-:Y:S01]  /*52c0*/  FMUL.FTZ R82, R0, UR33 ;  /* 0x0000002100527c20 */ /* 0x000fe20008410000 */
[C---:B------:R-:W-:Y:S01]  /*52d0*/  FADD.FTZ R0, -R76.reuse, R4 ;  /* 0x000000044c007221 */ /* 0x040fe20000010100 */
[----:B------:R-:W-:Y:S01]  /*52e0*/  FMUL.FTZ R80, R76, UR33 ;  /* 0x000000214c507c20 */ /* 0x000fe20008410000 */
[--C-:B------:R-:W-:Y:S01]  /*52f0*/  FFMA.FTZ R6, R6, UR33, -R79.reuse ;  /* 0x0000002106067c23 */ /* 0x100fe2000801084f */
[--C-:B------:R-:W-:Y:S01]  /*5300*/  FFMA.FTZ R7, R7, UR33, -R79.reuse ;  /* 0x0000002107077c23 */ /* 0x100fe2000801084f */
[----:B------:R-:W-:Y:S01]  /*5310*/  FMUL.FTZ R0, R0, UR33 ;  /* 0x0000002100007c20 */ /* 0x000fe20008410000 */
[--C-:B------:R-:W-:Y:S01]  /*5320*/  FFMA.FTZ R78, R8, UR33, -R80.reuse ;  /* 0x00000021084e7c23 */ /* 0x100fe20008010850 */
[--C-:B------:R-:W-:Y:S01]  /*5330*/  FFMA.FTZ R9, R9, UR33, -R80.reuse ;  /* 0x0000002109097c23 */ /* 0x100fe20008010850 */
        /* <DEDUP_REMOVED lines=8> */
[----:B------:R-:W0:Y:S01]  /*53c0*/  MUFU.EX2 R6, R6 ;  /* 0x0000000600067308 */ /* 0x000e220000000800 */
[--C-:B------:R-:W-:Y:S01]  /*53d0*/  FFMA.FTZ R84, R21, UR33, -R80.reuse ;  /* 0x0000002115547c23 */ /* 0x100fe20008010850 */
[--C-:B------:R-:W-:Y:S01]  /*53e0*/  FFMA.FTZ R21, R30, UR33, -R80.reuse ;  /* 0x000000211e157c23 */ /* 0x100fe20008010850 */
[--C-:B------:R-:W-:Y:S01]  /*53f0*/  FFMA.FTZ R30, R31, UR33, -R80.reuse ;  /* 0x000000211f1e7c23 */ /* 0x100fe20008010850 */
[--C-:B------:R-:W-:Y:S01]  /*5400*/  FFMA.FTZ R31, R34, UR33, -R80.reuse ;  /* 0x00000021221f7c23 */ /* 0x100fe20008010850 */
[--C-:B------:R-:W-:Y:S01]  /*5410*/  FFMA.FTZ R24, R24, UR33, -R79.reuse ;  /* 0x0000002118187c23 */ /* 0x100fe2000801084f */
        /* <DEDUP_REMOVED lines=8> */
[----:B------:R-:W-:Y:S01]  /*54a0*/  FFMA.FTZ R39, R42, UR33, -R80 ;  /* 0x000000212a277c23 */ /* 0x000fe20008010850 */
[--C-:B------:R-:W-:Y:S01]  /*54b0*/  FFMA.FTZ R32, R32, UR33, -R79.reuse ;  /* 0x0000002120207c23 */ /* 0x100fe2000801084f */
[----:B------:R-:W1:Y:S01]  /*54c0*/  MUFU.EX2 R78, R78 ;  /* 0x0000004e004e7308 */ /* 0x000e620000000800 */
[----:B0-----:R-:W-:Y:S01]  /*54d0*/  FFMA.FTZ R8, R4, R3, R6 ;  /* 0x0000000304087223 */ /* 0x001fe20000010006 */
        /* <DEDUP_REMOVED lines=13> */
[----:B------:R-:W-:Y:S01]  /*55b0*/  FFMA.FTZ R47, R50, UR33, -R80 ;  /* 0x00000021322f7c23 */ /* 0x000fe20008010850 */
[----:B------:R-:W2:Y:S01]  /*55c0*/  MUFU.EX2 R9, R9 ;  /* 0x0000000900097308 */ /* 0x000ea20000000800 */
[----:B-1----:R-:W-:Y:S01]  /*55d0*/  FFMA.FTZ R34, R0, R5, R78 ;  /* 0x0000000500227223 */ /* 0x002fe2000001004e */
[--C-:B------:R-:W-:Y:S01]  /*55e0*/  FFMA.FTZ R49, R49, UR33, -R79.reuse ;  /* 0x0000002131317c23 */ /* 0x100fe2000801084f */
[--C-:B------:R-:W-:Y:S01]  /*55f0*/  FFMA.FTZ R52, R52, UR33, -R79.reuse ;  /* 0x0000002134347c23 */ /* 0x100fe2000801084f */
[--C-:B------:R-:W-:Y:S01]  /*5600*/  FFMA.FTZ R53, R53, UR33, -R79.reuse ;  /* 0x0000002135357c23 */ /* 0x100fe2000801084f */
[--C-:B------:R-:W-:Y:S01]  /*5610*/  FFMA.FTZ R56, R56, UR33, -R79.reuse ;  /* 0x0000002138387c23 */ /* 0x100fe2000801084f */
[--C-:B------:R-:W-:Y:S01]  /*5620*/  FFMA.FTZ R57, R57, UR33, -R79.reuse ;  /* 0x0000002139397c23 */ /* 0x100fe2000801084f */
[--C-:B------:R-:W-:Y:S01]  /*5630*/  FFMA.FTZ R60, R60, UR33, -R79.reuse ;  /* 0x000000213c3c7c23 */ /* 0x100fe2000801084f */
[----:B------:R-:W1:Y:S01]  /*5640*/  MUFU.EX2 R10, R10 ;  /* 0x0000000a000a7308 */ /* 0x000e620000000800 */
[----:B0-----:R-:W-:Y:S01]  /*5650*/  FADD.FTZ R3, R7, R8 ;  /* 0x0000000807037221 */ /* 0x001fe20000010000 */
[--C-:B------:R-:W-:Y:S01]  /*5660*/  FFMA.FTZ R61, R61, UR33, -R79.reuse ;  /* 0x000000213d3d7c23 */ /* 0x100fe2000801084f */
[--C-:B------:R-:W-:Y:S01]  /*5670*/  FFMA.FTZ R64, R64, UR33, -R79.reuse ;  /* 0x0000002140407c23 */ /* 0x100fe2000801084f */
[--C-:B------:R-:W-:Y:S01]  /*5680*/  FFMA.FTZ R65, R65, UR33, -R79.reuse ;  /* 0x0000002141417c23 */ /* 0x100fe2000801084f */
[--C-:B------:R-:W-:Y:S01]  /*5690*/  FFMA.FTZ R68, R68, UR33, -R79.reuse ;  /* 0x0000002144447c23 */ /* 0x100fe2000801084f */
[--C-:B------:R-:W-:Y:S01]  /*56a0*/  FFMA.FTZ R70, R70, UR33, -R79.reuse ;  /* 0x0000002146467c23 */ /* 0x100fe2000801084f */
[--C-:B------:R-:W-:Y:S01]  /*56b0*/  FFMA.FTZ R73, R73, UR33, -R79.reuse ;  /* 0x0000002149497c23 */ /* 0x100fe2000801084f */
[----:B------:R-:W0:Y:S01]  /*56c0*/  MUFU.EX2 R12, R12 ;  /* 0x0000000c000c7308 */ /* 0x000e220000000800 */
[----:B--2---:R-:W-:Y:S01]  /*56d0*/  FADD.FTZ R5, R9, R34 ;  /* 0x0000002209057221 */ /* 0x004fe20000010000 */
[----:B------:R-:W-:Y:S01]  /*56e0*/  FFMA.FTZ R74, R74, UR33, -R79 ;  /* 0x000000214a4a7c23 */ /* 0x000fe2000801084f */
[--C-:B------:R-:W-:Y:S01]  /*56f0*/  FFMA.FTZ R79, R51, UR33, -R80.reuse ;  /* 0x00000021334f7c23 */ /* 0x100fe20008010850 */
[--C-:B------:R-:W-:Y:S01]  /*5700*/  FFMA.FTZ R51, R59, UR33, -R80.reuse ;  /* 0x000000213b337c23 */ /* 0x100fe20008010850 */
[--C-:B------:R-:W-:Y:S01]  /*5710*/  FFMA.FTZ R35, R62, UR33, -R80.reuse ;  /* 0x000000213e237c23 */ /* 0x100fe20008010850 */
[--C-:B------:R-:W-:Y:S01]  /*5720*/  FFMA.FTZ R50, R63, UR33, -R80.reuse ;  /* 0x000000213f327c23 */ /* 0x100fe20008010850 */
[--C-:B------:R-:W-:Y:S01]  /*5730*/  FFMA.FTZ R63, R67, UR33, -R80.reuse ;  /* 0x00000021433f7c23 */ /* 0x100fe20008010850 */
[----:B------:R-:W2:Y:S01]  /*5740*/  MUFU.EX2 R11, R11 ;  /* 0x0000000b000b7308 */ /* 0x000ea20000000800 */
[----:B-1----:R-:W-:Y:S01]  /*5750*/  FADD.FTZ R8, R10, R3 ;  /* 0x000000030a087221 */ /* 0x002fe20000010000 */
[--C-:B------:R-:W-:Y:S01]  /*5760*/  FFMA.FTZ R43, R71, UR33, -R80.reuse ;  /* 0x00000021472b7c23 */ /* 0x100fe20008010850 */
[----:B------:R-:W-:-:S05]  /*5770*/  FFMA.FTZ R59, R75, UR33, -R80 ;  /* 0x000000214b3b7c23 */ /* 0x000fca0008010850 */
[----:B------:R-:W1:Y:S01]  /*5780*/  MUFU.EX2 R85, R85 ;  /* 0x0000005500557308 */ /* 0x000e620000000800 */
[----:B0-----:R-:W-:-:S07]  /*5790*/  FADD.FTZ R34, R12, R5 ;  /* 0x000000050c227221 */ /* 0x001fce0000010000 */
[----:B------:R-:W0:Y:S01]  /*57a0*/  MUFU.EX2 R14, R14 ;  /* 0x0000000e000e7308 */ /* 0x000e220000000800 */
[----:B--2---:R-:W-:-:S07]  /*57b0*/  FADD.FTZ R3, R11, R8 ;  /* 0x000000080b037221 */ /* 0x004fce0000010000 */
[----:B------:R-:W2:Y:S01]  /*57c0*/  MUFU.EX2 R13, R13 ;  /* 0x0000000d000d7308 */ /* 0x000ea20000000800 */
[----:B-1----:R-:W-:Y:S01]  /*57d0*/  FADD.FTZ R8, R85, R34 ;  /* 0x0000002255087221 */ /* 0x002fe20000010000 */
[--C-:B------:R-:W-:Y:S01]  /*57e0*/  FFMA.FTZ R34, R54, UR33, -R80.reuse ;  /* 0x0000002136227c23 */ /* 0x100fe20008010850 */
[--C-:B------:R-:W-:Y:S01]  /*57f0*/  FFMA.FTZ R54, R55, UR33, -R80.reuse ;  /* 0x0000002137367c23 */ /* 0x100fe20008010850 */
[----:B------:R-:W-:-:S04]  /*5800*/  FFMA.FTZ R55, R58, UR33, -R80 ;  /* 0x000000213a377c23 */ /* 0x000fc80008010850 */
[----:B------:R-:W1:Y:S01]  /*5810*/  MUFU.EX2 R15, R15 ;  /* 0x0000000f000f7308 */ /* 0x000e620000000800 */
[----:B0-----:R-:W-:-:S07]  /*5820*/  FADD.FTZ R42, R14, R3 ;  /* 0x000000030e2a7221 */ /* 0x001fce0000010000 */
[----:B------:R-:W0:Y:S01]  /*5830*/  MUFU.EX2 R84, R84 ;  /* 0x0000005400547308 */ /* 0x000e220000000800 */
[----:B--2---:R-:W-:-:S07]  /*5840*/  FADD.FTZ R3, R13, R8 ;  /* 0x000000080d037221 */ /* 0x004fce0000010000 */
[----:B------:R-:W2:Y:S01]  /*5850*/  MUFU.EX2 R24, R24 ;  /* 0x0000001800187308 */ /* 0x000ea20000000800 */
[----:B-1----:R-:W-:-:S07]  /*5860*/  FADD.FTZ R5, R15, R42 ;  /* 0x0000002a0f057221 */ /* 0x002fce0000010000 */
        /* <DEDUP_REMOVED lines=39> */
[----:B--2---:R-:W-:Y:S01]  /*5ae0*/  FADD.FTZ R3, R41, R42 ;  /* 0x0000002a29037221 */ /* 0x004fe20000010000 */
[--C-:B------:R-:W-:Y:S01]  /*5af0*/  FFMA.FTZ R42, R66, UR33, -R80.reuse ;  /* 0x00000021422a7c23 */ /* 0x100fe20008010850 */
[----:B------:R-:W-:-:S05]  /*5b00*/  FFMA.FTZ R66, R77, UR33, -R80 ;  /* 0x000000214d427c23 */ /* 0x000fca0008010850 */
        /* <DEDUP_REMOVED lines=15> */
[----:B0-----:R-:W-:Y:S01]  /*5c00*/  FADD.FTZ R3, R49, R58 ;  /* 0x0000003a31037221 */ /* 0x001fe20000010000 */
[----:B------:R-:W-:-:S06]  /*5c10*/  FFMA.FTZ R58, R72, UR33, -R80 ;  /* 0x00000021483a7c23 */ /* 0x000fcc0008010850 */
        /* <DEDUP_REMOVED lines=45> */
[----:B-1----:R-:W-:Y:S01]  /*5ef0*/  FADD.FTZ R5, R59, R62 ;  /* 0x0000003e3b057221 */ /* 0x002fe20000010000 */
[----:B0-----:R-:W-:-:S03]  /*5f00*/  FADD.FTZ R3, R74, R3 ;  /* 0x000000034a037221 */ /* 0x001fc60000010000 */
[----:B--2---:R-:W-:Y:S01]  /*5f10*/  FADD.FTZ R5, R66, R5 ;  /* 0x0000000542057221 */ /* 0x004fe20000010000 */
[----:B------:R-:W-:Y:S06]  /*5f20*/  @!P0 BRA `(.L_x_24) ;  /* 0x0000000000048947 */ /* 0x000fec0003800000 */
[----:B------:R-:W-:Y:S01]  /*5f30*/  BPT.TRAP 0x1 ;  /* 0x000000040000795c */ /* 0x000fe20000300000 */
.L_x_24:
[----:B------:R-:W-:Y:S01]  /*5f40*/  ULEA UR6, UR35, UR40, 0x3 ;  /* 0x0000002823067291 */ /* 0x000fe2000f8e183f */
[----:B------:R-:W-:Y:S01]  /*5f50*/  F2FP.BF16.F32.PACK_AB R10, R11, R10 ;  /* 0x0000000a0b0a723e */ /* 0x000fe200000010ff */
[----:B------:R-:W-:Y:S01]  /*5f60*/  UMOV UR28, UR45 ;  /* 0x0000002d001c7c82 */ /* 0x000fe20008000000 */
[----:B------:R-:W-:Y:S01]  /*5f70*/  F2FP.BF16.F32.PACK_AB R11, R85, R12 ;  /* 0x0000000c550b723e */ /* 0x000fe200000010ff */
[----:B------:R-:W-:Y:S01]  /*5f80*/  UIADD3 UR6, UR6, 0x2d860, URZ ;  /* 0x0002d86006067890 */ /* 0x000fe2000fffe03f */
[----:B------:R-:W-:Y:S01]  /*5f90*/  F2FP.BF16.F32.PACK_AB R8, R7, R6 ;  /* 0x000000060708723e */ /* 0x000fe200000010ff */
[----:B------:R-:W-:Y:S01]  /*5fa0*/  UMOV UR35, UR44 ;  /* 0x0000002c00237c82 */ /* 0x000fe20008000000 */
[----:B------:R-:W-:Y:S01]  /*5fb0*/  F2FP.BF16.F32.PACK_AB R9, R9, R78 ;  /* 0x0000004e0909723e */ /* 0x000fe200000010ff */
[----:B------:R-:W-:Y:S01]  /*5fc0*/  UPRMT UR6, UR41, 0x654, UR6 ;  /* 0x0000065429067896 */ /* 0x000fe20008000006 */
[----:B------:R-:W-:Y:S01]  /*5fd0*/  F2FP.BF16.F32.PACK_AB R12, R15, R14 ;  /* 0x0000000e0f0c723e */ /* 0x000fe200000010ff */
[----:B------:R-:W-:Y:S01]  /*5fe0*/  FMUL.FTZ R88, R88, R4 ;  /* 0x0000000458587220 */ /* 0x000fe20000410000 */
[----:B------:R-:W-:Y:S01]  /*5ff0*/  F2FP.BF16.F32.PACK_AB R28, R29, R28 ;  /* 0x0000001c1d1c723e */ /* 0x000fe200000010ff */
[-C--:B------:R-:W-:Y:S01]  /*6000*/  FMUL.FTZ R89, R89, R4.reuse ;  /* 0x0000000459597220 */ /* 0x080fe20000410000 */
[----:B------:R-:W-:Y:S01]  /*6010*/  F2FP.BF16.F32.PACK_AB R13, R84, R13 ;  /* 0x0000000d540d723e */ /* 0x000fe200000010ff */
[----:B------:R-:W-:Y:S01]  /*6020*/  FMUL.FTZ R92, R92, R4 ;  /* 0x000000045c5c7220 */ /* 0x000fe20000410000 */
[----:B------:R-:W-:Y:S01]  /*6030*/  F2FP.BF16.F32.PACK_AB R14, R25, R24 ;  /* 0x00000018190e723e */ /* 0x000fe200000010ff */
[----:B------:R-:W-:Y:S01]  /*6040*/  FMUL.FTZ R93, R93, R4 ;  /* 0x000000045d5d7220 */ /* 0x000fe20000410000 */
[----:B------:R-:W-:Y:S01]  /*6050*/  F2FP.BF16.F32.PACK_AB R15, R83, R20 ;  /* 0x00000014530f723e */ /* 0x000fe200000010ff */
[----:B------:R-:W-:Y:S01]  /*6060*/  SYNCS.ARRIVE.TRANS64.RED.A1T0 RZ, [UR6], RZ ;  /* 0x000000ffffff79a7 */ /* 0x000fe20008100406 */
[----:B------:R-:W-:Y:S01]  /*6070*/  F2FP.BF16.F32.PACK_AB R29, R30, R21 ;  /* 0x000000151e1d723e */ /* 0x000fe200000010ff */
[----:B------:R1:W-:Y:S01]  /*6080*/  STSM.16.M88.4 [R2+0x21800], R8 ;  /* 0x0218000802007844 */ /* 0x0003e20000000200 */
[----:B------:R-:W-:Y:S01]  /*6090*/  F2FP.BF16.F32.PACK_AB R36, R37, R36 ;  /* 0x000000242524723e */ /* 0x000fe200000010ff */
[----:B------:R-:W-:Y:S01]  /*60a0*/  UIADD3 UR6, UR50, -0x1, URZ ;  /* 0xffffffff32067890 */ /* 0x000fe2000fffe03f */
[----:B------:R-:W-:Y:S01]  /*60b0*/  F2FP.BF16.F32.PACK_AB R30, R33, R32 ;  /* 0x00000020211e723e */ /* 0x000fe200000010ff */
[----:B------:R1:W-:Y:S01]  /*60c0*/  STSM.16.M88.4 [R18], R12 ;  /* 0x0000000c12007844 */ /* 0x0003e20000000200 */
[----:B------:R-:W-:Y:S01]  /*60d0*/  F2FP.BF16.F32.PACK_AB R31, R82, R31 ;  /* 0x0000001f521f723e */ /* 0x000fe200000010ff */
[----:B------:R-:W-:Y:S01]  /*60e0*/  FMUL.FTZ R96, R96, R4 ;  /* 0x0000000460607220 */ /* 0x000fe20000410000 */
[----:B------:R-:W-:Y:S01]  /*60f0*/  F2FP.BF16.F32.PACK_AB R37, R38, R26 ;  /* 0x0000001a2625723e */ /* 0x000fe200000010ff */
[----:B------:R-:W-:Y:S01]  /*6100*/  FMUL.FTZ R97, R97, R4 ;  /* 0x0000000461617220 */ /* 0x000fe20000410000 */
[----:B------:R-:W-:Y:S01]  /*6110*/  F2FP.BF16.F32.PACK_AB R44, R45, R44 ;  /* 0x0000002c2d2c723e */ /* 0x000fe200000010ff */
[----:B------:R1:W-:Y:S01]  /*6120*/  STSM.16.M88.4 [R17], R28 ;  /* 0x0000001c11007844 */ /* 0x0003e20000000200 */
[----:B------:R-:W-:Y:S01]  /*6130*/  F2FP.BF16.F32.PACK_AB R38, R41, R40 ;  /* 0x000000282926723e */ /* 0x000fe200000010ff */
[-C--:B------:R-:W-:Y:S01]  /*6140*/  FMUL.FTZ R100, R100, R4.reuse ;  /* 0x0000000464647220 */ /* 0x080fe20000410000 */
[----:B------:R-:W-:Y:S01]  /*6150*/  F2FP.BF16.F32.PACK_AB R39, R81, R39 ;  /* 0x000000275127723e */ /* 0x000fe200000010ff */
[-C--:B------:R-:W-:Y:S01]  /*6160*/  FMUL.FTZ R101, R101, R4.reuse ;  /* 0x0000000465657220 */ /* 0x080fe20000410000 */
[----:B------:R-:W-:Y:S01]  /*6170*/  F2FP.BF16.F32.PACK_AB R45, R46, R27 ;  /* 0x0000001b2e2d723e */ /* 0x000fe200000010ff */
[----:B------:R-:W-:Y:S01]  /*6180*/  FMUL.FTZ R104, R104, R4 ;  /* 0x0000000468687220 */ /* 0x000fe20000410000 */
[----:B------:R-:W-:Y:S01]  /*6190*/  F2FP.BF16.F32.PACK_AB R52, R53, R52 ;  /* 0x000000343534723e */ /* 0x000fe200000010ff */
[----:B------:R1:W-:Y:S01]  /*61a0*/  STSM.16.M88.4 [R16], R36 ;  /* 0x0000002410007844 */ /* 0x0003e20000000200 */
[----:B------:R-:W-:Y:S01]  /*61b0*/  F2FP.BF16.F32.PACK_AB R46, R49, R48 ;  /* 0x00000030312e723e */ /* 0x000fe200000010ff */
[-C--:B------:R-:W-:Y:S01]  /*61c0*/  FMUL.FTZ R105, R105, R4.reuse ;  /* 0x0000000469697220 */ /* 0x080fe20000410000 */
[----:B------:R-:W-:Y:S01]  /*61d0*/  F2FP.BF16.F32.PACK_AB R47, R79, R47 ;  /* 0x0000002f4f2f723e */ /* 0x000fe200000010ff */
[----:B------:R-:W-:Y:S01]  /*61e0*/  FMUL.FTZ R108, R108, R4 ;  /* 0x000000046c6c7220 */ /* 0x000fe20000410000 */
[----:B------:R-:W-:Y:S01]  /*61f0*/  F2FP.BF16.F32.PACK_AB R53, R54, R34 ;  /* 0x000000223635723e */ /* 0x000fe200000010ff */
[----:B------:R-:W-:Y:S01]  /*6200*/  FMUL.FTZ R109, R109, R4 ;  /* 0x000000046d6d7220 */ /* 0x000fe20000410000 */
[----:B------:R-:W-:Y:S01]  /*6210*/  F2FP.BF16.F32.PACK_AB R54, R57, R56 ;  /* 0x000000383936723e */ /* 0x000fe200000010ff */
[----:B------:R1:W-:Y:S01]  /*6220*/  STSM.16.M88.4 [R2+0x27800], R44 ;  /* 0x0278002c02007844 */ /* 0x0003e20000000200 */
[----:B------:R-:W-:Y:S01]  /*6230*/  F2FP.BF16.F32.PACK_AB R55, R51, R55 ;  /* 0x000000373337723e */ /* 0x000fe200000010ff */
[----:B------:R-:W-:Y:S01]  /*6240*/  FMUL.FTZ R112, R112, R4 ;  /* 0x0000000470707220 */ /* 0x000fe20000410000 */
[----:B------:R-:W-:Y:S01]  /*6250*/  F2FP.BF16.F32.PACK_AB R60, R61, R60 ;  /* 0x0000003c3d3c723e */ /* 0x000fe200000010ff */
[----:B------:R-:W-:Y:S01]  /*6260*/  FMUL.FTZ R113, R113, R4 ;  /* 0x0000000471717220 */ /* 0x000fe20000410000 */
[----:B------:R-:W-:Y:S01]  /*6270*/  F2FP.BF16.F32.PACK_AB R61, R50, R35 ;  /* 0x00000023323d723e */ /* 0x000fe200000010ff */
[----:B------:R1:W-:Y:S01]  /*6280*/  STSM.16.M88.4 [R19], R52 ;  /* 0x0000003413007844 */ /* 0x0003e20000000200 */
[----:B------:R-:W-:Y:S01]  /*6290*/  F2FP.BF16.F32.PACK_AB R62, R65, R64 ;  /* 0x00000040413e723e */ /* 0x000fe200000010ff */
[----:B------:R-:W-:Y:S01]  /*62a0*/  FMUL.FTZ R116, R116, R4 ;  /* 0x0000000474747220 */ /* 0x000fe20000410000 */
[----:B------:R-:W-:Y:S01]  /*62b0*/  F2FP.BF16.F32.PACK_AB R63, R63, R42 ;  /* 0x0000002a3f3f723e */ /* 0x000fe200000010ff */
[-C--:B------:R-:W-:Y:S01]  /*62c0*/  FMUL.FTZ R117, R117, R4.reuse ;  /* 0x0000000475757220 */ /* 0x080fe20000410000 */
[----:B------:R-:W-:Y:S01]  /*62d0*/  F2FP.BF16.F32.PACK_AB R57, R58, R43 ;  /* 0x0000002b3a39723e */ /* 0x000fe200000010ff */
[----:B------:R-:W-:Y:S01]  /*62e0*/  FMUL.FTZ R120, R120, R4 ;  /* 0x0000000478787220 */ /* 0x000fe20000410000 */
[----:B------:R-:W-:Y:S01]  /*62f0*/  F2FP.BF16.F32.PACK_AB R56, R70, R68 ;  /* 0x000000444638723e */ /* 0x000fe200000010ff */
[----:B------:R1:W-:Y:S01]  /*6300*/  STSM.16.M88.4 [R17+0x6000], R60 ;  /* 0x0060003c11007844 */ /* 0x0003e20000000200 */
[----:B------:R-:W-:Y:S01]  /*6310*/  F2FP.BF16.F32.PACK_AB R58, R74, R73 ;  /* 0x000000494a3a723e */ /* 0x000fe200000010ff */
[-C--:B------:R-:W-:Y:S01]  /*6320*/  FMUL.FTZ R121, R121, R4.reuse ;  /* 0x0000000479797220 */ /* 0x080fe20000410000 */
[----:B------:R-:W-:Y:S01]  /*6330*/  F2FP.BF16.F32.PACK_AB R59, R66, R59 ;  /* 0x0000003b423b723e */ /* 0x000fe200000010ff */
[-C--:B------:R-:W-:Y:S01]  /*6340*/  FMUL.FTZ R124, R124, R4.reuse ;  /* 0x000000047c7c7220 */ /* 0x080fe20000410000 */
[----:B------:R-:W-:Y:S01]  /*6350*/  ISETP.LT.AND P1, PT, RZ, UR50, PT ;  /* 0x00000032ff007c0c */ /* 0x000fe2000bf21270 */
[----:B------:R-:W-:Y:S01]  /*6360*/  UMOV UR50, UR6 ;  /* 0x0000000600327c82 */ /* 0x000fe20008000000 */
[-C--:B------:R-:W-:Y:S01]  /*6370*/  FMUL.FTZ R125, R125, R4.reuse ;  /* 0x000000047d7d7220 */ /* 0x080fe20000410000 */
[----:B------:R1:W-:Y:S01]  /*6380*/  STSM.16.M88.4 [R16+0x6000], R56 ;  /* 0x0060003810007844 */ /* 0x0003e20000000200 */
[-C--:B------:R-:W-:Y:S01]  /*6390*/  FMUL.FTZ R128, R128, R4.reuse ;  /* 0x0000000480807220 */ /* 0x080fe20000410000 */
[-C--:B------:R-:W-:Y:S01]  /*63a0*/  FMUL.FTZ R129, R129, R4.reuse ;  /* 0x0000000481817220 */ /* 0x080fe20000410000 */
[-C--:B------:R-:W-:Y:S01]  /*63b0*/  FMUL.FTZ R132, R132, R4.reuse ;  /* 0x0000000484847220 */ /* 0x080fe20000410000 */
[----:B------:R-:W-:Y:S01]  /*63c0*/  @!PT LDS RZ, [RZ] ;  /* 0x00000000fffff984 */ /* 0x000fe20000000800 */
[----:B------:R-:W-:Y:S01]  /*63d0*/  @!PT LDS RZ, [RZ] ;  /* 0x00000000fffff984 */ /* 0x000fe20000000800 */
[----:B------:R-:W-:Y:S01]  /*63e0*/  @!PT LDS RZ, [RZ] ;  /* 0x00000000fffff984 */ /* 0x000fe20000000800 */
[----:B------:R-:W-:Y:S01]  /*63f0*/  @!PT LDS RZ, [RZ] ;  /* 0x00000000fffff984 */ /* 0x000fe20000000800 */
[----:B------:R0:W-:Y:S06]  /*6400*/  MEMBAR.ALL.CTA ;  /* 0x0000000000007992 */ /* 0x0001ec0000008000 */
[----:B0-----:R-:W0:Y:S01]  /*6410*/  FENCE.VIEW.ASYNC.S ;  /* 0x00000000000073c6 */ /* 0x001e220000000000 */
[----:B------:R-:W-:Y:S01]  /*6420*/  FMUL.FTZ R133, R133, R4 ;  /* 0x0000000485857220 */ /* 0x000fe20000410000 */
[-C--:B------:R-:W-:Y:S01]  /*6430*/  FMUL.FTZ R90, R90, R0.reuse ;  /* 0x000000005a5a7220 */ /* 0x080fe20000410000 */
        /* <DEDUP_REMOVED lines=22> */
[----:B------:R-:W-:Y:S01]  /*65a0*/  FMUL.FTZ R135, R135, R0 ;  /* 0x0000000087877220 */ /* 0x000fe20000410000 */
[----:B------:R-:W-:-:S02]  /*65b0*/  IMAD.MOV.U32 R4, RZ, RZ, R76 ;  /* 0x000000ffff047224 */ /* 0x000fc400078e004c */
[----:B------:R-:W-:Y:S01]  /*65c0*/  IMAD.MOV.U32 R0, RZ, RZ, R69 ;  /* 0x000000ffff007224 */ /* 0x000fe200078e0045 */
[----:B0-----:R-:W-:Y:S01]  /*65d0*/  NOP ;  /* 0x0000000000007918 */ /* 0x001fe20000000000 */
[----:B-1----:R-:W-:Y:S05]  /*65e0*/  @P1 BRA `(.L_x_25) ;  /* 0xffffffd400d41947 */ /* 0x002fea000383ffff */
.L_x_14:
[----:B------:R-:W-:Y:S06]  /*65f0*/  BAR.ARV 0x8, 0x200 ;  /* 0x0208000000007b1d */ /* 0x000fec0000002000 */
[----:B------:R-:W-:Y:S05]  /*6600*/  @!P0 BRA `(.L_x_26) ;  /* 0x0000000000048947 */ /* 0x000fea0003800000 */
[----:B------:R-:W-:Y:S01]  /*6610*/  BPT.TRAP 0x1 ;  /* 0x000000040000795c */ /* 0x000fe20000300000 */
.L_x_26:
[----:B------:R-:W-:Y:S01]  /*6620*/  ULEA UR8, UR44, UR40, 0x3 ;  /* 0x000000282c087291 */ /* 0x000fe2000f8e183f */
[----:B------:R-:W-:-:S05]  /*6630*/  IMAD.U32 R0, RZ, RZ, UR45 ;  /* 0x0000002dff007e24 */ /* 0x000fca000f8e00ff */
[----:B------:R-:W-:-:S04]  /*6640*/  SHF.L.U32 R0, R0, 0x1f, RZ ;  /* 0x0000001f00007819 */ /* 0x000fc800000006ff */
[----:B------:R1:W2:Y:S01]  /*6650*/  SYNCS.PHASECHK.TRANS64.TRYWAIT P1, [UR8+0x2d850], R0 ;  /* 0x02d85000ff0075a7 */ /* 0x0002a20008020148 */
[----:B------:R-:W-:Y:S05]  /*6660*/  @!P0 BRA `(.L_x_27) ;  /* 0x0000000000048947 */ /* 0x000fea0003800000 */
[----:B------:R-:W-:Y:S01]  /*6670*/  BPT.TRAP 0x1 ;  /* 0x000000040000795c */ /* 0x000fe20000300000 */
.L_x_27:
[----:B--2---:R-:W-:Y:S05]  /*6680*/  @P1 BRA `(.L_x_28) ;  /* 0x0000000000081947 */ /* 0x004fea0003800000 */
[----:B------:R-:W2:Y:S02]  /*6690*/  SYNCS.PHASECHK.TRANS64.TRYWAIT P1, [UR8+0x2d850], R0 ;  /* 0x02d85000ff0075a7 */ /* 0x000ea40008020148 */
[----:B--2---:R-:W-:Y:S05]  /*66a0*/  @!P1 BRA `(.L_x_29) ;  /* 0x0000005000a49947 */ /* 0x004fea0003800000 */
.L_x_28:
[----:B------:R-:W-:Y:S01]  /*66b0*/  UIADD3 UR4, UR40, 0x400, URZ ;  /* 0x0000040028047890 */ /* 0x000fe2000fffe03f */
[----:B------:R-:W-:Y:S01]  /*66c0*/  WARPGROUP.ARRIVE ;  /* 0x00000000000079c5 */ /* 0x000fe20000000000 */
[----:B------:R-:W-:Y:S01]  /*66d0*/  ULOP3.LUT UR37, UR37, 0x10000, URZ, 0xfc, !UPT ;  /* 0x0001000025257892 */ /* 0x000fe2000f8efc3f */
[----:B-12---:R-:W1:Y:S01]  /*66e0*/  SHFL.BFLY PT, R0, R3, 0x2, 0x1f ;  /* 0x0c401f0003007f89 */ /* 0x006e6200000e0000 */
[----:B------:R-:W-:Y:S01]  /*66f0*/  USHF.R.U32.HI UR4, URZ, 0x4, UR4 ;  /* 0x000000043f047899 */ /* 0x000fe20008011604 */
[----:B------:R-:W-:Y:S01]  /*6700*/  IMAD.MOV.U32 R55, RZ, RZ, RZ ;  /* 0x000000ffff377224 */ /* 0x000fe200078e00ff */
[----:B------:R-:W-:Y:S01]  /*6710*/  UMOV UR5, 0x40000040 ;  /* 0x4000004000057882 */ /* 0x000fe20000000000 */
[----:B------:R-:W-:Y:S01]  /*6720*/  UMOV UR7, 0x80000020 ;  /* 0x8000002000077882 */ /* 0x000fe20000000000 */
[----:B------:R-:W-:Y:S01]  /*6730*/  ULOP3.LUT UR4, UR4, 0x3fff, URZ, 0xc0, !UPT ;  /* 0x00003fff04047892 */ /* 0x000fe2000f8ec03f */
[----:B------:R-:W2:Y:S01]  /*6740*/  SHFL.BFLY PT, R4, R5, 0x2, 0x1f ;  /* 0x0c401f0005047f89 */ /* 0x000ea200000e0000 */
[----:B0-----:R-:W-:Y:S01]  /*6750*/  MOV R8, RZ ;  /* 0x000000ff00087202 */ /* 0x001fe20000000f00 */
[----:B------:R-:W-:Y:S01]  /*6760*/  IMAD.U32 R12, RZ, RZ, UR33 ;  /* 0x00000021ff0c7e24 */ /* 0x000fe2000f8e00ff */
[----:B------:R-:W-:-:S04]  /*6770*/  ULOP3.LUT UR4, UR4, 0x2000000, URZ, 0xfc, !UPT ;  /* 0x0200000004047892 */ /* 0x000fc8000f8efc3f */
[----:B------:R-:W-:-:S03]  /*6780*/  UIMAD UR9, UR44, 0x600, UR4 ;  /* 0x000006002c0978a4 */ /* 0x000fc6000f8e0204 */
[----:B------:R-:W-:-:S04]  /*6790*/  UMOV UR4, UR37 ;  /* 0x0000002500047c82 */ /* 0x000fc80008000000 */
[----:B------:R-:W-:Y:S02]  /*67a0*/  UMOV UR6, UR9 ;  /* 0x0000000900067c82 */ /* 0x000fe40008000000 */
[----:B------:R-:W-:Y:S01]  /*67b0*/  HGMMA.64x96x16.F32.BF16 R88, gdesc[UR4].tnspB, R88, gsb0 ;  /* 0x41600000045879f0 */ /* 0x000fe20008001858 */
[----:B------:R-:W-:Y:S01]  /*67c0*/  UIADD3 UR4, UR37, 0x2, URZ ;  /* 0x0000000225047890 */ /* 0x000fe2000fffe03f */
[----:B-1----:R-:W-:Y:S01]  /*67d0*/  FADD.FTZ R0, R0, R3 ;  /* 0x0000000300007221 */ /* 0x002fe20000010000 */
[----:B------:R-:W-:Y:S01]  /*67e0*/  UIADD3 UR6, UR9, 0x40, URZ ;  /* 0x0000004009067890 */ /* 0x000fe2000fffe03f */
[----:B------:R-:W-:Y:S01]  /*67f0*/  IMAD.MOV.U32 R3, RZ, RZ, -0x800000 ;  /* 0xff800000ff037424 */ /* 0x000fe200078e00ff */
[----:B------:R-:W-:Y:S01]  /*6800*/  UMOV UR5, 0x40000040 ;  /* 0x4000004000057882 */ /* 0x000fe20000000000 */
[----:B------:R-:W-:Y:S01]  /*6810*/  UMOV UR7, 0x80000020 ;  /* 0x8000002000077882 */ /* 0x000fe20000000000 */
[----:B------:R-:W0:Y:S01]  /*6820*/  SHFL.BFLY PT, R7, R0, 0x1, 0x1f ;  /* 0x0c201f0000077f89 */ /* 0x000e2200000e0000 */
[----:B--2---:R-:W-:-:S05]  /*6830*/  FADD.FTZ R4, R4, R5 ;  /* 0x0000000504047221 */ /* 0x004fca0000010000 */
[----:B------:R-:W1:Y:S01]  /*6840*/  SHFL.BFLY PT, R9, R4, 0x1, 0x1f ;  /* 0x0c201f0004097f89 */ /* 0x000e6200000e0000 */
[----:B0-----:R-:W-:Y:S01]  /*6850*/  FADD.FTZ R10, R0, R7 ;  /* 0x00000007000a7221 */ /* 0x001fe20000010000 */
[----:B------:R-:W-:Y:S02]  /*6860*/  IMAD.U32 R7, RZ, RZ, UR33 ;  /* 0x00000021ff077e24 */ /* 0x000fe4000f8e00ff */
[----:B------:R-:W-:Y:S02]  /*6870*/  IMAD.MOV.U32 R0, RZ, RZ, -0x800000 ;  /* 0xff800000ff007424 */ /* 0x000fe400078e00ff */
[----:B------:R-:W-:Y:S01]  /*6880*/  FSETP.NE.FTZ.AND P1, PT, R10, RZ, PT ;  /* 0x000000ff0a00720b */ /* 0x000fe20003f35000 */
[----:B-1----:R-:W-:-:S05]  /*6890*/  FADD.FTZ R9, R4, R9 ;  /* 0x0000000904097221 */ /* 0x002fca0000010000 */
[----:B------:R-:W-:-:S07]  /*68a0*/  FSETP.NE.FTZ.AND P2, PT, R9, RZ, PT ;  /* 0x000000ff0900720b */ /* 0x000fce0003f55000 */
[----:B------:R-:W0:Y:S01]  /*68b0*/  @P1 MUFU.LG2 R5, R10 ;  /* 0x0000000a00051308 */ /* 0x000e220000000c00 */
[----:B------:R-:W-:-:S05]  /*68c0*/  @P1 FMUL.FTZ R4, R7, 0.69314718246459960938 ;  /* 0x3f31721807041820 */ /* 0x000fca0000410000 */
[----:B------:R-:W-:Y:S02]  /*68d0*/  @P2 FMUL.FTZ R12, R12, 0.69314718246459960938 ;  /* 0x3f3172180c0c2820 */ /* 0x000fe40000410000 */
[----:B------:R-:W1:Y:S08]  /*68e0*/  @P2 MUFU.LG2 R6, R9 ;  /* 0x0000000900062308 */ /* 0x000e700000000c00 */
[----:B------:R2:W3:Y:S01]  /*68f0*/  @P1 MUFU.RCP R55, R10 ;  /* 0x0000000a00371308 */ /* 0x0004e20000001000 */
[----:B0-----:R-:W-:-:S04]  /*6900*/  @P1 FMUL.FTZ R5, R5, 0.69314718246459960938 ;  /* 0x3f31721805051820 */ /* 0x001fc80000410000 */
[----:B------:R-:W-:-:S03]  /*6910*/  @P1 FFMA.FTZ R3, R4, R69, R5 ;  /* 0x0000004504031223 */ /* 0x000fc60000010005 */
[----:B------:R2:W0:Y:S01]  /*6920*/  @P2 MUFU.RCP R8, R9 ;  /* 0x0000000900082308 */ /* 0x0004220000001000 */
[----:B-1----:R-:W-:-:S04]  /*6930*/  @P2 FMUL.FTZ R7, R6, 0.69314718246459960938 ;  /* 0x3f31721806072820 */ /* 0x002fc80000410000 */
[----:B------:R-:W-:Y:S01]  /*6940*/  @P2 FFMA.FTZ R0, R12, R76, R7 ;  /* 0x0000004c0c002223 */ /* 0x000fe20000010007 */
        /* <DEDUP_REMOVED lines=46> */
[----:B0-23--:R-:W-:Y:S05]  /*6c30*/  @!P0 BRA `(.L_x_30) ;  /* 0x0000000000048947 */ /* 0x00dfea0003800000 */
[----:B------:R-:W-:Y:S01]  /*6c40*/  BPT.TRAP 0x1 ;  /* 0x000000040000795c */ /* 0x000fe20000300000 */
.L_x_30:
[----:B------:R-:W0:Y:S01]  /*6c50*/  S2UR UR6, SR_SWINHI ;  /* 0x00000000000679c3 */ /* 0x000e220000002f00 */
[-C--:B------:R-:W-:Y:S01]  /*6c60*/  FMUL.FTZ R6, R93, R55.reuse ;  /* 0x000000375d067220 */ /* 0x080fe20000410000 */
[----:B------:R-:W-:Y:S01]  /*6c70*/  ULDC UR7, c[0x0][0xc44] ;  /* 0x0003110000077ab9 */ /* 0x000fe20000000800 */
[----:B------:R-:W-:Y:S01]  /*6c80*/  IMAD R61, RZ, RZ, -UR43 ;  /* 0x8000002bff3d7e24 */ /* 0x000fe2000f8e02ff */
[----:B------:R-:W-:Y:S01]  /*6c90*/  UIADD3 UR8, UR8, 0x2d860, URZ ;  /* 0x0002d86008087890 */ /* 0x000fe2000fffe03f */
[----:B------:R-:W-:Y:S01]  /*6ca0*/  IMAD R9, R138, 0x20, R22 ;  /* 0x000000208a097824 */ /* 0x000fe200078e0216 */
[----:B------:R-:W-:Y:S01]  /*6cb0*/  ULDC.64 UR10, c[0x0][0xb90] ;  /* 0x0002e400000a7ab9 */ /* 0x000fe20000000a00 */
[-C--:B------:R-:W-:Y:S01]  /*6cc0*/  FMUL.FTZ R62, R95, R8.reuse ;  /* 0x000000085f3e7220 */ /* 0x080fe20000410000 */
[----:B------:R-:W1:Y:S01]  /*6cd0*/  LDC R60, c[0x0][0xbe8] ;  /* 0x0002fa00ff3c7b82 */ /* 0x000e620000000800 */
[----:B------:R-:W-:Y:S01]  /*6ce0*/  UPRMT UR8, UR41, 0x654, UR8 ;  /* 0x0000065429087896 */ /* 0x000fe20008000008 */
[-C--:B------:R-:W-:Y:S01]  /*6cf0*/  FMUL.FTZ R7, R89, R55.reuse ;  /* 0x0000003759077220 */ /* 0x080fe20000410000 */
[-C--:B------:R-:W-:Y:S01]  /*6d00*/  FMUL.FTZ R63, R92, R55.reuse ;  /* 0x000000375c3f7220 */ /* 0x080fe20000410000 */
[----:B------:R-:W-:Y:S01]  /*6d10*/  FMUL.FTZ R28, R88, R55 ;  /* 0x00000037581c7220 */ /* 0x000fe20000410000 */
[-C--:B------:R-:W-:Y:S01]  /*6d20*/  FMUL.FTZ R82, R91, R8.reuse ;  /* 0x000000085b527220 */ /* 0x080fe20000410000 */
[-C--:B------:R-:W-:Y:S01]  /*6d30*/  FMUL.FTZ R85, R94, R8.reuse ;  /* 0x000000085e557220 */ /* 0x080fe20000410000 */
[-C--:B------:R-:W-:Y:S01]  /*6d40*/  FMUL.FTZ R87, R90, R8.reuse ;  /* 0x000000085a577220 */ /* 0x080fe20000410000 */
[----:B------:R-:W2:Y:S01]  /*6d50*/  LDC R26, c[0x0][0xc38] ;  /* 0x00030e00ff1a7b82 */ /* 0x000ea20000000800 */
[----:B------:R-:W-:Y:S01]  /*6d60*/  F2FP.BF16.F32.PACK_AB R6, R6, R63 ;  /* 0x0000003f0606723e */ /* 0x000fe200000010ff */
[-C--:B------:R-:W-:Y:S01]  /*6d70*/  FMUL.FTZ R78, R99, R8.reuse ;  /* 0x00000008634e7220 */ /* 0x080fe20000410000 */
[-C--:B------:R-:W-:Y:S01]  /*6d80*/  FMUL.FTZ R83, R98, R8.reuse ;  /* 0x0000000862537220 */ /* 0x080fe20000410000 */
[-C--:B------:R-:W-:Y:S01]  /*6d90*/  FMUL.FTZ R80, R103, R8.reuse ;  /* 0x0000000867507220 */ /* 0x080fe20000410000 */
[-C--:B------:R-:W-:Y:S01]  /*6da0*/  FMUL.FTZ R81, R102, R8.reuse ;  /* 0x0000000866517220 */ /* 0x080fe20000410000 */
[-C--:B------:R-:W-:Y:S01]  /*6db0*/  FMUL.FTZ R70, R107, R8.reuse ;  /* 0x000000086b467220 */ /* 0x080fe20000410000 */
[-C--:B------:R-:W-:Y:S01]  /*6dc0*/  FMUL.FTZ R79, R106, R8.reuse ;  /* 0x000000086a4f7220 */ /* 0x080fe20000410000 */
[----:B------:R-:W-:Y:S01]  /*6dd0*/  UMOV UR4, UR40 ;  /* 0x0000002800047c82 */ /* 0x000fe20008000000 */
[----:B0-----:R-:W-:Y:S01]  /*6de0*/  UMOV UR5, UR6 ;  /* 0x0000000600057c82 */ /* 0x001fe20008000000 */
[----:B------:R-:W-:Y:S01]  /*6df0*/  SYNCS.ARRIVE.TRANS64.RED.A1T0 RZ, [UR8], RZ ;  /* 0x000000ffffff79a7 */ /* 0x000fe20008100408 */
[----:B------:R-:W-:Y:S01]  /*6e00*/  MOV R36, UR4 ;  /* 0x0000000400247c02 */ /* 0x000fe20008000f00 */
[----:B------:R-:W-:Y:S01]  /*6e10*/  IMAD.U32 R37, RZ, RZ, UR5 ;  /* 0x00000005ff257e24 */ /* 0x000fe2000f8e00ff */
[----:B------:R-:W-:Y:S01]  /*6e20*/  UIADD3 UR4, -UR38, URZ, URZ ;  /* 0x0000003f26047290 */ /* 0x000fe2000fffe13f */
[-C--:B------:R-:W-:Y:S01]  /*6e30*/  FMUL.FTZ R71, R111, R8.reuse ;  /* 0x000000086f477220 */ /* 0x080fe20000410000 */
[----:B------:R-:W-:Y:S01]  /*6e40*/  FMUL.FTZ R76, R110, R8 ;  /* 0x000000086e4c7220 */ /* 0x000fe20000410000 */
[----:B------:R-:W-:Y:S01]  /*6e50*/  IMAD.WIDE R4, R143, 0x2, R36 ;  /* 0x000000028f047825 */ /* 0x000fe200078e0224 */
[----:B------:R-:W-:-:S03]  /*6e60*/  UIMAD UR7, UR7, UR4, UR43 ;  /* 0x00000004070772a4 */ /* 0x000fc6000f8e022b */
[-C--:B------:R-:W-:Y:S01]  /*6e70*/  FMUL.FTZ R68, R115, R8.reuse ;  /* 0x0000000873447220 */ /* 0x080fe20000410000 */
[-C--:B------:R-:W-:Y:S01]  /*6e80*/  FMUL.FTZ R77, R114, R8.reuse ;  /* 0x00000008724d7220 */ /* 0x080fe20000410000 */
[----:B------:R-:W-:Y:S01]  /*6e90*/  IMAD.WIDE R36, R9, 0x2, R36 ;  /* 0x0000000209247825 */ /* 0x000fe200078e0224 */
[C---:B------:R-:W-:Y:S01]  /*6ea0*/  IADD3 R31, P1, R4.reuse, 0x6000, RZ ;  /* 0x00006000041f7810 */ /* 0x040fe20007f3e0ff */
[----:B------:R-:W-:Y:S01]  /*6eb0*/  USHF.R.S32.HI UR12, URZ, 0x1f, UR7 ;  /* 0x0000001f3f0c7899 */ /* 0x000fe20008011407 */
[----:B------:R-:W-:Y:S01]  /*6ec0*/  IADD3 R27, P3, R4, 0x3000, RZ ;  /* 0x00003000041b7810 */ /* 0x000fe20007f7e0ff */
[----:B------:R-:W-:Y:S01]  /*6ed0*/  UIMAD.WIDE.U32 UR4, UR7, UR10, URZ ;  /* 0x0000000a070472a5 */ /* 0x000fe2000f8e003f */
[----:B--2---:R-:W-:Y:S01]  /*6ee0*/  IMAD R61, R26, R61, UR36 ;  /* 0x000000241a3d7e24 */ /* 0x004fe2000f8e023d */
[----:B------:R-:W-:Y:S01]  /*6ef0*/  IADD3 R25, P0, R4, 0x6020, RZ ;  /* 0x0000602004197810 */ /* 0x000fe20007f1e0ff */
[----:B------:R-:W-:Y:S01]  /*6f00*/  IMAD.X R11, RZ, RZ, R5, P1 ;  /* 0x000000ffff0b7224 */ /* 0x000fe200008e0605 */
[----:B-1----:R-:W-:Y:S01]  /*6f10*/  ISETP.NE.AND P1, PT, R60, 0x1, PT ;  /* 0x000000013c00780c */ /* 0x002fe20003f25270 */
[----:B------:R-:W-:Y:S01]  /*6f20*/  UIMAD UR6, UR12, UR10, URZ ;  /* 0x0000000a0c0672a4 */ /* 0x000fe2000f8e023f */
[----:B------:R-:W-:Y:S01]  /*6f30*/  LOP3.LUT R14, R27, 0x180, RZ, 0xc0, !PT ;  /* 0x000001801b0e7812 */ /* 0x000fe200078ec0ff */
[----:B------:R-:W-:Y:S01]  /*6f40*/  IMAD R95, R61, 0xc0, R142 ;  /* 0x000000c03d5f7824 */ /* 0x000fe200078e028e */
[----:B------:R-:W-:Y:S01]  /*6f50*/  LOP3.LUT R24, R25, 0x180, RZ, 0xc0, !PT ;  /* 0x0000018019187812 */ /* 0x000fe200078ec0ff */
[----:B------:R-:W-:Y:S01]  /*6f60*/  UIMAD UR6, UR7, UR11, UR6 ;  /* 0x0000000b070672a4 */ /* 0x000fe2000f8e0206 */
[----:B------:R-:W-:Y:S01]  /*6f70*/  SHF.R.U64 R14, R14, 0x3, RZ ;  /* 0x000000030e0e7819 */ /* 0x000fe200000012ff */
[----:B------:R-:W-:Y:S01]  /*6f80*/  IMAD.MOV.U32 R89, RZ, RZ, R95 ;  /* 0x000000ffff597224 */ /* 0x000fe200078e005f */
[----:B------:R-:W-:Y:S01]  /*6f90*/  SHF.R.U64 R24, R24, 0x3, RZ ;  /* 0x0000000318187819 */ /* 0x000fe200000012ff */
[----:B------:R-:W-:Y:S01]  /*6fa0*/  UIADD3 UR6, UR5, UR6, URZ ;  /* 0x0000000605067290 */ /* 0x000fe2000fffe03f */
[----:B------:R-:W-:Y:S01]  /*6fb0*/  LOP3.LUT R14, R14, R27, RZ, 0x3c, !PT ;  /* 0x0000001b0e0e7212 */ /* 0x000fe200078e3cff */
[----:B------:R-:W-:Y:S01]  /*6fc0*/  IMAD.U32 R39, RZ, RZ, UR5 ;  /* 0x00000005ff277e24 */ /* 0x000fe2000f8e00ff */
[----:B------:R-:W0:Y:S01]  /*6fd0*/  LDC.64 R26, c[0x0][0xb98] ;  /* 0x0002e600ff1a7b82 */ /* 0x000e220000000a00 */
[----:B------:R-:W-:Y:S01]  /*6fe0*/  LOP3.LUT R9, R4, 0x180, RZ, 0xc0, !PT ;  /* 0x0000018004097812 */ /* 0x000fe200078ec0ff */
[----:B------:R-:W-:Y:S01]  /*6ff0*/  USHF.R.S32.HI UR10, URZ, 0x1f, UR38 ;  /* 0x0000001f3f0a7899 */ /* 0x000fe20008011426 */
[----:B------:R-:W-:Y:S01]  /*7000*/  LOP3.LUT R24, R24, R25, RZ, 0x3c, !PT ;  /* 0x0000001918187212 */ /* 0x000fe200078e3cff */
[----:B------:R-:W-:Y:S01]  /*7010*/  IMAD.X R25, RZ, RZ, R5, P0 ;  /* 0x000000ffff197224 */ /* 0x000fe200000e0605 */
[----:B------:R-:W-:Y:S01]  /*7020*/  SHF.R.U64 R9, R9, 0x3, RZ ;  /* 0x0000000309097819 */ /* 0x000fe200000012ff */
[----:B------:R-:W-:Y:S01]  /*7030*/  IMAD.U32 R38, RZ, RZ, UR4 ;  /* 0x00000004ff267e24 */ /* 0x000fe2000f8e00ff */
[----:B------:R-:W-:Y:S01]  /*7040*/  IADD3 R35, P0, R36, 0x1800, RZ ;  /* 0x0000180024237810 */ /* 0x000fe20007f1e0ff */
[----:B------:R-:W1:Y:S01]  /*7050*/  @P1 LDC R84, c[0x0][0xbec] ;  /* 0x0002fb00ff541b82 */ /* 0x000e620000000800 */
[C---:B------:R-:W-:Y:S01]  /*7060*/  IADD3 R29, P2, R4.reuse, 0x3020, RZ ;  /* 0x00003020041d7810 */ /* 0x040fe20007f5e0ff */
[-C--:B------:R-:W-:Y:S01]  /*7070*/  FMUL.FTZ R69, R119, R8.reuse ;  /* 0x0000000877457220 */ /* 0x080fe20000410000 */
[----:B------:R-:W-:Y:S01]  /*7080*/  IADD3 R21, P4, R4, 0x20, RZ ;  /* 0x0000002004157810 */ /* 0x000fe20007f9e0ff */
[----:B------:R-:W-:Y:S01]  /*7090*/  FMUL.FTZ R74, R118, R8 ;  /* 0x00000008764a7220 */ /* 0x000fe20000410000 */
[----:B------:R-:W-:Y:S01]  /*70a0*/  LOP3.LUT R4, R9, R4, RZ, 0x3c, !PT ;  /* 0x0000000409047212 */ /* 0x000fe200078e3cff */
[-C--:B------:R-:W-:Y:S01]  /*70b0*/  FMUL.FTZ R66, R123, R8.reuse ;  /* 0x000000087b427220 */ /* 0x080fe20000410000 */
[----:B------:R-:W-:Y:S01]  /*70c0*/  LOP3.LUT R34, R35, 0x180, RZ, 0xc0, !PT ;  /* 0x0000018023227812 */ /* 0x000fe200078ec0ff */
[----:B------:R-:W2:Y:S01]  /*70d0*/  @P1 LDC R93, c[0x0][0xbf0] ;  /* 0x0002fc00ff5d1b82 */ /* 0x000ea20000000800 */
[----:B------:R-:W-:Y:S01]  /*70e0*/  MOV R39, UR6 ;  /* 0x0000000600277c02 */ /* 0x000fe20008000f00 */
[-C--:B------:R-:W-:Y:S01]  /*70f0*/  FMUL.FTZ R75, R122, R8.reuse ;  /* 0x000000087a4b7220 */ /* 0x080fe20000410000 */
[----:B------:R-:W-:Y:S01]  /*7100*/  IADD3 R91, P5, R36, 0x7800, RZ ;  /* 0x00007800245b7810 */ /* 0x000fe20007fbe0ff */
[-C--:B------:R-:W-:Y:S01]  /*7110*/  FMUL.FTZ R67, R127, R8.reuse ;  /* 0x000000087f437220 */ /* 0x080fe20000410000 */
[----:B------:R-:W-:Y:S01]  /*7120*/  LOP3.LUT R10, R31, 0x180, RZ, 0xc0, !PT ;  /* 0x000001801f0a7812 */ /* 0x000fe200078ec0ff */
[----:B------:R-:W-:Y:S01]  /*7130*/  FMUL.FTZ R72, R126, R8 ;  /* 0x000000087e487220 */ /* 0x000fe20000410000 */
[----:B------:R-:W-:Y:S01]  /*7140*/  MOV R86, R4 ;  /* 0x0000000400567202 */ /* 0x000fe20000000f00 */
[----:B0-----:R-:W-:Y:S01]  /*7150*/  IMAD.WIDE.U32 R38, R26, UR38, R38 ;  /* 0x000000261a267c25 */ /* 0x001fe2000f8e0026 */
[----:B------:R-:W-:-:S03]  /*7160*/  F2FP.BF16.F32.PACK_AB R4, R7, R28 ;  /* 0x0000001c0704723e */ /* 0x000fc600000010ff */
[-C--:B------:R-:W-:Y:S01]  /*7170*/  FMUL.FTZ R64, R131, R8.reuse ;  /* 0x0000000883407220 */ /* 0x080fe20000410000 */
[----:B------:R-:W-:Y:S01]  /*7180*/  SHF.R.U64 R34, R34, 0x3, RZ ;  /* 0x0000000322227819 */ /* 0x000fe200000012ff */
[----:B------:R-:W-:Y:S01]  /*7190*/  FMUL.FTZ R73, R130, R8 ;  /* 0x0000000882497220 */ /* 0x000fe20000410000 */
[----:B------:R-:W-:Y:S01]  /*71a0*/  F2FP.BF16.F32.PACK_AB R7, R62, R85 ;  /* 0x000000553e07723e */ /* 0x000fe200000010ff */
[----:B------:R-:W-:Y:S01]  /*71b0*/  IMAD R62, R26, UR10, RZ ;  /* 0x0000000a1a3e7c24 */ /* 0x000fe2000f8e02ff */
[----:B------:R-:W-:Y:S01]  /*71c0*/  SHF.R.U64 R10, R10, 0x3, RZ ;  /* 0x000000030a0a7819 */ /* 0x000fe200000012ff */
[----:B-1----:R-:W-:Y:S01]  /*71d0*/  @P1 IMAD.HI.U32 R84, R95, R84, RZ ;  /* 0x000000545f541227 */ /* 0x002fe200078e00ff */
[----:B------:R-:W-:-:S03]  /*71e0*/  LOP3.LUT R34, R34, R35, RZ, 0x3c, !PT ;  /* 0x0000002322227212 */ /* 0x000fc600078e3cff */
[-C--:B------:R-:W-:Y:S01]  /*71f0*/  FMUL.FTZ R65, R135, R8.reuse ;  /* 0x0000000887417220 */ /* 0x080fe20000410000 */
[----:B------:R-:W-:Y:S01]  /*7200*/  FMUL.FTZ R134, R134, R8 ;  /* 0x0000000886867220 */ /* 0x000fe20000410000 */
[----:B------:R-:W-:Y:S01]  /*7210*/  IMAD.X R15, RZ, RZ, R5, P3 ;  /* 0x000000ffff0f7224 */ /* 0x000fe200018e0605 */
[----:B------:R-:W-:Y:S01]  /*7220*/  LOP3.LUT R10, R10, R31, RZ, 0x3c, !PT ;  /* 0x0000001f0a0a7212 */ /* 0x000fe200078e3cff */
[----:B------:R-:W-:Y:S01]  /*7230*/  IMAD.X R35, RZ, RZ, R37, P0 ;  /* 0x000000ffff237224 */ /* 0x000fe200000e0625 */
[----:B------:R-:W-:Y:S01]  /*7240*/  LOP3.LUT R8, R29, 0x180, RZ, 0xc0, !PT ;  /* 0x000001801d087812 */ /* 0x000fe200078ec0ff */
[----:B------:R-:W-:Y:S01]  /*7250*/  IMAD R27, R27, UR38, R62 ;  /* 0x000000261b1b7c24 */ /* 0x000fe2000f8e023e */
[----:B--2---:R-:W-:Y:S01]  /*7260*/  @P1 SHF.R.U32.HI R89, RZ, R93, R84 ;  /* 0x0000005dff591219 */ /* 0x004fe20000011654 */
[----:B------:R-:W-:Y:S01]  /*7270*/  IMAD.X R9, RZ, RZ, R5, P4 ;  /* 0x000000ffff097224 */ /* 0x000fe200020e0605 */
[----:B------:R-:W-:Y:S01]  /*7280*/  LOP3.LUT R84, R91, 0x180, RZ, 0xc0, !PT ;  /* 0x000001805b547812 */ /* 0x000fe200078ec0ff */
[----:B------:R-:W-:Y:S01]  /*7290*/  ULDC.64 UR4, c[0x0][0xb88] ;  /* 0x0002e20000047ab9 */ /* 0x000fe20000000a00 */
[----:B------:R-:W-:Y:S01]  /*72a0*/  IADD3 R31, P3, R36, 0x4800, RZ ;  /* 0x00004800241f7810 */ /* 0x000fe20007f7e0ff */
[----:B------:R-:W-:Y:S01]  /*72b0*/  IMAD.MOV R63, RZ, RZ, -R89 ;  /* 0x000000ffff3f7224 */ /* 0x000fe200078e0a59 */
[----:B------:R-:W-:Y:S01]  /*72c0*/  SHF.R.U64 R28, R84, 0x3, RZ ;  /* 0x00000003541c7819 */ /* 0x000fe200000012ff */
[----:B------:R-:W-:Y:S01]  /*72d0*/  ULDC UR6, c[0x0][0xa88] ;  /* 0x0002a20000067ab9 */ /* 0x000fe20000000800 */
[----:B------:R-:W-:Y:S01]  /*72e0*/  MOV R84, R24 ;  /* 0x0000001800547202 */ /* 0x000fe20000000f00 */
[C---:B------:R-:W-:Y:S01]  /*72f0*/  IMAD R63, R60.reuse, R63, R95 ;  /* 0x0000003f3c3f7224 */ /* 0x040fe200078e025f */
[----:B------:R-:W-:Y:S01]  /*7300*/  SHF.R.S32.HI R25, RZ, 0x1f, R89 ;  /* 0x0000001fff197819 */ /* 0x000fe20000011459 */
[----:B------:R-:W-:Y:S01]  /*7310*/  IMAD R62, R60, UR6, RZ ;  /* 0x000000063c3e7c24 */ /* 0x000fe2000f8e02ff */
[----:B------:R-:W-:Y:S01]  /*7320*/  IADD3 R24, P0, R89, R38, RZ ;  /* 0x0000002659187210 */ /* 0x000fe20007f1e0ff */
[-C--:B------:R-:W-:Y:S01]  /*7330*/  FMUL.FTZ R40, R97, R55.reuse ;  /* 0x0000003761287220 */ /* 0x080fe20000410000 */
[----:B------:R-:W-:Y:S01]  /*7340*/  SHF.R.S32.HI R26, RZ, 0x1f, R63 ;  /* 0x0000001fff1a7819 */ /* 0x000fe2000001143f */
[----:B------:R-:W-:Y:S01]  /*7350*/  FMUL.FTZ R51, R96, R55 ;  /* 0x0000003760337220 */ /* 0x000fe20000410000 */
[----:B------:R-:W-:Y:S01]  /*7360*/  IADD3.X R13, RZ, R5, RZ, P2, !PT ;  /* 0x00000005ff0d7210 */ /* 0x000fe200017fe4ff */
[----:B------:R-:W-:Y:S01]  /*7370*/  FMUL.FTZ R48, R101, R55 ;  /* 0x0000003765307220 */ /* 0x000fe20000410000 */
[----:B------:R-:W-:Y:S01]  /*7380*/  F2FP.BF16.F32.PACK_AB R5, R82, R87 ;  /* 0x000000575205723e */ /* 0x000fe200000010ff */
[----:B------:R-:W-:Y:S01]  /*7390*/  BAR.SYNC.DEFER_BLOCKING 0x1, 0x180 ;  /* 0x0046000000007b1d */ /* 0x000fe20000010000 */
[----:B------:R-:W-:Y:S01]  /*73a0*/  SHF.R.U64 R8, R8, 0x3, RZ ;  /* 0x0000000308087819 */ /* 0x000fe200000012ff */
[----:B------:R-:W-:Y:S01]  /*73b0*/  IMAD R26, R26, UR4, RZ ;  /* 0x000000041a1a7c24 */ /* 0x000fe2000f8e02ff */
[----:B------:R-:W-:Y:S01]  /*73c0*/  LOP3.LUT R30, R31, 0x180, RZ, 0xc0, !PT ;  /* 0x000001801f1e7812 */ /* 0x000fe200078ec0ff */
[----:B------:R-:W-:Y:S01]  /*73d0*/  FMUL.FTZ R53, R100, R55 ;  /* 0x0000003764357220 */ /* 0x000fe20000410000 */
[----:B------:R-:W-:Y:S01]  /*73e0*/  IADD3.X R25, R25, R39, R27, P0, !PT ;  /* 0x0000002719197210 */ /* 0x000fe200007fe41b */
[-C--:B------:R-:W-:Y:S01]  /*73f0*/  FMUL.FTZ R49, R105, R55.reuse ;  /* 0x0000003769317220 */ /* 0x080fe20000410000 */
[----:B------:R-:W-:Y:S01]  /*7400*/  IADD3 R33, P2, R36, 0x3000, RZ ;  /* 0x0000300024217810 */ /* 0x000fe20007f5e0ff */
[----:B------:R-:W-:Y:S01]  /*7410*/  FMUL.FTZ R50, R104, R55 ;  /* 0x0000003768327220 */ /* 0x000fe20000410000 */
[----:B------:R-:W-:Y:S01]  /*7420*/  LOP3.LUT R12, R8, R29, RZ, 0x3c, !PT ;  /* 0x0000001d080c7212 */ /* 0x000fe200078e3cff */
[----:B------:R-:W-:Y:S01]  /*7430*/  IMAD.WIDE.U32 R24, R63, UR4, R24 ;  /* 0x000000043f187c25 */ /* 0x000fe2000f8e0018 */
[----:B------:R-:W-:-:S03]  /*7440*/  SHF.R.U64 R30, R30, 0x3, RZ ;  /* 0x000000031e1e7819 */ /* 0x000fc600000012ff */
[-C--:B------:R-:W-:Y:S01]  /*7450*/  FMUL.FTZ R46, R109, R55.reuse ;  /* 0x000000376d2e7220 */ /* 0x080fe20000410000 */
[----:B------:R-:W-:Y:S01]  /*7460*/  LOP3.LUT R8, R21, 0x180, RZ, 0xc0, !PT ;  /* 0x0000018015087812 */ /* 0x000fe200078ec0ff */
[-C--:B------:R-:W-:Y:S01]  /*7470*/  FMUL.FTZ R59, R108, R55.reuse ;  /* 0x000000376c3b7220 */ /* 0x080fe20000410000 */
[----:B------:R-:W-:Y:S01]  /*7480*/  LOP3.LUT R32, R33, 0x180, RZ, 0xc0, !PT ;  /* 0x0000018021207812 */ /* 0x000fe200078ec0ff */
[----:B------:R-:W-:Y:S01]  /*7490*/  FMUL.FTZ R47, R113, R55 ;  /* 0x00000037712f7220 */ /* 0x000fe20000410000 */
[----:B------:R-:W-:Y:S01]  /*74a0*/  MOV R85, R10 ;  /* 0x0000000a00557202 */ /* 0x000fe20000000f00 */
[----:B------:R-:W-:Y:S01]  /*74b0*/  IMAD R11, R61, 0xc0, R141 ;  /* 0x000000c03d0b7824 */ /* 0x000fe200078e028d */
[----:B------:R-:W-:Y:S01]  /*74c0*/  LOP3.LUT R30, R30, R31, RZ, 0x3c, !PT ;  /* 0x0000001f1e1e7212 */ /* 0x000fe200078e3cff */
[-C--:B------:R-:W-:Y:S01]  /*74d0*/  FMUL.FTZ R58, R112, R55.reuse ;  /* 0x00000037703a7220 */ /* 0x080fe20000410000 */
[----:B------:R-:W-:Y:S01]  /*74e0*/  SHF.R.U64 R8, R8, 0x3, RZ ;  /* 0x0000000308087819 */ /* 0x000fe200000012ff */
[----:B------:R-:W-:Y:S01]  /*74f0*/  FMUL.FTZ R44, R117, R55 ;  /* 0x00000037752c7220 */ /* 0x000fe20000410000 */
[----:B------:R-:W-:Y:S01]  /*7500*/  SHF.R.U64 R32, R32, 0x3, RZ ;  /* 0x0000000320207819 */ /* 0x000fe200000012ff */
[----:B------:R0:W-:Y:S01]  /*7510*/  STSM.16.M88.4 [R86], R4 ;  /* 0x0000000456007844 */ /* 0x0001e20000000200 */
[----:B------:R-:W-:Y:S01]  /*7520*/  IADD3.X R31, RZ, R37, RZ, P3, !PT ;  /* 0x00000025ff1f7210 */ /* 0x000fe20001ffe4ff */
[-C--:B------:R-:W-:Y:S01]  /*7530*/  FMUL.FTZ R57, R116, R55.reuse ;  /* 0x0000003774397220 */ /* 0x080fe20000410000 */
[----:B------:R-:W-:Y:S01]  /*7540*/  LOP3.LUT P0, RZ, R139, 0x3, RZ, 0xc0, !PT ;  /* 0x000000038bff7812 */ /* 0x000fe2000780c0ff */
[----:B------:R-:W-:Y:S01]  /*7550*/  FMUL.FTZ R45, R121, R55 ;  /* 0x00000037792d7220 */ /* 0x000fe20000410000 */
[----:B------:R-:W-:Y:S01]  /*7560*/  LOP3.LUT R8, R8, R21, RZ, 0x3c, !PT ;  /* 0x0000001508087212 */ /* 0x000fe200078e3cff */
[----:B------:R-:W-:Y:S01]  /*7570*/  FMUL.FTZ R56, R120, R55 ;  /* 0x0000003778387220 */ /* 0x000fe20000410000 */
[----:B------:R-:W-:Y:S01]  /*7580*/  LOP3.LUT R32, R32, R33, RZ, 0x3c, !PT ;  /* 0x0000002120207212 */ /* 0x000fe200078e3cff */
[----:B------:R-:W-:-:S02]  /*7590*/  IMAD.X R33, RZ, RZ, R37, P2 ;  /* 0x000000ffff217224 */ /* 0x000fc400010e0625 */
[-C--:B------:R-:W-:Y:S01]  /*75a0*/  FMUL.FTZ R41, R125, R55.reuse ;  /* 0x000000377d297220 */ /* 0x080fe20000410000 */
[-C--:B------:R-:W-:Y:S01]  /*75b0*/  FMUL.FTZ R54, R124, R55.reuse ;  /* 0x000000377c367220 */ /* 0x080fe20000410000 */
[-C--:B------:R-:W-:Y:S01]  /*75c0*/  FMUL.FTZ R43, R129, R55.reuse ;  /* 0x00000037812b7220 */ /* 0x080fe20000410000 */
[-C--:B------:R-:W-:Y:S01]  /*75d0*/  FMUL.FTZ R52, R128, R55.reuse ;  /* 0x0000003780347220 */ /* 0x080fe20000410000 */
[-C--:B------:R-:W-:Y:S01]  /*75e0*/  FMUL.FTZ R42, R133, R55.reuse ;  /* 0x00000037852a7220 */ /* 0x080fe20000410000 */
[-C--:B------:R-:W-:Y:S01]  /*75f0*/  ISETP.GE.OR P2, PT, R11, R62.reuse, P0 ;  /* 0x0000003e0b00720c */ /* 0x080fe20000746670 */
[----:B------:R-:W-:Y:S01]  /*7600*/  FMUL.FTZ R55, R132, R55 ;  /* 0x0000003784377220 */ /* 0x000fe20000410000 */
[----:B0-----:R-:W-:Y:S01]  /*7610*/  IMAD R7, R63, UR5, R26 ;  /* 0x000000053f077c24 */ /* 0x001fe2000f8e021a */
[----:B------:R-:W-:Y:S01]  /*7620*/  ULDC.64 UR4, c[0x0][0xb50] ;  /* 0x0002d40000047ab9 */ /* 0x000fe20000000a00 */
[----:B------:R-:W-:Y:S01]  /*7630*/  VIADD R5, R11, 0x8 ;  /* 0x000000080b057836 */ /* 0x000fe20000000000 */
[C---:B------:R-:W-:Y:S01]  /*7640*/  LEA R26, P3, R24.reuse, UR4, 0x2 ;  /* 0x00000004181a7c11 */ /* 0x040fe2000f8610ff */
[----:B------:R-:W-:Y:S01]  /*7650*/  ULDC.64 UR8, c[0x0][0xae8] ;  /* 0x0002ba0000087ab9 */ /* 0x000fe20000000a00 */
[----:B------:R-:W-:Y:S01]  /*7660*/  IADD3 R7, R25, R7, RZ ;  /* 0x0000000719077210 */ /* 0x000fe20007ffe0ff */
[----:B------:R-:W-:Y:S01]  /*7670*/  IMAD.X R29, RZ, RZ, R37, P5 ;  /* 0x000000ffff1d7224 */ /* 0x000fe200028e0625 */
[----:B------:R-:W-:Y:S01]  /*7680*/  ISETP.GE.OR P0, PT, R5, R62, P0 ;  /* 0x0000003e0500720c */ /* 0x000fe20000706670 */
[----:B------:R-:W-:Y:S01]  /*7690*/  SHFL.IDX PT, R82, R26, 0x1, 0x1c1f ;  /* 0x003c1f001a527f89 */ /* 0x000fe200000e0000 */
[----:B------:R-:W-:-:S02]  /*76a0*/  LEA.HI.X R27, R24, UR5, R7, 0x2, P3 ;  /* 0x00000005181b7c11 */ /* 0x000fc400098f1407 */
[----:B------:R-:W-:Y:S02]  /*76b0*/  MOV R63, R8 ;  /* 0x00000008003f7202 */ /* 0x000fe40000000f00 */
[----:B------:R-:W-:Y:S02]  /*76c0*/  F2FP.BF16.F32.PACK_AB R4, R40, R51 ;  /* 0x000000332804723e */ /* 0x000fe400000010ff */
[----:B------:R-:W-:Y:S02]  /*76d0*/  F2FP.BF16.F32.PACK_AB R5, R78, R83 ;  /* 0x000000534e05723e */ /* 0x000fe400000010ff */
[----:B------:R-:W-:Y:S01]  /*76e0*/  F2FP.BF16.F32.PACK_AB R6, R48, R53 ;  /* 0x000000353006723e */ /* 0x000fe200000010ff */
[----:B------:R-:W-:Y:S01]  /*76f0*/  SHFL.IDX PT, R83, R27, 0x1, 0x1c1f ;  /* 0x003c1f001b537f89 */ /* 0x000fe200000e0000 */
[----:B------:R-:W-:Y:S02]  /*7700*/  F2FP.BF16.F32.PACK_AB R7, R80, R81 ;  /* 0x000000515007723e */ /* 0x000fe400000010ff */
[----:B------:R-:W-:Y:S01]  /*7710*/  MOV R86, R12 ;  /* 0x0000000c00567202 */ /* 0x000fe20000000f00 */
[----:B------:R0:W-:Y:S01]  /*7720*/  SHFL.IDX PT, R80, R26, RZ, 0x1c1f ;  /* 0x001c1fff1a507589 */ /* 0x0001e200000e0000 */
[----:B------:R-:W-:-:S02]  /*7730*/  MOV R87, R14 ;  /* 0x0000000e00577202 */ /* 0x000fc40000000f00 */
[----:B------:R-:W-:Y:S01]  /*7740*/  F2FP.BF16.F32.PACK_AB R8, R49, R50 ;  /* 0x000000323108723e */ /* 0x000fe200000010ff */
[----:B------:R1:W2:Y:S01]  /*7750*/  SHFL.IDX PT, R81, R27, RZ, 0x1c1f ;  /* 0x001c1fff1b517589 */ /* 0x0002a200000e0000 */
[----:B------:R-:W-:Y:S02]  /*7760*/  F2FP.BF16.F32.PACK_AB R9, R70, R79 ;  /* 0x0000004f4609723e */ /* 0x000fe400000010ff */
[----:B------:R-:W-:Y:S01]  /*7770*/  F2FP.BF16.F32.PACK_AB R10, R46, R59 ;  /* 0x0000003b2e0a723e */ /* 0x000fe200000010ff */
[----:B------:R-:W-:Y:S01]  /*7780*/  STSM.16.M88.4 [R63], R4 ;  /* 0x000000043f007844 */ /* 0x000fe20000000200 */
[----:B------:R-:W-:Y:S02]  /*7790*/  F2FP.BF16.F32.PACK_AB R11, R71, R76 ;  /* 0x0000004c470b723e */ /* 0x000fe400000010ff */
[----:B------:R-:W-:Y:S02]  /*77a0*/  F2FP.BF16.F32.PACK_AB R12, R47, R58 ;  /* 0x0000003a2f0c723e */ /* 0x000fe400000010ff */
[----:B------:R-:W-:Y:S01]  /*77b0*/  F2FP.BF16.F32.PACK_AB R13, R68, R77 ;  /* 0x0000004d440d723e */ /* 0x000fe200000010ff */
[----:B------:R-:W-:Y:S01]  /*77c0*/  STSM.16.M88.4 [R87], R8 ;  /* 0x0000000857007844 */ /* 0x000fe20000000200 */
[----:B------:R-:W-:-:S02]  /*77d0*/  F2FP.BF16.F32.PACK_AB R14, R44, R57 ;  /* 0x000000392c0e723e */ /* 0x000fc400000010ff */
[----:B------:R-:W-:Y:S02]  /*77e0*/  F2FP.BF16.F32.PACK_AB R15, R69, R74 ;  /* 0x0000004a450f723e */ /* 0x000fe400000010ff */
[----:B------:R-:W-:Y:S02]  /*77f0*/  F2FP.BF16.F32.PACK_AB R24, R45, R56 ;  /* 0x000000382d18723e */ /* 0x000fe400000010ff */
[----:B------:R-:W-:Y:S01]  /*7800*/  F2FP.BF16.F32.PACK_AB R25, R66, R75 ;  /* 0x0000004b4219723e */ /* 0x000fe200000010ff */
[----:B------:R3:W-:Y:S01]  /*7810*/  STSM.16.M88.4 [R86], R12 ;  /* 0x0000000c56007844 */ /* 0x0007e20000000200 */
[----:B0-----:R-:W-:Y:S02]  /*7820*/  F2FP.BF16.F32.PACK_AB R26, R41, R54 ;  /* 0x00000036291a723e */ /* 0x001fe400000010ff */
[----:B-1----:R-:W-:Y:S02]  /*7830*/  F2FP.BF16.F32.PACK_AB R27, R67, R72 ;  /* 0x00000048431b723e */ /* 0x002fe400000010ff */
[----:B------:R-:W-:-:S02]  /*7840*/  F2FP.BF16.F32.PACK_AB R40, R43, R52 ;  /* 0x000000342b28723e */ /* 0x000fc400000010ff */
[----:B------:R-:W-:Y:S01]  /*7850*/  F2FP.BF16.F32.PACK_AB R41, R64, R73 ;  /* 0x000000494029723e */ /* 0x000fe200000010ff */
[----:B------:R0:W-:Y:S01]  /*7860*/  STSM.16.M88.4 [R85], R24 ;  /* 0x0000001855007844 */ /* 0x0001e20000000200 */
[----:B------:R-:W-:Y:S02]  /*7870*/  F2FP.BF16.F32.PACK_AB R42, R42, R55 ;  /* 0x000000372a2a723e */ /* 0x000fe400000010ff */
[----:B------:R-:W-:Y:S02]  /*7880*/  F2FP.BF16.F32.PACK_AB R43, R65, R134 ;  /* 0x00000086412b723e */ /* 0x000fe400000010ff */
[----:B------:R-:W-:Y:S02]  /*7890*/  IADD3 R21, P4, R36, 0x6000, RZ ;  /* 0x0000600024157810 */ /* 0x000fe40007f9e0ff */
[----:B------:R-:W-:Y:S01]  /*78a0*/  LOP3.LUT R28, R28, R91, RZ, 0x3c, !PT ;  /* 0x0000005b1c1c7212 */ /* 0x000fe200078e3cff */
[----:B------:R-:W-:Y:S01]  /*78b0*/  STSM.16.M88.4 [R84], R40 ;  /* 0x0000002854007844 */ /* 0x000fe20000000200 */
[----:B---3--:R-:W1:Y:S01]  /*78c0*/  @P1 LDC R13, c[0x0][0xbec] ;  /* 0x0002fb00ff0d1b82 */ /* 0x008e620000000800 */
[----:B------:R-:W-:-:S07]  /*78d0*/  LOP3.LUT R20, R21, 0x180, RZ, 0xc0, !PT ;  /* 0x0000018015147812 */ /* 0x000fce00078ec0ff */
[----:B------:R-:W-:Y:S01]  /*78e0*/  BAR.SYNC.DEFER_BLOCKING 0x1, 0x180 ;  /* 0x0046000000007b1d */ /* 0x000fe20000010000 */
[----:B------:R-:W-:Y:S01]  /*78f0*/  UIMAD UR6, UR12, UR8, URZ ;  /* 0x000000080c0672a4 */ /* 0x000fe2000f8e023f */
[----:B------:R-:W-:-:S06]  /*7900*/  SHF.R.U64 R20, R20, 0x3, RZ ;  /* 0x0000000314147819 */ /* 0x000fcc00000012ff */
[----:B0-----:R-:W0:Y:S08]  /*7910*/  @P1 LDC R25, c[0x0][0xbf0] ;  /* 0x0002fc00ff191b82 */ /* 0x001e300000000800 */
[----:B------:R-:W3:Y:S01]  /*7920*/  LDC.64 R14, c[0x0][0xae0] ;  /* 0x0002b800ff0e7b82 */ /* 0x000ee20000000a00 */
[----:B--2---:R-:W-:Y:S01]  /*7930*/  @!P2 ST.E desc[UR48][R80.64], R3 ;  /* 0x000000035000a985 */ /* 0x004fe2000c101930 */
[----:B------:R-:W-:Y:S01]  /*7940*/  UIMAD.WIDE.U32 UR4, UR7, UR8, URZ ;  /* 0x00000008070472a5 */ /* 0x000fe2000f8e003f */
[----:B------:R-:W-:-:S02]  /*7950*/  LOP3.LUT R20, R20, R21, RZ, 0x3c, !PT ;  /* 0x0000001514147212 */ /* 0x000fc400078e3cff */
[----:B------:R2:W-:Y:S01]  /*7960*/  @!P0 ST.E desc[UR48][R82.64], R0 ;  /* 0x0000000052008985 */ /* 0x0005e2000c101930 */
[----:B------:R-:W-:Y:S01]  /*7970*/  UIMAD UR6, UR7, UR9, UR6 ;  /* 0x00000009070672a4 */ /* 0x000fe2000f8e0206 */
[----:B------:R-:W-:Y:S02]  /*7980*/  LOP3.LUT R21, R36, 0x180, RZ, 0xc0, !PT ;  /* 0x0000018024157812 */ /* 0x000fe400078ec0ff */
[----:B------:R-:W-:Y:S01]  /*7990*/  ULDC.64 UR8, c[0x0][0xaf0] ;  /* 0x0002bc0000087ab9 */ /* 0x000fe20000000a00 */
[----:B--2---:R-:W-:Y:S01]  /*79a0*/  IMAD R0, R137, 0x60, R138 ;  /* 0x0000006089007824 */ /* 0x004fe200078e028a */
[----:B------:R-:W-:Y:S01]  /*79b0*/  UIADD3 UR5, UR5, UR6, URZ ;  /* 0x0000000605057290 */ /* 0x000fe2000fffe03f */
[----:B------:R-:W-:Y:S01]  /*79c0*/  SHF.R.U64 R21, R21, 0x3, RZ ;  /* 0x0000000315157819 */ /* 0x000fe200000012ff */
[----:B------:R2:W5:Y:S01]  /*79d0*/  LD.E.128 R44, desc[UR48][R34.64] ;  /* 0x00000030222c7980 */ /* 0x000562000c101d00 */
[----:B------:R-:W-:Y:S01]  /*79e0*/  IMAD R24, R61, 0xc0, R0 ;  /* 0x000000c03d187824 */ /* 0x000fe200078e0200 */
[----:B------:R-:W-:Y:S01]  /*79f0*/  UIMAD UR6, UR10, UR8, URZ ;  /* 0x000000080a0672a4 */ /* 0x000fe2000f8e023f */
[----:B------:R-:W-:Y:S01]  /*7a00*/  LOP3.LUT R36, R21, R36, RZ, 0x3c, !PT ;  /* 0x0000002415247212 */ /* 0x000fe200078e3cff */
[----:B------:R-:W-:Y:S01]  /*7a10*/  IMAD.X R21, RZ, RZ, R37, P4 ;  /* 0x000000ffff157224 */ /* 0x000fe200020e0625 */
[----:B------:R2:W5:Y:S01]  /*7a20*/  LD.E.128 R48, desc[UR48][R32.64] ;  /* 0x0000003020307980 */ /* 0x000562000c101d00 */
[----:B-1----:R-:W-:-:S03]  /*7a30*/  @P1 IMAD.HI.U32 R0, R24, R13, RZ ;  /* 0x0000000d18001227 */ /* 0x002fc600078e00ff */
[----:B------:R2:W5:Y:S01]  /*7a40*/  LD.E.128 R4, desc[UR48][R30.64] ;  /* 0x000000301e047980 */ /* 0x000562000c101d00 */
[----:B------:R-:W-:Y:S01]  /*7a50*/  IMAD.MOV.U32 R12, RZ, RZ, R24 ;  /* 0x000000ffff0c7224 */ /* 0x000fe200078e0018 */
[----:B0-----:R-:W-:Y:S01]  /*7a60*/  @P1 SHF.R.U32.HI R12, RZ, R25, R0 ;  /* 0x00000019ff0c1219 */ /* 0x001fe20000011600 */
[----:B------:R-:W-:Y:S01]  /*7a70*/  UIMAD UR6, UR38, UR9, UR6 ;  /* 0x00000009260672a4 */ /* 0x000fe2000f8e0206 */
[----:B------:R-:W5:Y:S02]  /*7a80*/  LD.E.128 R36, desc[UR48][R36.64] ;  /* 0x0000003024247980 */ /* 0x000f64000c101d00 */
[--C-:B------:R-:W-:Y:S01]  /*7a90*/  SHF.R.S32.HI R3, RZ, 0x1f, R12.reuse ;  /* 0x0000001fff037819 */ /* 0x100fe2000001140c */
[----:B------:R-:W-:Y:S01]  /*7aa0*/  UIMAD.WIDE.U32 UR38, UR38, UR8, UR4 ;  /* 0x00000008262672a5 */ /* 0x000fe2000f8e0004 */
[----:B------:R-:W-:Y:S01]  /*7ab0*/  IMAD.MOV R13, RZ, RZ, -R12 ;  /* 0x000000ffff0d7224 */ /* 0x000fe200078e0a0c */
[----:B------:R2:W5:Y:S01]  /*7ac0*/  LD.E.128 R52, desc[UR48][R20.64] ;  /* 0x0000003014347980 */ /* 0x000562000c101d00 */
[----:B------:R-:W-:Y:S01]  /*7ad0*/  ULDC.64 UR4, c[0x0][0xad8] ;  /* 0x0002b60000047ab9 */ /* 0x000fe20000000a00 */
[-C--:B---3--:R-:W-:Y:S01]  /*7ae0*/  IMAD R0, R3, R14.reuse, RZ ;  /* 0x0000000e03007224 */ /* 0x088fe200078e02ff */
[----:B------:R-:W-:Y:S01]  /*7af0*/  UIADD3 UR39, UR39, UR6, URZ ;  /* 0x0000000627277290 */ /* 0x000fe2000fffe03f */
[----:B------:R-:W-:Y:S01]  /*7b00*/  IMAD R3, R60, R13, R24 ;  /* 0x0000000d3c037224 */ /* 0x000fe200078e0218 */
[----:B------:R2:W5:Y:S01]  /*7b10*/  LD.E.128 R8, desc[UR48][R28.64] ;  /* 0x000000301c087980 */ /* 0x000562000c101d00 */
[C---:B------:R-:W-:Y:S01]  /*7b20*/  IMAD R15, R12.reuse, R15, R0 ;  /* 0x0000000f0c0f7224 */ /* 0x040fe200078e0200 */
[----:B------:R-:W-:Y:S01]  /*7b30*/  UIADD3 UR44, UR44, 0x1, URZ ;  /* 0x000000012c2c7890 */ /* 0x000fe2000fffe03f */
[----:B------:R-:W-:Y:S01]  /*7b40*/  @!PT LDS RZ, [RZ] ;  /* 0x00000000fffff984 */ /* 0x000fe20000000800 */
[----:B------:R-:W-:Y:S01]  /*7b50*/  @!PT LDS RZ, [RZ] ;  /* 0x00000000fffff984 */ /* 0x000fe20000000800 */
[----:B------:R-:W-:Y:S01]  /*7b60*/  @!PT LDS RZ, [RZ] ;  /* 0x00000000fffff984 */ /* 0x000fe20000000800 */
[----:B------:R-:W-:Y:S01]  /*7b70*/  @!PT LDS RZ, [RZ] ;  /* 0x00000000fffff984 */ /* 0x000fe20000000800 */
[----:B------:R0:W-:Y:S06]  /*7b80*/  MEMBAR.ALL.CTA ;  /* 0x0000000000007992 */ /* 0x0001ec0000008000 */
[----:B0-----:R-:W0:Y:S01]  /*7b90*/  FENCE.VIEW.ASYNC.S ;  /* 0x00000000000073c6 */ /* 0x001e220000000000 */
[----:B------:R-:W-:Y:S01]  /*7ba0*/  SHF.R.S32.HI R0, RZ, 0x1f, R3 ;  /* 0x0000001fff007819 */ /* 0x000fe20000011403 */
[----:B------:R-:W-:Y:S01]  /*7bb0*/  IMAD.WIDE.U32 R12, R12, R14, UR38 ;  /* 0x000000260c0c7e25 */ /* 0x000fe2000f8e000e */
[----:B------:R-:W-:-:S03]  /*7bc0*/  ULDC.64 UR6, c[0x0][0xa80] ;  /* 0x0002a00000067ab9 */ /* 0x000fc60000000a00 */
[----:B------:R-:W-:Y:S02]  /*7bd0*/  IMAD.IADD R13, R13, 0x1, R15 ;  /* 0x000000010d0d7824 */ /* 0x000fe400078e020f */
[----:B------:R-:W-:Y:S02]  /*7be0*/  IMAD R0, R0, UR4, RZ ;  /* 0x0000000400007c24 */ /* 0x000fe4000f8e02ff */
[----:B------:R-:W-:Y:S02]  /*7bf0*/  IMAD R61, R61, 0xc0, R138 ;  /* 0x000000c03d3d7824 */ /* 0x000fe400078e028a */
[C---:B------:R-:W-:Y:S02]  /*7c00*/  IMAD R15, R3.reuse, UR5, R0 ;  /* 0x00000005030f7c24 */ /* 0x040fe4000f8e0200 */
[----:B------:R-:W-:Y:S01]  /*7c10*/  IMAD.WIDE.U32 R12, R3, UR4, R12 ;  /* 0x00000004030c7c25 */ /* 0x000fe2000f8e000c */
[----:B------:R-:W-:Y:S01]  /*7c20*/  UIADD3 UR4, UR40, 0x2d820, URZ ;  /* 0x0002d82028047890 */ /* 0x000fe2000fffe03f */
[----:B------:R-:W-:-:S02]  /*7c30*/  ISETP.GE.AND P0, PT, R61, R62, PT ;  /* 0x0000003e3d00720c */ /* 0x000fc40003f06270 */
[----:B------:R-:W-:Y:S01]  /*7c40*/  IMAD.IADD R3, R13, 0x1, R15 ;  /* 0x000000010d037824 */ /* 0x000fe200078e020f */
[----:B------:R-:W-:Y:S01]  /*7c50*/  UPRMT UR4, URZ, 0x654, UR4 ;  /* 0x000006543f047896 */ /* 0x000fe20008000004 */
[----:B------:R-:W-:Y:S01]  /*7c60*/  LEA R0, P1, R12, UR6, 0x1 ;  /* 0x000000060c007c11 */ /* 0x000fe2000f8208ff */
[----:B------:R-:W-:-:S03]  /*7c70*/  UISETP.NE.AND UP0, UPT, UR44, 0x2, UPT ;  /* 0x000000022c00788c */ /* 0x000fc6000bf05270 */
[----:B------:R-:W-:Y:S01]  /*7c80*/  LEA.HI.X R26, R12, UR7, R3, 0x1, P1 ;  /* 0x000000070c1a7c11 */ /* 0x000fe200088f0c03 */
[----:B------:R-:W-:Y:S01]  /*7c90*/  USEL UR6, URZ, 0x1, UP0 ;  /* 0x000000013f067887 */ /* 0x000fe20008000000 */
[----:B------:R-:W-:Y:S01]  /*7ca0*/  ULDC UR5, c[0x0][0xc] ;  /* 0x0000030000057ab9 */ /* 0x000fe20000000800 */
[----:B------:R-:W-:Y:S01]  /*7cb0*/  USEL UR44, UR44, URZ, UP0 ;  /* 0x0000003f2c2c7287 */ /* 0x000fe20008000000 */
[----:B0-----:R2:W0:Y:S01]  /*7cc0*/  SHFL.IDX PT, R14, R0, RZ, 0x1c1f ;  /* 0x001c1fff000e7589 */ /* 0x00142200000e0000 */
[----:B------:R-:W-:Y:S01]  /*7cd0*/  UIADD3 UR36, UR5, UR36, URZ ;  /* 0x0000002405247290 */ /* 0x000fe2000fffe03f */
[----:B------:R-:W-:Y:S01]  /*7ce0*/  SYNCS.ARRIVE.TRANS64.RED.A1T0 RZ, [UR4], RZ ;  /* 0x000000ffffff79a7 */ /* 0x000fe20008100404 */
[----:B------:R-:W-:Y:S01]  /*7cf0*/  ULOP3.LUT UR45, UR45, UR6, URZ, 0x3c, !UPT ;  /* 0x000000062d2d7292 */ /* 0x000fe2000f8e3c3f */
[----:B------:R2:W1:Y:S01]  /*7d00*/  SHFL.IDX PT, R15, R26, RZ, 0x1c1f ;  /* 0x001c1fff1a0f7589 */ /* 0x00046200000e0000 */
[----:B------:R-:W-:Y:S04]  /*7d10*/  BSSY B0, `(.L_x_31) ;  /* 0x000000e000007945 */ /* 0x000fe80003800000 */
[----:B------:R-:W-:Y:S06]  /*7d20*/  @P0 BRA `(.L_x_32) ;  /* 0x0000000000300947 */ /* 0x000fec0003800000 */
[----:B------:R-:W-:Y:S02]  /*7d30*/  ULDC UR4, c[0x0][0xac8] ;  /* 0x0002b20000047ab9 */ /* 0x000fe40000000800 */
[----:B------:R-:W-:Y:S02]  /*7d40*/  ISETP.GE.AND P1, PT, R136, UR4, PT ;  /* 0x0000000488007c0c */ /* 0x000fe4000bf26270 */
[----:B------:R-:W-:Y:S02]  /*7d50*/  ISETP.GE.AND P2, PT, R23, UR4, PT ;  /* 0x0000000417007c0c */ /* 0x000fe4000bf46270 */
[----:B------:R-:W-:-:S09]  /*7d60*/  ISETP.GE.AND P0, PT, R22, UR4, PT ;  /* 0x0000000416007c0c */ /* 0x000fd2000bf06270 */
[-C--:B0-2---:R-:W-:Y:S02]  /*7d70*/  @!P1 LEA R20, P3, R136, R14.reuse, 0x1 ;  /* 0x0000000e88149211 */ /* 0x085fe400078608ff */
[C---:B------:R-:W-:Y:S02]  /*7d80*/  @!P2 LEA R24, P4, R23.reuse, R14, 0x1 ;  /* 0x0000000e1718a211 */ /* 0x040fe400078808ff */
[----:B-1----:R-:W-:Y:S01]  /*7d90*/  @!P0 IMAD.WIDE R12, R22, 0x2, R14 ;  /* 0x00000002160c8825 */ /* 0x002fe200078e020e */
[-C--:B------:R-:W-:Y:S02]  /*7da0*/  @!P1 LEA.HI.X R21, R136, R15.reuse, R146, 0x1, P3 ;  /* 0x0000000f88159211 */ /* 0x080fe400018f0c92 */
[----:B------:R-:W-:Y:S02]  /*7db0*/  @!P2 LEA.HI.X R25, R23, R15, R145, 0x1, P4 ;  /* 0x0000000f1719a211 */ /* 0x000fe400020f0c91 */
[----:B-----5:R3:W-:Y:S04]  /*7dc0*/  @!P0 ST.E.128 desc[UR48][R12.64], R36 ;  /* 0x000000240c008985 */ /* 0x0207e8000c101d30 */
[----:B------:R3:W-:Y:S04]  /*7dd0*/  @!P1 ST.E.128 desc[UR48][R20.64], R48 ;  /* 0x0000003014009985 */ /* 0x0007e8000c101d30 */
[----:B------:R3:W-:Y:S02]  /*7de0*/  @!P2 ST.E.128 desc[UR48][R24.64], R52 ;  /* 0x000000341800a985 */ /* 0x0007e4000c101d30 */
.L_x_32:
[----:B------:R-:W-:Y:S05]  /*7df0*/  BSYNC B0 ;  /* 0x0000000000007941 */ /* 0x000fea0003800000 */
.L_x_31:
[----:B------:R-:W-:Y:S01]  /*7e00*/  IADD3 R3, R61, 0x60, RZ ;  /* 0x000000603d037810 */ /* 0x000fe20007ffe0ff */
[----:B-1----:R1:W4:Y:S01]  /*7e10*/  SHFL.IDX PT, R15, R26, 0x1, 0x1c1f ;  /* 0x003c1f001a0f7f89 */ /* 0x00232200000e0000 */
[----:B------:R-:W-:Y:S01]  /*7e20*/  UIADD3 UR46, UR46, 0x1, URZ ;  /* 0x000000012e2e7890 */ /* 0x000fe2000fffe03f */
[----:B------:R-:W-:Y:S01]  /*7e30*/  BSSY B0, `(.L_x_33) ;  /* 0x0000010000007945 */ /* 0x000fe20003800000 */
[----:B------:R-:W-:Y:S01]  /*7e40*/  ISETP.GE.AND P0, PT, R3, R62, PT ;  /* 0x0000003e0300720c */ /* 0x000fe20003f06270 */
[----:B0-----:R1:W0:-:S12]  /*7e50*/  SHFL.IDX PT, R14, R0, 0x1, 0x1c1f ;  /* 0x003c1f00000e7f89 */ /* 0x00121800000e0000 */
[----:B-1----:R-:W-:Y:S05]  /*7e60*/  @P0 BRA `(.L_x_34) ;  /* 0x0000000000300947 */ /* 0x002fea0003800000 */
[----:B------:R-:W-:Y:S02]  /*7e70*/  ULDC UR4, c[0x0][0xac8] ;  /* 0x0002b20000047ab9 */ /* 0x000fe40000000800 */
[----:B------:R-:W-:Y:S02]  /*7e80*/  ISETP.GE.AND P3, PT, R136, UR4, PT ;  /* 0x0000000488007c0c */ /* 0x000fe4000bf66270 */
[----:B------:R-:W-:Y:S02]  /*7e90*/  ISETP.GE.AND P4, PT, R23, UR4, PT ;  /* 0x0000000417007c0c */ /* 0x000fe4000bf86270 */
[----:B------:R-:W-:-:S09]  /*7ea0*/  ISETP.GE.AND P2, PT, R22, UR4, PT ;  /* 0x0000000416007c0c */ /* 0x000fd2000bf46270 */
[-C--:B0-23--:R-:W-:Y:S02]  /*7eb0*/  @!P3 LEA R20, P0, R136, R14.reuse, 0x1 ;  /* 0x0000000e8814b211 */ /* 0x08dfe400078008ff */
[C---:B------:R-:W-:Y:S02]  /*7ec0*/  @!P4 LEA R24, P1, R23.reuse, R14, 0x1 ;  /* 0x0000000e1718c211 */ /* 0x040fe400078208ff */
[----:B----4-:R-:W-:Y:S01]  /*7ed0*/  @!P2 IMAD.WIDE R12, R22, 0x2, R14 ;  /* 0x00000002160ca825 */ /* 0x010fe200078e020e */
[-C--:B------:R-:W-:Y:S02]  /*7ee0*/  @!P3 LEA.HI.X R21, R136, R15.reuse, R146, 0x1, P0 ;  /* 0x0000000f8815b211 */ /* 0x080fe400000f0c92 */
[----:B------:R-:W-:Y:S02]  /*7ef0*/  @!P4 LEA.HI.X R25, R23, R15, R145, 0x1, P1 ;  /* 0x0000000f1719c211 */ /* 0x000fe400008f0c91 */
[----:B-----5:R1:W-:Y:S04]  /*7f00*/  @!P2 ST.E.128 desc[UR48][R12.64], R44 ;  /* 0x0000002c0c00a985 */ /* 0x0203e8000c101d30 */
[----:B------:R1:W-:Y:S04]  /*7f10*/  @!P3 ST.E.128 desc[UR48][R20.64], R4 ;  /* 0x000000041400b985 */ /* 0x0003e8000c101d30 */
[----:B------:R1:W-:Y:S02]  /*7f20*/  @!P4 ST.E.128 desc[UR48][R24.64], R8 ;  /* 0x000000081800c985 */ /* 0x0003e4000c101d30 */
.L_x_34:
[----:B------:R-:W-:Y:S05]  /*7f30*/  BSYNC B0 ;  /* 0x0000000000007941 */ /* 0x000fea0003800000 */
.L_x_33:
[----:B--2---:R-:W2:Y:S02]  /*7f40*/  LDC R0, c[0x0][0xc34] ;  /* 0x00030d00ff007b82 */ /* 0x004ea40000000800 */
[----:B--2---:R-:W-:-:S13]  /*7f50*/  ISETP.LE.AND P0, PT, R0, UR36, PT ;  /* 0x0000002400007c0c */ /* 0x004fda000bf03270 */
[----:B------:R-:W-:Y:S05]  /*7f60*/  @!P0 BRA `(.L_x_35) ;  /* 0xffffff8c00bc8947 */ /* 0x000fea000383ffff */
[----:B------:R-:W-:Y:S05]  /*7f70*/  EXIT ;  /* 0x000000000000794d */ /* 0x000fea0003800000 */
.L_x_5:
[----:B------:R-:W-:-:S08]  /*7f80*/  NOP ;  /* 0x0000000000007918 */ /* 0x000fd00000000000 */
[----:B------:R-:W0:-:S00]  /*7f90*/  USETMAXREG.DEALLOC.CTAPOOL 0x20 ;  /* 0x00000020000079c8 */ /* 0x000e0000080e0500 */
[----:B------:R-:W1:Y:S01]  /*7fa0*/  S2UR UR10, SR_CTAID.X ;  /* 0x00000000000a79c3 */ /* 0x000e620000002500 */
[----:B0-----:R-:W-:Y:S02]  /*7fb0*/  IMAD.MOV.U32 R0, RZ, RZ, 0x1 ;  /* 0x00000001ff007424 */ /* 0x001fe400078e00ff */
[----:B------:R-:W-:Y:S02]  /*7fc0*/  IMAD.MOV.U32 R23, RZ, RZ, RZ ;  /* 0x000000ffff177224 */ /* 0x000fe400078e00ff */
[----:B------:R-:W-:-:S03]  /*7fd0*/  IMAD.MOV.U32 R25, RZ, RZ, 0x1 ;  /* 0x00000001ff197424 */ /* 0x000fc600078e00ff */
[----:B------:R-:W1:Y:S02]  /*7fe0*/  LDC R2, c[0x0][0xc34] ;  /* 0x00030d00ff027b82 */ /* 0x000e640000000800 */
[----:B-1----:R-:W-:-:S13]  /*7ff0*/  ISETP.LE.AND P0, PT, R2, UR10, PT ;  /* 0x0000000a02007c0c */ /* 0x002fda000bf03270 */
[----:B------:R-:W-:Y:S05]  /*8000*/  @P0 BRA `(.L_x_36) ;  /* 0x00000034001c0947 */ /* 0x000fea0003800000 */
[----:B------:R-:W0:Y:S01]  /*8010*/  S2R R5, SR_TID.X ;  /* 0x0000000000057919 */ /* 0x000e220000002100 */
[----:B------:R-:W-:Y:S01]  /*8020*/  ULDC.64 UR6, c[0x0][0x2f0] ;  /* 0x0000bc0000067ab9 */ /* 0x000fe20000000a00 */
[----:B------:R-:W-:Y:S01]  /*8030*/  ULDC UR9, c[0x0][0x2b8] ;  /* 0x0000ae0000097ab9 */ /* 0x000fe20000000800 */
[----:B------:R-:W-:Y:S01]  /*8040*/  LOP3.LUT R16, R16, 0xfffffffd, RZ, 0xc0, !PT ;  /* 0xfffffffd10107812 */ /* 0x000fe200078ec0ff */
[----:B------:R-:W-:Y:S01]  /*8050*/  ULDC.64 UR4, c[0x0][0x418] ;  /* 0x0001060000047ab9 */ /* 0x000fe20000000a00 */
[----:B------:R-:W1:Y:S01]  /*8060*/  S2UR UR8, SR_CgaCtaId ;  /* 0x00000000000879c3 */ /* 0x000e620000008800 */
[----:B------:R-:W-:Y:S01]  /*8070*/  UISETP.NE.U32.AND UP0, UPT, UR4, URZ, UPT ;  /* 0x0000003f0400728c */ /* 0x000fe2000bf05070 */
[----:B------:R-:W-:Y:S01]  /*8080*/  IMAD.MOV.U32 R25, RZ, RZ, 0x1 ;  /* 0x00000001ff197424 */ /* 0x000fe200078e00ff */
[----:B------:R-:W-:Y:S01]  /*8090*/  UMOV UR37, 0x400 ;  /* 0x0000040000257882 */ /* 0x000fe20000000000 */
[----:B------:R-:W-:Y:S01]  /*80a0*/  ULDC UR4, c[0x0][0x424] ;  /* 0x0001090000047ab9 */ /* 0x000fe20000000800 */
[----:B------:R-:W-:Y:S01]  /*80b0*/  UISETP.NE.AND.EX UP0, UPT, UR5, URZ, UPT, UP0 ;  /* 0x0000003f0500728c */ /* 0x000fe2000bf05300 */
[----:B------:R-:W-:Y:S01]  /*80c0*/  IMAD.MOV.U32 R23, RZ, RZ, RZ ;  /* 0x000000ffff177224 */ /* 0x000fe200078e00ff */
[----:B------:R-:W-:Y:S01]  /*80d0*/  ULDC UR38, c[0x0][0x448] ;  /* 0x0001120000267ab9 */ /* 0x000fe20000000800 */
[----:B------:R-:W-:-:S02]  /*80e0*/  ULOP3.LUT UR40, UR42, 0x2, URZ, 0xfc, !UPT ;  /* 0x000000022a287892 */ /* 0x000fc4000f8efc3f */
[----:B------:R-:W-:Y:S01]  /*80f0*/  USEL UR4, UR4, 0x1, UP0 ;  /* 0x0000000104047887 */ /* 0x000fe20008000000 */
[----:B------:R-:W-:-:S03]  /*8100*/  ULDC UR41, c[0x0][0xc] ;  /* 0x0000030000297ab9 */ /* 0x000fc60000000800 */
[----:B------:R-:W-:-:S03]  /*8110*/  UIMAD UR36, UR4, UR6, URZ ;  /* 0x00000006042472a4 */ /* 0x000fc6000f8e023f */
[----:B------:R-:W-:Y:S01]  /*8120*/  ULDC UR4, c[0x0][0x288] ;  /* 0x0000a20000047ab9 */ /* 0x000fe20000000800 */
[----:B------:R-:W-:Y:S02]  /*8130*/  UIADD3 UR5, UR36, 0x7f, URZ ;  /* 0x0000007f24057890 */ /* 0x000fe4000fffe03f */
[----:B------:R-:W-:Y:S02]  /*8140*/  UIMAD UR38, UR38, UR4, URZ ;  /* 0x00000004262672a4 */ /* 0x000fe4000f8e023f */
[----:B------:R-:W-:Y:S02]  /*8150*/  USHF.R.S32.HI UR6, URZ, 0x1f, UR5 ;  /* 0x0000001f3f067899 */ /* 0x000fe40008011405 */
[----:B-1----:R-:W-:Y:S02]  /*8160*/  ULEA UR37, UR8, UR37, 0x18 ;  /* 0x0000002508257291 */ /* 0x002fe4000f8ec03f */
[----:B------:R-:W-:Y:S01]  /*8170*/  ULEA.HI UR6, UR6, UR5, URZ, 0x7 ;  /* 0x0000000506067291 */ /* 0x000fe2000f8f383f */
[----:B0-----:R-:W-:-:S03]  /*8180*/  IMAD.SHL.U32 R28, R5, 0x8, RZ ;  /* 0x00000008051c7824 */ /* 0x001fc600078e00ff */
[----:B------:R-:W-:Y:S02]  /*8190*/  ULEA.HI.SX32 UR43, UR6, 0xffffffff, 0x19 ;  /* 0xffffffff062b7891 */ /* 0x000fe4000f8fca3f */
[C---:B------:R-:W-:Y:S01]  /*81a0*/  LOP3.LUT R0, R28.reuse, 0xd8, RZ, 0xc0, !PT ;  /* 0x000000d81c007812 */ /* 0x040fe200078ec0ff */
[----:B------:R-:W-:Y:S01]  /*81b0*/  ULEA.HI.SX32 UR39, UR6, 0xfffffffe, 0x19 ;  /* 0xfffffffe06277891 */ /* 0x000fe2000f8fca3f */
[----:B------:R-:W-:Y:S01]  /*81c0*/  LOP3.LUT R4, R28, 0x18, RZ, 0xc0, !PT ;  /* 0x000000181c047812 */ /* 0x000fe200078ec0ff */
[----:B------:R-:W-:Y:S01]  /*81d0*/  USHF.L.U32 UR5, UR43, 0x7, URZ ;  /* 0x000000072b057899 */ /* 0x000fe2000800063f */
[----:B------:R-:W-:Y:S02]  /*81e0*/  LOP3.LUT R3, R0, 0x18, R5, 0x78, !PT ;  /* 0x0000001800037812 */ /* 0x000fe400078e7805 */
[C---:B------:R-:W-:Y:S02]  /*81f0*/  LOP3.LUT R0, R4.reuse, 0x20, RZ, 0xfc, !PT ;  /* 0x0000002004007812 */ /* 0x040fe400078efcff */
[----:B------:R-:W-:-:S02]  /*8200*/  LOP3.LUT R2, R4, 0x40, RZ, 0xfc, !PT ;  /* 0x0000004004027812 */ /* 0x000fc400078efcff */
[C---:B------:R-:W-:Y:S02]  /*8210*/  ISETP.GE.AND P0, PT, R0.reuse, UR7, PT ;  /* 0x0000000700007c0c */ /* 0x040fe4000bf06270 */
[----:B------:R-:W-:Y:S02]  /*8220*/  ISETP.GE.AND P1, PT, R0, UR9, PT ;  /* 0x0000000900007c0c */ /* 0x000fe4000bf26270 */
[----:B------:R-:W-:Y:S02]  /*8230*/  ISETP.GE.AND P2, PT, R2, UR7, PT ;  /* 0x0000000702007c0c */ /* 0x000fe4000bf46270 */
[----:B------:R-:W-:Y:S01]  /*8240*/  LOP3.LUT R28, R3, 0x320, R28, 0xf8, !PT ;  /* 0x00000320031c7812 */ /* 0x000fe200078ef81c */
[----:B------:R-:W-:-:S05]  /*8250*/  IMAD.U32 R3, RZ, RZ, UR10 ;  /* 0x0000000aff037e24 */ /* 0x000fca000f8e00ff */
[----:B------:R0:W-:Y:S01]  /*8260*/  STL [R1+0xc], R3 ;  /* 0x00000c0301007387 */ /* 0x0001e20000100800 */
[----:B------:R-:W-:Y:S02]  /*8270*/  @P0 LOP3.LUT R16, R16, 0x2, RZ, 0xfc, !PT ;  /* 0x0000000210100812 */ /* 0x000fe400078efcff */
[----:B------:R-:W-:Y:S01]  /*8280*/  ISETP.GE.AND P0, PT, R0, UR7, PT ;  /* 0x0000000700007c0c */ /* 0x000fe2000bf06270 */
[----:B------:R1:W-:Y:S01]  /*8290*/  STL [R1+0x10], RZ ;  /* 0x000010ff01007387 */ /* 0x0003e20000100800 */
[----:B------:R-:W-:Y:S02]  /*82a0*/  LOP3.LUT R16, R16, 0xfffffdff, RZ, 0xc0, !PT ;  /* 0xfffffdff10107812 */ /* 0x000fe400078ec0ff */
[----:B------:R-:W-:Y:S02]  /*82b0*/  SHF.R.U32.HI R0, RZ, 0x2, R5 ;  /* 0x00000002ff007819 */ /* 0x000fe40000011605 */
[----:B------:R-:W-:Y:S02]  /*82c0*/  @P1 LOP3.LUT R16, R16, 0x200, RZ, 0xfc, !PT ;  /* 0x0000020010101812 */ /* 0x000fe400078efcff */
[----:B------:R-:W-:-:S02]  /*82d0*/  ISETP.GE.AND P1, PT, R2, UR9, PT ;  /* 0x0000000902007c0c */ /* 0x000fc4000bf26270 */
[----:B------:R-:W-:Y:S02]  /*82e0*/  LOP3.LUT R16, R16, 0xffffffef, RZ, 0xc0, !PT ;  /* 0xffffffef10107812 */ /* 0x000fe400078ec0ff */
[----:B0-----:R-:W-:Y:S01]  /*82f0*/  LOP3.LUT R3, R0, 0x1f, RZ, 0xc0, !PT ;  /* 0x0000001f00037812 */ /* 0x001fe200078ec0ff */
[----:B------:R-:W-:Y:S01]  /*8300*/  IMAD.U32 R0, RZ, RZ, UR5 ;  /* 0x00000005ff007e24 */ /* 0x000fe2000f8e00ff */
[----:B------:R-:W-:Y:S02]  /*8310*/  @P0 LOP3.LUT R16, R16, 0x10, RZ, 0xfc, !PT ;  /* 0x0000001010100812 */ /* 0x000fe400078efcff */
[----:B------:R-:W-:Y:S02]  /*8320*/  ISETP.GE.AND P0, PT, R2, UR7, PT ;  /* 0x0000000702007c0c */ /* 0x000fe4000bf06270 */
[----:B------:R-:W-:Y:S02]  /*8330*/  LOP3.LUT R16, R16, 0xfffffffe, RZ, 0xc0, !PT ;  /* 0xfffffffe10107812 */ /* 0x000fe400078ec0ff */
[----:B------:R-:W-:-:S02]  /*8340*/  SHF.L.U32 R2, R5, 0x5, RZ ;  /* 0x0000000505027819 */ /* 0x000fc400000006ff */
[----:B------:R-:W-:Y:S02]  /*8350*/  @P2 LOP3.LUT R16, R16, 0x1, RZ, 0xfc, !PT ;  /* 0x0000000110102812 */ /* 0x000fe400078efcff */
[----:B------:R-:W-:Y:S02]  /*8360*/  LOP3.LUT R2, R2, 0x60, RZ, 0xc0, !PT ;  /* 0x0000006002027812 */ /* 0x000fe400078ec0ff */
[----:B------:R-:W-:Y:S02]  /*8370*/  LOP3.LUT R16, R16, 0xfffffeff, RZ, 0xc0, !PT ;  /* 0xfffffeff10107812 */ /* 0x000fe400078ec0ff */
[----:B------:R-:W-:Y:S02]  /*8380*/  LOP3.LUT R5, R3, R2, RZ, 0xfc, !PT ;  /* 0x0000000203057212 */ /* 0x000fe400078efcff */
[----:B------:R-:W-:Y:S02]  /*8390*/  @P1 LOP3.LUT R16, R16, 0x100, RZ, 0xfc, !PT ;  /* 0x0000010010101812 */ /* 0x000fe400078efcff */
[----:B------:R-:W-:-:S02]  /*83a0*/  ISETP.GE.AND P1, PT, R4, UR7, PT ;  /* 0x0000000704007c0c */ /* 0x000fc4000bf26270 */
[----:B------:R-:W-:Y:S02]  /*83b0*/  LOP3.LUT R16, R16, 0xfffffff7, RZ, 0xc0, !PT ;  /* 0xfffffff710107812 */ /* 0x000fe400078ec0ff */
[----:B------:R-:W-:Y:S02]  /*83c0*/  LEA R5, R28, UR37, 0x1 ;  /* 0x000000251c057c11 */ /* 0x000fe4000f8e08ff */
[----:B------:R-:W-:Y:S02]  /*83d0*/  @P0 LOP3.LUT R16, R16, 0x8, RZ, 0xfc, !PT ;  /* 0x0000000810100812 */ /* 0x000fe400078efcff */
[----:B------:R-:W-:Y:S02]  /*83e0*/  ISETP.GE.AND P0, PT, R4, UR7, PT ;  /* 0x0000000704007c0c */ /* 0x000fe4000bf06270 */
[----:B------:R-:W-:Y:S02]  /*83f0*/  LOP3.LUT R16, R16, 0xfffffffb, RZ, 0xc0, !PT ;  /* 0xfffffffb10107812 */ /* 0x000fe400078ec0ff */
[----:B------:R-:W-:-:S02]  /*8400*/  LOP3.LUT R2, R3, UR5, R2, 0xfe, !PT ;  /* 0x0000000503027c12 */ /* 0x000fc4000f8efe02 */
[----:B------:R-:W-:-:S07]  /*8410*/  IADD3 R0, -R3, UR36, -R0 ;  /* 0x0000002403007c10 */ /* 0x000fce000fffe900 */
[----:B------:R-:W-:Y:S02]  /*8420*/  @P0 LOP3.LUT R16, R16, 0x4, RZ, 0xfc, !PT ;  /* 0x0000000410100812 */ /* 0x000fe400078efcff */
[----:B------:R-:W-:Y:S02]  /*8430*/  ISETP.GE.AND P0, PT, R4, UR9, PT ;  /* 0x0000000904007c0c */ /* 0x000fe4000bf06270 */
[----:B------:R-:W-:-:S04]  /*8440*/  LOP3.LUT R16, R16, 0xfffffbff, RZ, 0xc0, !PT ;  /* 0xfffffbff10107812 */ /* 0x000fc800078ec0ff */
[----:B------:R-:W-:-:S04]  /*8450*/  LOP3.LUT R16, R16, 0xffffffdf, RZ, 0xc0, !PT ;  /* 0xffffffdf10107812 */ /* 0x000fc800078ec0ff */
[----:B------:R-:W-:-:S04]  /*8460*/  @P1 LOP3.LUT R16, R16, 0x20, RZ, 0xfc, !PT ;  /* 0x0000002010101812 */ /* 0x000fc800078efcff */
[----:B-1----:R-:W-:-:S07]  /*8470*/  @P0 LOP3.LUT R16, R16, 0x400, RZ, 0xfc, !PT ;  /* 0x0000040010100812 */ /* 0x002fce00078efcff */
.L_x_71:
[----:B------:R-:W2:Y:S01]  /*8480*/  LDL R2, [R1+0xc] ;  /* 0x00000c0001027983 */ /* 0x000ea20000100800 */
[----:B------:R-:W0:Y:S01]  /*8490*/  LDC R0, c[0x0][0xc38] ;  /* 0x00030e00ff007b82 */ /* 0x000e220000000800 */
[----:B------:R-:W-:Y:S05]  /*84a0*/  YIELD ;  /* 0x0000000000007946 */ /* 0x000fea0003800000 */
[----:B------:R-:W-:Y:S01]  /*84b0*/  ULDC.64 UR4, c[0x0][0xa28] ;  /* 0x00028a0000047ab9 */ /* 0x000fe20000000a00 */
[----:B------:R-:W-:Y:S01]  /*84c0*/  IMAD.MOV.U32 R18, RZ, RZ, RZ ;  /* 0x000000ffff127224 */ /* 0x000fe200078e00ff */
[----:B0-----:R-:W-:-:S13]  /*84d0*/  ISETP.NE.AND P0, PT, R0, 0x1, PT ;  /* 0x000000010000780c */ /* 0x001fda0003f05270 */
[----:B------:R-:W2:Y:S08]  /*84e0*/  @P0 LDC R0, c[0x0][0xc3c] ;  /* 0x00030f00ff000b82 */ /* 0x000eb00000000800 */
[----:B------:R-:W0:Y:S01]  /*84f0*/  @P0 LDC R3, c[0x0][0xc40] ;  /* 0x00031000ff030b82 */ /* 0x000e220000000800 */
[----:B--2---:R-:W-:Y:S01]  /*8500*/  @P0 IMAD.HI.U32 R0, R2, R0, RZ ;  /* 0x0000000002000227 */ /* 0x004fe200078e00ff */
[----:B------:R-:W-:-:S04]  /*8510*/  MOV R24, R2 ;  /* 0x0000000200187202 */ /* 0x000fc80000000f00 */
[----:B0-----:R-:W-:Y:S02]  /*8520*/  @P0 SHF.R.U32.HI R24, RZ, R3, R0 ;  /* 0x00000003ff180219 */ /* 0x001fe40000011600 */
[----:B------:R-:W0:Y:S03]  /*8530*/  LDC R0, c[0x0][0xc44] ;  /* 0x00031100ff007b82 */ /* 0x000e260000000800 */
[----:B------:R-:W-:Y:S01]  /*8540*/  IMAD.MOV.U32 R19, RZ, RZ, R24 ;  /* 0x000000ffff137224 */ /* 0x000fe200078e0018 */
[----:B0-----:R-:W-:-:S13]  /*8550*/  ISETP.NE.AND P0, PT, R0, 0x1, PT ;  /* 0x000000010000780c */ /* 0x001fda0003f05270 */
[----:B------:R-:W0:Y:S02]  /*8560*/  @P0 LDC.64 R2, c[0x0][0xc48] ;  /* 0x00031200ff020b82 */ /* 0x000e240000000a00 */
[----:B0-----:R-:W-:-:S05]  /*8570*/  @P0 IMAD.HI.U32 R2, R24, R2, RZ ;  /* 0x0000000218020227 */ /* 0x001fca00078e00ff */
[----:B------:R-:W-:Y:S02]  /*8580*/  @P0 SHF.R.U32.HI R19, RZ, R3, R2 ;  /* 0x00000003ff130219 */ /* 0x000fe40000011602 */
[----:B------:R-:W-:-:S04]  /*8590*/  ISETP.NE.U32.AND P0, PT, RZ, UR4, PT ;  /* 0x00000004ff007c0c */ /* 0x000fc8000bf05070 */
[----:B------:R-:W-:-:S13]  /*85a0*/  ISETP.NE.AND.EX P0, PT, RZ, UR5, PT, P0 ;  /* 0x00000005ff007c0c */ /* 0x000fda000bf05300 */
[----:B------:R-:W0:Y:S02]  /*85b0*/  @P0 LDC.64 R2, c[0x0][0xa28] ;  /* 0x00028a00ff020b82 */ /* 0x000e240000000a00 */
[----:B0-----:R-:W-:-:S05]  /*85c0*/  @P0 IMAD.WIDE R2, R19, 0x4, R2 ;  /* 0x0000000413020825 */ /* 0x001fca00078e0202 */
[----:B------:R-:W2:Y:S01]  /*85d0*/  @P0 LDG.E R18, desc[UR48][R2.64] ;  /* 0x0000003002120981 */ /* 0x000ea2000c1e1900 */
[----:B------:R-:W-:-:S04]  /*85e0*/  UIADD3 UR4, UR37, 0x15400, URZ ;  /* 0x0001540025047890 */ /* 0x000fc8000fffe03f */
[----:B------:R-:W-:-:S06]  /*85f0*/  ULOP3.LUT UP0, URZ, UR4, 0x1bf, URZ, 0xc0, !UPT ;  /* 0x000001bf043f7892 */ /* 0x000fcc000f80c03f */
[----:B------:R-:W-:Y:S01]  /*8600*/  PLOP3.LUT P0, PT, PT, PT, UP0, 0x80, 0x0 ;  /* 0x000000000000781c */ /* 0x000fe20003f0f008 */
[----:B--2---:R0:W-:-:S12]  /*8610*/  STL [R1+0x8], R18 ;  /* 0x0000081201007387 */ /* 0x0041d80000100800 */
[----:B------:R-:W-:Y:S05]  /*8620*/  @!P0 BRA `(.L_x_37) ;  /* 0x0000000000408947 */ /* 0x000fea0003800000 */
[----:B------:R-:W-:Y:S01]  /*8630*/  MOV R2, 0x0 ;  /* 0x0000000000027802 */ /* 0x000fe20000000f00 */
[----:B------:R-:W-:Y:S01]  /*8640*/  ULDC.64 UR6, c[0x4][0x88] ;  /* 0x0100220000067ab9 */ /* 0x000fe20000000a00 */
[----:B------:R-:W-:Y:S01]  /*8650*/  ULDC.64 UR8, c[0x4][0x90] ;  /* 0x0100240000087ab9 */ /* 0x000fe20000000a00 */
[----:B------:R-:W-:Y:S01]  /*8660*/  ULDC.64 UR4, c[0x4][0x8] ;  /* 0x0100020000047ab9 */ /* 0x000fe20000000a00 */
[----:B------:R-:W-:Y:S01]  /*8670*/  IMAD.U32 R4, RZ, RZ, UR6 ;  /* 0x00000006ff047e24 */ /* 0x000fe2000f8e00ff */
[----:B------:R-:W-:Y:S01]  /*8680*/  MOV R6, UR8 ;  /* 0x0000000800067c02 */ /* 0x000fe20008000f00 */
[----:B------:R-:W1:Y:S01]  /*8690*/  LDC.64 R2, c[0x4][R2] ;  /* 0x0100000002027b82 */ /* 0x000e620000000a00 */
[----:B------:R-:W-:Y:S01]  /*86a0*/  IMAD.U32 R5, RZ, RZ, UR7 ;  /* 0x00000007ff057e24 */ /* 0x000fe2000f8e00ff */
[----:B------:R-:W-:Y:S01]  /*86b0*/  MOV R12, 0x1 ;  /* 0x00000001000c7802 */ /* 0x000fe20000000f00 */
[----:B------:R-:W-:Y:S02]  /*86c0*/  IMAD.U32 R7, RZ, RZ, UR9 ;  /* 0x00000009ff077e24 */ /* 0x000fe4000f8e00ff */
[----:B------:R-:W-:-:S02]  /*86d0*/  IMAD.U32 R10, RZ, RZ, UR4 ;  /* 0x00000004ff0a7e24 */ /* 0x000fc4000f8e00ff */
[----:B------:R-:W-:Y:S02]  /*86e0*/  IMAD.U32 R11, RZ, RZ, UR5 ;  /* 0x00000005ff0b7e24 */ /* 0x000fe4000f8e00ff */
[----:B------:R-:W-:Y:S02]  /*86f0*/  IMAD.MOV.U32 R8, RZ, RZ, 0x70 ;  /* 0x00000070ff087424 */ /* 0x000fe400078e00ff */
[----:B------:R-:W-:-:S07]  /*8700*/  IMAD.MOV.U32 R13, RZ, RZ, RZ ;  /* 0x000000ffff0d7224 */ /* 0x000fce00078e00ff */
[----:B------:R-:W-:-:S07]  /*8710*/  LEPC R20, `(.L_x_37) ;  /* 0x000000001014794e */ /* 0x000fce0000000000 */
[----:B01----:R-:W-:Y:S05]  /*8720*/  CALL.ABS.NOINC R2 ;  /* 0x0000000002007343 */ /* 0x003fea0003c00000 */
.L_x_37:
[----:B------:R-:W-:-:S04]  /*8730*/  UIADD3 UR4, UR37, 0x400, URZ ;  /* 0x0000040025047890 */ /* 0x000fc8000fffe03f */
[----:B------:R-:W-:-:S06]  /*8740*/  ULOP3.LUT UP0, URZ, UR4, 0x1bf, URZ, 0xc0, !UPT ;  /* 0x000001bf043f7892 */ /* 0x000fcc000f80c03f */
[----:B------:R-:W-:-:S13]  /*8750*/  PLOP3.LUT P0, PT, PT, PT, UP0, 0x80, 0x0 ;  /* 0x000000000000781c */ /* 0x000fda0003f0f008 */
[----:B------:R-:W-:Y:S05]  /*8760*/  @!P0 BRA `(.L_x_38) ;  /* 0x00000000007c8947 */ /* 0x000fea0003800000 */
[----:B------:R-:W-:Y:S01]  /*8770*/  MOV R17, 0x0 ;  /* 0x0000000000117802 */ /* 0x000fe20000000f00 */
[----:B------:R-:W-:Y:S01]  /*8780*/  ULDC.64 UR6, c[0x4][0x88] ;  /* 0x0100220000067ab9 */ /* 0x000fe20000000a00 */
[----:B------:R-:W-:Y:S01]  /*8790*/  ULDC.64 UR8, c[0x4][0x90] ;  /* 0x0100240000087ab9 */ /* 0x000fe20000000a00 */
[----:B------:R-:W-:Y:S01]  /*87a0*/  ULDC.64 UR4, c[0x4][0x10] ;  /* 0x0100040000047ab9 */ /* 0x000fe20000000a00 */
[----:B------:R1:W2:Y:S01]  /*87b0*/  LDC.64 R2, c[0x4][R17] ;  /* 0x0100000011027b82 */ /* 0x0002a20000000a00 */
[----:B------:R-:W-:Y:S01]  /*87c0*/  IMAD.U32 R4, RZ, RZ, UR6 ;  /* 0x00000006ff047e24 */ /* 0x000fe2000f8e00ff */
[----:B------:R-:W-:Y:S01]  /*87d0*/  MOV R7, UR9 ;  /* 0x0000000900077c02 */ /* 0x000fe20008000f00 */
[----:B------:R-:W-:Y:S01]  /*87e0*/  IMAD.U32 R5, RZ, RZ, UR7 ;  /* 0x00000007ff057e24 */ /* 0x000fe2000f8e00ff */
[----:B------:R-:W-:Y:S01]  /*87f0*/  MOV R13, RZ ;  /* 0x000000ff000d7202 */ /* 0x000fe20000000f00 */
[----:B------:R-:W-:Y:S02]  /*8800*/  IMAD.U32 R6, RZ, RZ, UR8 ;  /* 0x00000008ff067e24 */ /* 0x000fe4000f8e00ff */
[----:B------:R-:W-:-:S02]  /*8810*/  IMAD.U32 R10, RZ, RZ, UR4 ;  /* 0x00000004ff0a7e24 */ /* 0x000fc4000f8e00ff */
[----:B------:R-:W-:Y:S02]  /*8820*/  IMAD.U32 R11, RZ, RZ, UR5 ;  /* 0x00000005ff0b7e24 */ /* 0x000fe4000f8e00ff */
[----:B------:R-:W-:Y:S02]  /*8830*/  IMAD.MOV.U32 R8, RZ, RZ, 0x70 ;  /* 0x00000070ff087424 */ /* 0x000fe400078e00ff */
[----:B-1----:R-:W-:-:S07]  /*8840*/  IMAD.MOV.U32 R12, RZ, RZ, 0x1 ;  /* 0x00000001ff0c7424 */ /* 0x002fce00078e00ff */
[----:B------:R-:W-:-:S07]  /*8850*/  LEPC R20, `(.L_x_39) ;  /* 0x000000001014794e */ /* 0x000fce0000000000 */
[----:B0-2---:R-:W-:Y:S05]  /*8860*/  CALL.ABS.NOINC R2 ;  /* 0x0000000002007343 */ /* 0x005fea0003c00000 */
.L_x_39:
[----:B------:R0:W1:Y:S01]  /*8870*/  LDC.64 R2, c[0x4][R17] ;  /* 0x0100000011027b82 */ /* 0x0000620000000a00 */
[----:B------:R-:W-:Y:S01]  /*8880*/  ULDC.64 UR6, c[0x4][0x88] ;  /* 0x0100220000067ab9 */ /* 0x000fe20000000a00 */
[----:B------:R-:W-:Y:S01]  /*8890*/  ULDC.64 UR8, c[0x4][0x90] ;  /* 0x0100240000087ab9 */ /* 0x000fe20000000a00 */
[----:B------:R-:W-:Y:S01]  /*88a0*/  ULDC.64 UR4, c[0x4][0x18] ;  /* 0x0100060000047ab9 */ /* 0x000fe20000000a00 */
[----:B------:R-:W-:Y:S01]  /*88b0*/  IMAD.U32 R4, RZ, RZ, UR6 ;  /* 0x00000006ff047e24 */ /* 0x000fe2000f8e00ff */
[----:B------:R-:W-:Y:S01]  /*88c0*/  MOV R10, UR4 ;  /* 0x00000004000a7c02 */ /* 0x000fe20008000f00 */
[----:B------:R-:W-:Y:S02]  /*88d0*/  IMAD.U32 R5, RZ, RZ, UR7 ;  /* 0x00000007ff057e24 */ /* 0x000fe4000f8e00ff */
[----:B------:R-:W-:Y:S02]  /*88e0*/  IMAD.U32 R6, RZ, RZ, UR8 ;  /* 0x00000008ff067e24 */ /* 0x000fe4000f8e00ff */
[----:B------:R-:W-:-:S02]  /*88f0*/  IMAD.U32 R7, RZ, RZ, UR9 ;  /* 0x00000009ff077e24 */ /* 0x000fc4000f8e00ff */
[----:B------:R-:W-:Y:S02]  /*8900*/  IMAD.U32 R11, RZ, RZ, UR5 ;  /* 0x00000005ff0b7e24 */ /* 0x000fe4000f8e00ff */
[----:B------:R-:W-:Y:S02]  /*8910*/  IMAD.MOV.U32 R8, RZ, RZ, 0x70 ;  /* 0x00000070ff087424 */ /* 0x000fe400078e00ff */
[----:B------:R-:W-:Y:S02]  /*8920*/  IMAD.MOV.U32 R12, RZ, RZ, 0x1 ;  /* 0x00000001ff0c7424 */ /* 0x000fe400078e00ff */
[----:B0-----:R-:W-:-:S07]  /*8930*/  IMAD.MOV.U32 R13, RZ, RZ, RZ ;  /* 0x000000ffff0d7224 */ /* 0x001fce00078e00ff */
[----:B------:R-:W-:-:S07]  /*8940*/  LEPC R20, `(.L_x_38) ;  /* 0x000000001014794e */ /* 0x000fce0000000000 */
[----:B-1----:R-:W-:Y:S05]  /*8950*/  CALL.ABS.NOINC R2 ;  /* 0x0000000002007343 */ /* 0x002fea0003c00000 */
.L_x_38:
[----:B------:R-:W-:Y:S01]  /*8960*/  ULDC.64 UR4, c[0x0][0x9f8] ;  /* 0x00027e0000047ab9 */ /* 0x000fe20000000a00 */
[----:B------:R-:W-:Y:S01]  /*8970*/  MOV R6, R19 ;  /* 0x0000001300067202 */ /* 0x000fe20000000f00 */
[----:B------:R-:W1:Y:S01]  /*8980*/  LDC R9, c[0x0][0x430] ;  /* 0x00010c00ff097b82 */ /* 0x000e620000000800 */
[----:B------:R-:W-:Y:S01]  /*8990*/  ISETP.NE.U32.AND P0, PT, RZ, UR4, PT ;  /* 0x00000004ff007c0c */ /* 0x000fe2000bf05070 */
[----:B------:R-:W-:Y:S01]  /*89a0*/  IMAD.MOV R5, RZ, RZ, -R19 ;  /* 0x000000ffff057224 */ /* 0x000fe200078e0a13 */
[----:B------:R-:W-:Y:S02]  /*89b0*/  ULDC UR4, c[0x0][0xc44] ;  /* 0x0003110000047ab9 */ /* 0x000fe40000000800 */
[----:B------:R-:W-:-:S13]  /*89c0*/  ISETP.NE.AND.EX P0, PT, RZ, UR5, PT, P0 ;  /* 0x00000005ff007c0c */ /* 0x000fda000bf05300 */
[----:B------:R-:W2:Y:S02]  /*89d0*/  @P0 LDC.64 R2, c[0x0][0x9f8] ;  /* 0x00027e00ff020b82 */ /* 0x000ea40000000a00 */
[----:B--2---:R-:W-:-:S05]  /*89e0*/  @P0 IMAD.WIDE R2, R19, 0x4, R2 ;  /* 0x0000000413020825 */ /* 0x004fca00078e0202 */
[----:B------:R-:W2:Y:S01]  /*89f0*/  @P0 LDG.E R6, desc[UR48][R2.64] ;  /* 0x0000003002060981 */ /* 0x000ea2000c1e1900 */
[----:B------:R-:W-:Y:S01]  /*8a00*/  UMOV UR5, 0xffffffff ;  /* 0xffffffff00057882 */ /* 0x000fe20000000000 */
[----:B------:R-:W-:Y:S02]  /*8a10*/  IMAD R22, R5, UR4, R24 ;  /* 0x0000000405167c24 */ /* 0x000fe4000f8e0218 */
[----:B--2---:R2:W-:Y:S01]  /*8a20*/  STL [R1], R6 ;  /* 0x0000000601007387 */ /* 0x0045e20000100800 */
[----:B-1----:R-:W-:Y:S05]  /*8a30*/  BRA.DIV UR5, `(.L_x_40) ;  /* 0x0000002e05d87947 */ /* 0x002fea000b800000 */
.L_x_88:
[----:B------:R-:W1:Y:S01]  /*8a40*/  S2R R2, SR_TID.X ;  /* 0x0000000000027919 */ /* 0x000e620000002100 */
[----:B------:R-:W-:Y:S01]  /*8a50*/  USHF.L.U32 UR4, UR43, 0x7, URZ ;  /* 0x000000072b047899 */ /* 0x000fe2000800063f */
[----:B------:R-:W-:Y:S02]  /*8a60*/  ISETP.NE.AND P1, PT, R9, 0x1, PT ;  /* 0x000000010900780c */ /* 0x000fe40003f25270 */
[----:B------:R-:W-:Y:S02]  /*8a70*/  SHF.R.S32.HI R10, RZ, 0x1f, R6 ;  /* 0x0000001fff0a7819 */ /* 0x000fe40000011406 */
[----:B------:R-:W-:-:S03]  /*8a80*/  LOP3.LUT R16, R16, 0xffffffbf, RZ, 0xc0, !PT ;  /* 0xffffffbf10107812 */ /* 0x000fc600078ec0ff */
[----:B------:R3:W-:Y:S06]  /*8a90*/  STL [R1+0x4], R10 ;  /* 0x0000040a01007387 */ /* 0x0007ec0000100800 */
[----:B------:R-:W4:Y:S01]  /*8aa0*/  @P1 LDC R3, c[0x0][0x434] ;  /* 0x00010d00ff031b82 */ /* 0x000f220000000800 */
[----:B------:R-:W-:-:S07]  /*8ab0*/  @P1 LOP3.LUT R16, R16, 0x40, RZ, 0xfc, !PT ;  /* 0x0000004010101812 */ /* 0x000fce00078efcff */
[----:B------:R-:W0:Y:S01]  /*8ac0*/  @P1 LDC R7, c[0x0][0x438] ;  /* 0x00010e00ff071b82 */ /* 0x000e220000000800 */
[----:B-1----:R-:W-:Y:S01]  /*8ad0*/  SHF.R.U32.HI R0, RZ, 0x2, R2 ;  /* 0x00000002ff007819 */ /* 0x002fe20000011602 */
[----:B------:R-:W-:-:S03]  /*8ae0*/  IMAD.SHL.U32 R2, R2, 0x20, RZ ;  /* 0x0000002002027824 */ /* 0x000fc600078e00ff */
[----:B------:R-:W-:Y:S02]  /*8af0*/  LOP3.LUT R0, R0, 0x1f, RZ, 0xc0, !PT ;  /* 0x0000001f00007812 */ /* 0x000fe400078ec0ff */
[----:B------:R-:W-:-:S04]  /*8b00*/  LOP3.LUT R2, R2, 0x60, RZ, 0xc0, !PT ;  /* 0x0000006002027812 */ /* 0x000fc800078ec0ff */
[----:B------:R-:W-:-:S04]  /*8b10*/  LOP3.LUT R0, R0, UR4, R2, 0xfe, !PT ;  /* 0x0000000400007c12 */ /* 0x000fc8000f8efe02 */
[C---:B------:R-:W-:Y:S01]  /*8b20*/  ISETP.GE.AND P0, PT, R0.reuse, UR36, PT ;  /* 0x0000002400007c0c */ /* 0x040fe2000bf06270 */
[----:B------:R-:W-:-:S04]  /*8b30*/  IMAD.IADD R0, R0, 0x1, R18 ;  /* 0x0000000100007824 */ /* 0x000fc800078e0212 */
[----:B----4-:R-:W-:-:S04]  /*8b40*/  @P1 IMAD.HI.U32 R2, R0, R3, RZ ;  /* 0x0000000300021227 */ /* 0x010fc800078e00ff */
[----:B------:R-:W-:Y:S01]  /*8b50*/  IMAD.MOV.U32 R8, RZ, RZ, R0 ;  /* 0x000000ffff087224 */ /* 0x000fe200078e0000 */
[----:B0-----:R-:W-:-:S03]  /*8b60*/  @P1 SHF.R.U32.HI R8, RZ, R7, R2 ;  /* 0x00000007ff081219 */ /* 0x001fc60000011602 */
[----:B------:R-:W0:Y:S01]  /*8b70*/  @!P0 LDC.64 R4, c[0x0][0x428] ;  /* 0x00010a00ff048b82 */ /* 0x000e220000000a00 */
[----:B------:R-:W-:Y:S01]  /*8b80*/  @!P0 SHF.R.S32.HI R3, RZ, 0x1f, R8 ;  /* 0x0000001fff038819 */ /* 0x000fe20000011408 */
[----:B0-----:R-:W-:-:S04]  /*8b90*/  @!P0 IMAD R2, R10, R4, RZ ;  /* 0x000000040a028224 */ /* 0x001fc800078e02ff */
[----:B------:R-:W-:Y:S01]  /*8ba0*/  @!P0 IMAD R5, R6, R5, R2 ;  /* 0x0000000506058224 */ /* 0x000fe200078e0202 */
[----:B------:R-:W-:-:S05]  /*8bb0*/  @!P0 MOV R2, R8 ;  /* 0x0000000800028202 */ /* 0x000fca0000000f00 */
[----:B------:R-:W-:Y:S02]  /*8bc0*/  @!P0 IMAD.WIDE.U32 R2, R6, R4, R2 ;  /* 0x0000000406028225 */ /* 0x000fe400078e0002 */
[----:B--2---:R-:W0:Y:S02]  /*8bd0*/  @!P0 LDC.64 R6, c[0x0][0x418] ;  /* 0x00010600ff068b82 */ /* 0x004e240000000a00 */
[----:B------:R-:W-:Y:S02]  /*8be0*/  @!P0 IMAD.IADD R5, R3, 0x1, R5 ;  /* 0x0000000103058824 */ /* 0x000fe400078e0205 */
[----:B------:R-:W-:Y:S01]  /*8bf0*/  IMAD.MOV.U32 R4, RZ, RZ, RZ ;  /* 0x000000ffff047224 */ /* 0x000fe200078e00ff */
[----:B0-----:R-:W-:-:S04]  /*8c00*/  @!P0 LEA R6, P1, R2, R6, 0x2 ;  /* 0x0000000602068211 */ /* 0x001fc800078210ff */
[----:B------:R-:W-:Y:S01]  /*8c10*/  @!P0 LEA.HI.X R7, R2, R7, R5, 0x2, P1 ;  /* 0x0000000702078211 */ /* 0x000fe200008f1405 */
[----:B------:R-:W-:Y:S01]  /*8c20*/  IMAD.U32 R2, RZ, RZ, UR40 ;  /* 0x00000028ff027e24 */ /* 0x000fe2000f8e00ff */
[----:B------:R-:W-:Y:S01]  /*8c30*/  LOP3.LUT R16, R16, 0xffffff7f, RZ, 0xc0, !PT ;  /* 0xffffff7f10107812 */ /* 0x000fe200078ec0ff */
[----:B------:R-:W-:Y:S01]  /*8c40*/  IMAD.MOV R3, RZ, RZ, -R8 ;  /* 0x000000ffff037224 */ /* 0x000fe200078e0a08 */
[----:B------:R-:W-:Y:S01]  /*8c50*/  SHF.R.S32.HI R29, RZ, 0x1f, R22 ;  /* 0x0000001fff1d7819 */ /* 0x000fe20000011416 */
[----:B------:R0:W5:Y:S01]  /*8c60*/  @!P0 LDG.E R4, desc[UR48][R6.64] ;  /* 0x0000003006048981 */ /* 0x000162000c1e1900 */
[----:B------:R-:W-:Y:S01]  /*8c70*/  ISETP.NE.AND P2, PT, R2, 0x3, PT ;  /* 0x000000030200780c */ /* 0x000fe20003f45270 */
[----:B0-----:R-:W-:-:S12]  /*8c80*/  IMAD R6, R9, R3, R0 ;  /* 0x0000000309067224 */ /* 0x001fd800078e0200 */
[----:B------:R-:W-:Y:S01]  /*8c90*/  @P2 LOP3.LUT R16, R16, 0x80, RZ, 0xfc, !PT ;  /* 0x0000008010102812 */ /* 0x000fe200078efcff */
[----:B---3--:R-:W-:Y:S06]  /*8ca0*/  @!P2 BRA `(.L_x_41) ;  /* 0x000000000004a947 */ /* 0x008fec0003800000 */
[----:B------:R-:W-:Y:S01]  /*8cb0*/  BPT.TRAP 0x1 ;  /* 0x000000040000795c */ /* 0x000fe20000300000 */
.L_x_41:
[----:B------:R-:W-:Y:S01]  /*8cc0*/  SHF.R.S32.HI R7, RZ, 0x1f, R6 ;  /* 0x0000001fff077819 */ /* 0x000fe20000011406 */
[----:B------:R-:W-:Y:S01]  /*8cd0*/  ULDC.64 UR4, c[0x0][0x328] ;  /* 0x0000ca0000047ab9 */ /* 0x000fe20000000a00 */
[----:B------:R-:W-:Y:S03]  /*8ce0*/  BSSY B0, `(.L_x_42) ;  /* 0x0000017000007945 */ /* 0x000fe60003800000 */
[----:B------:R-:W-:-:S04]  /*8cf0*/  IMAD R3, R7, UR4, RZ ;  /* 0x0000000407037c24 */ /* 0x000fc8000f8e02ff */
[C---:B------:R-:W-:Y:S02]  /*8d00*/  IMAD R5, R6.reuse, UR5, R3 ;  /* 0x0000000506057c24 */ /* 0x040fe4000f8e0203 */
[----:B------:R-:W-:Y:S01]  /*8d10*/  IMAD.WIDE.U32 R2, R6, UR4, RZ ;  /* 0x0000000406027c25 */ /* 0x000fe2000f8e00ff */
[----:B------:R-:W-:-:S04]  /*8d20*/  ULDC.64 UR4, c[0x0][0x338] ;  /* 0x0000ce0000047ab9 */ /* 0x000fc80000000a00 */
[----:B------:R-:W-:Y:S02]  /*8d30*/  IADD3 R3, R3, R5, RZ ;  /* 0x0000000503037210 */ /* 0x000fe40007ffe0ff */
[----:B-----5:R-:W-:Y:S01]  /*8d40*/  SHF.R.S32.HI R5, RZ, 0x1f, R4 ;  /* 0x0000001fff057819 */ /* 0x020fe20000011404 */
[----:B------:R-:W-:-:S04]  /*8d50*/  IMAD.WIDE.U32 R2, R4, UR4, R2 ;  /* 0x0000000404027c25 */ /* 0x000fc8000f8e0002 */
[----:B------:R-:W-:-:S04]  /*8d60*/  IMAD R0, R5, UR4, RZ ;  /* 0x0000000405007c24 */ /* 0x000fc8000f8e02ff */
[----:B------:R-:W-:Y:S01]  /*8d70*/  IMAD R0, R4, UR5, R0 ;  /* 0x0000000504007c24 */ /* 0x000fe2000f8e0200 */
[----:B------:R-:W-:-:S03]  /*8d80*/  ULDC.64 UR4, c[0x0][0x330] ;  /* 0x0000cc0000047ab9 */ /* 0x000fc60000000a00 */
[----:B------:R-:W-:Y:S02]  /*8d90*/  IMAD.IADD R3, R3, 0x1, R0 ;  /* 0x0000000103037824 */ /* 0x000fe400078e0200 */
[----:B------:R-:W-:Y:S02]  /*8da0*/  IMAD R0, R29, UR4, RZ ;  /* 0x000000041d007c24 */ /* 0x000fe4000f8e02ff */
[----:B------:R-:W-:-:S04]  /*8db0*/  IMAD.WIDE.U32 R2, R22, UR4, R2 ;  /* 0x0000000416027c25 */ /* 0x000fc8000f8e0002 */
[----:B------:R-:W-:Y:S01]  /*8dc0*/  IMAD R0, R22, UR5, R0 ;  /* 0x0000000516007c24 */ /* 0x000fe2000f8e0200 */
[----:B------:R-:W-:Y:S02]  /*8dd0*/  ULDC.64 UR4, c[0x0][0x318] ;  /* 0x0000c60000047ab9 */ /* 0x000fe40000000a00 */
[----:B------:R-:W-:Y:S01]  /*8de0*/  LEA R17, P0, R2, UR4, 0x1 ;  /* 0x0000000402117c11 */ /* 0x000fe2000f8008ff */
[----:B------:R-:W-:-:S05]  /*8df0*/  IMAD.IADD R0, R3, 0x1, R0 ;  /* 0x0000000103007824 */ /* 0x000fca00078e0200 */
[----:B------:R-:W-:Y:S02]  /*8e00*/  LEA.HI.X R18, R2, UR5, R0, 0x1, P0 ;  /* 0x0000000502127c11 */ /* 0x000fe400080f0c00 */
[----:B------:R-:W-:Y:S02]  /*8e10*/  LEA R0, R23, UR37, 0x3 ;  /* 0x0000002517007c11 */ /* 0x000fe4000f8e18ff */
[----:B------:R-:W-:-:S04]  /*8e20*/  SHF.L.U32 R2, R25, 0x1f, RZ ;  /* 0x0000001f19027819 */ /* 0x000fc800000006ff */
[----:B------:R-:W0:Y:S02]  /*8e30*/  SYNCS.PHASECHK.TRANS64.TRYWAIT P0, [R0+URZ+0x2d840], R2 ;  /* 0x02d84002000075a7 */ /* 0x000e24000800017f */
[----:B0-----:R-:W-:Y:S05]  /*8e40*/  @!P0 BRA `(.L_x_43) ;  /* 0x0000002c00088947 */ /* 0x001fea0003800000 */
.L_x_89:
[----:B------:R-:W-:Y:S05]  /*8e50*/  BSYNC B0 ;  /* 0x0000000000007941 */ /* 0x000fea0003800000 */
.L_x_42:
[----:B------:R-:W1:Y:S01]  /*8e60*/  S2R R9, SR_TID.X ;  /* 0x0000000000097919 */ /* 0x000e620000002100 */
[----:B------:R-:W-:Y:S01]  /*8e70*/  ULDC.64 UR4, c[0x0][0x300] ;  /* 0x0000c00000047ab9 */ /* 0x000fe20000000a00 */
[----:B------:R-:W-:Y:S01]  /*8e80*/  USHF.L.U32 UR6, UR43, 0x7, URZ ;  /* 0x000000072b067899 */ /* 0x000fe2000800063f */
[----:B------:R-:W-:Y:S01]  /*8e90*/  IMAD R7, R7, UR4, RZ ;  /* 0x0000000407077c24 */ /* 0x000fe2000f8e02ff */
[----:B------:R-:W-:Y:S01]  /*8ea0*/  LOP3.LUT P4, RZ, R16, 0x4, RZ, 0xc0, !PT ;  /* 0x0000000410ff7812 */ /* 0x000fe2000788c0ff */
[----:B0-----:R-:W-:Y:S01]  /*8eb0*/  IMAD.WIDE.U32 R2, R6, UR4, RZ ;  /* 0x0000000406027c25 */ /* 0x001fe2000f8e00ff */
[C---:B------:R-:W-:Y:S02]  /*8ec0*/  LOP3.LUT P3, RZ, R16.reuse, 0x2, RZ, 0xc0, !PT ;  /* 0x0000000210ff7812 */ /* 0x040fe4000786c0ff */
[----:B------:R-:W-:Y:S01]  /*8ed0*/  LOP3.LUT P2, RZ, R16, 0x1, RZ, 0xc0, !PT ;  /* 0x0000000110ff7812 */ /* 0x000fe2000784c0ff */
[----:B------:R-:W-:Y:S01]  /*8ee0*/  IMAD R7, R6, UR5, R7 ;  /* 0x0000000506077c24 */ /* 0x000fe2000f8e0207 */
[----:B------:R-:W-:-:S02]  /*8ef0*/  ULDC.64 UR4, c[0x0][0x310] ;  /* 0x0000c40000047ab9 */ /* 0x000fc40000000a00 */
[----:B------:R-:W-:Y:S02]  /*8f00*/  IMAD R5, R5, UR4, RZ ;  /* 0x0000000405057c24 */ /* 0x000fe4000f8e02ff */
[----:B------:R-:W-:Y:S02]  /*8f10*/  IMAD.IADD R3, R3, 0x1, R7 ;  /* 0x0000000103037824 */ /* 0x000fe400078e0207 */
[C---:B------:R-:W-:Y:S02]  /*8f20*/  IMAD R5, R4.reuse, UR5, R5 ;  /* 0x0000000504057c24 */ /* 0x040fe4000f8e0205 */
[----:B------:R-:W-:Y:S01]  /*8f30*/  IMAD.WIDE.U32 R2, R4, UR4, R2 ;  /* 0x0000000404027c25 */ /* 0x000fe2000f8e0002 */
[----:B------:R-:W-:-:S03]  /*8f40*/  ULDC.64 UR4, c[0x0][0x308] ;  /* 0x0000c20000047ab9 */ /* 0x000fc60000000a00 */
[----:B------:R-:W-:Y:S02]  /*8f50*/  IMAD.IADD R3, R3, 0x1, R5 ;  /* 0x0000000103037824 */ /* 0x000fe400078e0205 */
[----:B------:R-:W-:Y:S02]  /*8f60*/  IMAD R5, R29, UR4, RZ ;  /* 0x000000041d057c24 */ /* 0x000fe4000f8e02ff */
[----:B------:R-:W-:-:S04]  /*8f70*/  IMAD.WIDE.U32 R2, R22, UR4, R2 ;  /* 0x0000000416027c25 */ /* 0x000fc8000f8e0002 */
[----:B------:R-:W-:Y:S01]  /*8f80*/  IMAD R4, R22, UR5, R5 ;  /* 0x0000000516047c24 */ /* 0x000fe2000f8e0205 */
[----:B------:R-:W-:Y:S01]  /*8f90*/  ULDC.64 UR4, c[0x0][0x2e8] ;  /* 0x0000ba0000047ab9 */ /* 0x000fe20000000a00 */
[----:B-1----:R-:W-:Y:S01]  /*8fa0*/  SHF.R.U32.HI R10, RZ, 0x2, R9 ;  /* 0x00000002ff0a7819 */ /* 0x002fe20000011609 */
[----:B------:R-:W-:Y:S01]  /*8fb0*/  IMAD.SHL.U32 R8, R9, 0x8, RZ ;  /* 0x0000000809087824 */ /* 0x000fe200078e00ff */
[----:B------:R-:W-:Y:S01]  /*8fc0*/  LEA R5, P0, R2, UR4, 0x1 ;  /* 0x0000000402057c11 */ /* 0x000fe2000f8008ff */
[----:B------:R-:W-:Y:S01]  /*8fd0*/  IMAD.U32 R9, RZ, RZ, UR6 ;  /* 0x00000006ff097e24 */ /* 0x000fe2000f8e00ff */
[----:B------:R-:W-:Y:S01]  /*8fe0*/  IADD3 R4, R3, R4, RZ ;  /* 0x0000000403047210 */ /* 0x000fe20007ffe0ff */
[----:B------:R-:W-:Y:S01]  /*8ff0*/  UMOV UR4, 0xffffffff ;  /* 0xffffffff00047882 */ /* 0x000fe20000000000 */
[----:B------:R-:W-:Y:S02]  /*9000*/  LOP3.LUT R10, R10, 0x1f, RZ, 0xc0, !PT ;  /* 0x0000001f0a0a7812 */ /* 0x000fe400078ec0ff */
[----:B------:R-:W-:Y:S01]  /*9010*/  LEA.HI.X R6, R2, UR5, R4, 0x1, P0 ;  /* 0x0000000502067c11 */ /* 0x000fe200080f0c04 */
[----:B------:R-:W-:Y:S01]  /*9020*/  IMAD R4, R23, 0x3000, R28 ;  /* 0x0000300017047824 */ /* 0x000fe200078e021c */
[----:B------:R-:W-:-:S02]  /*9030*/  LOP3.LUT R8, R8, 0x18, RZ, 0xc0, !PT ;  /* 0x0000001808087812 */ /* 0x000fc400078ec0ff */
[----:B------:R-:W-:Y:S01]  /*9040*/  IADD3 R9, -R10, UR36, -R9 ;  /* 0x000000240a097c10 */ /* 0x000fe2000fffe909 */
[----:B------:R-:W-:Y:S06]  /*9050*/  BRA.DIV UR4, `(.L_x_44) ;  /* 0x0000002a04987947 */ /* 0x000fec000b800000 */
[----:B------:R-:W0:Y:S01]  /*9060*/  SHFL.IDX PT, R3, R5, RZ, 0x1c1f ;  /* 0x001c1fff05037589 */ /* 0x000e2200000e0000 */
[----:B------:R-:W-:-:S03]  /*9070*/  ISETP.GE.AND P0, PT, R9, 0x1, PT ;  /* 0x000000010900780c */ /* 0x000fc60003f06270 */
[----:B------:R-:W1:Y:S04]  /*9080*/  SHFL.IDX PT, R2, R6, RZ, 0x1c1f ;  /* 0x001c1fff06027589 */ /* 0x000e6800000e0000 */
[----:B------:R-:W-:Y:S06]  /*9090*/  SHFL.IDX PT, R14, R5, 0x3, 0x1c1f ;  /* 0x007c1f00050e7f89 */ /* 0x000fec00000e0000 */
[----:B------:R-:W-:-:S02]  /*90a0*/  @P0 LEA R7, R4, UR37, 0x1 ;  /* 0x0000002504070c11 */ /* 0x000fc4000f8e08ff */
[----:B0-----:R-:W-:-:S05]  /*90b0*/  @P0 LEA R3, P1, R8, R3, 0x1 ;  /* 0x0000000308030211 */ /* 0x001fca00078208ff */
[----:B-1----:R-:W-:-:S05]  /*90c0*/  @P0 IMAD.X R2, RZ, RZ, R2, P1 ;  /* 0x000000ffff020224 */ /* 0x002fca00008e0602 */
[----:B------:R-:W-:-:S04]  /*90d0*/  @P0 LOP3.LUT R3, R3, R2, RZ, 0x3c, !PT ;  /* 0x0000000203030212 */ /* 0x000fc800078e3cff */
[----:B------:R-:W-:-:S04]  /*90e0*/  @P0 LOP3.LUT R2, R3, R2, RZ, 0x3c, !PT ;  /* 0x0000000203020212 */ /* 0x000fc800078e3cff */
[----:B------:R-:W-:-:S05]  /*90f0*/  @P0 LOP3.LUT R3, R3, R2, RZ, 0x3c, !PT ;  /* 0x0000000203030212 */ /* 0x000fca00078e3cff */
[----:B------:R-:W-:Y:S04]  /*9100*/  @P0 LDGSTS.E.BYPASS.LTC128B.128 [R7+0x15400], desc[UR48][R2.64], !P4 ;  /* 0x1540000002070fae */ /* 0x000fe8000e101d70 */
[----:B------:R-:W-:Y:S04]  /*9110*/  @P0 LDGSTS.E.BYPASS.LTC128B.128 [R7+0x17400], desc[UR48][R2.64+0x40], !P3 ;  /* 0x1740004002070fae */ /* 0x000fe8000d901d70 */
[----:B------:R0:W-:Y:S01]  /*9120*/  @P0 LDGSTS.E.BYPASS.LTC128B.128 [R7+0x19400], desc[UR48][R2.64+0x80], !P2 ;  /* 0x1940008002070fae */ /* 0x0001e2000d101d70 */
[----:B------:R-:W-:-:S03]  /*9130*/  ISETP.GE.AND P0, PT, R9, 0x21, PT ;  /* 0x000000210900780c */ /* 0x000fc60003f06270 */
[----:B0-----:R-:W0:Y:S10]  /*9140*/  SHFL.IDX PT, R3, R5, 0x1, 0x1c1f ;  /* 0x003c1f0005037f89 */ /* 0x001e3400000e0000 */
[----:B------:R-:W-:Y:S01]  /*9150*/  @P0 LEA R7, R4, UR37, 0x1 ;  /* 0x0000002504070c11 */ /* 0x000fe2000f8e08ff */
[----:B------:R-:W1:Y:S01]  /*9160*/  SHFL.IDX PT, R2, R6, 0x1, 0x1c1f ;  /* 0x003c1f0006027f89 */ /* 0x000e6200000e0000 */
        /* <DEDUP_REMOVED lines=11> */
[----:B------:R-:W1:Y:S04]  /*9220*/  SHFL.IDX PT, R2, R6, 0x2, 0x1c1f ;  /* 0x005c1f0006027f89 */ /* 0x000e6800000e0000 */
[----:B------:R-:W2:Y:S01]  /*9230*/  SHFL.IDX PT, R6, R6, 0x3, 0x1c1f ;  /* 0x007c1f0006067f89 */ /* 0x000ea200000e0000 */
[----:B0-----:R-:W-:-:S04]  /*9240*/  @P0 LEA R3, P1, R8, R3, 0x1 ;  /* 0x0000000308030211 */ /* 0x001fc800078208ff */
[----:B-1----:R-:W-:-:S04]  /*9250*/  @P0 IADD3.X R2, RZ, R2, RZ, P1, !PT ;  /* 0x00000002ff020210 */ /* 0x002fc80000ffe4ff */
[----:B------:R-:W-:-:S04]  /*9260*/  @P0 LOP3.LUT R3, R3, R2, RZ, 0x3c, !PT ;  /* 0x0000000203030212 */ /* 0x000fc800078e3cff */
[----:B------:R-:W-:-:S04]  /*9270*/  @P0 LOP3.LUT R2, R3, R2, RZ, 0x3c, !PT ;  /* 0x0000000203020212 */ /* 0x000fc800078e3cff */
[----:B------:R-:W-:-:S05]  /*9280*/  @P0 LOP3.LUT R3, R3, R2, RZ, 0x3c, !PT ;  /* 0x0000000203030212 */ /* 0x000fca00078e3cff */
[----:B------:R0:W-:Y:S04]  /*9290*/  @P0 LDGSTS.E.BYPASS.LTC128B.128 [R7+0x16400], desc[UR48][R2.64], !P4 ;  /* 0x1640000002070fae */ /* 0x0001e8000e101d70 */
[----:B------:R0:W-:Y:S04]  /*92a0*/  @P0 LDGSTS.E.BYPASS.LTC128B.128 [R7+0x18400], desc[UR48][R2.64+0x40], !P3 ;  /* 0x1840004002070fae */ /* 0x0001e8000d901d70 */
[----:B--2---:R0:W-:Y:S02]  /*92b0*/  @P0 LDGSTS.E.BYPASS.LTC128B.128 [R7+0x1a400], desc[UR48][R2.64+0x80], !P2 ;  /* 0x1a40008002070fae */ /* 0x0041e4000d101d70 */
.L_x_99:
[----:B------:R-:W-:-:S13]  /*92c0*/  ISETP.GE.AND P0, PT, R9, 0x61, PT ;  /* 0x000000610900780c */ /* 0x000fda0003f06270 */
[----:B0-----:R-:W-:Y:S02]  /*92d0*/  @P0 LEA R2, P1, R8, R14, 0x1 ;  /* 0x0000000e08020211 */ /* 0x001fe400078208ff */
[----:B------:R-:W-:-:S03]  /*92e0*/  @P0 LEA R5, R4, UR37, 0x1 ;  /* 0x0000002504050c11 */ /* 0x000fc6000f8e08ff */
[----:B------:R-:W-:-:S05]  /*92f0*/  @P0 IMAD.X R3, RZ, RZ, R6, P1 ;  /* 0x000000ffff030224 */ /* 0x000fca00008e0606 */
[----:B------:R-:W-:Y:S01]  /*9300*/  @!PT LDS RZ, [RZ] ;  /* 0x00000000fffff984 */ /* 0x000fe20000000800 */
[----:B------:R-:W-:Y:S01]  /*9310*/  @!PT LDS RZ, [RZ] ;  /* 0x00000000fffff984 */ /* 0x000fe20000000800 */
[----:B------:R-:W-:Y:S01]  /*9320*/  @!PT LDS RZ, [RZ] ;  /* 0x00000000fffff984 */ /* 0x000fe20000000800 */
[----:B------:R0:W-:Y:S04]  /*9330*/  @P0 LDGSTS.E.BYPASS.LTC128B.128 [R5+0x16c00], desc[UR48][R2.64], !P4 ;  /* 0x16c0000002050fae */ /* 0x0001e8000e101d70 */
[----:B------:R0:W-:Y:S04]  /*9340*/  @P0 LDGSTS.E.BYPASS.LTC128B.128 [R5+0x18c00], desc[UR48][R2.64+0x40], !P3 ;  /* 0x18c0004002050fae */ /* 0x0001e8000d901d70 */
[----:B------:R0:W-:Y:S01]  /*9350*/  @P0 LDGSTS.E.BYPASS.LTC128B.128 [R5+0x1ac00], desc[UR48][R2.64+0x80], !P2 ;  /* 0x1ac0008002050fae */ /* 0x0001e2000d101d70 */
[----:B------:R-:W-:Y:S01]  /*9360*/  PLOP3.LUT P0, PT, PT, PT, PT, 0x80, 0x0 ;  /* 0x000000000000781c */ /* 0x000fe20003f0f070 */
[----:B------:R-:W-:-:S12]  /*9370*/  NOP ;  /* 0x0000000000007918 */ /* 0x000fd80000000000 */
.L_x_45:
[----:B------:R-:W-:Y:S02]  /*9380*/  PLOP3.LUT P1, PT, P1, P0, PT, 0xa2, 0x0 ;  /* 0x000000000000781c */ /* 0x000fe40000f21472 */
[----:B------:R-:W-:-:S08]  /*9390*/  @P0 R2UR P1, UR4, R0 ;  /* 0x00000000000402ca */ /* 0x000fd00000020000 */
[----:B------:R-:W-:-:S05]  /*93a0*/  @P0 PLOP3.LUT P0, PT, P1, PT, PT, 0x80, 0x0 ;  /* 0x000000000000081c */ /* 0x000fca0000f0f070 */
[----:B------:R-:W-:Y:S01]  /*93b0*/  @!P1 SYNCS.ARRIVE.TRANS64.RED.A0T1 RZ, [UR4+0x2d830], RZ ;  /* 0x02d830ffffff99a7 */ /* 0x000fe20008200404 */
[----:B------:R-:W-:Y:S07]  /*93c0*/  @!P1 ARRIVES.LDGSTSBAR.64.TRANSCNT [UR4+0x2d830] ;  /* 0x02d83000ff0099b0 */ /* 0x000fee0008000a84 */
[----:B------:R-:W-:Y:S05]  /*93d0*/  @P0 BRA.U.ANY `(.L_x_45) ;  /* 0xfffffffd00e80947 */ /* 0x000fea000393ffff */
[----:B------:R-:W-:Y:S01]  /*93e0*/  NOP ;  /* 0x0000000000007918 */ /* 0x000fe20000000000 */
[----:B0-----:R-:W-:-:S05]  /*93f0*/  IMAD.U32 R2, RZ, RZ, UR40 ;  /* 0x00000028ff027e24 */ /* 0x001fca000f8e00ff */
[----:B------:R-:W-:-:S13]  /*9400*/  ISETP.NE.AND P2, PT, R2, 0x3, PT ;  /* 0x000000030200780c */ /* 0x000fda0003f45270 */
[----:B------:R-:W-:Y:S05]  /*9410*/  @!P2 BRA `(.L_x_46) ;  /* 0x000000000004a947 */ /* 0x000fea0003800000 */
[----:B------:R-:W-:Y:S01]  /*9420*/  BPT.TRAP 0x1 ;  /* 0x000000040000795c */ /* 0x000fe20000300000 */
.L_x_46:
[----:B------:R0:W-:Y:S02]  /*9430*/  SYNCS.ARRIVE.TRANS64.A1T0 RZ, [R0+URZ+0x2d830], RZ ;  /* 0x02d830ff00ff79a7 */ /* 0x0001e4000810003f */
[----:B------:R-:W-:Y:S05]  /*9440*/  WARPSYNC.ALL ;  /* 0x0000000000007948 */ /* 0x000fea0003800000 */
[----:B------:R-:W-:-:S04]  /*9450*/  UIADD3 UR4, UR37, 0xc400, URZ ;  /* 0x0000c40025047890 */ /* 0x000fc8000fffe03f */
[----:B------:R-:W-:Y:S01]  /*9460*/  ULOP3.LUT UP0, URZ, UR4, 0x1bf, URZ, 0xc0, !UPT ;  /* 0x000001bf043f7892 */ /* 0x000fe2000f80c03f */
[----:B------:R-:W-:Y:S05]  /*9470*/  BAR.SYNC.DEFER_BLOCKING 0x8, 0x200 ;  /* 0x0208000000007b1d */ /* 0x000fea0000010000 */
[----:B------:R-:W-:-:S13]  /*9480*/  PLOP3.LUT P0, PT, PT, PT, UP0, 0x80, 0x0 ;  /* 0x000000000000781c */ /* 0x000fda0003f0f008 */
        /* <DEDUP_REMOVED lines=17> */
.L_x_47:
[----:B------:R-:W2:Y:S01]  /*95a0*/  LDL R21, [R1+0xc] ;  /* 0x00000c0001157983 */ /* 0x000ea20000100800 */
[----:B------:R-:W1:Y:S01]  /*95b0*/  LDC R10, c[0x0][0x448] ;  /* 0x00011200ff0a7b82 */ /* 0x000e620000000800 */
[----:B------:R-:W-:Y:S01]  /*95c0*/  ULDC.64 UR4, c[0x0][0x2d8] ;  /* 0x0000b60000047ab9 */ /* 0x000fe20000000a00 */
[----:B0-----:R-:W-:Y:S01]  /*95d0*/  SHF.R.S32.HI R0, RZ, 0x1f, R19 ;  /* 0x0000001fff007819 */ /* 0x001fe20000011413 */
[----:B------:R-:W0:Y:S01]  /*95e0*/  S2R R26, SR_TID.X ;  /* 0x00000000001a7919 */ /* 0x000e220000002100 */
[----:B------:R-:W-:Y:S01]  /*95f0*/  IMAD R3, R29, UR4, RZ ;  /* 0x000000041d037c24 */ /* 0x000fe2000f8e02ff */
[----:B------:R-:W-:Y:S01]  /*9600*/  ULDC.64 UR6, c[0x0][0x2c8] ;  /* 0x0000b20000067ab9 */ /* 0x000fe20000000a00 */
[----:B------:R-:W-:Y:S01]  /*9610*/  IMAD.MOV R6, RZ, RZ, -R24 ;  /* 0x000000ffff067224 */ /* 0x000fe200078e0a18 */
[----:B------:R-:W-:Y:S01]  /*9620*/  ULDC.64 UR8, c[0x0][0x280] ;  /* 0x0000a00000087ab9 */ /* 0x000fe20000000a00 */
[C---:B------:R-:W-:Y:S01]  /*9630*/  IMAD R4, R22.reuse, UR5, R3 ;  /* 0x0000000516047c24 */ /* 0x040fe2000f8e0203 */
[----:B------:R-:W3:Y:S01]  /*9640*/  S2R R11, SR_TID.X ;  /* 0x00000000000b7919 */ /* 0x000ee20000002100 */
[----:B------:R-:W-:Y:S01]  /*9650*/  IMAD.WIDE.U32 R2, R22, UR4, RZ ;  /* 0x0000000416027c25 */ /* 0x000fe2000f8e00ff */
[----:B------:R-:W-:Y:S01]  /*9660*/  ULDC.64 UR4, c[0x0][0x2e0] ;  /* 0x0000b80000047ab9 */ /* 0x000fe20000000a00 */
[----:B------:R-:W-:-:S02]  /*9670*/  LOP3.LUT P3, RZ, R16, 0x400, RZ, 0xc0, !PT ;  /* 0x0000040010ff7812 */ /* 0x000fc4000786c0ff */
[----:B------:R-:W-:Y:S01]  /*9680*/  IMAD R0, R0, UR4, RZ ;  /* 0x0000000400007c24 */ /* 0x000fe2000f8e02ff */
[C---:B------:R-:W-:Y:S01]  /*9690*/  LOP3.LUT P4, RZ, R16.reuse, 0x200, RZ, 0xc0, !PT ;  /* 0x0000020010ff7812 */ /* 0x040fe2000788c0ff */
[----:B------:R-:W-:Y:S01]  /*96a0*/  IMAD.IADD R3, R3, 0x1, R4 ;  /* 0x0000000103037824 */ /* 0x000fe200078e0204 */
[----:B------:R-:W-:Y:S01]  /*96b0*/  LOP3.LUT P5, RZ, R16, 0x100, RZ, 0xc0, !PT ;  /* 0x0000010010ff7812 */ /* 0x000fe200078ac0ff */
[C---:B------:R-:W-:Y:S02]  /*96c0*/  IMAD R5, R19.reuse, UR5, R0 ;  /* 0x0000000513057c24 */ /* 0x040fe4000f8e0200 */
[----:B------:R-:W-:Y:S01]  /*96d0*/  IMAD.WIDE.U32 R2, R19, UR4, R2 ;  /* 0x0000000413027c25 */ /* 0x000fe2000f8e0002 */
[----:B------:R-:W-:Y:S01]  /*96e0*/  ULDC UR4, c[0x0][0xc38] ;  /* 0x00030e0000047ab9 */ /* 0x000fe20000000800 */
[----:B------:R-:W-:Y:S02]  /*96f0*/  LEA R19, R28, UR37, 0x1 ;  /* 0x000000251c137c11 */ /* 0x000fe4000f8e08ff */
[----:B-1----:R-:W-:-:S02]  /*9700*/  ISETP.NE.AND P0, PT, R10, 0x1, PT ;  /* 0x000000010a00780c */ /* 0x002fc40003f05270 */
[----:B------:R-:W-:Y:S02]  /*9710*/  IADD3 R3, R3, R5, RZ ;  /* 0x0000000503037210 */ /* 0x000fe40007ffe0ff */
[----:B0-----:R-:W-:Y:S01]  /*9720*/  SHF.R.U32.HI R20, RZ, 0x2, R26 ;  /* 0x00000002ff147819 */ /* 0x001fe2000001161a */
[----:B------:R-:W-:-:S08]  /*9730*/  IMAD.SHL.U32 R26, R26, 0x20, RZ ;  /* 0x000000201a1a7824 */ /* 0x000fd000078e00ff */
[----:B------:R-:W0:Y:S01]  /*9740*/  @P0 LDC R0, c[0x0][0x44c] ;  /* 0x00011300ff000b82 */ /* 0x000e220000000800 */
[----:B------:R-:W-:Y:S02]  /*9750*/  LOP3.LUT R20, R20, 0x1f, RZ, 0xc0, !PT ;  /* 0x0000001f14147812 */ /* 0x000fe400078ec0ff */
[----:B------:R-:W-:-:S05]  /*9760*/  LOP3.LUT R26, R26, 0x60, RZ, 0xc0, !PT ;  /* 0x000000601a1a7812 */ /* 0x000fca00078ec0ff */
[----:B------:R-:W1:Y:S01]  /*9770*/  @P0 LDC R4, c[0x0][0x450] ;  /* 0x00011400ff040b82 */ /* 0x000e620000000800 */
[----:B------:R-:W-:-:S07]  /*9780*/  LOP3.LUT R20, R20, R26, RZ, 0xfc, !PT ;  /* 0x0000001a14147212 */ /* 0x000fce00078efcff */
[----:B------:R-:W4:Y:S01]  /*9790*/  @P0 LDC R9, c[0x0][0x44c] ;  /* 0x00011300ff090b82 */ /* 0x000f220000000800 */
[----:B--2---:R-:W-:Y:S01]  /*97a0*/  IMAD R6, R6, UR4, R21 ;  /* 0x0000000406067c24 */ /* 0x004fe2000f8e0215 */
[----:B------:R-:W-:Y:S01]  /*97b0*/  ULDC.64 UR4, c[0x0][0x2d0] ;  /* 0x0000b40000047ab9 */ /* 0x000fe20000000a00 */
[----:B---3--:R-:W-:Y:S02]  /*97c0*/  SHF.R.U32.HI R21, RZ, 0x2, R11 ;  /* 0x00000002ff157819 */ /* 0x008fe4000001160b */
[----:B------:R-:W-:Y:S02]  /*97d0*/  IMAD R7, R6, 0xc0, R20 ;  /* 0x000000c006077824 */ /* 0x000fe400078e0214 */
[----:B------:R-:W-:Y:S01]  /*97e0*/  IMAD.SHL.U32 R20, R11, 0x8, RZ ;  /* 0x000000080b147824 */ /* 0x000fe200078e00ff */
[----:B------:R-:W-:Y:S01]  /*97f0*/  LOP3.LUT R21, R21, 0x1f, RZ, 0xc0, !PT ;  /* 0x0000001f15157812 */ /* 0x000fe200078ec0ff */
[----:B0-----:R-:W-:-:S03]  /*9800*/  @P0 IMAD.HI.U32 R0, R7, R0, RZ ;  /* 0x0000000007000227 */ /* 0x001fc600078e00ff */
[----:B------:R-:W-:Y:S01]  /*9810*/  LOP3.LUT R20, R20, 0x18, RZ, 0xc0, !PT ;  /* 0x0000001814147812 */ /* 0x000fe200078ec0ff */
[----:B------:R-:W-:Y:S01]  /*9820*/  IMAD.MOV.U32 R5, RZ, RZ, R7 ;  /* 0x000000ffff057224 */ /* 0x000fe200078e0007 */
[----:B-1----:R-:W-:-:S04]  /*9830*/  @P0 SHF.R.U32.HI R5, RZ, R4, R0 ;  /* 0x00000004ff050219 */ /* 0x002fc80000011600 */
[----:B------:R-:W-:-:S05]  /*9840*/  SHF.R.S32.HI R0, RZ, 0x1f, R5 ;  /* 0x0000001fff007819 */ /* 0x000fca0000011405 */
[----:B------:R-:W-:-:S04]  /*9850*/  IMAD R0, R0, UR4, RZ ;  /* 0x0000000400007c24 */ /* 0x000fc8000f8e02ff */
[C---:B------:R-:W-:Y:S02]  /*9860*/  IMAD R8, R5.reuse, UR5, R0 ;  /* 0x0000000505087c24 */ /* 0x040fe4000f8e0200 */
[----:B------:R-:W-:Y:S02]  /*9870*/  IMAD.MOV R0, RZ, RZ, -R5 ;  /* 0x000000ffff007224 */ /* 0x000fe400078e0a05 */
[----:B------:R-:W-:-:S04]  /*9880*/  IMAD.WIDE.U32 R4, R5, UR4, R2 ;  /* 0x0000000405047c25 */ /* 0x000fc8000f8e0002 */
[----:B------:R-:W-:Y:S02]  /*9890*/  IMAD R0, R10, R0, R7 ;  /* 0x000000000a007224 */ /* 0x000fe400078e0207 */
[----:B------:R-:W-:-:S03]  /*98a0*/  IMAD.IADD R5, R5, 0x1, R8 ;  /* 0x0000000105057824 */ /* 0x000fc600078e0208 */
[----:B------:R-:W-:Y:S01]  /*98b0*/  SHF.R.S32.HI R8, RZ, 0x1f, R0 ;  /* 0x0000001fff087819 */ /* 0x000fe20000011400 */
[----:B------:R-:W-:-:S04]  /*98c0*/  IMAD.WIDE.U32 R4, R0, UR6, R4 ;  /* 0x0000000600047c25 */ /* 0x000fc8000f8e0004 */
[----:B------:R-:W-:-:S04]  /*98d0*/  IMAD R8, R8, UR6, RZ ;  /* 0x0000000608087c24 */ /* 0x000fc8000f8e02ff */
[----:B------:R-:W-:Y:S01]  /*98e0*/  IMAD R8, R0, UR7, R8 ;  /* 0x0000000700087c24 */ /* 0x000fe2000f8e0208 */
[----:B------:R-:W-:-:S03]  /*98f0*/  LEA R0, P1, R4, UR8, 0x1 ;  /* 0x0000000804007c11 */ /* 0x000fc6000f8208ff */
[----:B------:R-:W-:Y:S01]  /*9900*/  IMAD.IADD R5, R5, 0x1, R8 ;  /* 0x0000000105057824 */ /* 0x000fe200078e0208 */
[----:B------:R-:W-:-:S04]  /*9910*/  IADD3 R8, R7, 0x80, RZ ;  /* 0x0000008007087810 */ /* 0x000fc80007ffe0ff */
[----:B------:R-:W-:Y:S01]  /*9920*/  LEA.HI.X R4, R4, UR9, R5, 0x1, P1 ;  /* 0x0000000904047c11 */ /* 0x000fe200088f0c05 */
[----:B----4-:R-:W-:Y:S01]  /*9930*/  @P0 IMAD.HI.U32 R9, R8, R9, RZ ;  /* 0x0000000908090227 */ /* 0x010fe200078e00ff */
[----:B------:R-:W0:Y:S03]  /*9940*/  @P0 LDC R5, c[0x0][0x450] ;  /* 0x00011400ff050b82 */ /* 0x000e260000000800 */
[----:B------:R-:W-:Y:S01]  /*9950*/  IMAD.MOV.U32 R7, RZ, RZ, R8 ;  /* 0x000000ffff077224 */ /* 0x000fe200078e0008 */
[----:B0-----:R-:W-:-:S05]  /*9960*/  @P0 SHF.R.U32.HI R7, RZ, R5, R9 ;  /* 0x00000005ff070219 */ /* 0x001fca0000011609 */
[----:B------:R-:W-:Y:S02]  /*9970*/  IMAD.MOV R5, RZ, RZ, -R7 ;  /* 0x000000ffff057224 */ /* 0x000fe400078e0a07 */
[----:B------:R-:W-:-:S04]  /*9980*/  IMAD.WIDE.U32 R2, R7, UR4, R2 ;  /* 0x0000000407027c25 */ /* 0x000fc8000f8e0002 */
[----:B------:R-:W-:Y:S01]  /*9990*/  IMAD R5, R10, R5, R8 ;  /* 0x000000050a057224 */ /* 0x000fe200078e0208 */
[----:B------:R-:W-:-:S05]  /*99a0*/  SHF.R.S32.HI R8, RZ, 0x1f, R7 ;  /* 0x0000001fff087819 */ /* 0x000fca0000011407 */
[----:B------:R-:W-:Y:S01]  /*99b0*/  IMAD R8, R8, UR4, RZ ;  /* 0x0000000408087c24 */ /* 0x000fe2000f8e02ff */
[----:B------:R-:W-:-:S03]  /*99c0*/  UMOV UR4, 0xffffffff ;  /* 0xffffffff00047882 */ /* 0x000fc60000000000 */
[----:B------:R-:W-:Y:S01]  /*99d0*/  IMAD R8, R7, UR5, R8 ;  /* 0x0000000507087c24 */ /* 0x000fe2000f8e0208 */
[----:B------:R-:W-:-:S03]  /*99e0*/  SHF.R.S32.HI R7, RZ, 0x1f, R5 ;  /* 0x0000001fff077819 */ /* 0x000fc60000011405 */
[----:B------:R-:W-:Y:S02]  /*99f0*/  IMAD.IADD R3, R3, 0x1, R8 ;  /* 0x0000000103037824 */ /* 0x000fe400078e0208 */
[----:B------:R-:W-:Y:S02]  /*9a00*/  IMAD R7, R7, UR6, RZ ;  /* 0x0000000607077c24 */ /* 0x000fe4000f8e02ff */
[----:B------:R-:W-:-:S04]  /*9a10*/  IMAD.WIDE.U32 R2, R5, UR6, R2 ;  /* 0x0000000605027c25 */ /* 0x000fc8000f8e0002 */
[----:B------:R-:W-:Y:S01]  /*9a20*/  IMAD R7, R5, UR7, R7 ;  /* 0x0000000705077c24 */ /* 0x000fe2000f8e0207 */
[----:B------:R-:W-:-:S04]  /*9a30*/  LEA R8, P0, R2, UR8, 0x1 ;  /* 0x0000000802087c11 */ /* 0x000fc8000f8008ff */
[----:B------:R-:W-:-:S04]  /*9a40*/  IADD3 R7, R3, R7, RZ ;  /* 0x0000000703077210 */ /* 0x000fc80007ffe0ff */
[----:B------:R-:W-:Y:S01]  /*9a50*/  LEA.HI.X R7, R2, UR9, R7, 0x1, P0 ;  /* 0x0000000902077c11 */ /* 0x000fe200080f0c07 */
[----:B------:R-:W-:Y:S06]  /*9a60*/  BRA.DIV UR4, `(.L_x_48) ;  /* 0x00000026047c7947 */ /* 0x000fec000b800000 */
[----:B------:R-:W0:Y:S01]  /*9a70*/  SHFL.IDX PT, R3, R0, RZ, 0x1c1f ;  /* 0x001c1fff00037589 */ /* 0x000e2200000e0000 */
[----:B------:R-:W-:-:S03]  /*9a80*/  IMAD R5, R6, 0xc0, R21 ;  /* 0x000000c006057824 */ /* 0x000fc600078e0215 */
[----:B------:R-:W1:Y:S01]  /*9a90*/  SHFL.IDX PT, R2, R4, RZ, 0x1c1f ;  /* 0x001c1fff04027589 */ /* 0x000e6200000e0000 */
[C---:B------:R-:W-:Y:S01]  /*9aa0*/  VIADD R6, R5.reuse, 0x20 ;  /* 0x0000002005067836 */ /* 0x040fe20000000000 */
[----:B------:R-:W-:Y:S02]  /*9ab0*/  ISETP.GE.AND P0, PT, R5, UR38, PT ;  /* 0x0000002605007c0c */ /* 0x000fe4000bf06270 */
[----:B------:R-:W-:Y:S11]  /*9ac0*/  SHFL.IDX PT, R14, R0, 0x3, 0x1c1f ;  /* 0x007c1f00000e7f89 */ /* 0x000ff600000e0000 */
[----:B0-----:R-:W-:-:S05]  /*9ad0*/  @!P0 LEA R3, P1, R20, R3, 0x1 ;  /* 0x0000000314038211 */ /* 0x001fca00078208ff */
[----:B-1----:R-:W-:-:S05]  /*9ae0*/  @!P0 IMAD.X R2, RZ, RZ, R2, P1 ;  /* 0x000000ffff028224 */ /* 0x002fca00008e0602 */
[----:B------:R-:W-:-:S04]  /*9af0*/  @!P0 LOP3.LUT R3, R3, R2, RZ, 0x3c, !PT ;  /* 0x0000000203038212 */ /* 0x000fc800078e3cff */
[----:B------:R-:W-:-:S04]  /*9b00*/  @!P0 LOP3.LUT R2, R3, R2, RZ, 0x3c, !PT ;  /* 0x0000000203028212 */ /* 0x000fc800078e3cff */
[----:B------:R-:W-:-:S05]  /*9b10*/  @!P0 LOP3.LUT R3, R3, R2, RZ, 0x3c, !PT ;  /* 0x0000000203038212 */ /* 0x000fca00078e3cff */
[----:B------:R-:W-:Y:S04]  /*9b20*/  @!P0 LDGSTS.E.BYPASS.LTC128B.128 [R19+0xc400], desc[UR48][R2.64], !P3 ;  /* 0x0c40000002138fae */ /* 0x000fe8000d901d70 */
[----:B------:R-:W-:Y:S04]  /*9b30*/  @!P0 LDGSTS.E.BYPASS.LTC128B.128 [R19+0xf400], desc[UR48][R2.64+0x40], !P4 ;  /* 0x0f40004002138fae */ /* 0x000fe8000e101d70 */
[----:B------:R0:W-:Y:S01]  /*9b40*/  @!P0 LDGSTS.E.BYPASS.LTC128B.128 [R19+0x12400], desc[UR48][R2.64+0x80], !P5 ;  /* 0x1240008002138fae */ /* 0x0001e2000e901d70 */
[----:B------:R-:W-:Y:S01]  /*9b50*/  ISETP.GE.AND P0, PT, R6, UR38, PT ;  /* 0x0000002606007c0c */ /* 0x000fe2000bf06270 */
[----:B------:R-:W-:-:S02]  /*9b60*/  VIADD R6, R5, 0x40 ;  /* 0x0000004005067836 */ /* 0x000fc40000000000 */
[----:B0-----:R-:W0:Y:S04]  /*9b70*/  SHFL.IDX PT, R3, R0, 0x1, 0x1c1f ;  /* 0x003c1f0000037f89 */ /* 0x001e2800000e0000 */
[----:B------:R-:W1:Y:S06]  /*9b80*/  SHFL.IDX PT, R2, R4, 0x1, 0x1c1f ;  /* 0x003c1f0004027f89 */ /* 0x000e6c00000e0000 */
[----:B0-----:R-:W-:-:S04]  /*9b90*/  @!P0 LEA R3, P1, R20, R3, 0x1 ;  /* 0x0000000314038211 */ /* 0x001fc800078208ff */
[----:B-1----:R-:W-:-:S04]  /*9ba0*/  @!P0 IADD3.X R2, RZ, R2, RZ, P1, !PT ;  /* 0x00000002ff028210 */ /* 0x002fc80000ffe4ff */
        /* <DEDUP_REMOVED lines=9> */
[----:B------:R-:W1:Y:S04]  /*9c40*/  SHFL.IDX PT, R2, R4, 0x2, 0x1c1f ;  /* 0x005c1f0004027f89 */ /* 0x000e6800000e0000 */
[----:B------:R-:W2:Y:S04]  /*9c50*/  SHFL.IDX PT, R4, R4, 0x3, 0x1c1f ;  /* 0x007c1f0004047f89 */ /* 0x000ea800000e0000 */
[----:B------:R-:W-:Y:S04]  /*9c60*/  SHFL.IDX PT, R0, R7, RZ, 0x1c1f ;  /* 0x001c1fff07007589 */ /* 0x000fe800000e0000 */
[----:B------:R-:W-:Y:S01]  /*9c70*/  SHFL.IDX PT, R7, R7, 0x1, 0x1c1f ;  /* 0x003c1f0007077f89 */ /* 0x000fe200000e0000 */
        /* <DEDUP_REMOVED lines=8> */
[----:B------:R-:W-:-:S13]  /*9d00*/  ISETP.GE.AND P0, PT, R6, UR38, PT ;  /* 0x0000002606007c0c */ /* 0x000fda000bf06270 */
[----:B------:R-:W-:-:S04]  /*9d10*/  @!P0 LEA R14, P1, R20, R14, 0x1 ;  /* 0x0000000e140e8211 */ /* 0x000fc800078208ff */
[----:B--2---:R-:W-:Y:S01]  /*9d20*/  @!P0 IADD3.X R9, RZ, R4, RZ, P1, !PT ;  /* 0x00000004ff098210 */ /* 0x004fe20000ffe4ff */
[----:B0-----:R-:W-:Y:S02]  /*9d30*/  @!P0 IMAD.MOV.U32 R2, RZ, RZ, R14 ;  /* 0x000000ffff028224 */ /* 0x001fe400078e000e */
[----:B------:R-:W0:Y:S01]  /*9d40*/  SHFL.IDX PT, R14, R8, RZ, 0x1c1f ;  /* 0x001c1fff080e7589 */ /* 0x000e2200000e0000 */
[----:B------:R-:W-:Y:S02]  /*9d50*/  VIADD R4, R5, 0x80 ;  /* 0x0000008005047836 */ /* 0x000fe40000000000 */
[----:B------:R-:W-:-:S05]  /*9d60*/  @!P0 IMAD.MOV.U32 R3, RZ, RZ, R9 ;  /* 0x000000ffff038224 */ /* 0x000fca00078e0009 */
[----:B------:R-:W-:Y:S04]  /*9d70*/  @!P0 LDGSTS.E.BYPASS.LTC128B.128 [R19+0xdc00], desc[UR48][R2.64], !P3 ;  /* 0x0dc0000002138fae */ /* 0x000fe8000d901d70 */
[----:B------:R-:W-:Y:S04]  /*9d80*/  @!P0 LDGSTS.E.BYPASS.LTC128B.128 [R19+0x10c00], desc[UR48][R2.64+0x40], !P4 ;  /* 0x10c0004002138fae */ /* 0x000fe8000e101d70 */
[----:B------:R1:W-:Y:S01]  /*9d90*/  @!P0 LDGSTS.E.BYPASS.LTC128B.128 [R19+0x13c00], desc[UR48][R2.64+0x80], !P5 ;  /* 0x13c0008002138fae */ /* 0x0003e2000e901d70 */
[----:B------:R-:W-:-:S13]  /*9da0*/  ISETP.GE.AND P0, PT, R4, UR38, PT ;  /* 0x0000002604007c0c */ /* 0x000fda000bf06270 */
[----:B0-----:R-:W-:-:S04]  /*9db0*/  @!P0 LEA R14, P1, R20, R14, 0x1 ;  /* 0x0000000e140e8211 */ /* 0x001fc800078208ff */
[----:B------:R-:W-:Y:S01]  /*9dc0*/  @!P0 IADD3.X R9, RZ, R0, RZ, P1, !PT ;  /* 0x00000000ff098210 */ /* 0x000fe20000ffe4ff */
[----:B-1----:R-:W-:Y:S02]  /*9dd0*/  @!P0 IMAD.MOV.U32 R2, RZ, RZ, R14 ;  /* 0x000000ffff028224 */ /* 0x002fe400078e000e */
[----:B------:R0:W1:Y:S02]  /*9de0*/  SHFL.IDX PT, R14, R8, 0x1, 0x1c1f ;  /* 0x003c1f00080e7f89 */ /* 0x00006400000e0000 */
[----:B------:R-:W-:-:S05]  /*9df0*/  @!P0 IMAD.MOV.U32 R3, RZ, RZ, R9 ;  /* 0x000000ffff038224 */ /* 0x000fca00078e0009 */
[----:B------:R0:W-:Y:S04]  /*9e00*/  @!P0 LDGSTS.E.BYPASS.LTC128B.128 [R19+0xe400], desc[UR48][R2.64], !P3 ;  /* 0x0e40000002138fae */ /* 0x0001e8000d901d70 */
[----:B------:R0:W-:Y:S04]  /*9e10*/  @!P0 LDGSTS.E.BYPASS.LTC128B.128 [R19+0x11400], desc[UR48][R2.64+0x40], !P4 ;  /* 0x1140004002138fae */ /* 0x0001e8000e101d70 */
[----:B------:R0:W-:Y:S02]  /*9e20*/  @!P0 LDGSTS.E.BYPASS.LTC128B.128 [R19+0x14400], desc[UR48][R2.64+0x80], !P5 ;  /* 0x1440008002138fae */ /* 0x0001e4000e901d70 */
.L_x_112:
[----:B------:R-:W2:Y:S01]  /*9e30*/  LDL R0, [R1+0x10] ;  /* 0x0000100001007983 */ /* 0x000ea20000100800 */
[----:B------:R-:W-:-:S05]  /*9e40*/  VIADD R5, R5, 0xa0 ;  /* 0x000000a005057836 */ /* 0x000fca0000000000 */
[----:B------:R-:W-:-:S13]  /*9e50*/  ISETP.GE.AND P0, PT, R5, UR38, PT ;  /* 0x0000002605007c0c */ /* 0x000fda000bf06270 */
[----:B01----:R-:W-:-:S04]  /*9e60*/  @!P0 LEA R2, P1, R20, R14, 0x1 ;  /* 0x0000000e14028211 */ /* 0x003fc800078208ff */
[----:B------:R-:W-:-:S05]  /*9e70*/  @!P0 IADD3.X R3, RZ, R7, RZ, P1, !PT ;  /* 0x00000007ff038210 */ /* 0x000fca0000ffe4ff */
[----:B------:R-:W-:Y:S01]  /*9e80*/  @!PT LDS RZ, [RZ] ;  /* 0x00000000fffff984 */ /* 0x000fe20000000800 */
[----:B------:R-:W-:Y:S01]  /*9e90*/  @!PT LDS RZ, [RZ] ;  /* 0x00000000fffff984 */ /* 0x000fe20000000800 */
[----:B------:R-:W-:Y:S01]  /*9ea0*/  @!PT LDS RZ, [RZ] ;  /* 0x00000000fffff984 */ /* 0x000fe20000000800 */
[----:B------:R0:W-:Y:S04]  /*9eb0*/  @!P0 LDGSTS.E.BYPASS.LTC128B.128 [R19+0xec00], desc[UR48][R2.64], !P3 ;  /* 0x0ec0000002138fae */ /* 0x0001e8000d901d70 */
[----:B------:R0:W-:Y:S04]  /*9ec0*/  @!P0 LDGSTS.E.BYPASS.LTC128B.128 [R19+0x11c00], desc[UR48][R2.64+0x40], !P4 ;  /* 0x11c0004002138fae */ /* 0x0001e8000e101d70 */
[----:B------:R0:W-:Y:S01]  /*9ed0*/  @!P0 LDGSTS.E.BYPASS.LTC128B.128 [R19+0x14c00], desc[UR48][R2.64+0x80], !P5 ;  /* 0x14c0008002138fae */ /* 0x0001e2000e901d70 */
[----:B------:R-:W-:Y:S01]  /*9ee0*/  NOP ;  /* 0x0000000000007918 */ /* 0x000fe20000000000 */
[----:B------:R-:W-:Y:S02]  /*9ef0*/  SYNCS.ARRIVE.TRANS64.RED.A0T1 RZ, [UR37+0x2d800], RZ ;  /* 0x02d800ffffff79a7 */ /* 0x000fe40008200425 */
[----:B------:R-:W-:Y:S01]  /*9f00*/  ARRIVES.LDGSTSBAR.64.TRANSCNT [UR37+0x2d800] ;  /* 0x02d80000ff0079b0 */ /* 0x000fe20008000aa5 */
[----:B--2---:R-:W-:-:S04]  /*9f10*/  LOP3.LUT R0, R0, 0x1, RZ, 0xc, !PT ;  /* 0x0000000100007812 */ /* 0x004fc800078e0cff */
[----:B------:R-:W-:Y:S01]  /*9f20*/  SHF.L.U32 R0, R0, 0x1f, RZ ;  /* 0x0000001f00007819 */ /* 0x000fe200000006ff */
[----:B------:R-:W-:Y:S01]  /*9f30*/  NOP ;  /* 0x0000000000007918 */ /* 0x000fe20000000000 */
[----:B------:R-:W-:Y:S01]  /*9f40*/  SYNCS.ARRIVE.TRANS64.A1T0 RZ, [UR37+0x2d800], RZ ;  /* 0x02d800ffffff79a7 */ /* 0x000fe20008100025 */
[----:B------:R-:W-:Y:S01]  /*9f50*/  BSSY B0, `(.L_x_49) ;  /* 0x0000003000007945 */ /* 0x000fe20003800000 */
[----:B------:R-:W1:Y:S03]  /*9f60*/  SYNCS.PHASECHK.TRANS64.TRYWAIT P0, [UR37+0x2d820], R0 ;  /* 0x02d82000ff0075a7 */ /* 0x000e660008000165 */
[----:B01----:R-:W-:Y:S05]  /*9f70*/  @!P0 BRA `(.L_x_50) ;  /* 0x0000002800488947 */ /* 0x003fea0003800000 */
.L_x_113:
[----:B------:R-:W-:Y:S05]  /*9f80*/  BSYNC B0 ;  /* 0x0000000000007941 */ /* 0x000fea0003800000 */
.L_x_49:
[----:B------:R-:W-:Y:S01]  /*9f90*/  UISETP.GE.AND UP0, UPT, UR36, 0x81, UPT ;  /* 0x000000812400788c */ /* 0x000fe2000bf06270 */
[----:B------:R-:W-:-:S05]  /*9fa0*/  IMAD.U32 R10, RZ, RZ, UR43 ;  /* 0x0000002bff0a7e24 */ /* 0x000fca000f8e00ff */
[----:B------:R-:W-:-:S13]  /*9fb0*/  PLOP3.LUT P0, PT, PT, PT, UP0, 0x40, 0x0 ;  /* 0x000000000000781c */ /* 0x000fda0003f0e808 */
[----:B------:R-:W-:Y:S05]  /*9fc0*/  @P0 BRA `(.L_x_51) ;  /* 0x0000000c00a00947 */ /* 0x000fea0003800000 */
[----:B------:R-:W-:Y:S01]  /*9fd0*/  BSSY B0, `(.L_x_51) ;  /* 0x00000e7000007945 */ /* 0x000fe20003800000 */
[----:B------:R-:W-:Y:S01]  /*9fe0*/  IMAD.MOV.U32 R20, RZ, RZ, R25 ;  /* 0x000000ffff147224 */ /* 0x000fe200078e0019 */
[----:B0-----:R-:W-:Y:S01]  /*9ff0*/  MOV R0, UR39 ;  /* 0x0000002700007c02 */ /* 0x001fe20008000f00 */
[----:B------:R-:W-:Y:S02]  /*a000*/  IMAD.MOV.U32 R7, RZ, RZ, R23 ;  /* 0x000000ffff077224 */ /* 0x000fe400078e0017 */
[----:B------:R-:W-:-:S07]  /*a010*/  IMAD.U32 R26, RZ, RZ, UR43 ;  /* 0x0000002bff1a7e24 */ /* 0x000fce000f8e00ff */
.L_x_64:
[----:B------:R-:W2:Y:S01]  /*a020*/  LDL R9, [R1+0x8] ;  /* 0x0000080001097983 */ /* 0x000ea20000100800 */
[----:B------:R-:W0:Y:S01]  /*a030*/  LDC R3, c[0x0][0x430] ;  /* 0x00010c00ff037b82 */ /* 0x000e220000000800 */
[----:B------:R-:W-:Y:S02]  /*a040*/  ULDC.64 UR4, c[0x0][0x428] ;  /* 0x00010a0000047ab9 */ /* 0x000fe40000000a00 */
[----:B------:R-:W3:Y:S04]  /*a050*/  LDL R6, [R1+0x4] ;  /* 0x0000040001067983 */ /* 0x000ee80000100800 */
[----:B------:R-:W4:Y:S01]  /*a060*/  LDL R8, [R1] ;  /* 0x0000000001087983 */ /* 0x000f220000100800 */
[----:B------:R-:W1:Y:S01]  /*a070*/  S2R R2, SR_TID.X ;  /* 0x0000000000027919 */ /* 0x000e620000002100 */
[----:B0-----:R-:W-:-:S13]  /*a080*/  ISETP.NE.AND P0, PT, R3, 0x1, PT ;  /* 0x000000010300780c */ /* 0x001fda0003f05270 */
[----:B------:R-:W0:Y:S01]  /*a090*/  @P0 LDC R4, c[0x0][0x434] ;  /* 0x00010d00ff040b82 */ /* 0x000e220000000800 */
[----:B-1----:R-:W-:Y:S01]  /*a0a0*/  IMAD.SHL.U32 R3, R2, 0x20, RZ ;  /* 0x0000002002037824 */ /* 0x002fe200078e00ff */
[----:B------:R-:W-:-:S06]  /*a0b0*/  SHF.R.U32.HI R5, RZ, 0x2, R2 ;  /* 0x00000002ff057819 */ /* 0x000fcc0000011602 */
[----:B------:R-:W1:Y:S01]  /*a0c0*/  @P0 LDC R2, c[0x0][0x438] ;  /* 0x00010e00ff020b82 */ /* 0x000e620000000800 */
[----:B------:R-:W-:Y:S02]  /*a0d0*/  LOP3.LUT R5, R5, 0x1f, RZ, 0xc0, !PT ;  /* 0x0000001f05057812 */ /* 0x000fe400078ec0ff */
[----:B------:R-:W-:-:S03]  /*a0e0*/  LOP3.LUT R3, R3, 0x60, RZ, 0xc0, !PT ;  /* 0x0000006003037812 */ /* 0x000fc600078ec0ff */
[----:B------:R-:W-:-:S05]  /*a0f0*/  IMAD R5, R0, 0x80, R5 ;  /* 0x0000008000057824 */ /* 0x000fca00078e0205 */
[----:B--2---:R-:W-:-:S05]  /*a100*/  IADD3 R5, R3, R5, R9 ;  /* 0x0000000503057210 */ /* 0x004fca0007ffe009 */
[----:B0-----:R-:W-:Y:S01]  /*a110*/  @P0 IMAD.HI.U32 R3, R5, R4, RZ ;  /* 0x0000000405030227 */ /* 0x001fe200078e00ff */
[----:B------:R-:W-:-:S04]  /*a120*/  MOV R4, R5 ;  /* 0x0000000500047202 */ /* 0x000fc80000000f00 */
[----:B-1----:R-:W-:Y:S01]  /*a130*/  @P0 SHF.R.U32.HI R4, RZ, R2, R3 ;  /* 0x00000002ff040219 */ /* 0x002fe20000011603 */
[----:B---3--:R-:W-:-:S03]  /*a140*/  IMAD R6, R6, UR4, RZ ;  /* 0x0000000406067c24 */ /* 0x008fc6000f8e02ff */
[--C-:B------:R-:W-:Y:S01]  /*a150*/  SHF.R.S32.HI R3, RZ, 0x1f, R4.reuse ;  /* 0x0000001fff037819 */ /* 0x100fe20000011404 */
[----:B------:R-:W-:Y:S02]  /*a160*/  IMAD.MOV.U32 R2, RZ, RZ, R4 ;  /* 0x000000ffff027224 */ /* 0x000fe400078e0004 */
[C---:B----4-:R-:W-:Y:S02]  /*a170*/  IMAD R6, R8.reuse, UR5, R6 ;  /* 0x0000000508067c24 */ /* 0x050fe4000f8e0206 */
[----:B------:R-:W-:Y:S01]  /*a180*/  IMAD.WIDE.U32 R2, R8, UR4, R2 ;  /* 0x0000000408027c25 */ /* 0x000fe2000f8e0002 */
[----:B------:R-:W-:-:S03]  /*a190*/  ULDC.64 UR4, c[0x0][0x418] ;  /* 0x0001060000047ab9 */ /* 0x000fc60000000a00 */
[----:B------:R-:W-:Y:S01]  /*a1a0*/  IMAD.IADD R6, R6, 0x1, R3 ;  /* 0x0000000106067824 */ /* 0x000fe200078e0203 */
[C---:B------:R-:W-:Y:S01]  /*a1b0*/  LEA R8, P0, R2.reuse, UR4, 0x2 ;  /* 0x0000000402087c11 */ /* 0x040fe2000f8010ff */
[----:B------:R-:W-:Y:S01]  /*a1c0*/  IMAD.U32 R10, RZ, RZ, UR40 ;  /* 0x00000028ff0a7e24 */ /* 0x000fe2000f8e00ff */
[----:B------:R-:W-:Y:S01]  /*a1d0*/  IADD3 R23, R7, 0x1, RZ ;  /* 0x0000000107177810 */ /* 0x000fe20007ffe0ff */
[----:B------:R-:W-:Y:S01]  /*a1e0*/  ULDC UR4, c[0x0][0x430] ;  /* 0x00010c0000047ab9 */ /* 0x000fe20000000800 */
[----:B------:R-:W-:Y:S01]  /*a1f0*/  LEA.HI.X R9, R2, UR5, R6, 0x2, P0 ;  /* 0x0000000502097c11 */ /* 0x000fe200080f1406 */
[----:B------:R-:W-:-:S04]  /*a200*/  IMAD.MOV R2, RZ, RZ, -R4 ;  /* 0x000000ffff027224 */ /* 0x000fc800078e0a04 */
[----:B------:R-:W2:Y:S01]  /*a210*/  LDG.E R4, desc[UR48][R8.64] ;  /* 0x0000003008047981 */ /* 0x000ea2000c1e1900 */
[----:B------:R-:W-:Y:S02]  /*a220*/  ISETP.NE.AND P1, PT, R10, 0x3, PT ;  /* 0x000000030a00780c */ /* 0x000fe40003f25270 */
[----:B------:R-:W-:Y:S01]  /*a230*/  ISETP.NE.AND P0, PT, R23, 0x2, PT ;  /* 0x000000021700780c */ /* 0x000fe20003f05270 */
[----:B------:R-:W-:-:S03]  /*a240*/  IMAD R5, R2, UR4, R5 ;  /* 0x0000000402057c24 */ /* 0x000fc6000f8e0205 */
[----:B------:R-:W-:Y:S01]  /*a250*/  SEL R25, RZ, 0x1, P0 ;  /* 0x00000001ff197807 */ /* 0x000fe20000000000 */
[----:B------:R-:W-:Y:S01]  /*a260*/  IMAD.MOV.U32 R10, RZ, RZ, R0 ;  /* 0x000000ffff0a7224 */ /* 0x000fe200078e0000 */
[----:B------:R-:W-:Y:S02]  /*a270*/  SEL R23, R23, RZ, P0 ;  /* 0x000000ff17177207 */ /* 0x000fe40000000000 */
[----:B------:R-:W-:Y:S02]  /*a280*/  LOP3.LUT R25, R20, R25, RZ, 0x3c, !PT ;  /* 0x0000001914197212 */ /* 0x000fe400078e3cff */
[----:B--2---:R-:W-:Y:S01]  /*a290*/  SHF.R.S32.HI R24, RZ, 0x1f, R4 ;  /* 0x0000001fff187819 */ /* 0x004fe20000011404 */
[----:B------:R-:W-:Y:S06]  /*a2a0*/  @!P1 BRA `(.L_x_52) ;  /* 0x0000000000049947 */ /* 0x000fec0003800000 */
[----:B------:R-:W-:Y:S01]  /*a2b0*/  BPT.TRAP 0x1 ;  /* 0x000000040000795c */ /* 0x000fe20000300000 */
.L_x_52:
[----:B------:R-:W-:Y:S01]  /*a2c0*/  LEA R6, R23, UR37, 0x3 ;  /* 0x0000002517067c11 */ /* 0x000fe2000f8e18ff */
[----:B------:R-:W-:Y:S01]  /*a2d0*/  BSSY B1, `(.L_x_53) ;  /* 0x0000004000017945 */ /* 0x000fe20003800000 */
[----:B------:R-:W-:-:S04]  /*a2e0*/  SHF.L.U32 R0, R25, 0x1f, RZ ;  /* 0x0000001f19007819 */ /* 0x000fc800000006ff */
[----:B------:R-:W0:Y:S02]  /*a2f0*/  SYNCS.PHASECHK.TRANS64.TRYWAIT P0, [R6+URZ+0x2d840], R0 ;  /* 0x02d84000060075a7 */ /* 0x000e24000800017f */
[----:B0-----:R-:W-:Y:S05]  /*a300*/  @!P0 BRA `(.L_x_54) ;  /* 0x00000024007c8947 */ /* 0x001fea0003800000 */
.L_x_114:
[----:B------:R-:W-:Y:S05]  /*a310*/  BSYNC B1 ;  /* 0x0000000000017941 */ /* 0x000fea0003800000 */
.L_x_53:
[----:B------:R-:W-:Y:S01]  /*a320*/  SHF.R.S32.HI R21, RZ, 0x1f, R5 ;  /* 0x0000001fff157819 */ /* 0x000fe20000011405 */
[----:B------:R-:W-:Y:S01]  /*a330*/  ULDC.64 UR4, c[0x0][0x300] ;  /* 0x0000c00000047ab9 */ /* 0x000fe20000000a00 */
[C---:B------:R-:W-:Y:S01]  /*a340*/  LOP3.LUT P3, RZ, R16.reuse, 0x4, RZ, 0xc0, !PT ;  /* 0x0000000410ff7812 */ /* 0x040fe2000786c0ff */
[----:B------:R-:W-:Y:S01]  /*a350*/  IMAD.WIDE.U32 R2, R5, UR4, RZ ;  /* 0x0000000405027c25 */ /* 0x000fe2000f8e00ff */
[C---:B------:R-:W-:Y:S02]  /*a360*/  LOP3.LUT P2, RZ, R16.reuse, 0x2, RZ, 0xc0, !PT ;  /* 0x0000000210ff7812 */ /* 0x040fe4000784c0ff */
[----:B------:R-:W-:Y:S01]  /*a370*/  LOP3.LUT P1, RZ, R16, 0x1, RZ, 0xc0, !PT ;  /* 0x0000000110ff7812 */ /* 0x000fe2000782c0ff */
[----:B0-----:R-:W-:Y:S02]  /*a380*/  IMAD R0, R21, UR4, RZ ;  /* 0x0000000415007c24 */ /* 0x001fe4000f8e02ff */
[----:B------:R-:W-:Y:S02]  /*a390*/  IMAD R9, R23, 0x3000, R28 ;  /* 0x0000300017097824 */ /* 0x000fe400078e021c */
[----:B------:R-:W-:Y:S01]  /*a3a0*/  IMAD R0, R5, UR5, R0 ;  /* 0x0000000505007c24 */ /* 0x000fe2000f8e0200 */
[----:B------:R-:W-:-:S03]  /*a3b0*/  ULDC.64 UR4, c[0x0][0x310] ;  /* 0x0000c40000047ab9 */ /* 0x000fc60000000a00 */
[----:B------:R-:W-:Y:S02]  /*a3c0*/  IMAD.IADD R3, R3, 0x1, R0 ;  /* 0x0000000103037824 */ /* 0x000fe400078e0200 */
[----:B------:R-:W-:Y:S02]  /*a3d0*/  IMAD R0, R24, UR4, RZ ;  /* 0x0000000418007c24 */ /* 0x000fe4000f8e02ff */
[----:B------:R-:W-:-:S04]  /*a3e0*/  IMAD.WIDE.U32 R2, R4, UR4, R2 ;  /* 0x0000000404027c25 */ /* 0x000fc8000f8e0002 */
[----:B------:R-:W-:Y:S01]  /*a3f0*/  IMAD R0, R4, UR5, R0 ;  /* 0x0000000504007c24 */ /* 0x000fe2000f8e0200 */
[----:B------:R-:W-:-:S04]  /*a400*/  ULDC.64 UR4, c[0x0][0x308] ;  /* 0x0000c20000047ab9 */ /* 0x000fc80000000a00 */
[----:B------:R-:W-:Y:S01]  /*a410*/  IADD3 R3, R3, R0, RZ ;  /* 0x0000000003037210 */ /* 0x000fe20007ffe0ff */
[----:B------:R-:W-:-:S04]  /*a420*/  IMAD R0, R29, UR4, RZ ;  /* 0x000000041d007c24 */ /* 0x000fc8000f8e02ff */
[C---:B------:R-:W-:Y:S02]  /*a430*/  IMAD R0, R22.reuse, UR5, R0 ;  /* 0x0000000516007c24 */ /* 0x040fe4000f8e0200 */
[----:B------:R-:W-:Y:S01]  /*a440*/  IMAD.WIDE.U32 R2, R22, UR4, R2 ;  /* 0x0000000416027c25 */ /* 0x000fe2000f8e0002 */
[----:B------:R-:W-:-:S03]  /*a450*/  ULDC.64 UR4, c[0x0][0x2e8] ;  /* 0x0000ba0000047ab9 */ /* 0x000fc60000000a00 */
[----:B------:R-:W-:Y:S01]  /*a460*/  IMAD.IADD R0, R0, 0x1, R3 ;  /* 0x0000000100007824 */ /* 0x000fe200078e0203 */
[----:B------:R-:W-:Y:S01]  /*a470*/  LEA R8, P0, R2, UR4, 0x1 ;  /* 0x0000000402087c11 */ /* 0x000fe2000f8008ff */
[----:B------:R-:W-:-:S03]  /*a480*/  UMOV UR4, 0xffffffff ;  /* 0xffffffff00047882 */ /* 0x000fc60000000000 */
[----:B------:R-:W-:Y:S01]  /*a490*/  LEA.HI.X R19, R2, UR5, R0, 0x1, P0 ;  /* 0x0000000502137c11 */ /* 0x000fe200080f0c00 */
[----:B------:R-:W-:Y:S08]  /*a4a0*/  BRA.DIV UR4, `(.L_x_55) ;  /* 0x0000002604287947 */ /* 0x000ff0000b800000 */
[----:B------:R-:W0:Y:S01]  /*a4b0*/  S2R R3, SR_TID.X ;  /* 0x0000000000037919 */ /* 0x000e220000002100 */
[----:B------:R-:W-:Y:S01]  /*a4c0*/  LEA R9, R9, UR37, 0x1 ;  /* 0x0000002509097c11 */ /* 0x000fe2000f8e08ff */
[----:B------:R-:W1:Y:S04]  /*a4d0*/  SHFL.IDX PT, R2, R8, RZ, 0x1c1f ;  /* 0x001c1fff08027589 */ /* 0x000e6800000e0000 */
[----:B------:R-:W-:Y:S01]  /*a4e0*/  SHFL.IDX PT, R27, R19, 0x2, 0x1c1f ;  /* 0x005c1f00131b7f89 */ /* 0x000fe200000e0000 */
[----:B0-----:R-:W-:-:S03]  /*a4f0*/  IMAD.SHL.U32 R11, R3, 0x8, RZ ;  /* 0x00000008030b7824 */ /* 0x001fc600078e00ff */
[----:B------:R-:W0:Y:S02]  /*a500*/  SHFL.IDX PT, R3, R19, RZ, 0x1c1f ;  /* 0x001c1fff13037589 */ /* 0x000e2400000e0000 */
[----:B------:R-:W-:-:S05]  /*a510*/  LOP3.LUT R11, R11, 0x18, RZ, 0xc0, !PT ;  /* 0x000000180b0b7812 */ /* 0x000fca00078ec0ff */
[----:B------:R-:W-:-:S05]  /*a520*/  IMAD.SHL.U32 R0, R11, 0x2, RZ ;  /* 0x000000020b007824 */ /* 0x000fca00078e00ff */
[----:B-1----:R-:W-:-:S04]  /*a530*/  IADD3 R2, P0, R2, R0, RZ ;  /* 0x0000000002027210 */ /* 0x002fc80007f1e0ff */
[----:B0-----:R-:W-:-:S05]  /*a540*/  IADD3.X R3, RZ, R3, RZ, P0, !PT ;  /* 0x00000003ff037210 */ /* 0x001fca00007fe4ff */
[----:B------:R-:W-:Y:S04]  /*a550*/  LDGSTS.E.BYPASS.LTC128B.128 [R9+0x15400], desc[UR48][R2.64], !P3 ;  /* 0x1540000002097fae */ /* 0x000fe8000d901d70 */
[----:B------:R-:W-:Y:S04]  /*a560*/  LDGSTS.E.BYPASS.LTC128B.128 [R9+0x17400], desc[UR48][R2.64+0x40], !P2 ;  /* 0x1740004002097fae */ /* 0x000fe8000d101d70 */
[----:B------:R0:W-:Y:S04]  /*a570*/  LDGSTS.E.BYPASS.LTC128B.128 [R9+0x19400], desc[UR48][R2.64+0x80], !P1 ;  /* 0x1940008002097fae */ /* 0x0001e8000c901d70 */
[----:B0-----:R-:W0:Y:S04]  /*a580*/  SHFL.IDX PT, R2, R8, 0x1, 0x1c1f ;  /* 0x003c1f0008027f89 */ /* 0x001e2800000e0000 */
[----:B------:R-:W1:Y:S01]  /*a590*/  SHFL.IDX PT, R3, R19, 0x1, 0x1c1f ;  /* 0x003c1f0013037f89 */ /* 0x000e6200000e0000 */
[----:B0-----:R-:W-:-:S05]  /*a5a0*/  IADD3 R2, P0, R2, R0, RZ ;  /* 0x0000000002027210 */ /* 0x001fca0007f1e0ff */
[----:B-1----:R-:W-:-:S05]  /*a5b0*/  IMAD.X R3, RZ, RZ, R3, P0 ;  /* 0x000000ffff037224 */ /* 0x002fca00000e0603 */
[----:B------:R-:W-:Y:S04]  /*a5c0*/  LDGSTS.E.BYPASS.LTC128B.128 [R9+0x15c00], desc[UR48][R2.64], !P3 ;  /* 0x15c0000002097fae */ /* 0x000fe8000d901d70 */
[----:B------:R-:W-:Y:S04]  /*a5d0*/  LDGSTS.E.BYPASS.LTC128B.128 [R9+0x17c00], desc[UR48][R2.64+0x40], !P2 ;  /* 0x17c0004002097fae */ /* 0x000fe8000d101d70 */
[----:B------:R0:W-:Y:S04]  /*a5e0*/  LDGSTS.E.BYPASS.LTC128B.128 [R9+0x19c00], desc[UR48][R2.64+0x80], !P1 ;  /* 0x19c0008002097fae */ /* 0x0001e8000c901d70 */
[----:B0-----:R-:W0:Y:S02]  /*a5f0*/  SHFL.IDX PT, R2, R8, 0x2, 0x1c1f ;  /* 0x005c1f0008027f89 */ /* 0x001e2400000e0000 */
[----:B0-----:R-:W-:-:S05]  /*a600*/  IADD3 R2, P0, R2, R0, RZ ;  /* 0x0000000002027210 */ /* 0x001fca0007f1e0ff */
[----:B------:R-:W-:Y:S02]  /*a610*/  IMAD.X R3, RZ, RZ, R27, P0 ;  /* 0x000000ffff037224 */ /* 0x000fe400000e061b */
[----:B------:R0:W1:Y:S04]  /*a620*/  SHFL.IDX PT, R27, R19, 0x3, 0x1c1f ;  /* 0x007c1f00131b7f89 */ /* 0x00006800000e0000 */
[----:B------:R-:W-:Y:S04]  /*a630*/  LDGSTS.E.BYPASS.LTC128B.128 [R9+0x16400], desc[UR48][R2.64], !P3 ;  /* 0x1640000002097fae */ /* 0x000fe8000d901d70 */
[----:B------:R-:W-:Y:S04]  /*a640*/  LDGSTS.E.BYPASS.LTC128B.128 [R9+0x18400], desc[UR48][R2.64+0x40], !P2 ;  /* 0x1840004002097fae */ /* 0x000fe8000d101d70 */
[----:B------:R2:W-:Y:S04]  /*a650*/  LDGSTS.E.BYPASS.LTC128B.128 [R9+0x1a400], desc[UR48][R2.64+0x80], !P1 ;  /* 0x1a40008002097fae */ /* 0x0005e8000c901d70 */
[----:B-12---:R0:W2:Y:S02]  /*a660*/  SHFL.IDX PT, R2, R8, 0x3, 0x1c1f ;  /* 0x007c1f0008027f89 */ /* 0x0060a400000e0000 */
.L_x_124:
[----:B--2---:R-:W-:-:S05]  /*a670*/  IADD3 R2, P0, R2, R0, RZ ;  /* 0x0000000002027210 */ /* 0x004fca0007f1e0ff */
[----:B------:R-:W-:Y:S01]  /*a680*/  IMAD.X R3, RZ, RZ, R27, P0 ;  /* 0x000000ffff037224 */ /* 0x000fe200000e061b */
[----:B------:R-:W-:-:S04]  /*a690*/  PLOP3.LUT P0, PT, PT, PT, PT, 0x80, 0x0 ;  /* 0x000000000000781c */ /* 0x000fc80003f0f070 */
[----:B------:R-:W-:Y:S01]  /*a6a0*/  @!PT LDS RZ, [RZ] ;  /* 0x00000000fffff984 */ /* 0x000fe20000000800 */
[----:B------:R-:W-:Y:S01]  /*a6b0*/  @!PT LDS RZ, [RZ] ;  /* 0x00000000fffff984 */ /* 0x000fe20000000800 */
[----:B------:R-:W-:Y:S01]  /*a6c0*/  @!PT LDS RZ, [RZ] ;  /* 0x00000000fffff984 */ /* 0x000fe20000000800 */
[----:B------:R1:W-:Y:S04]  /*a6d0*/  LDGSTS.E.BYPASS.LTC128B.128 [R9+0x16c00], desc[UR48][R2.64], !P3 ;  /* 0x16c0000002097fae */ /* 0x0003e8000d901d70 */
[----:B------:R1:W-:Y:S04]  /*a6e0*/  LDGSTS.E.BYPASS.LTC128B.128 [R9+0x18c00], desc[UR48][R2.64+0x40], !P2 ;  /* 0x18c0004002097fae */ /* 0x0003e8000d101d70 */
[----:B------:R1:W-:Y:S01]  /*a6f0*/  LDGSTS.E.BYPASS.LTC128B.128 [R9+0x1ac00], desc[UR48][R2.64+0x80], !P1 ;  /* 0x1ac0008002097fae */ /* 0x0003e2000c901d70 */
[----:B------:R-:W-:Y:S01]  /*a700*/  NOP ;  /* 0x0000000000007918 */ /* 0x000fe20000000000 */
.L_x_56:
[----:B------:R-:W-:Y:S02]  /*a710*/  PLOP3.LUT P1, PT, P1, P0, PT, 0xa2, 0x0 ;  /* 0x000000000000781c */ /* 0x000fe40000f21472 */
[----:B------:R-:W-:-:S08]  /*a720*/  @P0 R2UR P1, UR4, R6 ;  /* 0x00000000060402ca */ /* 0x000fd00000020000 */
[----:B------:R-:W-:-:S05]  /*a730*/  @P0 PLOP3.LUT P0, PT, P1, PT, PT, 0x80, 0x0 ;  /* 0x000000000000081c */ /* 0x000fca0000f0f070 */
[----:B------:R-:W-:Y:S01]  /*a740*/  @!P1 SYNCS.ARRIVE.TRANS64.RED.A0T1 RZ, [UR4+0x2d830], RZ ;  /* 0x02d830ffffff99a7 */ /* 0x000fe20008200404 */
[----:B------:R-:W-:Y:S07]  /*a750*/  @!P1 ARRIVES.LDGSTSBAR.64.TRANSCNT [UR4+0x2d830] ;  /* 0x02d83000ff0099b0 */ /* 0x000fee0008000a84 */
[----:B------:R-:W-:Y:S05]  /*a760*/  @P0 BRA.U.ANY `(.L_x_56) ;  /* 0xfffffffd00e80947 */ /* 0x000fea000393ffff */
[----:B------:R-:W-:Y:S01]  /*a770*/  NOP ;  /* 0x0000000000007918 */ /* 0x000fe20000000000 */
[----:B-1----:R-:W-:-:S04]  /*a780*/  MOV R2, UR40 ;  /* 0x0000002800027c02 */ /* 0x002fc80008000f00 */
[----:B------:R-:W-:-:S13]  /*a790*/  ISETP.NE.AND P2, PT, R2, 0x3, PT ;  /* 0x000000030200780c */ /* 0x000fda0003f45270 */
[----:B------:R-:W-:Y:S05]  /*a7a0*/  @!P2 BRA `(.L_x_57) ;  /* 0x000000000004a947 */ /* 0x000fea0003800000 */
[----:B------:R-:W-:Y:S01]  /*a7b0*/  BPT.TRAP 0x1 ;  /* 0x000000040000795c */ /* 0x000fe20000300000 */
.L_x_57:
[----:B------:R1:W-:Y:S01]  /*a7c0*/  SYNCS.ARRIVE.TRANS64.A1T0 RZ, [R6+URZ+0x2d830], RZ ;  /* 0x02d830ff06ff79a7 */ /* 0x0003e2000810003f */
[----:B------:R-:W-:Y:S05]  /*a7d0*/  @!P2 BRA `(.L_x_58) ;  /* 0x000000000004a947 */ /* 0x000fea0003800000 */
[----:B------:R-:W-:Y:S01]  /*a7e0*/  BPT.TRAP 0x1 ;  /* 0x000000040000795c */ /* 0x000fe20000300000 */
.L_x_58:
[----:B------:R-:W-:Y:S01]  /*a7f0*/  SHF.L.U32 R2, R20, 0x1f, RZ ;  /* 0x0000001f14027819 */ /* 0x000fe200000006ff */
[----:B------:R-:W-:Y:S01]  /*a800*/  BSSY B1, `(.L_x_59) ;  /* 0x0000004000017945 */ /* 0x000fe20003800000 */
[----:B-1----:R-:W-:-:S04]  /*a810*/  LEA R6, R7, UR37, 0x3 ;  /* 0x0000002507067c11 */ /* 0x002fc8000f8e18ff */
[----:B------:R-:W1:Y:S02]  /*a820*/  SYNCS.PHASECHK.TRANS64.TRYWAIT P0, [R6+URZ+0x2d860], R2 ;  /* 0x02d86002060075a7 */ /* 0x000e64000800017f */
[----:B-1----:R-:W-:Y:S05]  /*a830*/  @!P0 BRA `(.L_x_60) ;  /* 0x0000002400888947 */ /* 0x002fea0003800000 */
.L_x_125:
[----:B------:R-:W-:Y:S05]  /*a840*/  BSYNC B1 ;  /* 0x0000000000017941 */ /* 0x000fea0003800000 */
.L_x_59:
[----:B------:R-:W2:Y:S01]  /*a850*/  S2R R3, SR_TID.X ;  /* 0x0000000000037919 */ /* 0x000ea20000002100 */
[----:B-1----:R-:W-:Y:S01]  /*a860*/  IMAD.MOV.U32 R2, RZ, RZ, -0x80 ;  /* 0xffffff80ff027424 */ /* 0x002fe200078e00ff */
[----:B------:R-:W-:Y:S01]  /*a870*/  UMOV UR4, 0xffffffff ;  /* 0xffffffff00047882 */ /* 0x000fe20000000000 */
[C---:B------:R-:W-:Y:S01]  /*a880*/  LOP3.LUT P3, RZ, R16.reuse, 0x20, RZ, 0xc0, !PT ;  /* 0x0000002010ff7812 */ /* 0x040fe2000786c0ff */
[----:B------:R-:W-:Y:S01]  /*a890*/  IMAD R7, R7, 0x3000, R28 ;  /* 0x0000300007077824 */ /* 0x000fe200078e021c */
[----:B------:R-:W-:Y:S01]  /*a8a0*/  LOP3.LUT P2, RZ, R16, 0x10, RZ, 0xc0, !PT ;  /* 0x0000001010ff7812 */ /* 0x000fe2000784c0ff */
[----:B------:R-:W-:Y:S01]  /*a8b0*/  IMAD R2, R26, R2, UR36 ;  /* 0x000000241a027e24 */ /* 0x000fe2000f8e0202 */
[----:B------:R-:W-:Y:S02]  /*a8c0*/  LOP3.LUT P1, RZ, R16, 0x8, RZ, 0xc0, !PT ;  /* 0x0000000810ff7812 */ /* 0x000fe4000782c0ff */
[----:B--2---:R-:W-:-:S04]  /*a8d0*/  SHF.R.U32.HI R3, RZ, 0x2, R3 ;  /* 0x00000002ff037819 */ /* 0x004fc80000011603 */
[----:B------:R-:W-:-:S05]  /*a8e0*/  LOP3.LUT R3, R3, 0x1f, RZ, 0xc0, !PT ;  /* 0x0000001f03037812 */ /* 0x000fca00078ec0ff */
[----:B0-----:R-:W-:Y:S01]  /*a8f0*/  IMAD.IADD R8, R2, 0x1, -R3 ;  /* 0x0000000102087824 */ /* 0x001fe200078e0a03 */
[----:B------:R-:W-:Y:S06]  /*a900*/  BRA.DIV UR4, `(.L_x_61) ;  /* 0x0000002604687947 */ /* 0x000fec000b800000 */
[----:B------:R-:W0:Y:S01]  /*a910*/  SHFL.IDX PT, R2, R17, RZ, 0x1c1f ;  /* 0x001c1fff11027589 */ /* 0x000e2200000e0000 */
[----:B------:R-:W-:-:S03]  /*a920*/  LEA R7, R7, UR37, 0x1 ;  /* 0x0000002507077c11 */ /* 0x000fc6000f8e08ff */
[----:B------:R-:W1:Y:S01]  /*a930*/  SHFL.IDX PT, R3, R18, RZ, 0x1c1f ;  /* 0x001c1fff12037589 */ /* 0x000e6200000e0000 */
[----:B0-----:R-:W-:-:S05]  /*a940*/  IADD3 R2, P0, R2, R0, RZ ;  /* 0x0000000002027210 */ /* 0x001fca0007f1e0ff */
[----:B-1----:R-:W-:Y:S01]  /*a950*/  IMAD.X R3, RZ, RZ, R3, P0 ;  /* 0x000000ffff037224 */ /* 0x002fe200000e0603 */
[----:B------:R-:W-:-:S13]  /*a960*/  ISETP.LT.OR P0, PT, R8, 0x1, P3 ;  /* 0x000000010800780c */ /* 0x000fda0001f01670 */
[----:B------:R-:W-:Y:S01]  /*a970*/  @!PT LDS RZ, [RZ] ;  /* 0x00000000fffff984 */ /* 0x000fe20000000800 */
[----:B------:R-:W-:Y:S01]  /*a980*/  LDGSTS.E.BYPASS.LTC128B.128 [R7+0x400], desc[UR48][R2.64], !P0 ;  /* 0x0040000002077fae */ /* 0x000fe2000c101d70 */
[----:B------:R-:W-:-:S13]  /*a990*/  ISETP.LT.OR P0, PT, R8, 0x1, P2 ;  /* 0x000000010800780c */ /* 0x000fda0001701670 */
[----:B------:R-:W-:Y:S01]  /*a9a0*/  LDGSTS.E.BYPASS.LTC128B.128 [R7+0x2400], desc[UR48][R2.64+0x40], !P0 ;  /* 0x0240004002077fae */ /* 0x000fe2000c101d70 */
[----:B------:R-:W-:-:S13]  /*a9b0*/  ISETP.LT.OR P0, PT, R8, 0x1, P1 ;  /* 0x000000010800780c */ /* 0x000fda0000f01670 */
[----:B------:R0:W-:Y:S04]  /*a9c0*/  LDGSTS.E.BYPASS.LTC128B.128 [R7+0x4400], desc[UR48][R2.64+0x80], !P0 ;  /* 0x0440008002077fae */ /* 0x0001e8000c101d70 */
[----:B0-----:R-:W0:Y:S04]  /*a9d0*/  SHFL.IDX PT, R2, R17, 0x1, 0x1c1f ;  /* 0x003c1f0011027f89 */ /* 0x001e2800000e0000 */
[----:B------:R-:W1:Y:S01]  /*a9e0*/  SHFL.IDX PT, R3, R18, 0x1, 0x1c1f ;  /* 0x003c1f0012037f89 */ /* 0x000e6200000e0000 */
[----:B0-----:R-:W-:-:S04]  /*a9f0*/  IADD3 R2, P0, R2, R0, RZ ;  /* 0x0000000002027210 */ /* 0x001fc80007f1e0ff */
[----:B-1----:R-:W-:Y:S02]  /*aa00*/  IADD3.X R3, RZ, R3, RZ, P0, !PT ;  /* 0x00000003ff037210 */ /* 0x002fe400007fe4ff */
[----:B------:R-:W-:-:S13]  /*aa10*/  ISETP.LT.OR P0, PT, R8, 0x21, P3 ;  /* 0x000000210800780c */ /* 0x000fda0001f01670 */
[----:B------:R-:W-:Y:S01]  /*aa20*/  LDGSTS.E.BYPASS.LTC128B.128 [R7+0xc00], desc[UR48][R2.64], !P0 ;  /* 0x00c0000002077fae */ /* 0x000fe2000c101d70 */
[----:B------:R-:W-:-:S13]  /*aa30*/  ISETP.LT.OR P0, PT, R8, 0x21, P2 ;  /* 0x000000210800780c */ /* 0x000fda0001701670 */
[----:B------:R-:W-:Y:S01]  /*aa40*/  LDGSTS.E.BYPASS.LTC128B.128 [R7+0x2c00], desc[UR48][R2.64+0x40], !P0 ;  /* 0x02c0004002077fae */ /* 0x000fe2000c101d70 */
[----:B------:R-:W-:-:S13]  /*aa50*/  ISETP.LT.OR P0, PT, R8, 0x21, P1 ;  /* 0x000000210800780c */ /* 0x000fda0000f01670 */
[----:B------:R0:W-:Y:S04]  /*aa60*/  LDGSTS.E.BYPASS.LTC128B.128 [R7+0x4c00], desc[UR48][R2.64+0x80], !P0 ;  /* 0x04c0008002077fae */ /* 0x0001e8000c101d70 */
[----:B0-----:R-:W0:Y:S04]  /*aa70*/  SHFL.IDX PT, R2, R17, 0x2, 0x1c1f ;  /* 0x005c1f0011027f89 */ /* 0x001e2800000e0000 */
[----:B------:R-:W1:Y:S04]  /*aa80*/  SHFL.IDX PT, R3, R18, 0x2, 0x1c1f ;  /* 0x005c1f0012037f89 */ /* 0x000e6800000e0000 */
[----:B------:R-:W2:Y:S01]  /*aa90*/  SHFL.IDX PT, R18, R18, 0x3, 0x1c1f ;  /* 0x007c1f0012127f89 */ /* 0x000ea200000e0000 */
[----:B0-----:R-:W-:-:S05]  /*aaa0*/  IADD3 R2, P0, R2, R0, RZ ;  /* 0x0000000002027210 */ /* 0x001fca0007f1e0ff */
[----:B-1----:R-:W-:Y:S01]  /*aab0*/  IMAD.X R3, RZ, RZ, R3, P0 ;  /* 0x000000ffff037224 */ /* 0x002fe200000e0603 */
[----:B------:R-:W-:-:S13]  /*aac0*/  ISETP.LT.OR P0, PT, R8, 0x41, P3 ;  /* 0x000000410800780c */ /* 0x000fda0001f01670 */
[----:B------:R-:W-:Y:S01]  /*aad0*/  LDGSTS.E.BYPASS.LTC128B.128 [R7+0x1400], desc[UR48][R2.64], !P0 ;  /* 0x0140000002077fae */ /* 0x000fe2000c101d70 */
[----:B------:R-:W-:-:S13]  /*aae0*/  ISETP.LT.OR P0, PT, R8, 0x41, P2 ;  /* 0x000000410800780c */ /* 0x000fda0001701670 */
[----:B------:R-:W-:Y:S01]  /*aaf0*/  LDGSTS.E.BYPASS.LTC128B.128 [R7+0x3400], desc[UR48][R2.64+0x40], !P0 ;  /* 0x0340004002077fae */ /* 0x000fe2000c101d70 */
[----:B------:R-:W-:-:S13]  /*ab00*/  ISETP.LT.OR P0, PT, R8, 0x41, P1 ;  /* 0x000000410800780c */ /* 0x000fda0000f01670 */
[----:B------:R0:W-:Y:S04]  /*ab10*/  LDGSTS.E.BYPASS.LTC128B.128 [R7+0x5400], desc[UR48][R2.64+0x80], !P0 ;  /* 0x0540008002077fae */ /* 0x0001e8000c101d70 */
[----:B0-2---:R0:W1:Y:S02]  /*ab20*/  SHFL.IDX PT, R2, R17, 0x3, 0x1c1f ;  /* 0x007c1f0011027f89 */ /* 0x00506400000e0000 */
.L_x_135:
[----:B-1----:R-:W-:Y:S01]  /*ab30*/  IADD3 R2, P0, R2, R0, RZ ;  /* 0x0000000002027210 */ /* 0x002fe20007f1e0ff */
[----:B------:R-:W-:Y:S02]  /*ab40*/  ULDC.64 UR4, c[0x0][0x328] ;  /* 0x0000ca0000047ab9 */ /* 0x000fe40000000a00 */
[----:B------:R-:W-:Y:S02]  /*ab50*/  IMAD R0, R21, UR4, RZ ;  /* 0x0000000415007c24 */ /* 0x000fe4000f8e02ff */
[----:B------:R-:W-:Y:S01]  /*ab60*/  IMAD.X R3, RZ, RZ, R18, P0 ;  /* 0x000000ffff037224 */ /* 0x000fe200000e0612 */
[----:B------:R-:W-:Y:S01]  /*ab70*/  ISETP.LT.OR P0, PT, R8, 0x61, P3 ;  /* 0x000000610800780c */ /* 0x000fe20001f01670 */
[----:B------:R-:W-:-:S12]  /*ab80*/  IMAD R9, R5, UR5, R0 ;  /* 0x0000000505097c24 */ /* 0x000fd8000f8e0200 */
[----:B------:R-:W-:Y:S01]  /*ab90*/  @!PT LDS RZ, [RZ] ;  /* 0x00000000fffff984 */ /* 0x000fe20000000800 */
[----:B------:R-:W-:Y:S01]  /*aba0*/  @!PT LDS RZ, [RZ] ;  /* 0x00000000fffff984 */ /* 0x000fe20000000800 */
[----:B------:R-:W-:Y:S01]  /*abb0*/  @!PT LDS RZ, [RZ] ;  /* 0x00000000fffff984 */ /* 0x000fe20000000800 */
[----:B------:R-:W-:Y:S01]  /*abc0*/  LDGSTS.E.BYPASS.LTC128B.128 [R7+0x1c00], desc[UR48][R2.64], !P0 ;  /* 0x01c0000002077fae */ /* 0x000fe2000c101d70 */
[----:B------:R-:W-:-:S13]  /*abd0*/  ISETP.LT.OR P0, PT, R8, 0x61, P2 ;  /* 0x000000610800780c */ /* 0x000fda0001701670 */
[----:B------:R-:W-:Y:S01]  /*abe0*/  LDGSTS.E.BYPASS.LTC128B.128 [R7+0x3c00], desc[UR48][R2.64+0x40], !P0 ;  /* 0x03c0004002077fae */ /* 0x000fe2000c101d70 */
[----:B------:R-:W-:-:S13]  /*abf0*/  ISETP.LT.OR P0, PT, R8, 0x61, P1 ;  /* 0x000000610800780c */ /* 0x000fda0000f01670 */
[----:B------:R1:W-:Y:S01]  /*ac00*/  LDGSTS.E.BYPASS.LTC128B.128 [R7+0x5c00], desc[UR48][R2.64+0x80], !P0 ;  /* 0x05c0008002077fae */ /* 0x0003e2000c101d70 */
[----:B------:R-:W-:Y:S01]  /*ac10*/  NOP ;  /* 0x0000000000007918 */ /* 0x000fe20000000000 */
[----:B-1----:R-:W-:Y:S01]  /*ac20*/  IMAD.WIDE.U32 R2, R5, UR4, RZ ;  /* 0x0000000405027c25 */ /* 0x002fe2000f8e00ff */
        /* <DEDUP_REMOVED lines=12> */
[----:B0-----:R-:W-:-:S04]  /*acf0*/  LEA R17, P0, R2, UR4, 0x1 ;  /* 0x0000000402117c11 */ /* 0x001fc8000f8008ff */
[----:B------:R-:W-:Y:S02]  /*ad00*/  LEA.HI.X R18, R2, UR5, R3, 0x1, P0 ;  /* 0x0000000502127c11 */ /* 0x000fe400080f0c03 */
[----:B------:R-:W-:-:S13]  /*ad10*/  PLOP3.LUT P0, PT, PT, PT, PT, 0x80, 0x0 ;  /* 0x000000000000781c */ /* 0x000fda0003f0f070 */
.L_x_62:
[----:B------:R-:W-:Y:S02]  /*ad20*/  PLOP3.LUT P1, PT, P1, P0, PT, 0xa2, 0x0 ;  /* 0x000000000000781c */ /* 0x000fe40000f21472 */
[----:B------:R-:W-:-:S08]  /*ad30*/  @P0 R2UR P1, UR4, R6 ;  /* 0x00000000060402ca */ /* 0x000fd00000020000 */
[----:B------:R-:W-:-:S05]  /*ad40*/  @P0 PLOP3.LUT P0, PT, P1, PT, PT, 0x80, 0x0 ;  /* 0x000000000000081c */ /* 0x000fca0000f0f070 */
[----:B------:R-:W-:Y:S01]  /*ad50*/  @!P1 SYNCS.ARRIVE.TRANS64.RED.A0T1 RZ, [UR4+0x2d850], RZ ;  /* 0x02d850ffffff99a7 */ /* 0x000fe20008200404 */
[----:B------:R-:W-:Y:S07]  /*ad60*/  @!P1 ARRIVES.LDGSTSBAR.64.TRANSCNT [UR4+0x2d850] ;  /* 0x02d85000ff0099b0 */ /* 0x000fee0008000a84 */
[----:B------:R-:W-:Y:S05]  /*ad70*/  @P0 BRA.U.ANY `(.L_x_62) ;  /* 0xfffffffd00e80947 */ /* 0x000fea000393ffff */
[----:B------:R-:W-:Y:S01]  /*ad80*/  NOP ;  /* 0x0000000000007918 */ /* 0x000fe20000000000 */
[----:B------:R-:W-:-:S05]  /*ad90*/  IMAD.U32 R0, RZ, RZ, UR40 ;  /* 0x00000028ff007e24 */ /* 0x000fca000f8e00ff */
[----:B------:R-:W-:-:S13]  /*ada0*/  ISETP.NE.AND P2, PT, R0, 0x3, PT ;  /* 0x000000030000780c */ /* 0x000fda0003f45270 */
[----:B------:R-:W-:Y:S05]  /*adb0*/  @!P2 BRA `(.L_x_63) ;  /* 0x000000000004a947 */ /* 0x000fea0003800000 */
[----:B------:R-:W-:Y:S01]  /*adc0*/  BPT.TRAP 0x1 ;  /* 0x000000040000795c */ /* 0x000fe20000300000 */
.L_x_63:
[C---:B------:R-:W-:Y:S01]  /*add0*/  ISETP.GT.AND P0, PT, R10.reuse, RZ, PT ;  /* 0x000000ff0a00720c */ /* 0x040fe20003f04270 */
[----:B------:R0:W-:Y:S01]  /*ade0*/  SYNCS.ARRIVE.TRANS64.A1T0 RZ, [R6+URZ+0x2d850], RZ ;  /* 0x02d850ff06ff79a7 */ /* 0x0001e2000810003f */
[----:B------:R-:W-:Y:S01]  /*adf0*/  VIADD R0, R10, 0xffffffff ;  /* 0xffffffff0a007836 */ /* 0x000fe20000000000 */
[----:B------:R-:W-:Y:S01]  /*ae00*/  MOV R20, R25 ;  /* 0x0000001900147202 */ /* 0x000fe20000000f00 */
[----:B------:R-:W-:Y:S02]  /*ae10*/  IMAD.MOV.U32 R7, RZ, RZ, R23 ;  /* 0x000000ffff077224 */ /* 0x000fe400078e0017 */
[----:B------:R-:W-:-:S07]  /*ae20*/  IMAD.MOV.U32 R26, RZ, RZ, R10 ;  /* 0x000000ffff1a7224 */ /* 0x000fce00078e000a */
[----:B0-----:R-:W-:Y:S05]  /*ae30*/  @P0 BRA `(.L_x_64) ;  /* 0xfffffff000780947 */ /* 0x001fea000383ffff */
[----:B------:R-:W-:Y:S05]  /*ae40*/  BSYNC B0 ;  /* 0x0000000000007941 */ /* 0x000fea0003800000 */
.L_x_51:
[----:B0-----:R-:W-:-:S05]  /*ae50*/  IMAD.U32 R0, RZ, RZ, UR40 ;  /* 0x00000028ff007e24 */ /* 0x001fca000f8e00ff */
[----:B------:R-:W-:-:S13]  /*ae60*/  ISETP.NE.AND P0, PT, R0, 0x3, PT ;  /* 0x000000030000780c */ /* 0x000fda0003f05270 */
[----:B------:R-:W-:Y:S05]  /*ae70*/  @!P0 BRA `(.L_x_65) ;  /* 0x0000000000048947 */ /* 0x000fea0003800000 */
[----:B------:R-:W-:Y:S01]  /*ae80*/  BPT.TRAP 0x1 ;  /* 0x000000040000795c */ /* 0x000fe20000300000 */
.L_x_65:
[----:B------:R-:W-:Y:S01]  /*ae90*/  LEA R4, R23, UR37, 0x3 ;  /* 0x0000002517047c11 */ /* 0x000fe2000f8e18ff */
[----:B------:R-:W-:Y:S01]  /*aea0*/  BSSY B0, `(.L_x_66) ;  /* 0x0000006000007945 */ /* 0x000fe20003800000 */
[----:B------:R-:W-:Y:S02]  /*aeb0*/  SHF.L.U32 R3, R25, 0x1f, RZ ;  /* 0x0000001f19037819 */ /* 0x000fe400000006ff */
[----:B------:R-:W-:Y:S02]  /*aec0*/  MOV R5, 0xffffff80 ;  /* 0xffffff8000057802 */ /* 0x000fe40000000f00 */
[----:B------:R-:W0:Y:S03]  /*aed0*/  SYNCS.PHASECHK.TRANS64.TRYWAIT P0, [R4+URZ+0x2d860], R3 ;  /* 0x02d86003040075a7 */ /* 0x000e26000800017f */
[----:B------:R-:W-:Y:S01]  /*aee0*/  IMAD R5, R10, R5, UR36 ;  /* 0x000000240a057e24 */ /* 0x000fe2000f8e0205 */
[----:B0-----:R-:W-:Y:S06]  /*aef0*/  @!P0 BRA `(.L_x_67) ;  /* 0x0000002400508947 */ /* 0x001fec0003800000 */
.L_x_136:
[----:B------:R-:W-:Y:S05]  /*af00*/  BSYNC B0 ;  /* 0x0000000000007941 */ /* 0x000fea0003800000 */
.L_x_66:
[----:B------:R-:W1:Y:S01]  /*af10*/  S2R R0, SR_TID.X ;  /* 0x0000000000007919 */ /* 0x000e620000002100 */
[----:B------:R-:W-:Y:S01]  /*af20*/  UMOV UR4, 0xffffffff ;  /* 0xffffffff00047882 */ /* 0x000fe20000000000 */
[C---:B------:R-:W-:Y:S01]  /*af30*/  LOP3.LUT P3, RZ, R16.reuse, 0x20, RZ, 0xc0, !PT ;  /* 0x0000002010ff7812 */ /* 0x040fe2000786c0ff */
[----:B------:R-:W-:Y:S01]  /*af40*/  IMAD R7, R23, 0x3000, R28 ;  /* 0x0000300017077824 */ /* 0x000fe200078e021c */
[C---:B------:R-:W-:Y:S02]  /*af50*/  LOP3.LUT P2, RZ, R16.reuse, 0x10, RZ, 0xc0, !PT ;  /* 0x0000001010ff7812 */ /* 0x040fe4000784c0ff */
[----:B------:R-:W-:Y:S02]  /*af60*/  LOP3.LUT P1, RZ, R16, 0x8, RZ, 0xc0, !PT ;  /* 0x0000000810ff7812 */ /* 0x000fe4000782c0ff */
[----:B-1----:R-:W-:-:S04]  /*af70*/  SHF.R.U32.HI R0, RZ, 0x2, R0 ;  /* 0x00000002ff007819 */ /* 0x002fc80000011600 */
[----:B------:R-:W-:-:S05]  /*af80*/  LOP3.LUT R0, R0, 0x1f, RZ, 0xc0, !PT ;  /* 0x0000001f00007812 */ /* 0x000fca00078ec0ff */
[----:B------:R-:W-:Y:S01]  /*af90*/  IMAD.IADD R5, R5, 0x1, -R0 ;  /* 0x0000000105057824 */ /* 0x000fe200078e0a00 */
[----:B------:R-:W-:Y:S06]  /*afa0*/  BRA.DIV UR4, `(.L_x_68) ;  /* 0x0000002604387947 */ /* 0x000fec000b800000 */
[----:B------:R-:W1:Y:S01]  /*afb0*/  S2R R2, SR_TID.X ;  /* 0x0000000000027919 */ /* 0x000e620000002100 */
[----:B------:R-:W2:Y:S04]  /*afc0*/  SHFL.IDX PT, R14, R17, RZ, 0x1c1f ;  /* 0x001c1fff110e7589 */ /* 0x000ea800000e0000 */
[----:B------:R-:W0:Y:S01]  /*afd0*/  SHFL.IDX PT, R0, R18, RZ, 0x1c1f ;  /* 0x001c1fff12007589 */ /* 0x000e2200000e0000 */
[----:B-1----:R-:W-:-:S05]  /*afe0*/  IMAD.SHL.U32 R2, R2, 0x8, RZ ;  /* 0x0000000802027824 */ /* 0x002fca00078e00ff */
[----:B------:R-:W-:-:S05]  /*aff0*/  LOP3.LUT R2, R2, 0x18, RZ, 0xc0, !PT ;  /* 0x0000001802027812 */ /* 0x000fca00078ec0ff */
[----:B------:R-:W-:-:S05]  /*b000*/  IMAD.SHL.U32 R6, R2, 0x2, RZ ;  /* 0x0000000202067824 */ /* 0x000fca00078e00ff */
[----:B--2---:R-:W-:Y:S02]  /*b010*/  IADD3 R2, P0, R14, R6, RZ ;  /* 0x000000060e027210 */ /* 0x004fe40007f1e0ff */
[----:B------:R-:W1:Y:S02]  /*b020*/  SHFL.IDX PT, R14, R17, 0x1, 0x1c1f ;  /* 0x003c1f00110e7f89 */ /* 0x000e6400000e0000 */
[----:B0-----:R-:W-:Y:S02]  /*b030*/  IADD3.X R3, RZ, R0, RZ, P0, !PT ;  /* 0x00000000ff037210 */ /* 0x001fe400007fe4ff */
[----:B------:R-:W-:Y:S02]  /*b040*/  ISETP.LT.OR P0, PT, R5, 0x1, P3 ;  /* 0x000000010500780c */ /* 0x000fe40001f01670 */
[----:B------:R-:W-:Y:S02]  /*b050*/  LEA R0, R7, UR37, 0x1 ;  /* 0x0000002507007c11 */ /* 0x000fe4000f8e08ff */
[----:B------:R-:W-:Y:S09]  /*b060*/  SHFL.IDX PT, R7, R18, 0x3, 0x1c1f ;  /* 0x007c1f0012077f89 */ /* 0x000ff200000e0000 */
[----:B------:R-:W-:Y:S01]  /*b070*/  LDGSTS.E.BYPASS.LTC128B.128 [R0+0x400], desc[UR48][R2.64], !P0 ;  /* 0x0040000002007fae */ /* 0x000fe2000c101d70 */
[----:B------:R-:W-:-:S13]  /*b080*/  ISETP.LT.OR P0, PT, R5, 0x1, P2 ;  /* 0x000000010500780c */ /* 0x000fda0001701670 */
[----:B------:R-:W-:Y:S01]  /*b090*/  LDGSTS.E.BYPASS.LTC128B.128 [R0+0x2400], desc[UR48][R2.64+0x40], !P0 ;  /* 0x0240004002007fae */ /* 0x000fe2000c101d70 */
[----:B------:R-:W-:-:S13]  /*b0a0*/  ISETP.LT.OR P0, PT, R5, 0x1, P1 ;  /* 0x000000010500780c */ /* 0x000fda0000f01670 */
[----:B------:R0:W-:Y:S04]  /*b0b0*/  LDGSTS.E.BYPASS.LTC128B.128 [R0+0x4400], desc[UR48][R2.64+0x80], !P0 ;  /* 0x0440008002007fae */ /* 0x0001e8000c101d70 */
[----:B0-----:R-:W0:Y:S01]  /*b0c0*/  SHFL.IDX PT, R3, R18, 0x1, 0x1c1f ;  /* 0x003c1f0012037f89 */ /* 0x001e2200000e0000 */
[----:B-1----:R-:W-:-:S03]  /*b0d0*/  IADD3 R2, P0, R14, R6, RZ ;  /* 0x000000060e027210 */ /* 0x002fc60007f1e0ff */
[----:B------:R-:W1:Y:S02]  /*b0e0*/  SHFL.IDX PT, R14, R17, 0x2, 0x1c1f ;  /* 0x005c1f00110e7f89 */ /* 0x000e6400000e0000 */
[----:B0-----:R-:W-:Y:S01]  /*b0f0*/  IMAD.X R3, RZ, RZ, R3, P0 ;  /* 0x000000ffff037224 */ /* 0x001fe200000e0603 */
[----:B------:R-:W-:-:S13]  /*b100*/  ISETP.LT.OR P0, PT, R5, 0x21, P3 ;  /* 0x000000210500780c */ /* 0x000fda0001f01670 */
[----:B------:R-:W-:Y:S01]  /*b110*/  LDGSTS.E.BYPASS.LTC128B.128 [R0+0xc00], desc[UR48][R2.64], !P0 ;  /* 0x00c0000002007fae */ /* 0x000fe2000c101d70 */
[----:B------:R-:W-:-:S13]  /*b120*/  ISETP.LT.OR P0, PT, R5, 0x21, P2 ;  /* 0x000000210500780c */ /* 0x000fda0001701670 */
[----:B------:R-:W-:Y:S01]  /*b130*/  LDGSTS.E.BYPASS.LTC128B.128 [R0+0x2c00], desc[UR48][R2.64+0x40], !P0 ;  /* 0x02c0004002007fae */ /* 0x000fe2000c101d70 */
[----:B------:R-:W-:-:S13]  /*b140*/  ISETP.LT.OR P0, PT, R5, 0x21, P1 ;  /* 0x000000210500780c */ /* 0x000fda0000f01670 */
[----:B------:R0:W-:Y:S04]  /*b150*/  LDGSTS.E.BYPASS.LTC128B.128 [R0+0x4c00], desc[UR48][R2.64+0x80], !P0 ;  /* 0x04c0008002007fae */ /* 0x0001e8000c101d70 */
[----:B0-----:R-:W0:Y:S01]  /*b160*/  SHFL.IDX PT, R3, R18, 0x2, 0x1c1f ;  /* 0x005c1f0012037f89 */ /* 0x001e2200000e0000 */
[----:B-1----:R-:W-:-:S03]  /*b170*/  IADD3 R2, P0, R14, R6, RZ ;  /* 0x000000060e027210 */ /* 0x002fc60007f1e0ff */
[----:B------:R1:W2:Y:S02]  /*b180*/  SHFL.IDX PT, R14, R17, 0x3, 0x1c1f ;  /* 0x007c1f00110e7f89 */ /* 0x0002a400000e0000 */
[----:B0-----:R-:W-:Y:S01]  /*b190*/  IMAD.X R3, RZ, RZ, R3, P0 ;  /* 0x000000ffff037224 */ /* 0x001fe200000e0603 */
[----:B------:R-:W-:-:S13]  /*b1a0*/  ISETP.LT.OR P0, PT, R5, 0x41, P3 ;  /* 0x000000410500780c */ /* 0x000fda0001f01670 */
[----:B------:R1:W-:Y:S01]  /*b1b0*/  LDGSTS.E.BYPASS.LTC128B.128 [R0+0x1400], desc[UR48][R2.64], !P0 ;  /* 0x0140000002007fae */ /* 0x0003e2000c101d70 */
[----:B------:R-:W-:-:S13]  /*b1c0*/  ISETP.LT.OR P0, PT, R5, 0x41, P2 ;  /* 0x000000410500780c */ /* 0x000fda0001701670 */
[----:B------:R1:W-:Y:S01]  /*b1d0*/  LDGSTS.E.BYPASS.LTC128B.128 [R0+0x3400], desc[UR48][R2.64+0x40], !P0 ;  /* 0x0340004002007fae */ /* 0x0003e2000c101d70 */
[----:B------:R-:W-:-:S13]  /*b1e0*/  ISETP.LT.OR P0, PT, R5, 0x41, P1 ;  /* 0x000000410500780c */ /* 0x000fda0000f01670 */
[----:B--2---:R1:W-:Y:S02]  /*b1f0*/  LDGSTS.E.BYPASS.LTC128B.128 [R0+0x5400], desc[UR48][R2.64+0x80], !P0 ;  /* 0x0540008002007fae */ /* 0x0043e4000c101d70 */
.L_x_146:
[----:B01----:R-:W-:-:S05]  /*b200*/  IADD3 R2, P0, R14, R6, RZ ;  /* 0x000000060e027210 */ /* 0x003fca0007f1e0ff */
[----:B------:R-:W-:Y:S01]  /*b210*/  IMAD.X R3, RZ, RZ, R7, P0 ;  /* 0x000000ffff037224 */ /* 0x000fe200000e0607 */
[----:B------:R-:W-:-:S13]  /*b220*/  ISETP.LT.OR P0, PT, R5, 0x61, P3 ;  /* 0x000000610500780c */ /* 0x000fda0001f01670 */
[----:B------:R-:W-:Y:S01]  /*b230*/  @!PT LDS RZ, [RZ] ;  /* 0x00000000fffff984 */ /* 0x000fe20000000800 */
[----:B------:R-:W-:Y:S01]  /*b240*/  @!PT LDS RZ, [RZ] ;  /* 0x00000000fffff984 */ /* 0x000fe20000000800 */
[----:B------:R-:W-:Y:S01]  /*b250*/  @!PT LDS RZ, [RZ] ;  /* 0x00000000fffff984 */ /* 0x000fe20000000800 */
[----:B------:R0:W-:Y:S01]  /*b260*/  LDGSTS.E.BYPASS.LTC128B.128 [R0+0x1c00], desc[UR48][R2.64], !P0 ;  /* 0x01c0000002007fae */ /* 0x0001e2000c101d70 */
[----:B------:R-:W-:-:S13]  /*b270*/  ISETP.LT.OR P0, PT, R5, 0x61, P2 ;  /* 0x000000610500780c */ /* 0x000fda0001701670 */
[----:B------:R0:W-:Y:S01]  /*b280*/  LDGSTS.E.BYPASS.LTC128B.128 [R0+0x3c00], desc[UR48][R2.64+0x40], !P0 ;  /* 0x03c0004002007fae */ /* 0x0001e2000c101d70 */
[----:B------:R-:W-:-:S13]  /*b290*/  ISETP.LT.OR P0, PT, R5, 0x61, P1 ;  /* 0x000000610500780c */ /* 0x000fda0000f01670 */
[----:B------:R0:W-:Y:S01]  /*b2a0*/  LDGSTS.E.BYPASS.LTC128B.128 [R0+0x5c00], desc[UR48][R2.64+0x80], !P0 ;  /* 0x05c0008002007fae */ /* 0x0001e2000c101d70 */
[----:B------:R-:W-:Y:S01]  /*b2b0*/  PLOP3.LUT P0, PT, PT, PT, PT, 0x80, 0x0 ;  /* 0x000000000000781c */ /* 0x000fe20003f0f070 */
[----:B------:R-:W-:-:S12]  /*b2c0*/  NOP ;  /* 0x0000000000007918 */ /* 0x000fd80000000000 */
.L_x_69:
[----:B------:R-:W-:Y:S02]  /*b2d0*/  PLOP3.LUT P1, PT, P1, P0, PT, 0xa2, 0x0 ;  /* 0x000000000000781c */ /* 0x000fe40000f21472 */
[----:B------:R-:W-:-:S08]  /*b2e0*/  @P0 R2UR P1, UR4, R4 ;  /* 0x00000000040402ca */ /* 0x000fd00000020000 */
[----:B------:R-:W-:-:S05]  /*b2f0*/  @P0 PLOP3.LUT P0, PT, P1, PT, PT, 0x80, 0x0 ;  /* 0x000000000000081c */ /* 0x000fca0000f0f070 */
[----:B------:R-:W-:Y:S01]  /*b300*/  @!P1 SYNCS.ARRIVE.TRANS64.RED.A0T1 RZ, [UR4+0x2d850], RZ ;  /* 0x02d850ffffff99a7 */ /* 0x000fe20008200404 */
[----:B------:R-:W-:Y:S07]  /*b310*/  @!P1 ARRIVES.LDGSTSBAR.64.TRANSCNT [UR4+0x2d850] ;  /* 0x02d85000ff0099b0 */ /* 0x000fee0008000a84 */
[----:B------:R-:W-:Y:S05]  /*b320*/  @P0 BRA.U.ANY `(.L_x_69) ;  /* 0xfffffffd00e80947 */ /* 0x000fea000393ffff */
[----:B------:R-:W-:Y:S01]  /*b330*/  NOP ;  /* 0x0000000000007918 */ /* 0x000fe20000000000 */
[----:B0-----:R-:W-:-:S04]  /*b340*/  MOV R0, UR40 ;  /* 0x0000002800007c02 */ /* 0x001fc80008000f00 */
[----:B------:R-:W-:-:S13]  /*b350*/  ISETP.NE.AND P2, PT, R0, 0x3, PT ;  /* 0x000000030000780c */ /* 0x000fda0003f45270 */
[----:B------:R-:W-:Y:S05]  /*b360*/  @!P2 BRA `(.L_x_70) ;  /* 0x000000000004a947 */ /* 0x000fea0003800000 */
[----:B------:R-:W-:Y:S01]  /*b370*/  BPT.TRAP 0x1 ;  /* 0x000000040000795c */ /* 0x000fe20000300000 */
.L_x_70:
[----:B------:R-:W2:Y:S01]  /*b380*/  LDL.LU R3, [R1+0xc] ;  /* 0x00000c0001037983 */ /* 0x000ea20000300800 */
[----:B------:R-:W-:Y:S01]  /*b390*/  VIADD R23, R23, 0x1 ;  /* 0x0000000117177836 */ /* 0x000fe20000000000 */
[----:B------:R-:W-:Y:S01]  /*b3a0*/  ULDC UR4, c[0x0][0xc34] ;  /* 0x00030d0000047ab9 */ /* 0x000fe20000000800 */
[----:B------:R0:W-:Y:S01]  /*b3b0*/  SYNCS.ARRIVE.TRANS64.A1T0 RZ, [R4+URZ+0x2d850], RZ ;  /* 0x02d850ff04ff79a7 */ /* 0x0001e2000810003f */
[----:B------:R-:W3:Y:S02]  /*b3c0*/  LDL.LU R2, [R1+0x10] ;  /* 0x0000100001027983 */ /* 0x000ee40000300800 */
[----:B------:R-:W-:-:S04]  /*b3d0*/  ISETP.NE.AND P0, PT, R23, 0x2, PT ;  /* 0x000000021700780c */ /* 0x000fc80003f05270 */
[----:B------:R-:W-:Y:S02]  /*b3e0*/  SEL R23, R23, RZ, P0 ;  /* 0x000000ff17177207 */ /* 0x000fe40000000000 */
[----:B------:R-:W-:-:S04]  /*b3f0*/  SEL R0, RZ, 0x1, P0 ;  /* 0x00000001ff007807 */ /* 0x000fc80000000000 */
[----:B------:R-:W-:Y:S01]  /*b400*/  LOP3.LUT R25, R25, R0, RZ, 0x3c, !PT ;  /* 0x0000000019197212 */ /* 0x000fe200078e3cff */
[----:B--2---:R-:W-:Y:S02]  /*b410*/  VIADD R3, R3, UR41 ;  /* 0x0000002903037c36 */ /* 0x004fe40008000000 */
[----:B---3--:R-:W-:-:S03]  /*b420*/  VIADD R2, R2, 0x1 ;  /* 0x0000000102027836 */ /* 0x008fc60000000000 */
[----:B------:R0:W-:Y:S01]  /*b430*/  STL [R1+0xc], R3 ;  /* 0x00000c0301007387 */ /* 0x0001e20000100800 */
[----:B------:R-:W-:-:S03]  /*b440*/  ISETP.GE.AND P0, PT, R3, UR4, PT ;  /* 0x0000000403007c0c */ /* 0x000fc6000bf06270 */
[----:B------:R0:W-:Y:S10]  /*b450*/  STL [R1+0x10], R2 ;  /* 0x0000100201007387 */ /* 0x0001f40000100800 */
[----:B0-----:R-:W-:Y:S05]  /*b460*/  @!P0 BRA `(.L_x_71) ;  /* 0xffffffd000048947 */ /* 0x001fea000383ffff */
[----:B------:R-:W-:-:S07]  /*b470*/  LOP3.LUT R0, R2, 0x1, RZ, 0xc, !PT ;  /* 0x0000000102007812 */ /* 0x000fce00078e0cff */
.L_x_36:
[----:B------:R-:W0:Y:S01]  /*b480*/  S2R R3, SR_CgaCtaId ;  /* 0x0000000000037919 */ /* 0x000e220000008800 */
[----:B------:R-:W-:Y:S01]  /*b490*/  MOV R2, 0x400 ;  /* 0x0000040000027802 */ /* 0x000fe20000000f00 */
[----:B------:R-:W-:Y:S01]  /*b4a0*/  BSSY B0, `(.L_x_72) ;  /* 0x0000005000007945 */ /* 0x000fe20003800000 */
[----:B------:R-:W-:Y:S02]  /*b4b0*/  SHF.L.U32 R0, R0, 0x1f, RZ ;  /* 0x0000001f00007819 */ /* 0x000fe400000006ff */
[----:B0-----:R-:W-:-:S04]  /*b4c0*/  LEA R4, R3, R2, 0x18 ;  /* 0x0000000203047211 */ /* 0x001fc800078ec0ff */
[----:B------:R-:W0:Y:S02]  /*b4d0*/  SYNCS.PHASECHK.TRANS64.TRYWAIT P0, [R4+URZ+0x2d820], R0 ;  /* 0x02d82000040075a7 */ /* 0x000e24000800017f */
[----:B0-----:R-:W-:Y:S05]  /*b4e0*/  @!P0 BRA `(.L_x_73) ;  /* 0x00000024004c8947 */ /* 0x001fea0003800000 */
.L_x_147:
[----:B------:R-:W-:Y:S05]  /*b4f0*/  BSYNC B0 ;  /* 0x0000000000007941 */ /* 0x000fea0003800000 */
.L_x_72:
[----:B------:R-:W-:-:S03]  /*b500*/  UMOV UR4, 0xffffffff ;  /* 0xffffffff00047882 */ /* 0x000fc60000000000 */
[----:B------:R-:W-:Y:S05]  /*b510*/  BRA.DIV UR4, `(.L_x_74) ;  /* 0x0000002604547947 */ /* 0x000fea000b800000 */
[----:B0-----:R-:W0:Y:S02]  /*b520*/  S2R R0, SR_TID.X ;  /* 0x0000000000007919 */ /* 0x001e240000002100 */
[----:B0-----:R-:W-:-:S04]  /*b530*/  SHF.R.U32.HI R0, RZ, 0x5, R0 ;  /* 0x00000005ff007819 */ /* 0x001fc80000011600 */
[----:B------:R-:W-:-:S05]  /*b540*/  LOP3.LUT R0, R0, 0x3, RZ, 0xc0, !PT ;  /* 0x0000000300007812 */ /* 0x000fca00078ec0ff */
[----:B------:R0:W1:Y:S02]  /*b550*/  SHFL.IDX PT, R14, R0, RZ, 0x1f ;  /* 0x00001fff000e7589 */ /* 0x00006400000e0000 */
.L_x_150:
[----:B-1----:R-:W-:Y:S01]  /*b560*/  ISETP.NE.AND P0, PT, R14, RZ, PT ;  /* 0x000000ff0e00720c */ /* 0x002fe20003f05270 */
[----:B------:R-:W-:-:S12]  /*b570*/  BSSY B0, `(.L_x_75) ;  /* 0x0000024000007945 */ /* 0x000fd80003800000 */
[----:B------:R-:W-:Y:S05]  /*b580*/  @P0 BRA `(.L_x_76) ;  /* 0x0000000000880947 */ /* 0x000fea0003800000 */
[----:B------:R-:W-:-:S03]  /*b590*/  UMOV UR4, 0xffffffff ;  /* 0xffffffff00047882 */ /* 0x000fc60000000000 */
[----:B------:R-:W-:Y:S05]  /*b5a0*/  BRA.DIV UR4, `(.L_x_77) ;  /* 0x0000002604647947 */ /* 0x000fea000b800000 */
[----:B------:R-:W-:-:S13]  /*b5b0*/  ELECT P6, URZ, PT ;  /* 0x00000000003f782f */ /* 0x000fda00038c0000 */
.L_x_153:
[----:B------:R-:W-:Y:S05]  /*b5c0*/  @!P6 BRA `(.L_x_76) ;  /* 0x000000000078e947 */ /* 0x000fea0003800000 */
[----:B------:R-:W-:-:S06]  /*b5d0*/  ULOP3.LUT UR4, UR42, 0x2, URZ, 0xfc, !UPT ;  /* 0x000000022a047892 */ /* 0x000fcc000f8efc3f */
[----:B0-----:R-:W-:-:S04]  /*b5e0*/  MOV R0, UR4 ;  /* 0x0000000400007c02 */ /* 0x001fc80008000f00 */
[----:B------:R-:W-:-:S13]  /*b5f0*/  ISETP.NE.AND P0, PT, R0, 0x3, PT ;  /* 0x000000030000780c */ /* 0x000fda0003f05270 */
[----:B------:R-:W-:Y:S05]  /*b600*/  @!P0 BRA `(.L_x_78) ;  /* 0x0000000000048947 */ /* 0x000fea0003800000 */
[----:B------:R-:W-:Y:S01]  /*b610*/  BPT.TRAP 0x1 ;  /* 0x000000040000795c */ /* 0x000fe20000300000 */
.L_x_78:
[----:B------:R-:W-:Y:S01]  /*b620*/  IMAD R3, R23, 0x8, R4 ;  /* 0x0000000817037824 */ /* 0x000fe200078e0204 */
[----:B------:R-:W-:Y:S01]  /*b630*/  SHF.L.U32 R2, R25, 0x1f, RZ ;  /* 0x0000001f19027819 */ /* 0x000fe200000006ff */
[----:B------:R-:W-:-:S03]  /*b640*/  VIADD R23, R23, 0x1 ;  /* 0x0000000117177836 */ /* 0x000fc60000000000 */
[----:B------:R-:W0:Y:S02]  /*b650*/  SYNCS.PHASECHK.TRANS64.TRYWAIT P1, [R3+URZ+0x2d840], R2 ;  /* 0x02d84002030075a7 */ /* 0x000e24000802017f */
[----:B------:R-:W-:-:S04]  /*b660*/  ISETP.NE.AND P2, PT, R23, 0x2, PT ;  /* 0x000000021700780c */ /* 0x000fc80003f45270 */
[----:B------:R-:W-:Y:S01]  /*b670*/  SEL R0, RZ, 0x1, P2 ;  /* 0x00000001ff007807 */ /* 0x000fe20001000000 */
[----:B0-----:R-:W-:Y:S08]  /*b680*/  @!P1 BRA `(.L_x_79) ;  /* 0x00000024004c9947 */ /* 0x001ff00003800000 */
.L_x_154:
[----:B------:R-:W-:Y:S02]  /*b690*/  SEL R23, R23, RZ, P2 ;  /* 0x000000ff17177207 */ /* 0x000fe40001000000 */
[----:B------:R-:W-:Y:S01]  /*b6a0*/  LOP3.LUT R0, R25, R0, RZ, 0x3c, !PT ;  /* 0x0000000019007212 */ /* 0x000fe200078e3cff */
[----:B------:R-:W-:Y:S06]  /*b6b0*/  @!P0 BRA `(.L_x_80) ;  /* 0x0000000000048947 */ /* 0x000fec0003800000 */
[----:B------:R-:W-:Y:S01]  /*b6c0*/  BPT.TRAP 0x1 ;  /* 0x000000040000795c */ /* 0x000fe20000300000 */
.L_x_80:
[----:B------:R-:W-:Y:S01]  /*b6d0*/  IMAD R23, R23, 0x8, R4 ;  /* 0x0000000817177824 */ /* 0x000fe200078e0204 */
[----:B------:R-:W-:-:S04]  /*b6e0*/  SHF.L.U32 R0, R0, 0x1f, RZ ;  /* 0x0000001f00007819 */ /* 0x000fc800000006ff */
[----:B------:R-:W1:Y:S02]  /*b6f0*/  SYNCS.PHASECHK.TRANS64.TRYWAIT P1, [R23+URZ+0x2d840], R0 ;  /* 0x02d84000170075a7 */ /* 0x000e64000802017f */
[----:B-1----:R-:W-:Y:S05]  /*b700*/  @!P1 BRA `(.L_x_81) ;  /* 0x0000002400409947 */ /* 0x002fea0003800000 */
.L_x_155:
[----:B------:R-:W-:Y:S05]  /*b710*/  @!P0 BRA `(.L_x_82) ;  /* 0x0000000000048947 */ /* 0x000fea0003800000 */
[----:B------:R-:W-:Y:S01]  /*b720*/  BPT.TRAP 0x1 ;  /* 0x000000040000795c */ /* 0x000fe20000300000 */
.L_x_82:
[----:B------:R-:W2:Y:S02]  /*b730*/  SYNCS.PHASECHK.TRANS64.TRYWAIT P1, [R3+URZ+0x2d860], R2 ;  /* 0x02d86002030075a7 */ /* 0x000ea4000802017f */
[----:B--2---:R-:W-:Y:S05]  /*b740*/  @!P1 BRA `(.L_x_83) ;  /* 0x0000002400449947 */ /* 0x004fea0003800000 */
.L_x_156:
[----:B------:R-:W-:Y:S05]  /*b750*/  @!P0 BRA `(.L_x_84) ;  /* 0x0000000000048947 */ /* 0x000fea0003800000 */
[----:B------:R-:W-:Y:S01]  /*b760*/  BPT.TRAP 0x1 ;  /* 0x000000040000795c */ /* 0x000fe20000300000 */
.L_x_84:
[----:B---3--:R3:W4:Y:S02]  /*b770*/  SYNCS.PHASECHK.TRANS64.TRYWAIT P0, [R23+URZ+0x2d860], R0 ;  /* 0x02d86000170075a7 */ /* 0x008724000800017f */
[----:B----4-:R-:W-:Y:S05]  /*b780*/  @!P0 NANOSLEEP.SYNCS 0x989680 ;  /* 0x009896800000895d */ /* 0x010fea0003900000 */
[----:B------:R-:W4:Y:S02]  /*b790*/  @!P0 SYNCS.PHASECHK.TRANS64 P0, [R23+URZ+0x2d860], R0 ;  /* 0x02d86000170085a7 */ /* 0x000f24000800007f */
[----:B----4-:R-:W-:Y:S05]  /*b7a0*/  @!P0 BRA `(.L_x_84) ;  /* 0xfffffffc00f08947 */ /* 0x010fea000383ffff */
.L_x_76:
[----:B------:R-:W-:Y:S05]  /*b7b0*/  BSYNC B0 ;  /* 0x0000000000007941 */ /* 0x000fea0003800000 */
.L_x_75:
[----:B------:R-:W-:Y:S05]  /*b7c0*/  EXIT ;  /* 0x000000000000794d */ /* 0x000fea0003800000 */
.L_x_8:
[----:B0-----:R-:W-:-:S04]  /*b7d0*/  MOV R3, UR40 ;  /* 0x0000002800037c02 */ /* 0x001fc80008000f00 */
[----:B------:R0:W1:Y:S03]  /*b7e0*/  SYNCS.PHASECHK.TRANS64.TRYWAIT P1, [R3+URZ+0x2d800], R0 ;  /* 0x02d80000030075a7 */ /* 0x000066000802017f */
[----:B-1----:R-:W-:Y:S05]  /*b7f0*/  @!P1 NANOSLEEP.SYNCS 0x989680 ;  /* 0x009896800000995d */ /* 0x002fea0003900000 */
[----:B------:R-:W1:Y:S02]  /*b800*/  @!P1 SYNCS.PHASECHK.TRANS64 P1, [R3+URZ+0x2d800], R0 ;  /* 0x02d80000030095a7 */ /* 0x000e64000802007f */
[----:B-1----:R-:W-:Y:S05]  /*b810*/  @!P1 BRA `(.L_x_8) ;  /* 0xfffffffc00ec9947 */ /* 0x002fea000383ffff */
[----:B------:R-:W-:Y:S05]  /*b820*/  BRA `(.L_x_85) ;  /* 0xffffff5800787947 */ /* 0x000fea000383ffff */
.L_x_12:
[----:B-1----:R1:W2:Y:S02]  /*b830*/  SYNCS.PHASECHK.TRANS64.TRYWAIT P1, [R0+URZ+0x2d830], R3 ;  /* 0x02d83003000075a7 */ /* 0x0022a4000802017f */
[----:B--2---:R-:W-:Y:S05]  /*b840*/  @!P1 NANOSLEEP.SYNCS 0x989680 ;  /* 0x009896800000995d */ /* 0x004fea0003900000 */
[----:B------:R-:W2:Y:S02]  /*b850*/  @!P1 SYNCS.PHASECHK.TRANS64 P1, [R0+URZ+0x2d830], R3 ;  /* 0x02d83003000095a7 */ /* 0x000ea4000802007f */
[----:B--2---:R-:W-:Y:S05]  /*b860*/  @!P1 BRA `(.L_x_12) ;  /* 0xfffffffc00f09947 */ /* 0x004fea000383ffff */
[----:B------:R-:W-:Y:S05]  /*b870*/  BRA `(.L_x_11) ;  /* 0xffffff5800987947 */ /* 0x000fea000383ffff */
.L_x_18:
[----:B--2---:R-:W-:-:S04]  /*b880*/  IMAD.U32 R7, RZ, RZ, UR6 ;  /* 0x00000006ff077e24 */ /* 0x004fc8000f8e00ff */
[----:B------:R2:W3:Y:S03]  /*b890*/  SYNCS.PHASECHK.TRANS64.TRYWAIT P1, [R7+URZ+0x2d830], R6 ;  /* 0x02d83006070075a7 */ /* 0x0004e6000802017f */
[----:B---3--:R-:W-:Y:S05]  /*b8a0*/  @!P1 NANOSLEEP.SYNCS 0x989680 ;  /* 0x009896800000995d */ /* 0x008fea0003900000 */
[----:B------:R-:W3:Y:S02]  /*b8b0*/  @!P1 SYNCS.PHASECHK.TRANS64 P1, [R7+URZ+0x2d830], R6 ;  /* 0x02d83006070095a7 */ /* 0x000ee4000802007f */
[----:B---3--:R-:W-:Y:S05]  /*b8c0*/  @!P1 BRA `(.L_x_18) ;  /* 0xfffffffc00ec9947 */ /* 0x008fea000383ffff */
[----:B------:R-:W-:Y:S05]  /*b8d0*/  BRA `(.L_x_15) ;  /* 0xffffff8400647947 */ /* 0x000fea000383ffff */
.L_x_22:
[----:B-1----:R-:W-:-:S04]  /*b8e0*/  IMAD.U32 R7, RZ, RZ, UR6 ;  /* 0x00000006ff077e24 */ /* 0x002fc8000f8e00ff */
[----:B------:R1:W2:Y:S03]  /*b8f0*/  SYNCS.PHASECHK.TRANS64.TRYWAIT P1, [R7+URZ+0x2d850], R6 ;  /* 0x02d85006070075a7 */ /* 0x0002a6000802017f */
[----:B--2---:R-:W-:Y:S05]  /*b900*/  @!P1 NANOSLEEP.SYNCS 0x989680 ;  /* 0x009896800000995d */ /* 0x004fea0003900000 */
[----:B------:R-:W2:Y:S02]  /*b910*/  @!P1 SYNCS.PHASECHK.TRANS64 P1, [R7+URZ+0x2d850], R6 ;  /* 0x02d85006070095a7 */ /* 0x000ea4000802007f */
[----:B--2---:R-:W-:Y:S05]  /*b920*/  @!P1 BRA `(.L_x_22) ;  /* 0xfffffffc00ec9947 */ /* 0x004fea000383ffff */
[----:B------:R-:W-:Y:S05]  /*b930*/  BRA `(.L_x_19) ;  /* 0xffffff8800107947 */ /* 0x000fea000383ffff */
.L_x_29:
[----:B--2---:R-:W-:-:S04]  /*b940*/  IMAD.U32 R7, RZ, RZ, UR8 ;  /* 0x00000008ff077e24 */ /* 0x004fc8000f8e00ff */
[----:B------:R2:W3:Y:S03]  /*b950*/  SYNCS.PHASECHK.TRANS64.TRYWAIT P1, [R7+URZ+0x2d850], R0 ;  /* 0x02d85000070075a7 */ /* 0x0004e6000802017f */
[----:B---3--:R-:W-:Y:S05]  /*b960*/  @!P1 NANOSLEEP.SYNCS 0x989680 ;  /* 0x009896800000995d */ /* 0x008fea0003900000 */
[----:B------:R-:W3:Y:S02]  /*b970*/  @!P1 SYNCS.PHASECHK.TRANS64 P1, [R7+URZ+0x2d850], R0 ;  /* 0x02d85000070095a7 */ /* 0x000ee4000802007f */
[----:B---3--:R-:W-:Y:S05]  /*b980*/  @!P1 BRA `(.L_x_29) ;  /* 0xfffffffc00ec9947 */ /* 0x008fea000383ffff */
[----:B------:R-:W-:Y:S05]  /*b990*/  BRA `(.L_x_28) ;  /* 0xffffffac00447947 */ /* 0x000fea000383ffff */
.L_x_40:
[----:B------:R-:W1:Y:S01]  /*b9a0*/  S2R R17, SR_TID.X ;  /* 0x0000000000117919 */ /* 0x000e620000002100 */
[----:B------:R-:W-:Y:S01]  /*b9b0*/  BSSY B0, `(.L_x_86) ;  /* 0x000000a000007945 */ /* 0x000fe20003800000 */
[----:B------:R-:W-:Y:S02]  /*b9c0*/  IMAD.MOV.U32 R12, RZ, RZ, RZ ;  /* 0x000000ffff0c7224 */ /* 0x000fe400078e00ff */
[----:B------:R-:W-:Y:S02]  /*b9d0*/  IMAD.MOV.U32 R11, RZ, RZ, 0x1f ;  /* 0x0000001fff0b7424 */ /* 0x000fe400078e00ff */
[----:B------:R-:W-:Y:S01]  /*b9e0*/  IMAD.MOV.U32 R15, RZ, RZ, -0x1 ;  /* 0xffffffffff0f7424 */ /* 0x000fe200078e00ff */
[----:B-1----:R-:W-:-:S04]  /*b9f0*/  SHF.R.U32.HI R17, RZ, 0x5, R17 ;  /* 0x00000005ff117819 */ /* 0x002fc80000011611 */
[----:B------:R-:W-:-:S04]  /*ba00*/  LOP3.LUT R17, R17, 0x3, RZ, 0xc0, !PT ;  /* 0x0000000311117812 */ /* 0x000fc800078ec0ff */
[----:B------:R-:W-:-:S07]  /*ba10*/  MOV R13, R17 ;  /* 0x00000011000d7202 */ /* 0x000fce0000000f00 */
[----:B0-2---:R-:W-:Y:S05]  /*ba20*/  WARPSYNC.COLLECTIVE R15, `(.L_x_87) ;  /* 0x000000000f087348 */ /* 0x005fea0003c00000 */
[----:B------:R1:W3:Y:S02]  /*ba30*/  SHFL.IDX P6, R14, R13, R12, R11 ;  /* 0x0000000c0d0e7389 */ /* 0x0002e400000c000b */
[----:B0123--:R-:W-:Y:S01]  /*ba40*/  ENDCOLLECTIVE ;  /* 0x000000000000791b */ /* 0x00ffe20003800000 */
.L_x_87:
[----:B------:R-:W-:Y:S05]  /*ba50*/  BSYNC B0 ;  /* 0x0000000000007941 */ /* 0x000fea0003800000 */
.L_x_86:
[----:B------:R-:W-:Y:S05]  /*ba60*/  BRA `(.L_x_88) ;  /* 0xffffffcc00f47947 */ /* 0x000fea000383ffff */
.L_x_43:
[----:B0-----:R0:W1:Y:S02]  /*ba70*/  SYNCS.PHASECHK.TRANS64.TRYWAIT P0, [R0+URZ+0x2d840], R2 ;  /* 0x02d84002000075a7 */ /* 0x001064000800017f */
[----:B-1----:R-:W-:Y:S05]  /*ba80*/  @!P0 NANOSLEEP.SYNCS 0x989680 ;  /* 0x009896800000895d */ /* 0x002fea0003900000 */
[----:B------:R-:W1:Y:S02]  /*ba90*/  @!P0 SYNCS.PHASECHK.TRANS64 P0, [R0+URZ+0x2d840], R2 ;  /* 0x02d84002000085a7 */ /* 0x000e64000800007f */
[----:B-1----:R-:W-:Y:S05]  /*baa0*/  @!P0 BRA `(.L_x_43) ;  /* 0xfffffffc00f08947 */ /* 0x002fea000383ffff */
[----:B------:R-:W-:Y:S05]  /*bab0*/  BRA `(.L_x_89) ;  /* 0xffffffd000e47947 */ /* 0x000fea000383ffff */
.L_x_44:
[----:B------:R-:W-:Y:S01]  /*bac0*/  BSSY B0, `(.L_x_90) ;  /* 0x0000008000007945 */ /* 0x000fe20003800000 */
[----:B------:R-:W-:Y:S01]  /*bad0*/  MOV R13, R6 ;  /* 0x00000006000d7202 */ /* 0x000fe20000000f00 */
[----:B------:R-:W-:Y:S02]  /*bae0*/  IMAD.MOV.U32 R12, RZ, RZ, RZ ;  /* 0x000000ffff0c7224 */ /* 0x000fe400078e00ff */
[----:B------:R-:W-:Y:S02]  /*baf0*/  IMAD.MOV.U32 R11, RZ, RZ, 0x1c1f ;  /* 0x00001c1fff0b7424 */ /* 0x000fe400078e00ff */
[----:B------:R-:W-:-:S07]  /*bb00*/  IMAD.MOV.U32 R15, RZ, RZ, -0x1 ;  /* 0xffffffffff0f7424 */ /* 0x000fce00078e00ff */
[----:B------:R-:W-:Y:S05]  /*bb10*/  WARPSYNC.COLLECTIVE R15, `(.L_x_91) ;  /* 0x000000000f087348 */ /* 0x000fea0003c00000 */
[----:B------:R0:W1:Y:S02]  /*bb20*/  SHFL.IDX P6, R14, R13, R12, R11 ;  /* 0x0000000c0d0e7389 */ /* 0x00006400000c000b */
[----:B01----:R-:W-:Y:S01]  /*bb30*/  ENDCOLLECTIVE ;  /* 0x000000000000791b */ /* 0x003fe20003800000 */
.L_x_91:
[----:B------:R-:W-:Y:S05]  /*bb40*/  BSYNC B0 ;  /* 0x0000000000007941 */ /* 0x000fea0003800000 */
.L_x_90:
[----:B------:R-:W-:Y:S01]  /*bb50*/  IMAD.MOV.U32 R13, RZ, RZ, R5 ;  /* 0x000000ffff0d7224 */ /* 0x000fe200078e0005 */
[----:B------:R-:W-:Y:S01]  /*bb60*/  MOV R15, 0xffffffff ;  /* 0xffffffff000f7802 */ /* 0x000fe20000000f00 */
[----:B------:R-:W-:Y:S01]  /*bb70*/  IMAD.MOV.U32 R12, RZ, RZ, RZ ;  /* 0x000000ffff0c7224 */ /* 0x000fe200078e00ff */
[----:B------:R-:W-:Y:S01]  /*bb80*/  MOV R2, R14 ;  /* 0x0000000e00027202 */ /* 0x000fe20000000f00 */
[----:B------:R-:W-:Y:S01]  /*bb90*/  IMAD.MOV.U32 R11, RZ, RZ, 0x1c1f ;  /* 0x00001c1fff0b7424 */ /* 0x000fe200078e00ff */
[----:B------:R-:W-:-:S13]  /*bba0*/  ISETP.GE.AND P0, PT, R9, 0x1, PT ;  /* 0x000000010900780c */ /* 0x000fda0003f06270 */
[----:B------:R-:W-:Y:S05]  /*bbb0*/  WARPSYNC.COLLECTIVE R15, `(.L_x_92) ;  /* 0x000000000f087348 */ /* 0x000fea0003c00000 */
[----:B------:R0:W1:Y:S02]  /*bbc0*/  SHFL.IDX P6, R14, R13, R12, R11 ;  /* 0x0000000c0d0e7389 */ /* 0x00006400000c000b */
[----:B01----:R-:W-:Y:S01]  /*bbd0*/  ENDCOLLECTIVE ;  /* 0x000000000000791b */ /* 0x003fe20003800000 */
.L_x_92:
[----:B------:R-:W-:Y:S01]  /*bbe0*/  @P0 LEA R7, R4, UR37, 0x1 ;  /* 0x0000002504070c11 */ /* 0x000fe2000f8e08ff */
[----:B------:R-:W-:Y:S01]  /*bbf0*/  IMAD.MOV.U32 R13, RZ, RZ, R6 ;  /* 0x000000ffff0d7224 */ /* 0x000fe200078e0006 */
[----:B------:R-:W-:Y:S01]  /*bc00*/  MOV R12, 0x1 ;  /* 0x00000001000c7802 */ /* 0x000fe20000000f00 */
[----:B------:R-:W-:-:S07]  /*bc10*/  IMAD.MOV.U32 R3, RZ, RZ, R14 ;  /* 0x000000ffff037224 */ /* 0x000fce00078e000e */
[----:B------:R-:W-:Y:S05]  /*bc20*/  WARPSYNC.COLLECTIVE R15, `(.L_x_93) ;  /* 0x000000000f087348 */ /* 0x000fea0003c00000 */
[----:B------:R0:W1:Y:S02]  /*bc30*/  SHFL.IDX P6, R14, R13, R12, R11 ;  /* 0x0000000c0d0e7389 */ /* 0x00006400000c000b */
[----:B01----:R-:W-:Y:S01]  /*bc40*/  ENDCOLLECTIVE ;  /* 0x000000000000791b */ /* 0x003fe20003800000 */
.L_x_93:
[----:B------:R-:W-:-:S05]  /*bc50*/  @P0 LEA R3, P1, R8, R3, 0x1 ;  /* 0x0000000308030211 */ /* 0x000fca00078208ff */
[----:B------:R-:W-:-:S05]  /*bc60*/  @P0 IMAD.X R2, RZ, RZ, R2, P1 ;  /* 0x000000ffff020224 */ /* 0x000fca00008e0602 */
[----:B------:R-:W-:Y:S01]  /*bc70*/  @P0 LOP3.LUT R3, R3, R2, RZ, 0x3c, !PT ;  /* 0x0000000203030212 */ /* 0x000fe200078e3cff */
[----:B------:R-:W-:-:S03]  /*bc80*/  IMAD.MOV.U32 R13, RZ, RZ, R5 ;  /* 0x000000ffff0d7224 */ /* 0x000fc600078e0005 */
[----:B------:R-:W-:-:S04]  /*bc90*/  @P0 LOP3.LUT R2, R3, R2, RZ, 0x3c, !PT ;  /* 0x0000000203020212 */ /* 0x000fc800078e3cff */
[----:B------:R-:W-:-:S05]  /*bca0*/  @P0 LOP3.LUT R3, R3, R2, RZ, 0x3c, !PT ;  /* 0x0000000203030212 */ /* 0x000fca00078e3cff */
[----:B------:R-:W-:Y:S01]  /*bcb0*/  @!PT LDS RZ, [RZ] ;  /* 0x00000000fffff984 */ /* 0x000fe20000000800 */
[----:B------:R-:W-:Y:S01]  /*bcc0*/  @!PT LDS RZ, [RZ] ;  /* 0x00000000fffff984 */ /* 0x000fe20000000800 */
[----:B------:R-:W-:Y:S01]  /*bcd0*/  @!PT LDS RZ, [RZ] ;  /* 0x00000000fffff984 */ /* 0x000fe20000000800 */
[----:B------:R-:W-:Y:S04]  /*bce0*/  @P0 LDGSTS.E.BYPASS.LTC128B.128 [R7+0x15400], desc[UR48][R2.64], !P4 ;  /* 0x1540000002070fae */ /* 0x000fe8000e101d70 */
[----:B------:R-:W-:Y:S04]  /*bcf0*/  @P0 LDGSTS.E.BYPASS.LTC128B.128 [R7+0x17400], desc[UR48][R2.64+0x40], !P3 ;  /* 0x1740004002070fae */ /* 0x000fe8000d901d70 */
[----:B------:R0:W-:Y:S01]  /*bd00*/  @P0 LDGSTS.E.BYPASS.LTC128B.128 [R7+0x19400], desc[UR48][R2.64+0x80], !P2 ;  /* 0x1940008002070fae */ /* 0x0001e2000d101d70 */
[----:B------:R-:W-:Y:S01]  /*bd10*/  ISETP.GE.AND P0, PT, R9, 0x21, PT ;  /* 0x000000210900780c */ /* 0x000fe20003f06270 */
[----:B0-----:R-:W-:-:S12]  /*bd20*/  IMAD.MOV.U32 R2, RZ, RZ, R14 ;  /* 0x000000ffff027224 */ /* 0x001fd800078e000e */
[----:B------:R-:W-:Y:S05]  /*bd30*/  WARPSYNC.COLLECTIVE R15, `(.L_x_94) ;  /* 0x000000000f087348 */ /* 0x000fea0003c00000 */
[----:B------:R0:W1:Y:S02]  /*bd40*/  SHFL.IDX P6, R14, R13, R12, R11 ;  /* 0x0000000c0d0e7389 */ /* 0x00006400000c000b */
[----:B01----:R-:W-:Y:S01]  /*bd50*/  ENDCOLLECTIVE ;  /* 0x000000000000791b */ /* 0x003fe20003800000 */
.L_x_94:
[----:B------:R-:W-:Y:S01]  /*bd60*/  @P0 LEA R7, R4, UR37, 0x1 ;  /* 0x0000002504070c11 */ /* 0x000fe2000f8e08ff */
[----:B------:R-:W-:Y:S02]  /*bd70*/  IMAD.MOV.U32 R13, RZ, RZ, R6 ;  /* 0x000000ffff0d7224 */ /* 0x000fe400078e0006 */
[----:B------:R-:W-:Y:S02]  /*bd80*/  IMAD.MOV.U32 R12, RZ, RZ, 0x2 ;  /* 0x00000002ff0c7424 */ /* 0x000fe400078e00ff */
[----:B------:R-:W-:-:S07]  /*bd90*/  IMAD.MOV.U32 R3, RZ, RZ, R14 ;  /* 0x000000ffff037224 */ /* 0x000fce00078e000e */
[----:B------:R-:W-:Y:S05]  /*bda0*/  WARPSYNC.COLLECTIVE R15, `(.L_x_95) ;  /* 0x000000000f087348 */ /* 0x000fea0003c00000 */
[----:B------:R0:W1:Y:S02]  /*bdb0*/  SHFL.IDX P6, R14, R13, R12, R11 ;  /* 0x0000000c0d0e7389 */ /* 0x00006400000c000b */
[----:B01----:R-:W-:Y:S01]  /*bdc0*/  ENDCOLLECTIVE ;  /* 0x000000000000791b */ /* 0x003fe20003800000 */
.L_x_95:
[----:B------:R-:W-:-:S04]  /*bdd0*/  @P0 LEA R3, P1, R8, R3, 0x1 ;  /* 0x0000000308030211 */ /* 0x000fc800078208ff */
[----:B------:R-:W-:-:S04]  /*bde0*/  @P0 IADD3.X R2, RZ, R2, RZ, P1, !PT ;  /* 0x00000002ff020210 */ /* 0x000fc80000ffe4ff */
[-C--:B------:R-:W-:Y:S02]  /*bdf0*/  @P0 LOP3.LUT R3, R3, R2.reuse, RZ, 0x3c, !PT ;  /* 0x0000000203030212 */ /* 0x080fe400078e3cff */
[----:B------:R-:W-:Y:S02]  /*be00*/  MOV R13, R5 ;  /* 0x00000005000d7202 */ /* 0x000fe40000000f00 */
        /* <DEDUP_REMOVED lines=13> */
.L_x_96:
[----:B------:R-:W-:Y:S01]  /*bee0*/  @P0 LEA R7, R4, UR37, 0x1 ;  /* 0x0000002504070c11 */ /* 0x000fe2000f8e08ff */
[----:B------:R-:W-:Y:S01]  /*bef0*/  IMAD.MOV.U32 R13, RZ, RZ, R6 ;  /* 0x000000ffff0d7224 */ /* 0x000fe200078e0006 */
[----:B------:R-:W-:Y:S01]  /*bf00*/  MOV R12, 0x3 ;  /* 0x00000003000c7802 */ /* 0x000fe20000000f00 */
[----:B------:R-:W-:-:S07]  /*bf10*/  IMAD.MOV.U32 R3, RZ, RZ, R14 ;  /* 0x000000ffff037224 */ /* 0x000fce00078e000e */
[----:B------:R-:W-:Y:S05]  /*bf20*/  WARPSYNC.COLLECTIVE R15, `(.L_x_97) ;  /* 0x000000000f087348 */ /* 0x000fea0003c00000 */
[----:B------:R0:W1:Y:S02]  /*bf30*/  SHFL.IDX P6, R14, R13, R12, R11 ;  /* 0x0000000c0d0e7389 */ /* 0x00006400000c000b */
[----:B01----:R-:W-:Y:S01]  /*bf40*/  ENDCOLLECTIVE ;  /* 0x000000000000791b */ /* 0x003fe20003800000 */
.L_x_97:
[----:B------:R-:W-:-:S05]  /*bf50*/  @P0 LEA R3, P1, R8, R3, 0x1 ;  /* 0x0000000308030211 */ /* 0x000fca00078208ff */
[----:B------:R-:W-:-:S05]  /*bf60*/  @P0 IMAD.X R2, RZ, RZ, R2, P1 ;  /* 0x000000ffff020224 */ /* 0x000fca00008e0602 */
[----:B------:R-:W-:Y:S01]  /*bf70*/  @P0 LOP3.LUT R3, R3, R2, RZ, 0x3c, !PT ;  /* 0x0000000203030212 */ /* 0x000fe200078e3cff */
[----:B------:R-:W-:-:S03]  /*bf80*/  IMAD.MOV.U32 R13, RZ, RZ, R5 ;  /* 0x000000ffff0d7224 */ /* 0x000fc600078e0005 */
[----:B------:R-:W-:-:S04]  /*bf90*/  @P0 LOP3.LUT R2, R3, R2, RZ, 0x3c, !PT ;  /* 0x0000000203020212 */ /* 0x000fc800078e3cff */
[----:B------:R-:W-:Y:S01]  /*bfa0*/  @P0 LOP3.LUT R3, R3, R2, RZ, 0x3c, !PT ;  /* 0x0000000203030212 */ /* 0x000fe200078e3cff */
[----:B------:R-:W-:-:S04]  /*bfb0*/  IMAD.MOV.U32 R6, RZ, RZ, R14 ;  /* 0x000000ffff067224 */ /* 0x000fc800078e000e */
[----:B------:R-:W-:Y:S01]  /*bfc0*/  @!PT LDS RZ, [RZ] ;  /* 0x00000000fffff984 */ /* 0x000fe20000000800 */
[----:B------:R-:W-:Y:S01]  /*bfd0*/  @!PT LDS RZ, [RZ] ;  /* 0x00000000fffff984 */ /* 0x000fe20000000800 */
[----:B------:R-:W-:Y:S01]  /*bfe0*/  @!PT LDS RZ, [RZ] ;  /* 0x00000000fffff984 */ /* 0x000fe20000000800 */
[----:B------:R0:W-:Y:S04]  /*bff0*/  @P0 LDGSTS.E.BYPASS.LTC128B.128 [R7+0x16400], desc[UR48][R2.64], !P4 ;  /* 0x1640000002070fae */ /* 0x0001e8000e101d70 */
[----:B------:R0:W-:Y:S04]  /*c000*/  @P0 LDGSTS.E.BYPASS.LTC128B.128 [R7+0x18400], desc[UR48][R2.64+0x40], !P3 ;  /* 0x1840004002070fae */ /* 0x0001e8000d901d70 */
[----:B------:R0:W-:Y:S02]  /*c010*/  @P0 LDGSTS.E.BYPASS.LTC128B.128 [R7+0x1a400], desc[UR48][R2.64+0x80], !P2 ;  /* 0x1a40008002070fae */ /* 0x0001e4000d101d70 */
[----:B0-----:R-:W-:Y:S05]  /*c020*/  WARPSYNC.COLLECTIVE R15, `(.L_x_98) ;  /* 0x000000000f087348 */ /* 0x001fea0003c00000 */
[----:B------:R1:W2:Y:S02]  /*c030*/  SHFL.IDX P6, R14, R13, R12, R11 ;  /* 0x0000000c0d0e7389 */ /* 0x0002a400000c000b */
[----:B012---:R-:W-:Y:S01]  /*c040*/  ENDCOLLECTIVE ;  /* 0x000000000000791b */ /* 0x007fe20003800000 */
.L_x_98:
[----:B------:R-:W-:Y:S05]  /*c050*/  BRA `(.L_x_99) ;  /* 0xffffffd000987947 */ /* 0x000fea000383ffff */
.L_x_48:
[----:B------:R-:W-:Y:S01]  /*c060*/  IMAD.MOV.U32 R13, RZ, RZ, R4 ;  /* 0x000000ffff0d7224 */ /* 0x000fe200078e0004 */
[----:B------:R-:W-:Y:S01]  /*c070*/  MOV R12, RZ ;  /* 0x000000ff000c7202 */ /* 0x000fe20000000f00 */
[----:B------:R-:W-:Y:S02]  /*c080*/  IMAD.MOV.U32 R11, RZ, RZ, 0x1c1f ;  /* 0x00001c1fff0b7424 */ /* 0x000fe400078e00ff */
[----:B------:R-:W-:Y:S02]  /*c090*/  IMAD.MOV.U32 R15, RZ, RZ, -0x1 ;  /* 0xffffffffff0f7424 */ /* 0x000fe400078e00ff */
[----:B------:R-:W-:-:S07]  /*c0a0*/  IMAD R5, R6, 0xc0, R21 ;  /* 0x000000c006057824 */ /* 0x000fce00078e0215 */
[----:B------:R-:W-:Y:S05]  /*c0b0*/  WARPSYNC.COLLECTIVE R15, `(.L_x_100) ;  /* 0x000000000f087348 */ /* 0x000fea0003c00000 */
[----:B------:R0:W1:Y:S02]  /*c0c0*/  SHFL.IDX P6, R14, R13, R12, R11 ;  /* 0x0000000c0d0e7389 */ /* 0x00006400000c000b */
[----:B01----:R-:W-:Y:S01]  /*c0d0*/  ENDCOLLECTIVE ;  /* 0x000000000000791b */ /* 0x003fe20003800000 */
.L_x_100:
[C---:B------:R-:W-:Y:S01]  /*c0e0*/  VIADD R6, R5.reuse, 0x20 ;  /* 0x0000002005067836 */ /* 0x040fe20000000000 */
[----:B------:R-:W-:Y:S02]  /*c0f0*/  ISETP.GE.AND P0, PT, R5, UR38, PT ;  /* 0x0000002605007c0c */ /* 0x000fe4000bf06270 */
[----:B------:R-:W-:Y:S01]  /*c100*/  MOV R13, R0 ;  /* 0x00000000000d7202 */ /* 0x000fe20000000f00 */
[----:B------:R-:W-:-:S10]  /*c110*/  IMAD.MOV.U32 R2, RZ, RZ, R14 ;  /* 0x000000ffff027224 */ /* 0x000fd400078e000e */
[----:B------:R-:W-:Y:S05]  /*c120*/  WARPSYNC.COLLECTIVE R15, `(.L_x_101) ;  /* 0x000000000f087348 */ /* 0x000fea0003c00000 */
[----:B------:R0:W1:Y:S02]  /*c130*/  SHFL.IDX P6, R14, R13, R12, R11 ;  /* 0x0000000c0d0e7389 */ /* 0x00006400000c000b */
[----:B01----:R-:W-:Y:S01]  /*c140*/  ENDCOLLECTIVE ;  /* 0x000000000000791b */ /* 0x003fe20003800000 */
.L_x_101:
[----:B------:R-:W-:Y:S01]  /*c150*/  MOV R13, R4 ;  /* 0x00000004000d7202 */ /* 0x000fe20000000f00 */
[----:B------:R-:W-:Y:S02]  /*c160*/  IMAD.MOV.U32 R12, RZ, RZ, 0x1 ;  /* 0x00000001ff0c7424 */ /* 0x000fe400078e00ff */
[----:B------:R-:W-:-:S07]  /*c170*/  IMAD.MOV.U32 R3, RZ, RZ, R14 ;  /* 0x000000ffff037224 */ /* 0x000fce00078e000e */
[----:B------:R-:W-:Y:S05]  /*c180*/  WARPSYNC.COLLECTIVE R15, `(.L_x_102) ;  /* 0x000000000f087348 */ /* 0x000fea0003c00000 */
[----:B------:R0:W1:Y:S02]  /*c190*/  SHFL.IDX P6, R14, R13, R12, R11 ;  /* 0x0000000c0d0e7389 */ /* 0x00006400000c000b */
[----:B01----:R-:W-:Y:S01]  /*c1a0*/  ENDCOLLECTIVE ;  /* 0x000000000000791b */ /* 0x003fe20003800000 */
.L_x_102:
[----:B------:R-:W-:-:S05]  /*c1b0*/  @!P0 LEA R3, P1, R20, R3, 0x1 ;  /* 0x0000000314038211 */ /* 0x000fca00078208ff */
[----:B------:R-:W-:-:S05]  /*c1c0*/  @!P0 IMAD.X R2, RZ, RZ, R2, P1 ;  /* 0x000000ffff028224 */ /* 0x000fca00008e0602 */
[----:B------:R-:W-:Y:S01]  /*c1d0*/  @!P0 LOP3.LUT R3, R3, R2, RZ, 0x3c, !PT ;  /* 0x0000000203038212 */ /* 0x000fe200078e3cff */
[----:B------:R-:W-:-:S03]  /*c1e0*/  IMAD.MOV.U32 R13, RZ, RZ, R0 ;  /* 0x000000ffff0d7224 */ /* 0x000fc600078e0000 */
[----:B------:R-:W-:-:S04]  /*c1f0*/  @!P0 LOP3.LUT R2, R3, R2, RZ, 0x3c, !PT ;  /* 0x0000000203028212 */ /* 0x000fc800078e3cff */
[----:B------:R-:W-:-:S05]  /*c200*/  @!P0 LOP3.LUT R3, R3, R2, RZ, 0x3c, !PT ;  /* 0x0000000203038212 */ /* 0x000fca00078e3cff */
[----:B------:R-:W-:Y:S01]  /*c210*/  @!PT LDS RZ, [RZ] ;  /* 0x00000000fffff984 */ /* 0x000fe20000000800 */
[----:B------:R-:W-:Y:S01]  /*c220*/  @!PT LDS RZ, [RZ] ;  /* 0x00000000fffff984 */ /* 0x000fe20000000800 */
[----:B------:R-:W-:Y:S01]  /*c230*/  @!PT LDS RZ, [RZ] ;  /* 0x00000000fffff984 */ /* 0x000fe20000000800 */
[----:B------:R-:W-:Y:S04]  /*c240*/  @!P0 LDGSTS.E.BYPASS.LTC128B.128 [R19+0xc400], desc[UR48][R2.64], !P3 ;  /* 0x0c40000002138fae */ /* 0x000fe8000d901d70 */
[----:B------:R-:W-:Y:S04]  /*c250*/  @!P0 LDGSTS.E.BYPASS.LTC128B.128 [R19+0xf400], desc[UR48][R2.64+0x40], !P4 ;  /* 0x0f40004002138fae */ /* 0x000fe8000e101d70 */
[----:B------:R0:W-:Y:S01]  /*c260*/  @!P0 LDGSTS.E.BYPASS.LTC128B.128 [R19+0x12400], desc[UR48][R2.64+0x80], !P5 ;  /* 0x1240008002138fae */ /* 0x0001e2000e901d70 */
[----:B------:R-:W-:Y:S01]  /*c270*/  ISETP.GE.AND P0, PT, R6, UR38, PT ;  /* 0x0000002606007c0c */ /* 0x000fe2000bf06270 */
[----:B------:R-:W-:-:S02]  /*c280*/  VIADD R6, R5, 0x40 ;  /* 0x0000004005067836 */ /* 0x000fc40000000000 */
[----:B0-----:R-:W-:-:S10]  /*c290*/  IMAD.MOV.U32 R2, RZ, RZ, R14 ;  /* 0x000000ffff027224 */ /* 0x001fd400078e000e */
[----:B------:R-:W-:Y:S05]  /*c2a0*/  WARPSYNC.COLLECTIVE R15, `(.L_x_103) ;  /* 0x000000000f087348 */ /* 0x000fea0003c00000 */
[----:B------:R0:W1:Y:S02]  /*c2b0*/  SHFL.IDX P6, R14, R13, R12, R11 ;  /* 0x0000000c0d0e7389 */ /* 0x00006400000c000b */
[----:B01----:R-:W-:Y:S01]  /*c2c0*/  ENDCOLLECTIVE ;  /* 0x000000000000791b */ /* 0x003fe20003800000 */
.L_x_103:
[----:B------:R-:W-:Y:S01]  /*c2d0*/  IMAD.MOV.U32 R13, RZ, RZ, R4 ;  /* 0x000000ffff0d7224 */ /* 0x000fe200078e0004 */
[----:B------:R-:W-:Y:S02]  /*c2e0*/  MOV R12, 0x2 ;  /* 0x00000002000c7802 */ /* 0x000fe40000000f00 */
[----:B------:R-:W-:-:S07]  /*c2f0*/  MOV R3, R14 ;  /* 0x0000000e00037202 */ /* 0x000fce0000000f00 */
[----:B------:R-:W-:Y:S05]  /*c300*/  WARPSYNC.COLLECTIVE R15, `(.L_x_104) ;  /* 0x000000000f087348 */ /* 0x000fea0003c00000 */
[----:B------:R0:W1:Y:S02]  /*c310*/  SHFL.IDX P6, R14, R13, R12, R11 ;  /* 0x0000000c0d0e7389 */ /* 0x00006400000c000b */
[----:B01----:R-:W-:Y:S01]  /*c320*/  ENDCOLLECTIVE ;  /* 0x000000000000791b */ /* 0x003fe20003800000 */
.L_x_104:
        /* <DEDUP_REMOVED lines=13> */
[----:B0-----:R-:W-:-:S12]  /*c400*/  IMAD.MOV.U32 R2, RZ, RZ, R14 ;  /* 0x000000ffff027224 */ /* 0x001fd800078e000e */
[----:B------:R-:W-:Y:S05]  /*c410*/  WARPSYNC.COLLECTIVE R15, `(.L_x_105) ;  /* 0x000000000f087348 */ /* 0x000fea0003c00000 */
[----:B------:R0:W1:Y:S02]  /*c420*/  SHFL.IDX P6, R14, R13, R12, R11 ;  /* 0x0000000c0d0e7389 */ /* 0x00006400000c000b */
[----:B01----:R-:W-:Y:S01]  /*c430*/  ENDCOLLECTIVE ;  /* 0x000000000000791b */ /* 0x003fe20003800000 */
.L_x_105:
[----:B------:R-:W-:Y:S02]  /*c440*/  IMAD.MOV.U32 R13, RZ, RZ, R4 ;  /* 0x000000ffff0d7224 */ /* 0x000fe400078e0004 */
[----:B------:R-:W-:Y:S02]  /*c450*/  IMAD.MOV.U32 R12, RZ, RZ, 0x3 ;  /* 0x00000003ff0c7424 */ /* 0x000fe400078e00ff */
[----:B------:R-:W-:-:S07]  /*c460*/  IMAD.MOV.U32 R3, RZ, RZ, R14 ;  /* 0x000000ffff037224 */ /* 0x000fce00078e000e */
[----:B------:R-:W-:Y:S05]  /*c470*/  WARPSYNC.COLLECTIVE R15, `(.L_x_106) ;  /* 0x000000000f087348 */ /* 0x000fea0003c00000 */
[----:B------:R0:W1:Y:S02]  /*c480*/  SHFL.IDX P6, R14, R13, R12, R11 ;  /* 0x0000000c0d0e7389 */ /* 0x00006400000c000b */
[----:B01----:R-:W-:Y:S01]  /*c490*/  ENDCOLLECTIVE ;  /* 0x000000000000791b */ /* 0x003fe20003800000 */
.L_x_106:
[----:B------:R-:W-:-:S04]  /*c4a0*/  @!P0 LEA R3, P1, R20, R3, 0x1 ;  /* 0x0000000314038211 */ /* 0x000fc800078208ff */
[----:B------:R-:W-:-:S04]  /*c4b0*/  @!P0 IADD3.X R2, RZ, R2, RZ, P1, !PT ;  /* 0x00000002ff028210 */ /* 0x000fc80000ffe4ff */
[----:B------:R-:W-:Y:S02]  /*c4c0*/  @!P0 LOP3.LUT R3, R3, R2, RZ, 0x3c, !PT ;  /* 0x0000000203038212 */ /* 0x000fe400078e3cff */
[----:B------:R-:W-:Y:S01]  /*c4d0*/  MOV R13, R0 ;  /* 0x00000000000d7202 */ /* 0x000fe20000000f00 */
[----:B------:R-:W-:Y:S01]  /*c4e0*/  VIADD R0, R5, 0x60 ;  /* 0x0000006005007836 */ /* 0x000fe20000000000 */
[----:B------:R-:W-:-:S04]  /*c4f0*/  @!P0 LOP3.LUT R2, R3, R2, RZ, 0x3c, !PT ;  /* 0x0000000203028212 */ /* 0x000fc800078e3cff */
[----:B------:R-:W-:Y:S01]  /*c500*/  @!P0 LOP3.LUT R3, R3, R2, RZ, 0x3c, !PT ;  /* 0x0000000203038212 */ /* 0x000fe200078e3cff */
[----:B------:R-:W-:-:S04]  /*c510*/  IMAD.MOV.U32 R4, RZ, RZ, R14 ;  /* 0x000000ffff047224 */ /* 0x000fc800078e000e */
[----:B------:R-:W-:Y:S01]  /*c520*/  @!PT LDS RZ, [RZ] ;  /* 0x00000000fffff984 */ /* 0x000fe20000000800 */
[----:B------:R-:W-:Y:S01]  /*c530*/  @!PT LDS RZ, [RZ] ;  /* 0x00000000fffff984 */ /* 0x000fe20000000800 */
[----:B------:R-:W-:Y:S01]  /*c540*/  @!PT LDS RZ, [RZ] ;  /* 0x00000000fffff984 */ /* 0x000fe20000000800 */
[----:B------:R0:W-:Y:S03]  /*c550*/  @!P0 LDGSTS.E.BYPASS.LTC128B.128 [R19+0xd400], desc[UR48][R2.64], !P3 ;  /* 0x0d40000002138fae */ /* 0x0001e6000d901d70 */
[----:B0-----:R-:W-:Y:S05]  /*c560*/  WARPSYNC.COLLECTIVE R15, `(.L_x_107) ;  /* 0x000000000f087348 */ /* 0x001fea0003c00000 */
[----:B------:R1:W2:Y:S02]  /*c570*/  SHFL.IDX P6, R14, R13, R12, R11 ;  /* 0x0000000c0d0e7389 */ /* 0x0002a400000c000b */
[----:B012---:R-:W-:Y:S01]  /*c580*/  ENDCOLLECTIVE ;  /* 0x000000000000791b */ /* 0x007fe20003800000 */
.L_x_107:
[----:B------:R-:W-:Y:S01]  /*c590*/  @!PT LDS RZ, [RZ] ;  /* 0x00000000fffff984 */ /* 0x000fe20000000800 */
[----:B------:R-:W-:Y:S01]  /*c5a0*/  @!PT LDS RZ, [RZ] ;  /* 0x00000000fffff984 */ /* 0x000fe20000000800 */
[----:B------:R-:W-:Y:S01]  /*c5b0*/  @!PT LDS RZ, [RZ] ;  /* 0x00000000fffff984 */ /* 0x000fe20000000800 */
[----:B------:R-:W-:Y:S04]  /*c5c0*/  @!P0 LDGSTS.E.BYPASS.LTC128B.128 [R19+0x10400], desc[UR48][R2.64+0x40], !P4 ;  /* 0x1040004002138fae */ /* 0x000fe8000e101d70 */
[----:B------:R0:W-:Y:S01]  /*c5d0*/  @!P0 LDGSTS.E.BYPASS.LTC128B.128 [R19+0x13400], desc[UR48][R2.64+0x80], !P5 ;  /* 0x1340008002138fae */ /* 0x0001e2000e901d70 */
[----:B------:R-:W-:Y:S01]  /*c5e0*/  ISETP.GE.AND P0, PT, R0, UR38, PT ;  /* 0x0000002600007c0c */ /* 0x000fe2000bf06270 */
[----:B------:R-:W-:Y:S02]  /*c5f0*/  VIADD R0, R5, 0x80 ;  /* 0x0000008005007836 */ /* 0x000fe40000000000 */
[----:B------:R-:W-:Y:S02]  /*c600*/  IMAD.MOV.U32 R13, RZ, RZ, R7 ;  /* 0x000000ffff0d7224 */ /* 0x000fe400078e0007 */
[----:B------:R-:W-:-:S08]  /*c610*/  IMAD.MOV.U32 R12, RZ, RZ, RZ ;  /* 0x000000ffff0c7224 */ /* 0x000fd000078e00ff */
[----:B------:R-:W-:-:S05]  /*c620*/  @!P0 LEA R14, P1, R20, R14, 0x1 ;  /* 0x0000000e140e8211 */ /* 0x000fca00078208ff */
[----:B0-----:R-:W-:-:S08]  /*c630*/  @!P0 IMAD.MOV.U32 R2, RZ, RZ, R14 ;  /* 0x000000ffff028224 */ /* 0x001fd000078e000e */
[----:B------:R-:W-:Y:S05]  /*c640*/  WARPSYNC.COLLECTIVE R15, `(.L_x_108) ;  /* 0x000000000f087348 */ /* 0x000fea0003c00000 */
[----:B------:R0:W1:Y:S02]  /*c650*/  SHFL.IDX P6, R14, R13, R12, R11 ;  /* 0x0000000c0d0e7389 */ /* 0x00006400000c000b */
[----:B01----:R-:W-:Y:S01]  /*c660*/  ENDCOLLECTIVE ;  /* 0x000000000000791b */ /* 0x003fe20003800000 */
.L_x_108:
[----:B------:R-:W-:-:S05]  /*c670*/  @!P0 IMAD.X R9, RZ, RZ, R4, P1 ;  /* 0x000000ffff098224 */ /* 0x000fca00008e0604 */
[----:B------:R-:W-:-:S05]  /*c680*/  @!P0 MOV R3, R9 ;  /* 0x0000000900038202 */ /* 0x000fca0000000f00 */
[----:B------:R-:W-:Y:S01]  /*c690*/  @!PT LDS RZ, [RZ] ;  /* 0x00000000fffff984 */ /* 0x000fe20000000800 */
[----:B------:R-:W-:Y:S01]  /*c6a0*/  @!PT LDS RZ, [RZ] ;  /* 0x00000000fffff984 */ /* 0x000fe20000000800 */
[----:B------:R-:W-:Y:S01]  /*c6b0*/  @!PT LDS RZ, [RZ] ;  /* 0x00000000fffff984 */ /* 0x000fe20000000800 */
[----:B------:R0:W-:Y:S01]  /*c6c0*/  @!P0 LDGSTS.E.BYPASS.LTC128B.128 [R19+0xdc00], desc[UR48][R2.64], !P3 ;  /* 0x0dc0000002138fae */ /* 0x0001e2000d901d70 */
[----:B------:R-:W-:-:S03]  /*c6d0*/  IMAD.MOV.U32 R13, RZ, RZ, R8 ;  /* 0x000000ffff0d7224 */ /* 0x000fc600078e0008 */
[----:B------:R0:W-:Y:S04]  /*c6e0*/  @!P0 LDGSTS.E.BYPASS.LTC128B.128 [R19+0x10c00], desc[UR48][R2.64+0x40], !P4 ;  /* 0x10c0004002138fae */ /* 0x0001e8000e101d70 */
[----:B------:R0:W-:Y:S01]  /*c6f0*/  @!P0 LDGSTS.E.BYPASS.LTC128B.128 [R19+0x13c00], desc[UR48][R2.64+0x80], !P5 ;  /* 0x13c0008002138fae */ /* 0x0001e2000e901d70 */
[----:B------:R-:W-:Y:S02]  /*c700*/  ISETP.GE.AND P0, PT, R0, UR38, PT ;  /* 0x0000002600007c0c */ /* 0x000fe4000bf06270 */
[----:B------:R-:W-:-:S11]  /*c710*/  MOV R0, R14 ;  /* 0x0000000e00007202 */ /* 0x000fd60000000f00 */
[----:B0-----:R-:W-:Y:S05]  /*c720*/  WARPSYNC.COLLECTIVE R15, `(.L_x_109) ;  /* 0x000000000f087348 */ /* 0x001fea0003c00000 */
[----:B------:R1:W2:Y:S02]  /*c730*/  SHFL.IDX P6, R14, R13, R12, R11 ;  /* 0x0000000c0d0e7389 */ /* 0x0002a400000c000b */
[----:B012---:R-:W-:Y:S01]  /*c740*/  ENDCOLLECTIVE ;  /* 0x000000000000791b */ /* 0x007fe20003800000 */
.L_x_109:
[----:B------:R-:W-:Y:S02]  /*c750*/  IMAD.MOV.U32 R13, RZ, RZ, R7 ;  /* 0x000000ffff0d7224 */ /* 0x000fe400078e0007 */
[----:B------:R-:W-:Y:S01]  /*c760*/  IMAD.MOV.U32 R12, RZ, RZ, 0x1 ;  /* 0x00000001ff0c7424 */ /* 0x000fe200078e00ff */
[----:B------:R-:W-:-:S05]  /*c770*/  @!P0 LEA R14, P1, R20, R14, 0x1 ;  /* 0x0000000e140e8211 */ /* 0x000fca00078208ff */
[----:B------:R-:W-:-:S08]  /*c780*/  @!P0 IMAD.MOV.U32 R2, RZ, RZ, R14 ;  /* 0x000000ffff028224 */ /* 0x000fd000078e000e */
[----:B------:R-:W-:Y:S05]  /*c790*/  WARPSYNC.COLLECTIVE R15, `(.L_x_110) ;  /* 0x000000000f087348 */ /* 0x000fea0003c00000 */
[----:B------:R0:W1:Y:S02]  /*c7a0*/  SHFL.IDX P6, R14, R13, R12, R11 ;  /* 0x0000000c0d0e7389 */ /* 0x00006400000c000b */
[----:B01----:R-:W-:Y:S01]  /*c7b0*/  ENDCOLLECTIVE ;  /* 0x000000000000791b */ /* 0x003fe20003800000 */
.L_x_110:
[----:B------:R-:W-:-:S05]  /*c7c0*/  @!P0 IMAD.X R9, RZ, RZ, R0, P1 ;  /* 0x000000ffff098224 */ /* 0x000fca00008e0600 */
[----:B------:R-:W-:-:S05]  /*c7d0*/  @!P0 MOV R3, R9 ;  /* 0x0000000900038202 */ /* 0x000fca0000000f00 */
[----:B------:R-:W-:Y:S01]  /*c7e0*/  @!PT LDS RZ, [RZ] ;  /* 0x00000000fffff984 */ /* 0x000fe20000000800 */
[----:B------:R-:W-:Y:S01]  /*c7f0*/  @!PT LDS RZ, [RZ] ;  /* 0x00000000fffff984 */ /* 0x000fe20000000800 */
[----:B------:R-:W-:Y:S01]  /*c800*/  @!PT LDS RZ, [RZ] ;  /* 0x00000000fffff984 */ /* 0x000fe20000000800 */
[----:B------:R0:W-:Y:S01]  /*c810*/  @!P0 LDGSTS.E.BYPASS.LTC128B.128 [R19+0xe400], desc[UR48][R2.64], !P3 ;  /* 0x0e40000002138fae */ /* 0x0001e2000d901d70 */
[----:B------:R-:W-:-:S03]  /*c820*/  MOV R13, R8 ;  /* 0x00000008000d7202 */ /* 0x000fc60000000f00 */
[----:B------:R0:W-:Y:S04]  /*c830*/  @!P0 LDGSTS.E.BYPASS.LTC128B.128 [R19+0x11400], desc[UR48][R2.64+0x40], !P4 ;  /* 0x1140004002138fae */ /* 0x0001e8000e101d70 */
[----:B------:R0:W-:Y:S01]  /*c840*/  @!P0 LDGSTS.E.BYPASS.LTC128B.128 [R19+0x14400], desc[UR48][R2.64+0x80], !P5 ;  /* 0x1440008002138fae */ /* 0x0001e2000e901d70 */
[----:B------:R-:W-:-:S07]  /*c850*/  IMAD.MOV.U32 R7, RZ, RZ, R14 ;  /* 0x000000ffff077224 */ /* 0x000fce00078e000e */
[----:B0-----:R-:W-:Y:S05]  /*c860*/  WARPSYNC.COLLECTIVE R15, `(.L_x_111) ;  /* 0x000000000f087348 */ /* 0x001fea0003c00000 */
[----:B------:R1:W2:Y:S02]  /*c870*/  SHFL.IDX P6, R14, R13, R12, R11 ;  /* 0x0000000c0d0e7389 */ /* 0x0002a400000c000b */
[----:B012---:R-:W-:Y:S01]  /*c880*/  ENDCOLLECTIVE ;  /* 0x000000000000791b */ /* 0x007fe20003800000 */
.L_x_111:
[----:B------:R-:W-:Y:S05]  /*c890*/  BRA `(.L_x_112) ;  /* 0xffffffd400647947 */ /* 0x000fea000383ffff */
.L_x_50:
[----:B0-----:R-:W-:-:S04]  /*c8a0*/  IMAD.U32 R3, RZ, RZ, UR37 ;  /* 0x00000025ff037e24 */ /* 0x001fc8000f8e00ff */
[----:B------:R0:W1:Y:S03]  /*c8b0*/  SYNCS.PHASECHK.TRANS64.TRYWAIT P0, [R3+URZ+0x2d820], R0 ;  /* 0x02d82000030075a7 */ /* 0x000066000800017f */
[----:B-1----:R-:W-:Y:S05]  /*c8c0*/  @!P0 NANOSLEEP.SYNCS 0x989680 ;  /* 0x009896800000895d */ /* 0x002fea0003900000 */
[----:B------:R-:W1:Y:S02]  /*c8d0*/  @!P0 SYNCS.PHASECHK.TRANS64 P0, [R3+URZ+0x2d820], R0 ;  /* 0x02d82000030085a7 */ /* 0x000e64000800007f */
[----:B-1----:R-:W-:Y:S05]  /*c8e0*/  @!P0 BRA `(.L_x_50) ;  /* 0xfffffffc00ec8947 */ /* 0x002fea000383ffff */
[----:B------:R-:W-:Y:S05]  /*c8f0*/  BRA `(.L_x_113) ;  /* 0xffffffd400a07947 */ /* 0x000fea000383ffff */
.L_x_54:
[----:B0-----:R0:W1:Y:S02]  /*c900*/  SYNCS.PHASECHK.TRANS64.TRYWAIT P0, [R6+URZ+0x2d840], R0 ;  /* 0x02d84000060075a7 */ /* 0x001064000800017f */
[----:B-1----:R-:W-:Y:S05]  /*c910*/  @!P0 NANOSLEEP.SYNCS 0x989680 ;  /* 0x009896800000895d */ /* 0x002fea0003900000 */
[----:B------:R-:W1:Y:S02]  /*c920*/  @!P0 SYNCS.PHASECHK.TRANS64 P0, [R6+URZ+0x2d840], R0 ;  /* 0x02d84000060085a7 */ /* 0x000e64000800007f */
[----:B-1----:R-:W-:Y:S05]  /*c930*/  @!P0 BRA `(.L_x_54) ;  /* 0xfffffffc00f08947 */ /* 0x002fea000383ffff */
[----:B------:R-:W-:Y:S05]  /*c940*/  BRA `(.L_x_114) ;  /* 0xffffffd800707947 */ /* 0x000fea000383ffff */
.L_x_55:
[----:B------:R-:W-:Y:S01]  /*c950*/  BSSY B1, `(.L_x_115) ;  /* 0x0000008000017945 */ /* 0x000fe20003800000 */
[----:B------:R-:W-:Y:S01]  /*c960*/  IMAD.MOV.U32 R13, RZ, RZ, R19 ;  /* 0x000000ffff0d7224 */ /* 0x000fe200078e0013 */
[----:B------:R-:W-:Y:S01]  /*c970*/  MOV R11, 0x1c1f ;  /* 0x00001c1f000b7802 */ /* 0x000fe20000000f00 */
[----:B------:R-:W-:Y:S02]  /*c980*/  IMAD.MOV.U32 R12, RZ, RZ, RZ ;  /* 0x000000ffff0c7224 */ /* 0x000fe400078e00ff */
[----:B------:R-:W-:-:S07]  /*c990*/  IMAD.MOV.U32 R15, RZ, RZ, -0x1 ;  /* 0xffffffffff0f7424 */ /* 0x000fce00078e00ff */
[----:B------:R-:W-:Y:S05]  /*c9a0*/  WARPSYNC.COLLECTIVE R15, `(.L_x_116) ;  /* 0x000000000f087348 */ /* 0x000fea0003c00000 */
[----:B------:R0:W1:Y:S02]  /*c9b0*/  SHFL.IDX P6, R14, R13, R12, R11 ;  /* 0x0000000c0d0e7389 */ /* 0x00006400000c000b */
[----:B01----:R-:W-:Y:S01]  /*c9c0*/  ENDCOLLECTIVE ;  /* 0x000000000000791b */ /* 0x003fe20003800000 */
.L_x_116:
[----:B------:R-:W-:Y:S05]  /*c9d0*/  BSYNC B1 ;  /* 0x0000000000017941 */ /* 0x000fea0003800000 */
.L_x_115:
[----:B------:R-:W0:Y:S01]  /*c9e0*/  S2R R27, SR_TID.X ;  /* 0x00000000001b7919 */ /* 0x000e220000002100 */
[----:B------:R-:W-:Y:S01]  /*c9f0*/  IMAD.MOV.U32 R13, RZ, RZ, R8 ;  /* 0x000000ffff0d7224 */ /* 0x000fe200078e0008 */
[----:B------:R-:W-:Y:S01]  /*ca00*/  MOV R12, RZ ;  /* 0x000000ff000c7202 */ /* 0x000fe20000000f00 */
[----:B------:R-:W-:Y:S01]  /*ca10*/  IMAD.MOV.U32 R11, RZ, RZ, 0x1c1f ;  /* 0x00001c1fff0b7424 */ /* 0x000fe200078e00ff */
[----:B------:R-:W-:Y:S01]  /*ca20*/  LEA R9, R9, UR37, 0x1 ;  /* 0x0000002509097c11 */ /* 0x000fe2000f8e08ff */
[----:B------:R-:W-:Y:S02]  /*ca30*/  IMAD.MOV.U32 R15, RZ, RZ, -0x1 ;  /* 0xffffffffff0f7424 */ /* 0x000fe400078e00ff */
[----:B------:R-:W-:-:S07]  /*ca40*/  IMAD.MOV.U32 R3, RZ, RZ, R14 ;  /* 0x000000ffff037224 */ /* 0x000fce00078e000e */
[----:B0-----:R-:W-:Y:S05]  /*ca50*/  WARPSYNC.COLLECTIVE R15, `(.L_x_117) ;  /* 0x000000000f087348 */ /* 0x001fea0003c00000 */
[----:B------:R1:W2:Y:S02]  /*ca60*/  SHFL.IDX P6, R14, R13, R12, R11 ;  /* 0x0000000c0d0e7389 */ /* 0x0002a400000c000b */
[----:B012---:R-:W-:Y:S01]  /*ca70*/  ENDCOLLECTIVE ;  /* 0x000000000000791b */ /* 0x007fe20003800000 */
.L_x_117:
[----:B------:R-:W-:Y:S01]  /*ca80*/  IMAD.MOV.U32 R13, RZ, RZ, R19 ;  /* 0x000000ffff0d7224 */ /* 0x000fe200078e0013 */
[----:B------:R-:W-:Y:S01]  /*ca90*/  MOV R12, 0x1 ;  /* 0x00000001000c7802 */ /* 0x000fe20000000f00 */
[----:B------:R-:W-:Y:S01]  /*caa0*/  IMAD.SHL.U32 R27, R27, 0x8, RZ ;  /* 0x000000081b1b7824 */ /* 0x000fe200078e00ff */
[----:B------:R-:W-:-:S07]  /*cab0*/  MOV R2, R14 ;  /* 0x0000000e00027202 */ /* 0x000fce0000000f00 */
[----:B------:R-:W-:Y:S05]  /*cac0*/  WARPSYNC.COLLECTIVE R15, `(.L_x_118) ;  /* 0x000000000f087348 */ /* 0x000fea0003c00000 */
[----:B------:R0:W1:Y:S02]  /*cad0*/  SHFL.IDX P6, R14, R13, R12, R11 ;  /* 0x0000000c0d0e7389 */ /* 0x00006400000c000b */
[----:B01----:R-:W-:Y:S01]  /*cae0*/  ENDCOLLECTIVE ;  /* 0x000000000000791b */ /* 0x003fe20003800000 */
.L_x_118:
[----:B------:R-:W-:-:S05]  /*caf0*/  LOP3.LUT R27, R27, 0x18, RZ, 0xc0, !PT ;  /* 0x000000181b1b7812 */ /* 0x000fca00078ec0ff */
[----:B------:R-:W-:-:S05]  /*cb00*/  IMAD.SHL.U32 R0, R27, 0x2, RZ ;  /* 0x000000021b007824 */ /* 0x000fca00078e00ff */
[----:B------:R-:W-:Y:S01]  /*cb10*/  IADD3 R2, P0, R2, R0, RZ ;  /* 0x0000000002027210 */ /* 0x000fe20007f1e0ff */
[----:B------:R-:W-:-:S04]  /*cb20*/  IMAD.MOV.U32 R13, RZ, RZ, R8 ;  /* 0x000000ffff0d7224 */ /* 0x000fc800078e0008 */
[----:B------:R-:W-:-:S05]  /*cb30*/  IMAD.X R3, RZ, RZ, R3, P0 ;  /* 0x000000ffff037224 */ /* 0x000fca00000e0603 */
[----:B------:R-:W-:Y:S01]  /*cb40*/  @!PT LDS RZ, [RZ] ;  /* 0x00000000fffff984 */ /* 0x000fe20000000800 */
[----:B------:R-:W-:Y:S01]  /*cb50*/  @!PT LDS RZ, [RZ] ;  /* 0x00000000fffff984 */ /* 0x000fe20000000800 */
[----:B------:R-:W-:Y:S01]  /*cb60*/  @!PT LDS RZ, [RZ] ;  /* 0x00000000fffff984 */ /* 0x000fe20000000800 */
[----:B------:R-:W-:Y:S04]  /*cb70*/  LDGSTS.E.BYPASS.LTC128B.128 [R9+0x15400], desc[UR48][R2.64], !P3 ;  /* 0x1540000002097fae */ /* 0x000fe8000d901d70 */
[----:B------:R-:W-:Y:S04]  /*cb80*/  LDGSTS.E.BYPASS.LTC128B.128 [R9+0x17400], desc[UR48][R2.64+0x40], !P2 ;  /* 0x1740004002097fae */ /* 0x000fe8000d101d70 */
[----:B------:R0:W-:Y:S02]  /*cb90*/  LDGSTS.E.BYPASS.LTC128B.128 [R9+0x19400], desc[UR48][R2.64+0x80], !P1 ;  /* 0x1940008002097fae */ /* 0x0001e4000c901d70 */
[----:B0-----:R-:W-:-:S07]  /*cba0*/  IMAD.MOV.U32 R3, RZ, RZ, R14 ;  /* 0x000000ffff037224 */ /* 0x001fce00078e000e */
[----:B------:R-:W-:Y:S05]  /*cbb0*/  WARPSYNC.COLLECTIVE R15, `(.L_x_119) ;  /* 0x000000000f087348 */ /* 0x000fea0003c00000 */
[----:B------:R0:W1:Y:S02]  /*cbc0*/  SHFL.IDX P6, R14, R13, R12, R11 ;  /* 0x0000000c0d0e7389 */ /* 0x00006400000c000b */
[----:B01----:R-:W-:Y:S01]  /*cbd0*/  ENDCOLLECTIVE ;  /* 0x000000000000791b */ /* 0x003fe20003800000 */
.L_x_119:
[----:B------:R-:W-:Y:S02]  /*cbe0*/  IMAD.MOV.U32 R13, RZ, RZ, R19 ;  /* 0x000000ffff0d7224 */ /* 0x000fe400078e0013 */
[----:B------:R-:W-:Y:S02]  /*cbf0*/  IMAD.MOV.U32 R12, RZ, RZ, 0x2 ;  /* 0x00000002ff0c7424 */ /* 0x000fe400078e00ff */
[----:B------:R-:W-:-:S07]  /*cc00*/  IMAD.MOV.U32 R2, RZ, RZ, R14 ;  /* 0x000000ffff027224 */ /* 0x000fce00078e000e */
[----:B------:R-:W-:Y:S05]  /*cc10*/  WARPSYNC.COLLECTIVE R15, `(.L_x_120) ;  /* 0x000000000f087348 */ /* 0x000fea0003c00000 */
[----:B------:R0:W1:Y:S02]  /*cc20*/  SHFL.IDX P6, R14, R13, R12, R11 ;  /* 0x0000000c0d0e7389 */ /* 0x00006400000c000b */
[----:B01----:R-:W-:Y:S01]  /*cc30*/  ENDCOLLECTIVE ;  /* 0x000000000000791b */ /* 0x003fe20003800000 */
.L_x_120:
[----:B------:R-:W-:-:S04]  /*cc40*/  IADD3 R2, P0, R2, R0, RZ ;  /* 0x0000000002027210 */ /* 0x000fc80007f1e0ff */
[----:B------:R-:W-:-:S05]  /*cc50*/  IADD3.X R3, RZ, R3, RZ, P0, !PT ;  /* 0x00000003ff037210 */ /* 0x000fca00007fe4ff */
[----:B------:R-:W-:Y:S01]  /*cc60*/  @!PT LDS RZ, [RZ] ;  /* 0x00000000fffff984 */ /* 0x000fe20000000800 */
[----:B------:R-:W-:Y:S01]  /*cc70*/  @!PT LDS RZ, [RZ] ;  /* 0x00000000fffff984 */ /* 0x000fe20000000800 */
[----:B------:R-:W-:Y:S01]  /*cc80*/  @!PT LDS RZ, [RZ] ;  /* 0x00000000fffff984 */ /* 0x000fe20000000800 */
[----:B------:R0:W-:Y:S01]  /*cc90*/  LDGSTS.E.BYPASS.LTC128B.128 [R9+0x15c00], desc[UR48][R2.64], !P3 ;  /* 0x15c0000002097fae */ /* 0x0001e2000d901d70 */
[----:B------:R-:W-:-:S03]  /*cca0*/  MOV R13, R8 ;  /* 0x00000008000d7202 */ /* 0x000fc60000000f00 */
[----:B------:R0:W-:Y:S04]  /*ccb0*/  LDGSTS.E.BYPASS.LTC128B.128 [R9+0x17c00], desc[UR48][R2.64+0x40], !P2 ;  /* 0x17c0004002097fae */ /* 0x0001e8000d101d70 */
[----:B------:R0:W-:Y:S01]  /*ccc0*/  LDGSTS.E.BYPASS.LTC128B.128 [R9+0x19c00], desc[UR48][R2.64+0x80], !P1 ;  /* 0x19c0008002097fae */ /* 0x0001e2000c901d70 */
[----:B------:R-:W-:-:S07]  /*ccd0*/  IMAD.MOV.U32 R27, RZ, RZ, R14 ;  /* 0x000000ffff1b7224 */ /* 0x000fce00078e000e */
[----:B0-----:R-:W-:Y:S05]  /*cce0*/  WARPSYNC.COLLECTIVE R15, `(.L_x_121) ;  /* 0x000000000f087348 */ /* 0x001fea0003c00000 */
[----:B------:R1:W2:Y:S02]  /*ccf0*/  SHFL.IDX P6, R14, R13, R12, R11 ;  /* 0x0000000c0d0e7389 */ /* 0x0002a400000c000b */
[----:B012---:R-:W-:Y:S01]  /*cd00*/  ENDCOLLECTIVE ;  /* 0x000000000000791b */ /* 0x007fe20003800000 */
.L_x_121:
[----:B------:R-:W-:Y:S01]  /*cd10*/  IMAD.MOV.U32 R13, RZ, RZ, R19 ;  /* 0x000000ffff0d7224 */ /* 0x000fe200078e0013 */
[----:B------:R-:W-:Y:S01]  /*cd20*/  MOV R12, 0x3 ;  /* 0x00000003000c7802 */ /* 0x000fe20000000f00 */
[----:B------:R-:W-:-:S07]  /*cd30*/  IMAD.MOV.U32 R2, RZ, RZ, R14 ;  /* 0x000000ffff027224 */ /* 0x000fce00078e000e */
[----:B------:R-:W-:Y:S05]  /*cd40*/  WARPSYNC.COLLECTIVE R15, `(.L_x_122) ;  /* 0x000000000f087348 */ /* 0x000fea0003c00000 */
[----:B------:R0:W1:Y:S02]  /*cd50*/  SHFL.IDX P6, R14, R13, R12, R11 ;  /* 0x0000000c0d0e7389 */ /* 0x00006400000c000b */
[----:B01----:R-:W-:Y:S01]  /*cd60*/  ENDCOLLECTIVE ;  /* 0x000000000000791b */ /* 0x003fe20003800000 */
.L_x_122:
[----:B------:R-:W-:-:S05]  /*cd70*/  IADD3 R2, P0, R2, R0, RZ ;  /* 0x0000000002027210 */ /* 0x000fca0007f1e0ff */
[----:B------:R-:W-:-:S05]  /*cd80*/  IMAD.X R3, RZ, RZ, R27, P0 ;  /* 0x000000ffff037224 */ /* 0x000fca00000e061b */
[----:B------:R-:W-:Y:S01]  /*cd90*/  @!PT LDS RZ, [RZ] ;  /* 0x00000000fffff984 */ /* 0x000fe20000000800 */
[----:B------:R-:W-:Y:S01]  /*cda0*/  @!PT LDS RZ, [RZ] ;  /* 0x00000000fffff984 */ /* 0x000fe20000000800 */
[----:B------:R-:W-:Y:S01]  /*cdb0*/  @!PT LDS RZ, [RZ] ;  /* 0x00000000fffff984 */ /* 0x000fe20000000800 */
[----:B------:R0:W-:Y:S01]  /*cdc0*/  LDGSTS.E.BYPASS.LTC128B.128 [R9+0x16400], desc[UR48][R2.64], !P3 ;  /* 0x1640000002097fae */ /* 0x0001e2000d901d70 */
[----:B------:R-:W-:-:S03]  /*cdd0*/  IMAD.MOV.U32 R13, RZ, RZ, R8 ;  /* 0x000000ffff0d7224 */ /* 0x000fc600078e0008 */
[----:B------:R0:W-:Y:S04]  /*cde0*/  LDGSTS.E.BYPASS.LTC128B.128 [R9+0x18400], desc[UR48][R2.64+0x40], !P2 ;  /* 0x1840004002097fae */ /* 0x0001e8000d101d70 */
[----:B------:R0:W-:Y:S01]  /*cdf0*/  LDGSTS.E.BYPASS.LTC128B.128 [R9+0x1a400], desc[UR48][R2.64+0x80], !P1 ;  /* 0x1a40008002097fae */ /* 0x0001e2000c901d70 */
[----:B------:R-:W-:-:S07]  /*ce00*/  IMAD.MOV.U32 R27, RZ, RZ, R14 ;  /* 0x000000ffff1b7224 */ /* 0x000fce00078e000e */
[----:B0-----:R-:W-:Y:S05]  /*ce10*/  WARPSYNC.COLLECTIVE R15, `(.L_x_123) ;  /* 0x000000000f087348 */ /* 0x001fea0003c00000 */
[----:B------:R1:W2:Y:S02]  /*ce20*/  SHFL.IDX P6, R14, R13, R12, R11 ;  /* 0x0000000c0d0e7389 */ /* 0x0002a400000c000b */
[----:B012---:R-:W-:Y:S01]  /*ce30*/  ENDCOLLECTIVE ;  /* 0x000000000000791b */ /* 0x007fe20003800000 */
.L_x_123:
[----:B------:R-:W-:Y:S01]  /*ce40*/  IMAD.MOV.U32 R2, RZ, RZ, R14 ;  /* 0x000000ffff027224 */ /* 0x000fe200078e000e */
[----:B------:R-:W-:Y:S06]  /*ce50*/  BRA `(.L_x_124) ;  /* 0xffffffd800047947 */ /* 0x000fec000383ffff */
.L_x_60:
[----:B-1----:R1:W2:Y:S02]  /*ce60*/  SYNCS.PHASECHK.TRANS64.TRYWAIT P0, [R6+URZ+0x2d860], R2 ;  /* 0x02d86002060075a7 */ /* 0x0022a4000800017f */
[----:B--2---:R-:W-:Y:S05]  /*ce70*/  @!P0 NANOSLEEP.SYNCS 0x989680 ;  /* 0x009896800000895d */ /* 0x004fea0003900000 */
[----:B------:R-:W2:Y:S02]  /*ce80*/  @!P0 SYNCS.PHASECHK.TRANS64 P0, [R6+URZ+0x2d860], R2 ;  /* 0x02d86002060085a7 */ /* 0x000ea4000800007f */
[----:B--2---:R-:W-:Y:S05]  /*ce90*/  @!P0 BRA `(.L_x_60) ;  /* 0xfffffffc00f08947 */ /* 0x004fea000383ffff */
[----:B------:R-:W-:Y:S05]  /*cea0*/  BRA `(.L_x_125) ;  /* 0xffffffd800647947 */ /* 0x000fea000383ffff */
.L_x_61:
        /* <DEDUP_REMOVED lines=8> */
.L_x_127:
[----:B------:R-:W-:Y:S05]  /*cf30*/  BSYNC B1 ;  /* 0x0000000000017941 */ /* 0x000fea0003800000 */
.L_x_126:
[----:B------:R-:W-:Y:S01]  /*cf40*/  IMAD.MOV.U32 R13, RZ, RZ, R17 ;  /* 0x000000ffff0d7224 */ /* 0x000fe200078e0011 */
[----:B------:R-:W-:Y:S01]  /*cf50*/  MOV R15, 0xffffffff ;  /* 0xffffffff000f7802 */ /* 0x000fe20000000f00 */
[----:B------:R-:W-:Y:S01]  /*cf60*/  IMAD.MOV.U32 R12, RZ, RZ, RZ ;  /* 0x000000ffff0c7224 */ /* 0x000fe200078e00ff */
[----:B------:R-:W-:Y:S01]  /*cf70*/  MOV R3, R14 ;  /* 0x0000000e00037202 */ /* 0x000fe20000000f00 */
[----:B------:R-:W-:Y:S01]  /*cf80*/  IMAD.MOV.U32 R11, RZ, RZ, 0x1c1f ;  /* 0x00001c1fff0b7424 */ /* 0x000fe200078e00ff */
[----:B------:R-:W-:-:S07]  /*cf90*/  LEA R7, R7, UR37, 0x1 ;  /* 0x0000002507077c11 */ /* 0x000fce000f8e08ff */
[----:B------:R-:W-:Y:S05]  /*cfa0*/  WARPSYNC.COLLECTIVE R15, `(.L_x_128) ;  /* 0x000000000f087348 */ /* 0x000fea0003c00000 */
[----:B------:R0:W1:Y:S02]  /*cfb0*/  SHFL.IDX P6, R14, R13, R12, R11 ;  /* 0x0000000c0d0e7389 */ /* 0x00006400000c000b */
[----:B01----:R-:W-:Y:S01]  /*cfc0*/  ENDCOLLECTIVE ;  /* 0x000000000000791b */ /* 0x003fe20003800000 */
.L_x_128:
[----:B------:R-:W-:Y:S01]  /*cfd0*/  IMAD.MOV.U32 R13, RZ, RZ, R18 ;  /* 0x000000ffff0d7224 */ /* 0x000fe200078e0012 */
[----:B------:R-:W-:Y:S01]  /*cfe0*/  MOV R12, 0x1 ;  /* 0x00000001000c7802 */ /* 0x000fe20000000f00 */
[----:B------:R-:W-:-:S07]  /*cff0*/  IMAD.MOV.U32 R2, RZ, RZ, R14 ;  /* 0x000000ffff027224 */ /* 0x000fce00078e000e */
[----:B------:R-:W-:Y:S05]  /*d000*/  WARPSYNC.COLLECTIVE R15, `(.L_x_129) ;  /* 0x000000000f087348 */ /* 0x000fea0003c00000 */
[----:B------:R0:W1:Y:S02]  /*d010*/  SHFL.IDX P6, R14, R13, R12, R11 ;  /* 0x0000000c0d0e7389 */ /* 0x00006400000c000b */
[----:B01----:R-:W-:Y:S01]  /*d020*/  ENDCOLLECTIVE ;  /* 0x000000000000791b */ /* 0x003fe20003800000 */
.L_x_129:
[----:B------:R-:W-:-:S05]  /*d030*/  IADD3 R2, P0, R2, R0, RZ ;  /* 0x0000000002027210 */ /* 0x000fca0007f1e0ff */
[----:B------:R-:W-:Y:S01]  /*d040*/  IMAD.X R3, RZ, RZ, R3, P0 ;  /* 0x000000ffff037224 */ /* 0x000fe200000e0603 */
[----:B------:R-:W-:Y:S01]  /*d050*/  ISETP.LT.OR P0, PT, R8, 0x1, P3 ;  /* 0x000000010800780c */ /* 0x000fe20001f01670 */
[----:B------:R-:W-:-:S12]  /*d060*/  IMAD.MOV.U32 R13, RZ, RZ, R17 ;  /* 0x000000ffff0d7224 */ /* 0x000fd800078e0011 */
[----:B------:R-:W-:Y:S01]  /*d070*/  @!PT LDS RZ, [RZ] ;  /* 0x00000000fffff984 */ /* 0x000fe20000000800 */
[----:B------:R-:W-:Y:S01]  /*d080*/  @!PT LDS RZ, [RZ] ;  /* 0x00000000fffff984 */ /* 0x000fe20000000800 */
[----:B------:R-:W-:Y:S01]  /*d090*/  @!PT LDS RZ, [RZ] ;  /* 0x00000000fffff984 */ /* 0x000fe20000000800 */
[----:B------:R-:W-:Y:S01]  /*d0a0*/  LDGSTS.E.BYPASS.LTC128B.128 [R7+0x400], desc[UR48][R2.64], !P0 ;  /* 0x0040000002077fae */ /* 0x000fe2000c101d70 */
[----:B------:R-:W-:-:S13]  /*d0b0*/  ISETP.LT.OR P0, PT, R8, 0x1, P2 ;  /* 0x000000010800780c */ /* 0x000fda0001701670 */
[----:B------:R-:W-:Y:S01]  /*d0c0*/  LDGSTS.E.BYPASS.LTC128B.128 [R7+0x2400], desc[UR48][R2.64+0x40], !P0 ;  /* 0x0240004002077fae */ /* 0x000fe2000c101d70 */
[----:B------:R-:W-:-:S13]  /*d0d0*/  ISETP.LT.OR P0, PT, R8, 0x1, P1 ;  /* 0x000000010800780c */ /* 0x000fda0000f01670 */
[----:B------:R0:W-:Y:S02]  /*d0e0*/  LDGSTS.E.BYPASS.LTC128B.128 [R7+0x4400], desc[UR48][R2.64+0x80], !P0 ;  /* 0x0440008002077fae */ /* 0x0001e4000c101d70 */
[----:B0-----:R-:W-:-:S07]  /*d0f0*/  IMAD.MOV.U32 R3, RZ, RZ, R14 ;  /* 0x000000ffff037224 */ /* 0x001fce00078e000e */
[----:B------:R-:W-:Y:S05]  /*d100*/  WARPSYNC.COLLECTIVE R15, `(.L_x_130) ;  /* 0x000000000f087348 */ /* 0x000fea0003c00000 */
[----:B------:R0:W1:Y:S02]  /*d110*/  SHFL.IDX P6, R14, R13, R12, R11 ;  /* 0x0000000c0d0e7389 */ /* 0x00006400000c000b */
[----:B01----:R-:W-:Y:S01]  /*d120*/  ENDCOLLECTIVE ;  /* 0x000000000000791b */ /* 0x003fe20003800000 */
.L_x_130:
[----:B------:R-:W-:Y:S02]  /*d130*/  IMAD.MOV.U32 R13, RZ, RZ, R18 ;  /* 0x000000ffff0d7224 */ /* 0x000fe400078e0012 */
[----:B------:R-:W-:Y:S02]  /*d140*/  IMAD.MOV.U32 R12, RZ, RZ, 0x2 ;  /* 0x00000002ff0c7424 */ /* 0x000fe400078e00ff */
[----:B------:R-:W-:-:S07]  /*d150*/  IMAD.MOV.U32 R2, RZ, RZ, R14 ;  /* 0x000000ffff027224 */ /* 0x000fce00078e000e */
[----:B------:R-:W-:Y:S05]  /*d160*/  WARPSYNC.COLLECTIVE R15, `(.L_x_131) ;  /* 0x000000000f087348 */ /* 0x000fea0003c00000 */
[----:B------:R0:W1:Y:S02]  /*d170*/  SHFL.IDX P6, R14, R13, R12, R11 ;  /* 0x0000000c0d0e7389 */ /* 0x00006400000c000b */
[----:B01----:R-:W-:Y:S01]  /*d180*/  ENDCOLLECTIVE ;  /* 0x000000000000791b */ /* 0x003fe20003800000 */
.L_x_131:
[----:B------:R-:W-:-:S04]  /*d190*/  IADD3 R2, P0, R2, R0, RZ ;  /* 0x0000000002027210 */ /* 0x000fc80007f1e0ff */
[----:B------:R-:W-:Y:S02]  /*d1a0*/  IADD3.X R3, RZ, R3, RZ, P0, !PT ;  /* 0x00000003ff037210 */ /* 0x000fe400007fe4ff */
[----:B------:R-:W-:Y:S02]  /*d1b0*/  ISETP.LT.OR P0, PT, R8, 0x21, P3 ;  /* 0x000000210800780c */ /* 0x000fe40001f01670 */
[----:B------:R-:W-:-:S11]  /*d1c0*/  MOV R13, R17 ;  /* 0x00000011000d7202 */ /* 0x000fd60000000f00 */
        /* <DEDUP_REMOVED lines=12> */
.L_x_132:
[----:B------:R-:W-:Y:S01]  /*d290*/  IMAD.MOV.U32 R13, RZ, RZ, R18 ;  /* 0x000000ffff0d7224 */ /* 0x000fe200078e0012 */
[----:B------:R-:W-:Y:S01]  /*d2a0*/  MOV R12, 0x3 ;  /* 0x00000003000c7802 */ /* 0x000fe20000000f00 */
[----:B------:R-:W-:-:S07]  /*d2b0*/  IMAD.MOV.U32 R2, RZ, RZ, R14 ;  /* 0x000000ffff027224 */ /* 0x000fce00078e000e */
[----:B------:R-:W-:Y:S05]  /*d2c0*/  WARPSYNC.COLLECTIVE R15, `(.L_x_133) ;  /* 0x000000000f087348 */ /* 0x000fea0003c00000 */
[----:B------:R0:W1:Y:S02]  /*d2d0*/  SHFL.IDX P6, R14, R13, R12, R11 ;  /* 0x0000000c0d0e7389 */ /* 0x00006400000c000b */
[----:B01----:R-:W-:Y:S01]  /*d2e0*/  ENDCOLLECTIVE ;  /* 0x000000000000791b */ /* 0x003fe20003800000 */
.L_x_133:
[----:B------:R-:W-:-:S05]  /*d2f0*/  IADD3 R2, P0, R2, R0, RZ ;  /* 0x0000000002027210 */ /* 0x000fca0007f1e0ff */
[----:B------:R-:W-:Y:S01]  /*d300*/  IMAD.X R3, RZ, RZ, R3, P0 ;  /* 0x000000ffff037224 */ /* 0x000fe200000e0603 */
[----:B------:R-:W-:Y:S01]  /*d310*/  ISETP.LT.OR P0, PT, R8, 0x41, P3 ;  /* 0x000000410800780c */ /* 0x000fe20001f01670 */
[----:B------:R-:W-:-:S12]  /*d320*/  IMAD.MOV.U32 R13, RZ, RZ, R17 ;  /* 0x000000ffff0d7224 */ /* 0x000fd800078e0011 */
[----:B------:R-:W-:Y:S01]  /*d330*/  @!PT LDS RZ, [RZ] ;  /* 0x00000000fffff984 */ /* 0x000fe20000000800 */
[----:B------:R-:W-:Y:S01]  /*d340*/  @!PT LDS RZ, [RZ] ;  /* 0x00000000fffff984 */ /* 0x000fe20000000800 */
[----:B------:R-:W-:Y:S01]  /*d350*/  @!PT LDS RZ, [RZ] ;  /* 0x00000000fffff984 */ /* 0x000fe20000000800 */
[----:B------:R0:W-:Y:S01]  /*d360*/  LDGSTS.E.BYPASS.LTC128B.128 [R7+0x1400], desc[UR48][R2.64], !P0 ;  /* 0x0140000002077fae */ /* 0x0001e2000c101d70 */
[----:B------:R-:W-:Y:S01]  /*d370*/  ISETP.LT.OR P0, PT, R8, 0x41, P2 ;  /* 0x000000410800780c */ /* 0x000fe20001701670 */
[----:B------:R-:W-:-:S12]  /*d380*/  IMAD.MOV.U32 R18, RZ, RZ, R14 ;  /* 0x000000ffff127224 */ /* 0x000fd800078e000e */
[----:B0-----:R-:W-:Y:S05]  /*d390*/  WARPSYNC.COLLECTIVE R15, `(.L_x_134) ;  /* 0x000000000f087348 */ /* 0x001fea0003c00000 */
[----:B------:R1:W2:Y:S02]  /*d3a0*/  SHFL.IDX P6, R14, R13, R12, R11 ;  /* 0x0000000c0d0e7389 */ /* 0x0002a400000c000b */
[----:B012---:R-:W-:Y:S01]  /*d3b0*/  ENDCOLLECTIVE ;  /* 0x000000000000791b */ /* 0x007fe20003800000 */
.L_x_134:
[----:B------:R-:W-:Y:S01]  /*d3c0*/  @!PT LDS RZ, [RZ] ;  /* 0x00000000fffff984 */ /* 0x000fe20000000800 */
[----:B------:R-:W-:Y:S01]  /*d3d0*/  @!PT LDS RZ, [RZ] ;  /* 0x00000000fffff984 */ /* 0x000fe20000000800 */
[----:B------:R-:W-:Y:S01]  /*d3e0*/  @!PT LDS RZ, [RZ] ;  /* 0x00000000fffff984 */ /* 0x000fe20000000800 */
[----:B------:R-:W-:Y:S01]  /*d3f0*/  LDGSTS.E.BYPASS.LTC128B.128 [R7+0x3400], desc[UR48][R2.64+0x40], !P0 ;  /* 0x0340004002077fae */ /* 0x000fe2000c101d70 */
[----:B------:R-:W-:-:S13]  /*d400*/  ISETP.LT.OR P0, PT, R8, 0x41, P1 ;  /* 0x000000410800780c */ /* 0x000fda0000f01670 */
[----:B------:R0:W-:Y:S02]  /*d410*/  LDGSTS.E.BYPASS.LTC128B.128 [R7+0x5400], desc[UR48][R2.64+0x80], !P0 ;  /* 0x0540008002077fae */ /* 0x0001e4000c101d70 */
[----:B0-----:R-:W-:Y:S01]  /*d420*/  IMAD.MOV.U32 R2, RZ, RZ, R14 ;  /* 0x000000ffff027224 */ /* 0x001fe200078e000e */
[----:B------:R-:W-:Y:S06]  /*d430*/  BRA `(.L_x_135) ;  /* 0xffffffd400bc7947 */ /* 0x000fec000383ffff */
.L_x_67:
[----:B0-----:R0:W1:Y:S02]  /*d440*/  SYNCS.PHASECHK.TRANS64.TRYWAIT P0, [R4+URZ+0x2d860], R3 ;  /* 0x02d86003040075a7 */ /* 0x001064000800017f */
[----:B-1----:R-:W-:Y:S05]  /*d450*/  @!P0 NANOSLEEP.SYNCS 0x989680 ;  /* 0x009896800000895d */ /* 0x002fea0003900000 */
[----:B------:R-:W1:Y:S02]  /*d460*/  @!P0 SYNCS.PHASECHK.TRANS64 P0, [R4+URZ+0x2d860], R3 ;  /* 0x02d86003040085a7 */ /* 0x000e64000800007f */
[----:B-1----:R-:W-:Y:S05]  /*d470*/  @!P0 BRA `(.L_x_67) ;  /* 0xfffffffc00f08947 */ /* 0x002fea000383ffff */
[----:B------:R-:W-:Y:S05]  /*d480*/  BRA `(.L_x_136) ;  /* 0xffffffd8009c7947 */ /* 0x000fea000383ffff */
.L_x_68:
[----:B------:R-:W-:Y:S01]  /*d490*/  BSSY B0, `(.L_x_137) ;  /* 0x0000008000007945 */ /* 0x000fe20003800000 */
[----:B------:R-:W-:Y:S01]  /*d4a0*/  MOV R13, R18 ;  /* 0x00000012000d7202 */ /* 0x000fe20000000f00 */
[----:B------:R-:W-:Y:S02]  /*d4b0*/  IMAD.MOV.U32 R12, RZ, RZ, RZ ;  /* 0x000000ffff0c7224 */ /* 0x000fe400078e00ff */
[----:B------:R-:W-:Y:S02]  /*d4c0*/  IMAD.MOV.U32 R11, RZ, RZ, 0x1c1f ;  /* 0x00001c1fff0b7424 */ /* 0x000fe400078e00ff */
[----:B------:R-:W-:-:S07]  /*d4d0*/  IMAD.MOV.U32 R15, RZ, RZ, -0x1 ;  /* 0xffffffffff0f7424 */ /* 0x000fce00078e00ff */
[----:B0-----:R-:W-:Y:S05]  /*d4e0*/  WARPSYNC.COLLECTIVE R15, `(.L_x_138) ;  /* 0x000000000f087348 */ /* 0x001fea0003c00000 */
[----:B------:R1:W2:Y:S02]  /*d4f0*/  SHFL.IDX P6, R14, R13, R12, R11 ;  /* 0x0000000c0d0e7389 */ /* 0x0002a400000c000b */
[----:B012---:R-:W-:Y:S01]  /*d500*/  ENDCOLLECTIVE ;  /* 0x000000000000791b */ /* 0x007fe20003800000 */
.L_x_138:
[----:B------:R-:W-:Y:S05]  /*d510*/  BSYNC B0 ;  /* 0x0000000000007941 */ /* 0x000fea0003800000 */
.L_x_137:
[----:B------:R-:W0:Y:S01]  /*d520*/  S2R R2, SR_TID.X ;  /* 0x0000000000027919 */ /* 0x000e220000002100 */
[----:B------:R-:W-:Y:S01]  /*d530*/  IMAD.MOV.U32 R13, RZ, RZ, R17 ;  /* 0x000000ffff0d7224 */ /* 0x000fe200078e0011 */
[----:B------:R-:W-:Y:S01]  /*d540*/  MOV R0, R14 ;  /* 0x0000000e00007202 */ /* 0x000fe20000000f00 */
[----:B------:R-:W-:Y:S02]  /*d550*/  IMAD.MOV.U32 R12, RZ, RZ, RZ ;  /* 0x000000ffff0c7224 */ /* 0x000fe400078e00ff */
[----:B------:R-:W-:Y:S02]  /*d560*/  IMAD.MOV.U32 R11, RZ, RZ, 0x1c1f ;  /* 0x00001c1fff0b7424 */ /* 0x000fe400078e00ff */
[----:B------:R-:W-:-:S07]  /*d570*/  IMAD.MOV.U32 R15, RZ, RZ, -0x1 ;  /* 0xffffffffff0f7424 */ /* 0x000fce00078e00ff */
[----:B0-----:R-:W-:Y:S05]  /*d580*/  WARPSYNC.COLLECTIVE R15, `(.L_x_139) ;  /* 0x000000000f087348 */ /* 0x001fea0003c00000 */
[----:B------:R1:W2:Y:S02]  /*d590*/  SHFL.IDX P6, R14, R13, R12, R11 ;  /* 0x0000000c0d0e7389 */ /* 0x0002a400000c000b */
[----:B012---:R-:W-:Y:S01]  /*d5a0*/  ENDCOLLECTIVE ;  /* 0x000000000000791b */ /* 0x007fe20003800000 */
.L_x_139:
[----:B------:R-:W-:Y:S01]  /*d5b0*/  MOV R13, R18 ;  /* 0x00000012000d7202 */ /* 0x000fe20000000f00 */
[----:B------:R-:W-:Y:S01]  /*d5c0*/  IMAD.MOV.U32 R12, RZ, RZ, 0x1 ;  /* 0x00000001ff0c7424 */ /* 0x000fe200078e00ff */
[----:B------:R-:W-:-:S04]  /*d5d0*/  SHF.L.U32 R2, R2, 0x3, RZ ;  /* 0x0000000302027819 */ /* 0x000fc800000006ff */
[----:B------:R-:W-:-:S05]  /*d5e0*/  LOP3.LUT R2, R2, 0x18, RZ, 0xc0, !PT ;  /* 0x0000001802027812 */ /* 0x000fca00078ec0ff */
[----:B------:R-:W-:-:S05]  /*d5f0*/  IMAD.SHL.U32 R6, R2, 0x2, RZ ;  /* 0x0000000202067824 */ /* 0x000fca00078e00ff */
[----:B------:R-:W-:-:S13]  /*d600*/  IADD3 R2, P0, R14, R6, RZ ;  /* 0x000000060e027210 */ /* 0x000fda0007f1e0ff */
[----:B------:R-:W-:Y:S05]  /*d610*/  WARPSYNC.COLLECTIVE R15, `(.L_x_140) ;  /* 0x000000000f087348 */ /* 0x000fea0003c00000 */
[----:B------:R0:W1:Y:S02]  /*d620*/  SHFL.IDX P6, R14, R13, R12, R11 ;  /* 0x0000000c0d0e7389 */ /* 0x00006400000c000b */
[----:B01----:R-:W-:Y:S01]  /*d630*/  ENDCOLLECTIVE ;  /* 0x000000000000791b */ /* 0x003fe20003800000 */
.L_x_140:
[----:B------:R-:W-:Y:S01]  /*d640*/  IMAD.X R3, RZ, RZ, R0, P0 ;  /* 0x000000ffff037224 */ /* 0x000fe200000e0600 */
[----:B------:R-:W-:Y:S02]  /*d650*/  ISETP.LT.OR P0, PT, R5, 0x1, P3 ;  /* 0x000000010500780c */ /* 0x000fe40001f01670 */
[----:B------:R-:W-:Y:S01]  /*d660*/  LEA R0, R7, UR37, 0x1 ;  /* 0x0000002507007c11 */ /* 0x000fe2000f8e08ff */
[----:B------:R-:W-:-:S10]  /*d670*/  IMAD.MOV.U32 R13, RZ, RZ, R17 ;  /* 0x000000ffff0d7224 */ /* 0x000fd400078e0011 */
        /* <DEDUP_REMOVED lines=12> */
.L_x_141:
[----:B------:R-:W-:Y:S02]  /*d740*/  IMAD.MOV.U32 R13, RZ, RZ, R18 ;  /* 0x000000ffff0d7224 */ /* 0x000fe400078e0012 */
[----:B------:R-:W-:Y:S01]  /*d750*/  IMAD.MOV.U32 R12, RZ, RZ, 0x2 ;  /* 0x00000002ff0c7424 */ /* 0x000fe200078e00ff */
[----:B------:R-:W-:-:S13]  /*d760*/  IADD3 R2, P0, R14, R6, RZ ;  /* 0x000000060e027210 */ /* 0x000fda0007f1e0ff */
[----:B------:R-:W-:Y:S05]  /*d770*/  WARPSYNC.COLLECTIVE R15, `(.L_x_142) ;  /* 0x000000000f087348 */ /* 0x000fea0003c00000 */
[----:B------:R0:W1:Y:S02]  /*d780*/  SHFL.IDX P6, R14, R13, R12, R11 ;  /* 0x0000000c0d0e7389 */ /* 0x00006400000c000b */
[----:B01----:R-:W-:Y:S01]  /*d790*/  ENDCOLLECTIVE ;  /* 0x000000000000791b */ /* 0x003fe20003800000 */
.L_x_142:
        /* <DEDUP_REMOVED lines=15> */
.L_x_143:
[----:B------:R-:W-:Y:S02]  /*d890*/  IMAD.MOV.U32 R13, RZ, RZ, R18 ;  /* 0x000000ffff0d7224 */ /* 0x000fe400078e0012 */
[----:B------:R-:W-:Y:S01]  /*d8a0*/  IMAD.MOV.U32 R12, RZ, RZ, 0x3 ;  /* 0x00000003ff0c7424 */ /* 0x000fe200078e00ff */
[----:B------:R-:W-:-:S13]  /*d8b0*/  IADD3 R2, P0, R14, R6, RZ ;  /* 0x000000060e027210 */ /* 0x000fda0007f1e0ff */
[----:B------:R-:W-:Y:S05]  /*d8c0*/  WARPSYNC.COLLECTIVE R15, `(.L_x_144) ;  /* 0x000000000f087348 */ /* 0x000fea0003c00000 */
[----:B------:R0:W1:Y:S02]  /*d8d0*/  SHFL.IDX P6, R14, R13, R12, R11 ;  /* 0x0000000c0d0e7389 */ /* 0x00006400000c000b */
[----:B01----:R-:W-:Y:S01]  /*d8e0*/  ENDCOLLECTIVE ;  /* 0x000000000000791b */ /* 0x003fe20003800000 */
.L_x_144:
[----:B------:R-:W-:Y:S01]  /*d8f0*/  IMAD.X R3, RZ, RZ, R3, P0 ;  /* 0x000000ffff037224 */ /* 0x000fe200000e0603 */
[----:B------:R-:W-:Y:S01]  /*d900*/  ISETP.LT.OR P0, PT, R5, 0x41, P3 ;  /* 0x000000410500780c */ /* 0x000fe20001f01670 */
[----:B------:R-:W-:-:S12]  /*d910*/  IMAD.MOV.U32 R13, RZ, RZ, R17 ;  /* 0x000000ffff0d7224 */ /* 0x000fd800078e0011 */
[----:B------:R-:W-:Y:S01]  /*d920*/  @!PT LDS RZ, [RZ] ;  /* 0x00000000fffff984 */ /* 0x000fe20000000800 */
[----:B------:R-:W-:Y:S01]  /*d930*/  @!PT LDS RZ, [RZ] ;  /* 0x00000000fffff984 */ /* 0x000fe20000000800 */
[----:B------:R-:W-:Y:S01]  /*d940*/  @!PT LDS RZ, [RZ] ;  /* 0x00000000fffff984 */ /* 0x000fe20000000800 */
[----:B------:R0:W-:Y:S01]  /*d950*/  LDGSTS.E.BYPASS.LTC128B.128 [R0+0x1400], desc[UR48][R2.64], !P0 ;  /* 0x0140000002007fae */ /* 0x0001e2000c101d70 */
[----:B------:R-:W-:Y:S02]  /*d960*/  ISETP.LT.OR P0, PT, R5, 0x41, P2 ;  /* 0x000000410500780c */ /* 0x000fe40001701670 */
[----:B------:R-:W-:-:S11]  /*d970*/  MOV R7, R14 ;  /* 0x0000000e00077202 */ /* 0x000fd60000000f00 */
[----:B0-----:R-:W-:Y:S05]  /*d980*/  WARPSYNC.COLLECTIVE R15, `(.L_x_145) ;  /* 0x000000000f087348 */ /* 0x001fea0003c00000 */
[----:B------:R1:W2:Y:S02]  /*d990*/  SHFL.IDX P6, R14, R13, R12, R11 ;  /* 0x0000000c0d0e7389 */ /* 0x0002a400000c000b */
[----:B012---:R-:W-:Y:S01]  /*d9a0*/  ENDCOLLECTIVE ;  /* 0x000000000000791b */ /* 0x007fe20003800000 */
.L_x_145:
[----:B------:R-:W-:Y:S01]  /*d9b0*/  @!PT LDS RZ, [RZ] ;  /* 0x00000000fffff984 */ /* 0x000fe20000000800 */
[----:B------:R-:W-:Y:S01]  /*d9c0*/  @!PT LDS RZ, [RZ] ;  /* 0x00000000fffff984 */ /* 0x000fe20000000800 */
[----:B------:R-:W-:Y:S01]  /*d9d0*/  @!PT LDS RZ, [RZ] ;  /* 0x00000000fffff984 */ /* 0x000fe20000000800 */
[----:B------:R0:W-:Y:S01]  /*d9e0*/  LDGSTS.E.BYPASS.LTC128B.128 [R0+0x3400], desc[UR48][R2.64+0x40], !P0 ;  /* 0x0340004002007fae */ /* 0x0001e2000c101d70 */
[----:B------:R-:W-:-:S13]  /*d9f0*/  ISETP.LT.OR P0, PT, R5, 0x41, P1 ;  /* 0x000000410500780c */ /* 0x000fda0000f01670 */
[----:B------:R0:W-:Y:S01]  /*da00*/  LDGSTS.E.BYPASS.LTC128B.128 [R0+0x5400], desc[UR48][R2.64+0x80], !P0 ;  /* 0x0540008002007fae */ /* 0x0001e2000c101d70 */
[----:B------:R-:W-:Y:S05]  /*da10*/  BRA `(.L_x_146) ;  /* 0xffffffd400f87947 */ /* 0x000fea000383ffff */
.L_x_73:
[----:B0-----:R0:W1:Y:S02]  /*da20*/  SYNCS.PHASECHK.TRANS64.TRYWAIT P0, [R4+URZ+0x2d820], R0 ;  /* 0x02d82000040075a7 */ /* 0x001064000800017f */
[----:B-1----:R-:W-:Y:S05]  /*da30*/  @!P0 NANOSLEEP.SYNCS 0x989680 ;  /* 0x009896800000895d */ /* 0x002fea0003900000 */
[----:B------:R-:W1:Y:S02]  /*da40*/  @!P0 SYNCS.PHASECHK.TRANS64 P0, [R4+URZ+0x2d820], R0 ;  /* 0x02d82000040085a7 */ /* 0x000e64000800007f */
[----:B-1----:R-:W-:Y:S05]  /*da50*/  @!P0 BRA `(.L_x_73) ;  /* 0xfffffffc00f08947 */ /* 0x002fea000383ffff */
[----:B------:R-:W-:Y:S05]  /*da60*/  BRA `(.L_x_147) ;  /* 0xffffffd800a07947 */ /* 0x000fea000383ffff */
.L_x_74:
[----:B------:R-:W1:Y:S01]  /*da70*/  S2R R2, SR_TID.X ;  /* 0x0000000000027919 */ /* 0x000e620000002100 */
[----:B------:R-:W-:Y:S01]  /*da80*/  BSSY B0, `(.L_x_148) ;  /* 0x000000a000007945 */ /* 0x000fe20003800000 */
[----:B------:R-:W-:Y:S01]  /*da90*/  IMAD.MOV.U32 R12, RZ, RZ, RZ ;  /* 0x000000ffff0c7224 */ /* 0x000fe200078e00ff */
[----:B------:R-:W-:Y:S01]  /*daa0*/  MOV R11, 0x1f ;  /* 0x0000001f000b7802 */ /* 0x000fe20000000f00 */
[----:B------:R-:W-:Y:S01]  /*dab0*/  IMAD.MOV.U32 R15, RZ, RZ, -0x1 ;  /* 0xffffffffff0f7424 */ /* 0x000fe200078e00ff */
[----:B-1----:R-:W-:-:S04]  /*dac0*/  SHF.R.U32.HI R2, RZ, 0x5, R2 ;  /* 0x00000005ff027819 */ /* 0x002fc80000011602 */
[----:B------:R-:W-:-:S05]  /*dad0*/  LOP3.LUT R2, R2, 0x3, RZ, 0xc0, !PT ;  /* 0x0000000302027812 */ /* 0x000fca00078ec0ff */
[----:B------:R-:W-:-:S07]  /*dae0*/  IMAD.MOV.U32 R13, RZ, RZ, R2 ;  /* 0x000000ffff0d7224 */ /* 0x000fce00078e0002 */
[----:B0-----:R-:W-:Y:S05]  /*daf0*/  WARPSYNC.COLLECTIVE R15, `(.L_x_149) ;  /* 0x000000000f087348 */ /* 0x001fea0003c00000 */
[----:B------:R1:W2:Y:S02]  /*db00*/  SHFL.IDX P6, R14, R13, R12, R11 ;  /* 0x0000000c0d0e7389 */ /* 0x0002a400000c000b */
[----:B012---:R-:W-:Y:S01]  /*db10*/  ENDCOLLECTIVE ;  /* 0x000000000000791b */ /* 0x007fe20003800000 */
.L_x_149:
[----:B------:R-:W-:Y:S05]  /*db20*/  BSYNC B0 ;  /* 0x0000000000007941 */ /* 0x000fea0003800000 */
.L_x_148:
[----:B------:R-:W-:Y:S05]  /*db30*/  BRA `(.L_x_150) ;  /* 0xffffffd800887947 */ /* 0x000fea000383ffff */
.L_x_77:
[----:B------:R-:W-:Y:S01]  /*db40*/  BSSY B1, `(.L_x_151) ;  /* 0x0000006000017945 */ /* 0x000fe20003800000 */
[----:B------:R-:W-:-:S07]  /*db50*/  IMAD.MOV.U32 R15, RZ, RZ, -0x1 ;  /* 0xffffffffff0f7424 */ /* 0x000fce00078e00ff */
[----:B0-----:R-:W-:Y:S05]  /*db60*/  WARPSYNC.COLLECTIVE R15, `(.L_x_152) ;  /* 0x000000000f0c7348 */ /* 0x001fea0003c00000 */
[----:B------:R-:W-:Y:S02]  /*db70*/  ELECT P6, UR62, PT ;  /* 0x00000000003e782f */ /* 0x000fe400038c0000 */
[----:B------:R-:W-:Y:S01]  /*db80*/  MOV R14, UR62 ;  /* 0x0000003e000e7c02 */ /* 0x000fe20008000f00 */
[----:B0-----:R-:W-:Y:S10]  /*db90*/  ENDCOLLECTIVE ;  /* 0x000000000000791b */ /* 0x001ff40003800000 */
.L_x_152:
[----:B------:R-:W-:Y:S05]  /*dba0*/  BSYNC B1 ;  /* 0x0000000000017941 */ /* 0x000fea0003800000 */
.L_x_151:
[----:B------:R-:W-:Y:S05]  /*dbb0*/  BRA `(.L_x_153) ;  /* 0xffffffd800807947 */ /* 0x000fea000383ffff */
.L_x_79:
[----:B0-----:R0:W1:Y:S02]  /*dbc0*/  SYNCS.PHASECHK.TRANS64.TRYWAIT P1, [R3+URZ+0x2d840], R2 ;  /* 0x02d84002030075a7 */ /* 0x001064000802017f */
[----:B-1----:R-:W-:Y:S05]  /*dbd0*/  @!P1 NANOSLEEP.SYNCS 0x989680 ;  /* 0x009896800000995d */ /* 0x002fea0003900000 */
[----:B------:R-:W1:Y:S02]  /*dbe0*/  @!P1 SYNCS.PHASECHK.TRANS64 P1, [R3+URZ+0x2d840], R2 ;  /* 0x02d84002030095a7 */ /* 0x000e64000802007f */
[----:B-1----:R-:W-:Y:S05]  /*dbf0*/  @!P1 BRA `(.L_x_79) ;  /* 0xfffffffc00f09947 */ /* 0x002fea000383ffff */
[----:B------:R-:W-:Y:S05]  /*dc00*/  BRA `(.L_x_154) ;  /* 0xffffffd800a07947 */ /* 0x000fea000383ffff */
.L_x_81:
[----:B-1----:R1:W2:Y:S02]  /*dc10*/  SYNCS.PHASECHK.TRANS64.TRYWAIT P1, [R23+URZ+0x2d840], R0 ;  /* 0x02d84000170075a7 */ /* 0x0022a4000802017f */
[----:B--2---:R-:W-:Y:S05]  /*dc20*/  @!P1 NANOSLEEP.SYNCS 0x989680 ;  /* 0x009896800000995d */ /* 0x004fea0003900000 */
[----:B------:R-:W2:Y:S02]  /*dc30*/  @!P1 SYNCS.PHASECHK.TRANS64 P1, [R23+URZ+0x2d840], R0 ;  /* 0x02d84000170095a7 */ /* 0x000ea4000802007f */
[----:B--2---:R-:W-:Y:S05]  /*dc40*/  @!P1 BRA `(.L_x_81) ;  /* 0xfffffffc00f09947 */ /* 0x004fea000383ffff */
[----:B------:R-:W-:Y:S05]  /*dc50*/  BRA `(.L_x_155) ;  /* 0xffffffd800ac7947 */ /* 0x000fea000383ffff */
.L_x_83:
[----:B--2---:R2:W3:Y:S02]  /*dc60*/  SYNCS.PHASECHK.TRANS64.TRYWAIT P1, [R3+URZ+0x2d860], R2 ;  /* 0x02d86002030075a7 */ /* 0x0044e4000802017f */
[----:B---3--:R-:W-:Y:S05]  /*dc70*/  @!P1 NANOSLEEP.SYNCS 0x989680 ;  /* 0x009896800000995d */ /* 0x008fea0003900000 */
[----:B------:R-:W3:Y:S02]  /*dc80*/  @!P1 SYNCS.PHASECHK.TRANS64 P1, [R3+URZ+0x2d860], R2 ;  /* 0x02d86002030095a7 */ /* 0x000ee4000802007f */
[----:B---3--:R-:W-:Y:S05]  /*dc90*/  @!P1 BRA `(.L_x_83) ;  /* 0xfffffffc00f09947 */ /* 0x008fea000383ffff */
[----:B------:R-:W-:Y:S05]  /*dca0*/  BRA `(.L_x_156) ;  /* 0xffffffd800a87947 */ /* 0x000fea000383ffff */
.L_x_157:
[----:B------:R-:W-:-:S00]  /*dcb0*/  BRA `(.L_x_157) ;  /* 0xfffffffc00fc7947 */ /* 0x000fc0000383ffff */
[----:B------:R-:W-:-:S00]  /*dcc0*/  NOP ;  /* 0x0000000000007918 */ /* 0x000fc00000000000 */
        /* <DEDUP_REMOVED lines=11> */
.L_x_2728:


//--------------------- .text._ZN7cutlass13device_kernelIN5flash11enable_sm90INS1_16FlashAttnFwdSm90INS1_25CollectiveMainloopFwdSm90ILi2EN4cute5tupleIJNS5_1CILi1EEES8_S8_EEENS6_IJNS7_ILi192EEENS7_ILi128EEENS7_ILi96EEEEEELi96ENS_10bfloat16_tEfNS_4arch4Sm90ELb0ELb0ELb1ELb1ELb1ELb0ELb0ELb0ELb1ELb1ELb0ELb0EEENS1_21CollectiveEpilogueFwdINS6_IJSA_SC_SB_EEES9_SE_SG_Li384ELb1ELb1ELb0ELb0EEENS1_36VarlenDynamicPersistentTileSchedulerILi192ELi128ELi384ELi128ELb0ELb1ELb1ELb0ELb1ELb1EEEEEEEEEvNT_6ParamsE --------------------------
	.section	.text._ZN7cutlass13device_kernelIN5flash11enable_sm90INS1_16FlashAttnFwdSm90INS1_25CollectiveMainloopFwdSm90ILi2EN4cute5tupleIJNS5_1CILi1EEES8_S8_EEENS6_IJNS7_ILi192EEENS7_ILi128EEENS7_ILi96EEEEEELi96ENS_10bfloat16_tEfNS_4arch4Sm90ELb0ELb0ELb1ELb1ELb1ELb0ELb0ELb0ELb1ELb1ELb0ELb0EEENS1_21CollectiveEpilogueFwdINS6_IJSA_SC_SB_EEES9_SE_SG_Li384ELb1ELb1ELb0ELb0EEENS1_36VarlenDynamicPersistentTileSchedulerILi192ELi128ELi384ELi128ELb0ELb1ELb1ELb0ELb1ELb1EEEEEEEEEvNT_6ParamsE,"ax",@progbits
	.align	128
.text._ZN7cutlass13device_kernelIN5flash11enable_sm90INS1_16FlashAttnFwdSm90INS1_25CollectiveMainloopFwdSm90ILi2EN4cute5tupleIJNS5_1CILi1EEES8_S8_EEENS6_IJNS7_ILi192EEENS7_ILi128EEENS7_ILi96EEEEEELi96ENS_10bfloat16_tEfNS_4arch4Sm90ELb0ELb0ELb1ELb1ELb1ELb0ELb0ELb0ELb1ELb1ELb0ELb0EEENS1_21CollectiveEpilogueFwdINS6_IJSA_SC_SB_EEES9_SE_SG_Li384ELb1ELb1ELb0ELb0EEENS1_36VarlenDynamicPersistentTileSchedulerILi192ELi128ELi384ELi128ELb0ELb1ELb1ELb0ELb1ELb1EEEEEEEEEvNT_6ParamsE:
        .type           _ZN7cutlass13device_kernelIN5flash11enable_sm90INS1_16FlashAttnFwdSm90INS1_25CollectiveMainloopFwdSm90ILi2EN4cute5tupleIJNS5_1CILi1EEES8_S8_EEENS6_IJNS7_ILi192EEENS7_ILi128EEENS7_ILi96EEEEEELi96ENS_10bfloat16_tEfNS_4arch4Sm90ELb0ELb0ELb1ELb1ELb1ELb0ELb0ELb0ELb1ELb1ELb0ELb0EEENS1_21CollectiveEpilogueFwdINS6_IJSA_SC_SB_EEES9_SE_SG_Li384ELb1ELb1ELb0ELb0EEENS1_36VarlenDynamicPersistentTileSchedulerILi192ELi128ELi384ELi128ELb0ELb1ELb1ELb0ELb1ELb1EEEEEEEEEvNT_6ParamsE,@function
        .size           _ZN7cutlass13device_kernelIN5flash11enable_sm90INS1_16FlashAttnFwdSm90INS1_25CollectiveMainloopFwdSm90ILi2EN4cute5tupleIJNS5_1CILi1EEES8_S8_EEENS6_IJNS7_ILi192EEENS7_ILi128EEENS7_ILi96EEEEEELi96ENS_10bfloat16_tEfNS_4arch4Sm90ELb0ELb0ELb1ELb1ELb1ELb0ELb0ELb0ELb1ELb1ELb0ELb0EEENS1_21CollectiveEpilogueFwdINS6_IJSA_SC_SB_EEES9_SE_SG_Li384ELb1ELb1ELb0ELb0EEENS1_36VarlenDynamicPersistentTileSchedulerILi192ELi128ELi384ELi128ELb0ELb1ELb1ELb0ELb1ELb1EEEEEEEEEvNT_6ParamsE,(.L_x_2729 - _ZN7cutlass13device_kernelIN5flash11enable_sm90INS1_16FlashAttnFwdSm90INS1_25CollectiveMainloopFwdSm90ILi2EN4cute5tupleIJNS5_1CILi1EEES8_S8_EEENS6_IJNS7_ILi192EEENS7_ILi128EEENS7_ILi96EEEEEELi96ENS_10bfloat16_tEfNS_4arch4Sm90ELb0ELb0ELb1ELb1ELb1ELb0ELb0ELb0ELb1ELb1ELb0ELb0EEENS1_21CollectiveEpilogueFwdINS6_IJSA_SC_SB_EEES9_SE_SG_Li384ELb1ELb1ELb0ELb0EEENS1_36VarlenDynamicPersistentTileSchedulerILi192ELi128ELi384ELi128ELb0ELb1ELb1ELb0ELb1ELb1EEEEEEEEEvNT_6ParamsE)
        .other          _ZN7cutlass13device_kernelIN5flash11enable_sm90INS1_16FlashAttnFwdSm90INS1_25CollectiveMainloopFwdSm90ILi2EN4cute5tupleIJNS5_1CILi1EEES8_S8_EEENS6_IJNS7_ILi192EEENS7_ILi128EEENS7_ILi96EEEEEELi96ENS_10bfloat16_tEfNS_4arch4Sm90ELb0ELb0ELb1ELb1ELb1ELb0ELb0ELb0ELb1ELb1ELb0ELb0EEENS1_21CollectiveEpilogueFwdINS6_IJSA_SC_SB_EEES9_SE_SG_Li384ELb1ELb1ELb0ELb0EEENS1_36VarlenDynamicPersistentTileSchedulerILi192ELi128ELi384ELi128ELb0ELb1ELb1ELb0ELb1ELb1EEEEEEEEEvNT_6ParamsE,@"STO_CUDA_ENTRY STV_DEFAULT"
_ZN7cutlass13device_kernelIN5flash11enable_sm90INS1_16FlashAttnFwdSm90INS1_25CollectiveMainloopFwdSm90ILi2EN4cute5tupleIJNS5_1CILi1EEES8_S8_EEENS6_IJNS7_ILi192EEENS7_ILi128EEENS7_ILi96EEEEEELi96ENS_10bfloat16_tEfNS_4arch4Sm90ELb0ELb0ELb1ELb1ELb1ELb0ELb0ELb0ELb1ELb1ELb0ELb0EEENS1_21CollectiveEpilogueFwdINS6_IJSA_SC_SB_EEES9_SE_SG_Li384ELb1ELb1ELb0ELb0EEENS1_36VarlenDynamicPersistentTileSchedulerILi192ELi128ELi384ELi128ELb0ELb1ELb1ELb0ELb1ELb1EEEEEEEEEvNT_6ParamsE:
        /* <DEDUP_REMOVED lines=8> */
[----:B------:R-:W0:Y:S02]  /*0080*/  SHFL.IDX PT, R2, R0, RZ, 0x1f ;  /* 0x00001fff00027589 */ /* 0x000e2400000e0000 */
[C---:B0-----:R-:W-:Y:S02]  /*0090*/  ISETP.NE.OR P0, PT, R2.reuse, RZ, !P0 ;  /* 0x000000ff0200720c */ /* 0x041fe40004705670 */
[----:B------:R-:W-:Y:S02]  /*00a0*/  ISETP.NE.AND P1, PT, R2, RZ, PT ;  /* 0x000000ff0200720c */ /* 0x000fe40003f25270 */
[----:B------:R0:W1:Y:S09]  /*00b0*/  SHFL.IDX PT, R2, R3, RZ, 0x1f ;  /* 0x00001fff03027589 */ /* 0x00007200000e0000 */
[----:B------:R-:W-:Y:S01]  /*00c0*/  VOTEU.ALL UP0, P0 ;  /* 0x00000000003f7886 */ /* 0x000fe20000000000 */
[----:B------:R-:W-:-:S04]  /*00d0*/  VOTEU.ALL UP1, P0 ;  /* 0x00000000003f7886 */ /* 0x000fc80000020000 */
[----:B------:R-:W2:Y:S01]  /*00e0*/  @!UP0 S2UR UR8, SR_CgaCtaId ;  /* 0x00000000000889c3 */ /* 0x000ea20000008800 */
[----:B------:R-:W-:Y:S01]  /*00f0*/  @!UP0 UMOV UR6, 0x400 ;  /* 0x0000040000068882 */ /* 0x000fe20000000000 */
[----:B------:R-:W-:-:S04]  /*0100*/  @!UP0 UIADD3 UR4, -UR4, 0x100000, URZ ;  /* 0x0010000004048890 */ /* 0x000fc8000fffe13f */
[----:B------:R-:W-:Y:S02]  /*0110*/  @!UP0 USHF.L.U32 UR5, UR4, 0xb, URZ ;  /* 0x0000000b04058899 */ /* 0x000fe4000800063f */
[----:B------:R-:W-:Y:S02]  /*0120*/  @!UP0 USHF.L.U32 UR4, UR4, 0x1, URZ ;  /* 0x0000000104048899 */ /* 0x000fe4000800063f */
[----:B--2---:R-:W-:Y:S02]  /*0130*/  @!UP0 ULEA UR8, UR8, UR6, 0x18 ;  /* 0x0000000608088291 */ /* 0x004fe4000f8ec03f */
        /* <DEDUP_REMOVED lines=25> */
.L_x_158:
        /* <DEDUP_REMOVED lines=22> */
.L_x_159:
        /* <DEDUP_REMOVED lines=18> */
.L_x_160:
        /* <DEDUP_REMOVED lines=22> */
.L_x_161:
        /* <DEDUP_REMOVED lines=22> */
.L_x_162:
[----:B------:R-:W-:Y:S01]  /*0810*/  ISETP.NE.AND P0, PT, R2, RZ, PT ;  /* 0x000000ff0200720c */ /* 0x000fe20003f05270 */
[----:B------:R-:W-:Y:S01]  /*0820*/  IMAD.MOV.U32 R2, RZ, RZ, 0x1 ;  /* 0x00000001ff027424 */ /* 0x000fe200078e00ff */
[----:B------:R-:W-:Y:S01]  /*0830*/  NOP ;  /* 0x0000000000007918 */ /* 0x000fe20000000000 */
[----:B------:R-:W-:-:S03]  /*0840*/  ULDC.64 UR36, c[0x0][0x208] ;  /* 0x0000820000247ab9 */ /* 0x000fc60000000a00 */
[----:B------:R-:W-:-:S05]  /*0850*/  SEL R2, R2, 0x2, !P0 ;  /* 0x0000000202027807 */ /* 0x000fca0004000000 */
[----:B------:R0:W-:Y:S02]  /*0860*/  STL [R1+0x1c], R2 ;  /* 0x00001c0201007387 */ /* 0x0001e40000100800 */
[----:B01234-:R-:W-:Y:S06]  /*0870*/  BAR.SYNC.DEFER_BLOCKING 0x0 ;  /* 0x0000000000007b1d */ /* 0x01ffec0000010000 */
[----:B------:R-:W-:Y:S05]  /*0880*/  @!P0 BRA `(.L_x_163) ;  /* 0x00000084002c8947 */ /* 0x000fea0003800000 */
.L_x_164:
[----:B------:R-:W-:-:S08]  /*0890*/  NOP ;  /* 0x0000000000007918 */ /* 0x000fd00000000000 */
[----:B------:R-:W0:Y:S02]  /*08a0*/  USETMAXREG.TRY_ALLOC.CTAPOOL UP0, 0xa0 ;  /* 0x000000a0000079c8 */ /* 0x000e240008000600 */
[----:B0-----:R-:W-:-:S13]  /*08b0*/  PLOP3.LUT P0, PT, PT, PT, UP0, 0x80, 0x0 ;  /* 0x000000000000781c */ /* 0x001fda0003f0f008 */
[----:B------:R-:W-:Y:S05]  /*08c0*/  @!P0 BRA `(.L_x_164) ;  /* 0xfffffffc00f08947 */ /* 0x000fea000383ffff */
[----:B------:R-:W0:Y:S01]  /*08d0*/  S2R R2, SR_TID.X ;  /* 0x0000000000027919 */ /* 0x000e220000002100 */
[----:B------:R-:W1:Y:S01]  /*08e0*/  S2UR UR42, SR_CgaCtaId ;  /* 0x00000000002a79c3 */ /* 0x000e620000008800 */
[----:B------:R-:W-:Y:S01]  /*08f0*/  UMOV UR41, 0x400 ;  /* 0x0000040000297882 */ /* 0x000fe20000000000 */
[----:B------:R-:W-:Y:S01]  /*0900*/  ULDC UR4, c[0x0][0xc3c] ;  /* 0x00030f0000047ab9 */ /* 0x000fe20000000800 */
[----:B-1----:R-:W-:-:S05]  /*0910*/  ULEA UR41, UR42, UR41, 0x18 ;  /* 0x000000292a297291 */ /* 0x002fca000f8ec03f */
[----:B------:R-:W-:Y:S06]  /*0920*/  BAR.ARV 0x8, 0x200 ;  /* 0x0208000000007b1d */ /* 0x000fec0000002000 */
[----:B0-----:R-:W-:-:S04]  /*0930*/  LOP3.LUT R0, R2, 0xffffff80, RZ, 0xc0, !PT ;  /* 0xffffff8002007812 */ /* 0x001fc800078ec0ff */
[----:B------:R-:W-:-:S13]  /*0940*/  ISETP.NE.AND P0, PT, R0, 0x80, PT ;  /* 0x000000800000780c */ /* 0x000fda0003f05270 */
[----:B------:R-:W-:Y:S08]  /*0950*/  @!P0 BAR.ARV 0x9, 0x100 ;  /* 0x0244000000008b1d */ /* 0x000ff00000002000 */
[----:B------:R-:W-:Y:S06]  /*0960*/  BAR.SYNC.DEFER_BLOCKING 0x5, 0x200 ;  /* 0x0148000000007b1d */ /* 0x000fec0000010000 */
[----:B------:R-:W0:Y:S02]  /*0970*/  LDS.128 R28, [UR41+0x2d8d0] ;  /* 0x02d8d029ff1c7984 */ /* 0x000e240008000c00 */
[----:B------:R-:W-:Y:S06]  /*0980*/  BAR.ARV 0x4, 0x200 ;  /* 0x0108000000007b1d */ /* 0x000fec0000002000 */
[----:B0-----:R-:W-:-:S13]  /*0990*/  ISETP.GE.AND P0, PT, R31, UR4, PT ;  /* 0x000000041f007c0c */ /* 0x001fda000bf06270 */
[----:B------:R-:W-:Y:S05]  /*09a0*/  @P0 EXIT ;  /* 0x000000000000094d */ /* 0x000fea0003800000 */
[----:B------:R-:W2:Y:S01]  /*09b0*/  LDL.LU R13, [R1+0x1c] ;  /* 0x00001c00010d7983 */ /* 0x000ea20000300800 */
[----:B------:R-:W-:-:S05]  /*09c0*/  VIADD R155, R2, 0xffffff80 ;  /* 0xffffff80029b7836 */ /* 0x000fca0000000000 */
[----:B------:R-:W-:-:S04]  /*09d0*/  SHF.R.S32.HI R0, RZ, 0x1f, R155 ;  /* 0x0000001fff007819 */ /* 0x000fc8000001149b */
[CC--:B------:R-:W-:Y:S02]  /*09e0*/  LEA.HI R147, R0.reuse, R155.reuse, RZ, 0x7 ;  /* 0x0000009b00937211 */ /* 0x0c0fe400078f38ff */
[----:B------:R-:W-:Y:S02]  /*09f0*/  LEA.HI R2, R0, R155, RZ, 0x4 ;  /* 0x0000009b00027211 */ /* 0x000fe400078f20ff */
[----:B------:R-:W-:Y:S02]  /*0a00*/  LOP3.LUT R146, R147, 0xffffff80, RZ, 0xc0, !PT ;  /* 0xffffff8093927812 */ /* 0x000fe400078ec0ff */
[----:B------:R-:W-:Y:S02]  /*0a10*/  LOP3.LUT R4, R2, 0xfffffff0, RZ, 0xc0, !PT ;  /* 0xfffffff002047812 */ /* 0x000fe400078ec0ff */
[----:B------:R-:W-:Y:S01]  /*0a20*/  SHF.R.S32.HI R5, RZ, 0x4, R2 ;  /* 0x00000004ff057819 */ /* 0x000fe20000011402 */
[C---:B------:R-:W-:Y:S01]  /*0a30*/  IMAD.IADD R146, R155.reuse, 0x1, -R146 ;  /* 0x000000019b927824 */ /* 0x040fe200078e0a92 */
[----:B------:R-:W-:-:S02]  /*0a40*/  IADD3 R4, R155, -R4, RZ ;  /* 0x800000049b047210 */ /* 0x000fc40007ffe0ff */
[----:B------:R-:W-:Y:S02]  /*0a50*/  LEA.HI R2, R2, R5, RZ, 0x1 ;  /* 0x0000000502027211 */ /* 0x000fe400078f08ff */
[----:B------:R-:W-:Y:S02]  /*0a60*/  SHF.R.S32.HI R9, RZ, 0x1f, R146 ;  /* 0x0000001fff097819 */ /* 0x000fe40000011492 */
[----:B------:R-:W-:Y:S02]  /*0a70*/  SHF.R.S32.HI R3, RZ, 0x1f, R4 ;  /* 0x0000001fff037819 */ /* 0x000fe40000011404 */
[----:B------:R-:W-:Y:S02]  /*0a80*/  LOP3.LUT R2, R2, 0x1ffffffe, RZ, 0xc0, !PT ;  /* 0x1ffffffe02027812 */ /* 0x000fe400078ec0ff */
[----:B------:R-:W-:Y:S02]  /*0a90*/  LEA.HI R8, R9, R146, RZ, 0x2 ;  /* 0x0000009209087211 */ /* 0x000fe400078f10ff */
[----:B------:R-:W-:Y:S01]  /*0aa0*/  LEA.HI R3, R3, R4, RZ, 0x3 ;  /* 0x0000000403037211 */ /* 0x000fe200078f18ff */
[----:B------:R-:W-:Y:S01]  /*0ab0*/  IMAD.IADD R2, R5, 0x1, -R2 ;  /* 0x0000000105027824 */ /* 0x000fe200078e0a02 */
[----:B------:R-:W-:-:S02]  /*0ac0*/  SHF.R.S32.HI R10, RZ, 0x2, R8 ;  /* 0x00000002ff0a7819 */ /* 0x000fc40000011408 */
[----:B------:R-:W-:Y:S02]  /*0ad0*/  SHF.R.S32.HI R7, RZ, 0x1f, R8 ;  /* 0x0000001fff077819 */ /* 0x000fe40000011408 */
[----:B------:R-:W-:Y:S02]  /*0ae0*/  LOP3.LUT R5, R3, 0xfffffff8, RZ, 0xc0, !PT ;  /* 0xfffffff803057812 */ /* 0x000fe400078ec0ff */
[----:B------:R-:W-:Y:S02]  /*0af0*/  LEA.HI R7, R7, R10, RZ, 0x3 ;  /* 0x0000000a07077211 */ /* 0x000fe400078f18ff */
[----:B------:R-:W-:Y:S01]  /*0b00*/  LEA.HI R6, R0, R155, RZ, 0x5 ;  /* 0x0000009b00067211 */ /* 0x000fe200078f28ff */
[----:B------:R-:W-:Y:S01]  /*0b10*/  IMAD.IADD R5, R4, 0x1, -R5 ;  /* 0x0000000104057824 */ /* 0x000fe200078e0a05 */
[----:B------:R-:W-:Y:S02]  /*0b20*/  LOP3.LUT R11, R7, 0xfffffff8, RZ, 0xc0, !PT ;  /* 0xfffffff8070b7812 */ /* 0x000fe400078ec0ff */
[----:B------:R-:W-:-:S02]  /*0b30*/  SHF.R.S32.HI R6, RZ, 0x5, R6 ;  /* 0x00000005ff067819 */ /* 0x000fc40000011406 */
[C---:B------:R-:W-:Y:S01]  /*0b40*/  R2P PR, R5.reuse, 0x6 ;  /* 0x0000000605007804 */ /* 0x040fe20000000000 */
[----:B------:R-:W-:Y:S02]  /*0b50*/  IMAD.SHL.U32 R5, R5, 0x40, RZ ;  /* 0x0000004005057824 */ /* 0x000fe400078e00ff */
[----:B------:R-:W-:Y:S01]  /*0b60*/  IMAD.IADD R10, R10, 0x1, -R11 ;  /* 0x000000010a0a7824 */ /* 0x000fe200078e0a0b */
[----:B------:R-:W-:Y:S01]  /*0b70*/  LEA R11, R6, R4, 0x4 ;  /* 0x00000004060b7211 */ /* 0x000fe200078e20ff */
[----:B------:R-:W-:Y:S01]  /*0b80*/  IMAD.SHL.U32 R2, R2, 0x8, RZ ;  /* 0x0000000802027824 */ /* 0x000fe200078e00ff */
[----:B------:R-:W-:Y:S01]  /*0b90*/  LOP3.LUT R5, R5, 0x1c0, RZ, 0xc0, !PT ;  /* 0x000001c005057812 */ /* 0x000fe200078ec0ff */
[----:B------:R-:W-:Y:S01]  /*0ba0*/  IMAD.SHL.U32 R3, R3, 0x40, RZ ;  /* 0x0000004003037824 */ /* 0x000fe200078e00ff */
[----:B------:R-:W-:Y:S01]  /*0bb0*/  SHF.R.S32.HI R147, RZ, 0x7, R147 ;  /* 0x00000007ff937819 */ /* 0x000fe20000011493 */
[--C-:B------:R-:W-:Y:S01]  /*0bc0*/  IMAD.U32 R152, R11, 0x20, R2.reuse ;  /* 0x000000200b987824 */ /* 0x100fe200078e0002 */
[----:B------:R-:W-:-:S02]  /*0bd0*/  LOP3.LUT R2, R5, 0x8, R2, 0xf8, !PT ;  /* 0x0000000805027812 */ /* 0x000fc400078ef802 */
[----:B------:R-:W-:Y:S02]  /*0be0*/  LOP3.LUT R3, R3, 0x7ffffe00, RZ, 0xc0, !PT ;  /* 0x7ffffe0003037812 */ /* 0x000fe400078ec0ff */
[----:B------:R-:W-:Y:S01]  /*0bf0*/  SHF.R.U32.HI R5, RZ, 0x3, R5 ;  /* 0x00000003ff057819 */ /* 0x000fe20000011605 */
[----:B------:R-:W-:Y:S01]  /*0c00*/  IMAD.HI R7, R147, 0x55555556, RZ ;  /* 0x5555555693077827 */ /* 0x000fe200078e02ff */
[----:B------:R-:W-:Y:S02]  /*0c10*/  LEA.HI R9, R9, R146, RZ, 0x5 ;  /* 0x0000009209097211 */ /* 0x000fe400078f28ff */
[----:B------:R-:W-:Y:S01]  /*0c20*/  LOP3.LUT R2, R2, R5, RZ, 0x3c, !PT ;  /* 0x0000000502027212 */ /* 0x000fe200078e3cff */
[----:B------:R-:W-:Y:S01]  /*0c30*/  IMAD R3, R6, 0x400, R3 ;  /* 0x0000040006037824 */ /* 0x000fe200078e0203 */
[----:B------:R-:W-:Y:S02]  /*0c40*/  LEA.HI R0, R0, R155, RZ, 0x2 ;  /* 0x0000009b00007211 */ /* 0x000fe400078f10ff */
[----:B------:R-:W-:Y:S01]  /*0c50*/  LEA.HI R4, R7, R7, RZ, 0x1 ;  /* 0x0000000707047211 */ /* 0x000fe200078f08ff */
[----:B------:R-:W-:Y:S01]  /*0c60*/  IMAD.IADD R3, R3, 0x1, R2 ;  /* 0x0000000103037824 */ /* 0x000fe200078e0202 */
[----:B------:R-:W-:-:S02]  /*0c70*/  SHF.R.S32.HI R9, RZ, 0x5, R9 ;  /* 0x00000005ff097819 */ /* 0x000fc40000011409 */
[----:B------:R-:W-:Y:S01]  /*0c80*/  LOP3.LUT R2, R0, 0xfffffffc, RZ, 0xc0, !PT ;  /* 0xfffffffc00027812 */ /* 0x000fe200078ec0ff */
[----:B------:R-:W-:Y:S02]  /*0c90*/  IMAD R4, R4, -0x3, R147 ;  /* 0xfffffffd04047824 */ /* 0x000fe400078e0293 */
[----:B------:R-:W-:Y:S01]  /*0ca0*/  IMAD R9, R9, 0x10, R10 ;  /* 0x0000001009097824 */ /* 0x000fe200078e020a */
[----:B------:R-:W-:Y:S02]  /*0cb0*/  IADD3 R143, R155, -R2, RZ ;  /* 0x800000029b8f7210 */ /* 0x000fe40007ffe0ff */
[----:B------:R-:W-:Y:S01]  /*0cc0*/  LEA R16, R3, UR41, 0x1 ;  /* 0x0000002903107c11 */ /* 0x000fe2000f8e08ff */
[----:B------:R-:W-:Y:S01]  /*0cd0*/  IMAD R148, R4, 0x40, R9 ;  /* 0x0000004004947824 */ /* 0x000fe200078e0209 */
[C---:B------:R-:W-:Y:S01]  /*0ce0*/  LEA.HI R4, R143.reuse, R143, RZ, 0x1 ;  /* 0x0000008f8f047211 */ /* 0x040fe200078f08ff */
[----:B------:R-:W-:Y:S01]  /*0cf0*/  IMAD.MOV.U32 R17, RZ, RZ, 0x40 ;  /* 0x00000040ff117424 */ /* 0x000fe200078e00ff */
[----:B------:R-:W-:Y:S01]  /*0d00*/  LOP3.LUT R7, R8, 0x7ffffffc, RZ, 0xc0, !PT ;  /* 0x7ffffffc08077812 */ /* 0x000fe200078ec0ff */
[----:B------:R-:W-:Y:S01]  /*0d10*/  VIADD R18, R16, 0x21800 ;  /* 0x0002180010127836 */ /* 0x000fe20000000000 */
[----:B------:R-:W-:Y:S01]  /*0d20*/  LOP3.LUT R4, R4, 0x1ffffffe, RZ, 0xc0, !PT ;  /* 0x1ffffffe04047812 */ /* 0x000fe200078ec0ff */
[----:B------:R-:W-:Y:S01]  /*0d30*/  IMAD.SHL.U32 R136, R143, 0x8, RZ ;  /* 0x000000088f887824 */ /* 0x000fe200078e00ff */
[----:B------:R-:W-:Y:S01]  /*0d40*/  SEL R17, R17, 0xffffffc0, !P2 ;  /* 0xffffffc011117807 */ /* 0x000fe20005000000 */
[----:B------:R-:W-:Y:S01]  /*0d50*/  VIADD R22, R16, 0x21820 ;  /* 0x0002182010167836 */ /* 0x000fe20000000000 */
[----:B------:R-:W-:Y:S01]  /*0d60*/  IADD3 R7, R146, -R7, RZ ;  /* 0x8000000792077210 */ /* 0x000fe20007ffe0ff */
[----:B------:R-:W-:Y:S01]  /*0d70*/  VIADD R141, R136, 0x40 ;  /* 0x00000040888d7836 */ /* 0x000fe20000000000 */
[----:B------:R-:W-:Y:S01]  /*0d80*/  @P1 IADD3 R22, R18, -0x20, RZ ;  /* 0xffffffe012161810 */ /* 0x000fe20007ffe0ff */
[----:B------:R-:W-:Y:S01]  /*0d90*/  IMAD.MOV.U32 R12, RZ, RZ, -0x2 ;  /* 0xfffffffeff0c7424 */ /* 0x000fe200078e00ff */
[----:B------:R-:W-:Y:S01]  /*0da0*/  IADD3 R140, R136, 0x20, RZ ;  /* 0x00000020888c7810 */ /* 0x000fe20007ffe0ff */
[----:B------:R-:W-:Y:S01]  /*0db0*/  IMAD.IADD R3, R143, 0x1, -R4 ;  /* 0x000000018f037824 */ /* 0x000fe200078e0a04 */
[----:B------:R-:W-:Y:S01]  /*0dc0*/  SHF.R.S32.HI R144, RZ, 0x2, R0 ;  /* 0x00000002ff907819 */ /* 0x000fe20000011400 */
[----:B------:R-:W-:Y:S01]  /*0dd0*/  IMAD.IADD R18, R18, 0x1, R17 ;  /* 0x0000000112127824 */ /* 0x000fe200078e0211 */
[----:B------:R-:W-:Y:S01]  /*0de0*/  SHF.R.S32.HI R154, RZ, 0x1f, R140 ;  /* 0x0000001fff9a7819 */ /* 0x000fe2000001148c */
[----:B------:R-:W-:Y:S01]  /*0df0*/  IMAD R151, R7, R12, 0x80 ;  /* 0x0000008007977424 */ /* 0x000fe200078e020c */
[----:B------:R-:W-:Y:S01]  /*0e00*/  SHF.R.S32.HI R153, RZ, 0x1f, R141 ;  /* 0x0000001fff997819 */ /* 0x000fe2000001148d */
[----:B------:R-:W-:-:S02]  /*0e10*/  IMAD.MOV.U32 R145, RZ, RZ, RZ ;  /* 0x000000ffff917224 */ /* 0x000fc400078e00ff */
[----:B------:R-:W-:Y:S02]  /*0e20*/  IMAD.MOV.U32 R2, RZ, RZ, RZ ;  /* 0x000000ffff027224 */ /* 0x000fe400078e00ff */
[----:B------:R-:W-:Y:S02]  /*0e30*/  IMAD R150, R3, 0x8, R148 ;  /* 0x0000000803967824 */ /* 0x000fe400078e0294 */
[----:B------:R-:W-:Y:S02]  /*0e40*/  IMAD.IADD R17, R17, 0x1, R22 ;  /* 0x0000000111117824 */ /* 0x000fe400078e0216 */
[----:B------:R-:W-:Y:S01]  /*0e50*/  VIADD R23, R22, 0x6000 ;  /* 0x0000600016177836 */ /* 0x000fe20000000000 */
[----:B------:R-:W-:Y:S01]  /*0e60*/  UMOV UR38, URZ ;  /* 0x0000003f00267c82 */ /* 0x000fe20008000000 */
[----:B--2---:R-:W-:-:S07]  /*0e70*/  LOP3.LUT R19, R13, 0x1, RZ, 0xfc, !PT ;  /* 0x000000010d137812 */ /* 0x004fce00078efcff */
.L_x_202:
[----:B--23--:R-:W0:Y:S01]  /*0e80*/  LDC.64 R4, c[0x0][0xc88] ;  /* 0x00032200ff047b82 */ /* 0x00ce220000000a00 */
[----:B------:R-:W-:Y:S01]  /*0e90*/  ULDC.64 UR4, c[0x0][0xa28] ;  /* 0x00028a0000047ab9 */ /* 0x000fe20000000a00 */
[----:B-1----:R-:W-:Y:S01]  /*0ea0*/  MOV R3, RZ ;  /* 0x000000ff00037202 */ /* 0x002fe20000000f00 */
[----:B------:R-:W-:Y:S01]  /*0eb0*/  ULDC.64 UR6, c[0x0][0xa20] ;  /* 0x0002880000067ab9 */ /* 0x000fe20000000a00 */
[----:B0-----:R-:W-:-:S05]  /*0ec0*/  IMAD.WIDE R4, R31, 0x4, R4 ;  /* 0x000000041f047825 */ /* 0x001fca00078e0204 */
[----:B------:R-:W2:Y:S01]  /*0ed0*/  LDG.E R137, desc[UR36][R4.64] ;  /* 0x0000002404897981 */ /* 0x000ea2000c1e1900 */
[----:B------:R-:W-:-:S04]  /*0ee0*/  ISETP.NE.U32.AND P0, PT, RZ, UR4, PT ;  /* 0x00000004ff007c0c */ /* 0x000fc8000bf05070 */
[----:B------:R-:W-:Y:S02]  /*0ef0*/  ISETP.NE.AND.EX P0, PT, RZ, UR5, PT, P0 ;  /* 0x00000005ff007c0c */ /* 0x000fe4000bf05300 */
[----:B--2---:R-:W-:-:S11]  /*0f00*/  SHF.R.S32.HI R142, RZ, 0x1f, R137 ;  /* 0x0000001fff8e7819 */ /* 0x004fd60000011489 */
[----:B------:R-:W-:-:S04]  /*0f10*/  @P0 LEA R6, P1, R137, UR4, 0x2 ;  /* 0x0000000489060c11 */ /* 0x000fc8000f8210ff */
[----:B------:R-:W-:Y:S01]  /*0f20*/  @P0 LEA.HI.X R7, R137, UR5, R142, 0x2, P1 ;  /* 0x0000000589070c11 */ /* 0x000fe200088f148e */
[----:B------:R-:W-:-:S04]  /*0f30*/  ULDC.64 UR4, c[0x0][0x418] ;  /* 0x0001060000047ab9 */ /* 0x000fc80000000a00 */
[----:B------:R0:W5:Y:S01]  /*0f40*/  @P0 LDG.E R3, desc[UR36][R6.64] ;  /* 0x0000002406030981 */ /* 0x000162000c1e1900 */
[----:B------:R-:W-:Y:S01]  /*0f50*/  ISETP.NE.U32.AND P0, PT, RZ, UR6, PT ;  /* 0x00000006ff007c0c */ /* 0x000fe2000bf05070 */
[----:B------:R-:W-:-:S03]  /*0f60*/  UISETP.NE.U32.AND UP0, UPT, UR4, URZ, UPT ;  /* 0x0000003f0400728c */ /* 0x000fc6000bf05070 */
[----:B------:R-:W-:Y:S01]  /*0f70*/  ISETP.NE.AND.EX P0, PT, RZ, UR7, PT, P0 ;  /* 0x00000007ff007c0c */ /* 0x000fe2000bf05300 */
[----:B------:R-:W-:Y:S01]  /*0f80*/  UISETP.NE.AND.EX UP0, UPT, UR5, URZ, UPT, UP0 ;  /* 0x0000003f0500728c */ /* 0x000fe2000bf05300 */
[----:B------:R-:W-:Y:S02]  /*0f90*/  ULDC UR4, c[0x0][0x424] ;  /* 0x0001090000047ab9 */ /* 0x000fe40000000800 */
[----:B------:R-:W-:Y:S01]  /*0fa0*/  ULDC UR5, c[0x0][0x2f0] ;  /* 0x0000bc0000057ab9 */ /* 0x000fe20000000800 */
[----:B------:R-:W-:-:S04]  /*0fb0*/  USEL UR4, UR4, 0x1, UP0 ;  /* 0x0000000104047887 */ /* 0x000fc80008000000 */
[----:B------:R-:W-:-:S04]  /*0fc0*/  UIMAD UR4, UR4, UR5, URZ ;  /* 0x00000005040472a4 */ /* 0x000fc8000f8e023f */
[C---:B------:R-:W-:Y:S02]  /*0fd0*/  @P0 LEA R4, P1, R137.reuse, UR6, 0x2 ;  /* 0x0000000689040c11 */ /* 0x040fe4000f8210ff */
[----:B------:R-:W-:Y:S02]  /*0fe0*/  IMAD.U32 R88, RZ, RZ, UR4 ;  /* 0x00000004ff587e24 */ /* 0x000fe4000f8e00ff */
[----:B------:R-:W-:-:S05]  /*0ff0*/  @P0 LEA.HI.X R5, R137, UR7, R142, 0x2, P1 ;  /* 0x0000000789050c11 */ /* 0x000fca00088f148e */
[----:B------:R0:W5:Y:S01]  /*1000*/  @P0 LDG.E R88, desc[UR36][R4.64] ;  /* 0x0000002404580981 */ /* 0x000162000c1e1900 */
[----:B----4-:R-:W-:Y:S05]  /*1010*/  @P0 BRA `(.L_x_165) ;  /* 0x0000000000240947 */ /* 0x010fea0003800000 */
[----:B------:R-:W-:Y:S02]  /*1020*/  ULDC.64 UR4, c[0x0][0xa08] ;  /* 0x0002820000047ab9 */ /* 0x000fe40000000a00 */
[----:B------:R-:W-:-:S04]  /*1030*/  ISETP.NE.U32.AND P0, PT, RZ, UR4, PT ;  /* 0x00000004ff007c0c */ /* 0x000fc8000bf05070 */
[----:B------:R-:W-:-:S13]  /*1040*/  ISETP.NE.AND.EX P0, PT, RZ, UR5, PT, P0 ;  /* 0x00000005ff007c0c */ /* 0x000fda000bf05300 */
[----:B------:R-:W-:Y:S05]  /*1050*/  @!P0 BRA `(.L_x_165) ;  /* 0x0000000000148947 */ /* 0x000fea0003800000 */
[----:B0-----:R-:W0:Y:S02]  /*1060*/  LDC.64 R4, c[0x0][0xa08] ;  /* 0x00028200ff047b82 */ /* 0x001e240000000a00 */
[----:B0-----:R-:W-:-:S05]  /*1070*/  IMAD.WIDE R4, R137, 0x4, R4 ;  /* 0x0000000489047825 */ /* 0x001fca00078e0204 */
[----:B-----5:R-:W2:Y:S04]  /*1080*/  LDG.E R88, desc[UR36][R4.64] ;  /* 0x0000002404587981 */ /* 0x020ea8000c1e1900 */
[----:B------:R-:W2:Y:S02]  /*1090*/  LDG.E R7, desc[UR36][R4.64+0x4] ;  /* 0x0000042404077981 */ /* 0x000ea4000c1e1900 */
[----:B--2---:R-:W-:-:S07]  /*10a0*/  IMAD.IADD R88, R7, 0x1, -R88 ;  /* 0x0000000107587824 */ /* 0x004fce00078e0a58 */
.L_x_165:
[----:B-----5:R-:W-:Y:S01]  /*10b0*/  IMAD.IADD R88, R88, 0x1, -R3 ;  /* 0x0000000158587824 */ /* 0x020fe200078e0a03 */
[----:B------:R-:W-:Y:S01]  /*10c0*/  MOV R139, R29 ;  /* 0x0000001d008b7202 */ /* 0x000fe20000000f00 */
[----:B------:R-:W-:Y:S01]  /*10d0*/  IMAD.MOV.U32 R138, RZ, RZ, R30 ;  /* 0x000000ffff8a7224 */ /* 0x000fe200078e001e */
[----:B------:R-:W-:Y:S01]  /*10e0*/  PLOP3.LUT P0, PT, PT, PT, PT, 0x80, 0x0 ;  /* 0x000000000000781c */ /* 0x000fe20003f0f070 */
[C---:B------:R-:W-:Y:S01]  /*10f0*/  VIADD R0, R88.reuse, 0x7f ;  /* 0x0000007f58007836 */ /* 0x040fe20000000000 */
[----:B------:R-:W-:Y:S01]  /*1100*/  ISETP.GE.AND P1, PT, R88, 0x1, PT ;  /* 0x000000015800780c */ /* 0x000fe20003f26270 */
[----:B------:R-:W-:Y:S01]  /*1110*/  IMAD.MOV.U32 R135, RZ, RZ, RZ ;  /* 0x000000ffff877224 */ /* 0x000fe200078e00ff */
[----:B------:R-:W-:Y:S02]  /*1120*/  CS2R R52, SRZ ;  /* 0x0000000000347805 */ /* 0x000fe4000001ff00 */
[----:B------:R-:W-:Y:S02]  /*1130*/  CS2R R34, SRZ ;  /* 0x0000000000227805 */ /* 0x000fe4000001ff00 */
[----:B------:R-:W-:-:S02]  /*1140*/  SHF.R.S32.HI R3, RZ, 0x1f, R0 ;  /* 0x0000001fff037819 */ /* 0x000fc40000011400 */
[----:B------:R-:W-:Y:S02]  /*1150*/  CS2R R54, SRZ ;  /* 0x0000000000367805 */ /* 0x000fe4000001ff00 */
[----:B------:R-:W-:Y:S02]  /*1160*/  CS2R R40, SRZ ;  /* 0x0000000000287805 */ /* 0x000fe4000001ff00 */
[----:B------:R-:W-:Y:S02]  /*1170*/  CS2R R36, SRZ ;  /* 0x0000000000247805 */ /* 0x000fe4000001ff00 */
[----:B------:R-:W-:Y:S01]  /*1180*/  LEA.HI R149, R3, R0, RZ, 0x7 ;  /* 0x0000000003957211 */ /* 0x000fe200078f38ff */
[----:B------:R-:W-:Y:S01]  /*1190*/  IMAD.MOV.U32 R0, RZ, RZ, RZ ;  /* 0x000000ffff007224 */ /* 0x000fe200078e00ff */
[----:B------:R-:W-:Y:S01]  /*11a0*/  CS2R R56, SRZ ;  /* 0x0000000000387805 */ /* 0x000fe2000001ff00 */
[----:B------:R-:W-:Y:S01]  /*11b0*/  IMAD.MOV.U32 R3, RZ, RZ, RZ ;  /* 0x000000ffff037224 */ /* 0x000fe200078e00ff */
        /* <DEDUP_REMOVED lines=14> */
[----:B------:R-:W-:Y:S01]  /*12a0*/  MOV R24, RZ ;  /* 0x000000ff00187202 */ /* 0x000fe20000000f00 */
[----:B------:R-:W-:Y:S01]  /*12b0*/  IMAD.MOV.U32 R8, RZ, RZ, RZ ;  /* 0x000000ffff087224 */ /* 0x000fe200078e00ff */
[----:B0-----:R-:W-:Y:S01]  /*12c0*/  CS2R R6, SRZ ;  /* 0x0000000000067805 */ /* 0x001fe2000001ff00 */
[----:B------:R-:W-:Y:S02]  /*12d0*/  IMAD.MOV.U32 R26, RZ, RZ, RZ ;  /* 0x000000ffff1a7224 */ /* 0x000fe400078e00ff */
[----:B------:R-:W-:Y:S02]  /*12e0*/  IMAD.MOV.U32 R73, RZ, RZ, RZ ;  /* 0x000000ffff497224 */ /* 0x000fe400078e00ff */
[----:B------:R-:W-:Y:S01]  /*12f0*/  IMAD.MOV.U32 R33, RZ, RZ, RZ ;  /* 0x000000ffff217224 */ /* 0x000fe200078e00ff */
[----:B------:R-:W-:Y:S06]  /*1300*/  @!P1 BRA `(.L_x_166) ;  /* 0x0000005c00f09947 */ /* 0x000fec0003800000 */
[----:B------:R-:W0:Y:S01]  /*1310*/  SHFL.IDX PT, R0, R147, RZ, 0x1f ;  /* 0x00001fff93007589 */ /* 0x000e2200000e0000 */
[----:B------:R-:W-:Y:S01]  /*1320*/  UIADD3 UR6, UR41, 0x21800, URZ ;  /* 0x0002180029067890 */ /* 0x000fe2000fffe03f */
[----:B------:R-:W-:-:S03]  /*1330*/  SHF.R.S32.HI R149, RZ, 0x7, R149 ;  /* 0x00000007ff957819 */ /* 0x000fc60000011495 */
[----:B------:R-:W-:-:S06]  /*1340*/  ULOP3.LUT UP0, URZ, UR6, 0x3ff, URZ, 0xc0, !UPT ;  /* 0x000003ff063f7892 */ /* 0x000fcc000f80c03f */
[----:B------:R-:W-:Y:S02]  /*1350*/  PLOP3.LUT P0, PT, PT, PT, UP0, 0x80, 0x0 ;  /* 0x000000000000781c */ /* 0x000fe40003f0f008 */
[----:B0-----:R-:W-:-:S13]  /*1360*/  R2UR UR40, R0 ;  /* 0x00000000002872ca */ /* 0x001fda00000e0000 */
[----:B------:R-:W-:-:S04]  /*1370*/  UIMAD.WIDE UR4, UR40, 0x55555556, URZ ;  /* 0x55555556280478a5 */ /* 0x000fc8000f8e023f */
[----:B------:R-:W-:-:S04]  /*1380*/  ULEA.HI UR5, UR5, UR5, URZ, 0x1 ;  /* 0x0000000505057291 */ /* 0x000fc8000f8f083f */
[----:B------:R-:W-:-:S04]  /*1390*/  UIMAD UR43, UR5, -0x3, UR40 ;  /* 0xfffffffd052b78a4 */ /* 0x000fc8000f8e0228 */
[----:B------:R-:W-:-:S04]  /*13a0*/  ULEA UR4, UR43, UR6, 0xd ;  /* 0x000000062b047291 */ /* 0x000fc8000f8e683f */
[----:B------:R-:W-:-:S04]  /*13b0*/  USHF.R.U32.HI UR4, URZ, 0x4, UR4 ;  /* 0x000000043f047899 */ /* 0x000fc80008011604 */
[----:B------:R-:W-:Y:S01]  /*13c0*/  ULOP3.LUT UR39, UR4, 0x3fff, URZ, 0xc0, !UPT ;  /* 0x00003fff04277892 */ /* 0x000fe2000f8ec03f */
[----:B------:R-:W-:Y:S11]  /*13d0*/  @!P0 BRA `(.L_x_167) ;  /* 0x0000000000408947 */ /* 0x000ff60003800000 */
[----:B------:R-:W-:Y:S01]  /*13e0*/  MOV R0, 0x0 ;  /* 0x0000000000007802 */ /* 0x000fe20000000f00 */
[----:B------:R-:W-:Y:S01]  /*13f0*/  ULDC.64 UR4, c[0x4][0x88] ;  /* 0x0100220000047ab9 */ /* 0x000fe20000000a00 */
[----:B------:R-:W-:Y:S01]  /*1400*/  ULDC.64 UR6, c[0x4][0x28] ;  /* 0x01000a0000067ab9 */ /* 0x000fe20000000a00 */
[----:B------:R-:W-:Y:S01]  /*1410*/  MOV R4, UR4 ;  /* 0x0000000400047c02 */ /* 0x000fe20008000f00 */
[----:B------:R0:W1:Y:S01]  /*1420*/  LDC.64 R14, c[0x4][R0] ;  /* 0x01000000000e7b82 */ /* 0x0000620000000a00 */
[----:B------:R-:W-:Y:S01]  /*1430*/  IMAD.U32 R5, RZ, RZ, UR5 ;  /* 0x00000005ff057e24 */ /* 0x000fe2000f8e00ff */
[----:B------:R-:W-:Y:S01]  /*1440*/  ULDC.64 UR4, c[0x4][0x90] ;  /* 0x0100240000047ab9 */ /* 0x000fe20000000a00 */
[----:B------:R-:W-:Y:S01]  /*1450*/  IMAD.U32 R10, RZ, RZ, UR6 ;  /* 0x00000006ff0a7e24 */ /* 0x000fe2000f8e00ff */
[----:B------:R-:W-:Y:S01]  /*1460*/  MOV R11, UR7 ;  /* 0x00000007000b7c02 */ /* 0x000fe20008000f00 */
[----:B------:R-:W-:Y:S02]  /*1470*/  IMAD.U32 R6, RZ, RZ, UR4 ;  /* 0x00000004ff067e24 */ /* 0x000fe4000f8e00ff */
[----:B------:R-:W-:-:S02]  /*1480*/  IMAD.U32 R7, RZ, RZ, UR5 ;  /* 0x00000005ff077e24 */ /* 0x000fc4000f8e00ff */
[----:B------:R-:W-:Y:S02]  /*1490*/  IMAD.MOV.U32 R8, RZ, RZ, 0x70 ;  /* 0x00000070ff087424 */ /* 0x000fe400078e00ff */
[----:B------:R-:W-:Y:S02]  /*14a0*/  IMAD.MOV.U32 R12, RZ, RZ, 0x1 ;  /* 0x00000001ff0c7424 */ /* 0x000fe400078e00ff */
[----:B0-----:R-:W-:-:S07]  /*14b0*/  IMAD.MOV.U32 R13, RZ, RZ, RZ ;  /* 0x000000ffff0d7224 */ /* 0x001fce00078e00ff */
[----:B------:R-:W-:-:S07]  /*14c0*/  LEPC R20, `(.L_x_167) ;  /* 0x000000001014794e */ /* 0x000fce0000000000 */
[----:B-1----:R-:W-:Y:S05]  /*14d0*/  CALL.ABS.NOINC R14 ;  /* 0x000000000e007343 */ /* 0x002fea0003c00000 */
.L_x_167:
[----:B------:R-:W-:Y:S02]  /*14e0*/  LEA.HI R0, R145, R145, RZ, 0x1 ;  /* 0x0000009191007211 */ /* 0x000fe400078f08ff */
[----:B------:R-:W-:Y:S02]  /*14f0*/  ISETP.NE.AND P0, PT, R19, 0x3, PT ;  /* 0x000000031300780c */ /* 0x000fe40003f05270 */
[----:B------:R-:W-:-:S05]  /*1500*/  LOP3.LUT R0, R0, 0xfffffffe, RZ, 0xc0, !PT ;  /* 0xfffffffe00007812 */ /* 0x000fca00078ec0ff */
[----:B------:R-:W-:-:S05]  /*1510*/  IMAD.IADD R0, R145, 0x1, -R0 ;  /* 0x0000000191007824 */ /* 0x000fca00078e0a00 */
[----:B------:R-:W-:-:S04]  /*1520*/  SHF.L.U32 R0, R0, 0x1f, RZ ;  /* 0x0000001f00007819 */ /* 0x000fc800000006ff */
[----:B------:R-:W0:Y:S02]  /*1530*/  SYNCS.PHASECHK.TRANS64.TRYWAIT P1, [UR41+0x2d800], R0 ;  /* 0x02d80000ff0075a7 */ /* 0x000e240008020169 */
[----:B0-----:R-:W-:Y:S05]  /*1540*/  @!P1 BRA `(.L_x_168) ;  /* 0x000000c800b89947 */ /* 0x001fea0003800000 */
.L_x_287:
[----:B------:R-:W-:Y:S05]  /*1550*/  @!P0 BRA `(.L_x_169) ;  /* 0x0000000000048947 */ /* 0x000fea0003800000 */
[----:B------:R-:W-:Y:S01]  /*1560*/  BPT.TRAP 0x1 ;  /* 0x000000040000795c */ /* 0x000fe20000300000 */
.L_x_169:
[----:B0-----:R-:W-:Y:S02]  /*1570*/  MOV R0, UR38 ;  /* 0x0000002600007c02 */ /* 0x001fe40008000f00 */
[----:B------:R-:W-:Y:S02]  /*1580*/  SHF.L.U32 R3, R2, 0x1f, RZ ;  /* 0x0000001f02037819 */ /* 0x000fe400000006ff */
[----:B------:R-:W-:-:S04]  /*1590*/  LEA R0, R0, UR41, 0x3 ;  /* 0x0000002900007c11 */ /* 0x000fc8000f8e18ff */
[----:B------:R0:W1:Y:S01]  /*15a0*/  SYNCS.PHASECHK.TRANS64.TRYWAIT P1, [R0+URZ+0x2d830], R3 ;  /* 0x02d83003000075a7 */ /* 0x000062000802017f */
[----:B------:R-:W-:Y:S05]  /*15b0*/  @!P0 BRA `(.L_x_170) ;  /* 0x0000000000048947 */ /* 0x000fea0003800000 */
[----:B------:R-:W-:Y:S01]  /*15c0*/  BPT.TRAP 0x1 ;  /* 0x000000040000795c */ /* 0x000fe20000300000 */
.L_x_170:
[----:B------:R-:W-:Y:S01]  /*15d0*/  IMAD.MOV.U32 R135, RZ, RZ, RZ ;  /* 0x000000ffff877224 */ /* 0x000fe200078e00ff */
[----:B-1----:R-:W-:Y:S06]  /*15e0*/  @P1 BRA `(.L_x_171) ;  /* 0x0000000000081947 */ /* 0x002fec0003800000 */
[----:B------:R-:W1:Y:S02]  /*15f0*/  SYNCS.PHASECHK.TRANS64.TRYWAIT P1, [R0+URZ+0x2d830], R3 ;  /* 0x02d83003000075a7 */ /* 0x000e64000802017f */
[----:B-1----:R-:W-:Y:S05]  /*1600*/  @!P1 BRA `(.L_x_172) ;  /* 0x000000c800a09947 */ /* 0x002fea0003800000 */
.L_x_171:
        /* <DEDUP_REMOVED lines=53> */
.L_x_173:
        /* <DEDUP_REMOVED lines=9> */
[----:B------:R-:W-:Y:S02]  /*19f0*/  IMAD.IADD R34, R151, 0x1, R88 ;  /* 0x0000000197227824 */ /* 0x000fe400078e0258 */
[----:B------:R-:W-:Y:S01]  /*1a00*/  FMUL.FTZ R95, R32, UR6 ;  /* 0x00000006205f7c20 */ /* 0x000fe20008410000 */
[----:B------:R-:W-:Y:S01]  /*1a10*/  FMUL.FTZ R14, R71, UR6 ;  /* 0x00000006470e7c20 */ /* 0x000fe20008410000 */
[----:B------:R-:W-:Y:S01]  /*1a20*/  FMUL.FTZ R20, R26, UR6 ;  /* 0x000000061a147c20 */ /* 0x000fe20008410000 */
[----:B------:R-:W-:-:S02]  /*1a30*/  IMAD R71, R149, -0x80, R34 ;  /* 0xffffff8095477824 */ /* 0x000fc400078e0222 */
[----:B------:R-:W-:Y:S01]  /*1a40*/  FMUL.FTZ R13, R27, UR6 ;  /* 0x000000061b0d7c20 */ /* 0x000fe20008410000 */
[----:B------:R-:W-:Y:S01]  /*1a50*/  FMUL.FTZ R97, R36, UR6 ;  /* 0x0000000624617c20 */ /* 0x000fe20008410000 */
[----:B------:R-:W3:Y:S01]  /*1a60*/  MUFU.TANH R92, R92 ;  /* 0x0000005c005c7308 */ /* 0x000ee20000002400 */
[----:B------:R-:W-:Y:S01]  /*1a70*/  FMUL.FTZ R11, R35, UR6 ;  /* 0x00000006230b7c20 */ /* 0x000fe20008410000 */
[C---:B------:R-:W-:Y:S01]  /*1a80*/  ISETP.GT.AND P2, PT, R71.reuse, RZ, PT ;  /* 0x000000ff4700720c */ /* 0x040fe20003f44270 */
[----:B------:R-:W-:Y:S01]  /*1a90*/  FMUL.FTZ R89, R30, UR6 ;  /* 0x000000061e597c20 */ /* 0x000fe20008410000 */
[----:B------:R-:W-:Y:S01]  /*1aa0*/  ISETP.GT.AND P1, PT, R71, 0x1, PT ;  /* 0x000000014700780c */ /* 0x000fe20003f24270 */
[----:B------:R-:W-:Y:S01]  /*1ab0*/  FMUL.FTZ R37, R37, UR6 ;  /* 0x0000000625257c20 */ /* 0x000fe20008410000 */
[----:B------:R-:W-:Y:S01]  /*1ac0*/  ISETP.GT.AND P6, PT, R71, 0x8, PT ;  /* 0x000000084700780c */ /* 0x000fe20003fc4270 */
[----:B------:R-:W-:Y:S01]  /*1ad0*/  FMUL.FTZ R12, R31, UR6 ;  /* 0x000000061f0c7c20 */ /* 0x000fe20008410000 */
[----:B------:R-:W4:Y:S01]  /*1ae0*/  MUFU.TANH R93, R93 ;  /* 0x0000005d005d7308 */ /* 0x000f220000002400 */
[----:B--2---:R-:W-:Y:S01]  /*1af0*/  FSEL R34, R91, -INF , P2 ;  /* 0xff8000005b227808 */ /* 0x004fe20001000000 */
[----:B------:R-:W-:Y:S01]  /*1b00*/  FMUL.FTZ R98, R40, UR6 ;  /* 0x0000000628627c20 */ /* 0x000fe20008410000 */
[----:B------:R-:W-:Y:S01]  /*1b10*/  ISETP.GT.AND P5, PT, R71, 0x9, PT ;  /* 0x000000094700780c */ /* 0x000fe20003fa4270 */
[----:B------:R-:W-:Y:S01]  /*1b20*/  FMUL.FTZ R10, R39, UR6 ;  /* 0x00000006270a7c20 */ /* 0x000fe20008410000 */
[----:B------:R-:W-:Y:S01]  /*1b30*/  ISETP.GT.AND P4, PT, R71, 0x10, PT ;  /* 0x000000104700780c */ /* 0x000fe20003f84270 */
[----:B------:R-:W-:Y:S01]  /*1b40*/  FMUL.FTZ R39, R41, UR6 ;  /* 0x0000000629277c20 */ /* 0x000fe20008410000 */
[----:B------:R-:W-:Y:S01]  /*1b50*/  FMUL.FTZ R30, R42, UR6 ;  /* 0x000000062a1e7c20 */ /* 0x000fe20008410000 */
[----:B------:R-:W2:Y:S01]  /*1b60*/  MUFU.TANH R94, R94 ;  /* 0x0000005e005e7308 */ /* 0x000ea20000002400 */
[----:B---3--:R-:W-:Y:S01]  /*1b70*/  FSEL R35, R92, -INF , P1 ;  /* 0xff8000005c237808 */ /* 0x008fe20000800000 */
[----:B------:R-:W-:Y:S01]  /*1b80*/  FMUL.FTZ R9, R43, UR6 ;  /* 0x000000062b097c20 */ /* 0x000fe20008410000 */
[----:B------:R-:W-:Y:S01]  /*1b90*/  ISETP.GT.AND P3, PT, R71, 0x11, PT ;  /* 0x000000114700780c */ /* 0x000fe20003f64270 */
[----:B------:R-:W-:Y:S01]  /*1ba0*/  FMUL.FTZ R43, R44, UR6 ;  /* 0x000000062c2b7c20 */ /* 0x000fe20008410000 */
[----:B------:R-:W-:Y:S01]  /*1bb0*/  FMNMX.FTZ R91, R34, R35, !PT ;  /* 0x00000023225b7209 */ /* 0x000fe20007810000 */
[----:B------:R-:W-:Y:S01]  /*1bc0*/  FMUL.FTZ R24, R50, UR6 ;  /* 0x0000000632187c20 */ /* 0x000fe20008410000 */
[----:B------:R-:W-:Y:S01]  /*1bd0*/  FMUL.FTZ R25, R38, UR6 ;  /* 0x0000000626197c20 */ /* 0x000fe20008410000 */
[----:B------:R-:W3:Y:S01]  /*1be0*/  MUFU.TANH R95, R95 ;  /* 0x0000005f005f7308 */ /* 0x000ee20000002400 */
[----:B----4-:R-:W-:Y:S01]  /*1bf0*/  FSEL R36, R93, -INF , P6 ;  /* 0xff8000005d247808 */ /* 0x010fe20003000000 */
[----:B------:R-:W-:Y:S01]  /*1c00*/  FMUL.FTZ R41, R45, UR6 ;  /* 0x000000062d297c20 */ /* 0x000fe20008410000 */
[----:B01----:R-:W-:Y:S01]  /*1c10*/  FMUL.FTZ R3, R51, UR6 ;  /* 0x0000000633037c20 */ /* 0x003fe20008410000 */
[----:B------:R-:W-:Y:S01]  /*1c20*/  FMUL.FTZ R51, R52, UR6 ;  /* 0x0000000634337c20 */ /* 0x000fe20008410000 */
[----:B------:R-:W-:Y:S01]  /*1c30*/  FMNMX.FTZ R91, R36, R91, !PT ;  /* 0x0000005b245b7209 */ /* 0x000fe20007810000 */
[----:B------:R-:W-:Y:S01]  /*1c40*/  FMUL.FTZ R6, R47, UR6 ;  /* 0x000000062f067c20 */ /* 0x000fe20008410000 */
[----:B------:R-:W-:Y:S01]  /*1c50*/  FMUL.FTZ R47, R48, UR6 ;  /* 0x00000006302f7c20 */ /* 0x000fe20008410000 */
[----:B------:R-:W0:Y:S01]  /*1c60*/  MUFU.TANH R20, R20 ;  /* 0x0000001400147308 */ /* 0x000e220000002400 */
[----:B--2---:R-:W-:Y:S01]  /*1c70*/  FSEL R40, R94, -INF , P5 ;  /* 0xff8000005e287808 */ /* 0x004fe20002800000 */
[----:B------:R-:W-:Y:S01]  /*1c80*/  FMUL.FTZ R32, R54, UR6 ;  /* 0x0000000636207c20 */ /* 0x000fe20008410000 */
[----:B------:R-:W-:Y:S01]  /*1c90*/  FMUL.FTZ R45, R49, UR6 ;  /* 0x00000006312d7c20 */ /* 0x000fe20008410000 */
[----:B------:R-:W-:Y:S01]  /*1ca0*/  FMUL.FTZ R5, R55, UR6 ;  /* 0x0000000637057c20 */ /* 0x000fe20008410000 */
[----:B------:R-:W-:Y:S01]  /*1cb0*/  FMNMX.FTZ R91, R40, R91, !PT ;  /* 0x0000005b285b7209 */ /* 0x000fe20007810000 */
[----:B------:R-:W-:Y:S01]  /*1cc0*/  FMUL.FTZ R55, R56, UR6 ;  /* 0x0000000638377c20 */ /* 0x000fe20008410000 */
[----:B------:R-:W-:Y:S01]  /*1cd0*/  FMUL.FTZ R29, R58, UR6 ;  /* 0x000000063a1d7c20 */ /* 0x000fe20008410000 */
[----:B------:R-:W1:Y:S01]  /*1ce0*/  MUFU.TANH R96, R96 ;  /* 0x0000006000607308 */ /* 0x000e620000002400 */
[----:B---3--:R-:W-:Y:S01]  /*1cf0*/  FSEL R42, R95, -INF , P4 ;  /* 0xff8000005f2a7808 */ /* 0x008fe20002000000 */
        /* <DEDUP_REMOVED lines=35> */
[----:B------:R-:W-:Y:S01]  /*1f30*/  FMNMX.FTZ R91, R52, R91, !PT ;  /* 0x0000005b345b7209 */ /* 0x000fe20007810000 */
[----:B------:R-:W-:Y:S01]  /*1f40*/  FMUL.FTZ R81, R84, UR6 ;  /* 0x0000000654517c20 */ /* 0x000fe20008410000 */
[----:B------:R-:W-:Y:S01]  /*1f50*/  FMUL.FTZ R85, R85, UR6 ;  /* 0x0000000655557c20 */ /* 0x000fe20008410000 */
[----:B------:R-:W0:Y:S01]  /*1f60*/  MUFU.TANH R12, R12 ;  /* 0x0000000c000c7308 */ /* 0x000e220000002400 */
[----:B-1----:R-:W-:Y:S01]  /*1f70*/  FSEL R38, R89, -INF , P6 ;  /* 0xff80000059267808 */ /* 0x002fe20003000000 */
[--C-:B------:R-:W-:Y:S01]  /*1f80*/  IMAD.MOV.U32 R134, RZ, RZ, R135.reuse ;  /* 0x000000ffff867224 */ /* 0x100fe200078e0087 */
[----:B------:R-:W-:Y:S01]  /*1f90*/  ISETP.GT.AND P6, PT, R71, 0x20, PT ;  /* 0x000000204700780c */ /* 0x000fe20003fc4270 */
[--C-:B------:R-:W-:Y:S01]  /*1fa0*/  IMAD.MOV.U32 R131, RZ, RZ, R135.reuse ;  /* 0x000000ffff837224 */ /* 0x100fe200078e0087 */
[----:B------:R-:W-:Y:S01]  /*1fb0*/  P2R R90, PR, RZ, 0x1 ;  /* 0x00000001ff5a7803 */ /* 0x000fe20000000000 */
[--C-:B------:R-:W-:Y:S01]  /*1fc0*/  IMAD.MOV.U32 R129, RZ, RZ, R135.reuse ;  /* 0x000000ffff817224 */ /* 0x100fe200078e0087 */
[-C--:B------:R-:W-:Y:S01]  /*1fd0*/  MOV R133, R135.reuse ;  /* 0x0000008700857202 */ /* 0x080fe20000000f00 */
[----:B------:R-:W1:Y:S01]  /*1fe0*/  MUFU.TANH R98, R98 ;  /* 0x0000006200627308 */ /* 0x000e620000002400 */
[----:B--2---:R-:W-:Y:S01]  /*1ff0*/  FSEL R54, R37, -INF , P1 ;  /* 0xff80000025367808 */ /* 0x004fe20000800000 */
[----:B------:R-:W-:Y:S01]  /*2000*/  FMUL.FTZ R37, R83, UR6 ;  /* 0x0000000653257c20 */ /* 0x000fe20008410000 */
[--C-:B------:R-:W-:Y:S01]  /*2010*/  IMAD.MOV.U32 R127, RZ, RZ, R135.reuse ;  /* 0x000000ffff7f7224 */ /* 0x100fe200078e0087 */
[----:B------:R-:W-:Y:S01]  /*2020*/  MOV R123, R135 ;  /* 0x00000087007b7202 */ /* 0x000fe20000000f00 */
[--C-:B------:R-:W-:Y:S01]  /*2030*/  IMAD.MOV.U32 R125, RZ, RZ, R135.reuse ;  /* 0x000000ffff7d7224 */ /* 0x100fe200078e0087 */
[----:B------:R-:W-:Y:S01]  /*2040*/  FMNMX.FTZ R91, R54, R91, !PT ;  /* 0x0000005b365b7209 */ /* 0x000fe20007810000 */
[--C-:B------:R-:W-:Y:S01]  /*2050*/  IMAD.MOV.U32 R121, RZ, RZ, R135.reuse ;  /* 0x000000ffff797224 */ /* 0x100fe200078e0087 */
[----:B------:R-:W2:Y:S01]  /*2060*/  MUFU.TANH R33, R33 ;  /* 0x0000002100217308 */ /* 0x000ea20000002400 */
[----:B0-----:R-:W-:Y:S01]  /*2070*/  FSEL R12, R12, -INF , P5 ;  /* 0xff8000000c0c7808 */ /* 0x001fe20002800000 */
[--C-:B------:R-:W-:Y:S01]  /*2080*/  IMAD.MOV.U32 R119, RZ, RZ, R135.reuse ;  /* 0x000000ffff777224 */ /* 0x100fe200078e0087 */
[----:B------:R-:W-:Y:S01]  /*2090*/  ISETP.GT.AND P5, PT, R71, 0x21, PT ;  /* 0x000000214700780c */ /* 0x000fe20003fa4270 */
[--C-:B------:R-:W-:Y:S01]  /*20a0*/  IMAD.MOV.U32 R117, RZ, RZ, R135.reuse ;  /* 0x000000ffff757224 */ /* 0x100fe200078e0087 */
[-C--:B------:R-:W-:Y:S01]  /*20b0*/  MOV R113, R135.reuse ;  /* 0x0000008700717202 */ /* 0x080fe20000000f00 */
[--C-:B------:R-:W-:Y:S01]  /*20c0*/  IMAD.MOV.U32 R115, RZ, RZ, R135.reuse ;  /* 0x000000ffff737224 */ /* 0x100fe200078e0087 */
[-C--:B------:R-:W-:Y:S01]  /*20d0*/  MOV R103, R135.reuse ;  /* 0x0000008700677202 */ /* 0x080fe20000000f00 */
[----:B------:R-:W0:Y:S01]  /*20e0*/  MUFU.TANH R39, R39 ;  /* 0x0000002700277308 */ /* 0x000e220000002400 */
[----:B-1----:R-:W-:Y:S01]  /*20f0*/  FSEL R56, R98, -INF , P6 ;  /* 0xff80000062387808 */ /* 0x002fe20003000000 */
[--C-:B------:R-:W-:Y:S01]  /*2100*/  IMAD.MOV.U32 R111, RZ, RZ, R135.reuse ;  /* 0x000000ffff6f7224 */ /* 0x100fe200078e0087 */
[----:B------:R-:W-:Y:S01]  /*2110*/  MOV R93, R135 ;  /* 0x00000087005d7202 */ /* 0x000fe20000000f00 */
[--C-:B------:R-:W-:Y:S01]  /*2120*/  IMAD.MOV.U32 R109, RZ, RZ, R135.reuse ;  /* 0x000000ffff6d7224 */ /* 0x100fe200078e0087 */
[----:B------:R-:W-:Y:S01]  /*2130*/  FMNMX.FTZ R91, R56, R91, !PT ;  /* 0x0000005b385b7209 */ /* 0x000fe20007810000 */
[----:B------:R-:W-:-:S02]  /*2140*/  IMAD.MOV.U32 R107, RZ, RZ, R135 ;  /* 0x000000ffff6b7224 */ /* 0x000fc400078e0087 */
[----:B------:R-:W1:Y:S01]  /*2150*/  MUFU.TANH R11, R11 ;  /* 0x0000000b000b7308 */ /* 0x000e620000002400 */
[----:B--2---:R-:W-:Y:S01]  /*2160*/  FSEL R44, R33, -INF , P4 ;  /* 0xff800000212c7808 */ /* 0x004fe20002000000 */
[----:B------:R-:W-:Y:S01]  /*2170*/  FMUL.FTZ R33, R86, UR6 ;  /* 0x0000000656217c20 */ /* 0x000fe20008410000 */
[----:B------:R-:W-:Y:S01]  /*2180*/  ISETP.GT.AND P4, PT, R71, 0x28, PT ;  /* 0x000000284700780c */ /* 0x000fe20003f84270 */
[--C-:B------:R-:W-:Y:S02]  /*2190*/  IMAD.MOV.U32 R105, RZ, RZ, R135.reuse ;  /* 0x000000ffff697224 */ /* 0x100fe400078e0087 */
[--C-:B------:R-:W-:Y:S02]  /*21a0*/  IMAD.MOV.U32 R101, RZ, RZ, R135.reuse ;  /* 0x000000ffff657224 */ /* 0x100fe400078e0087 */
[----:B------:R-:W2:Y:S01]  /*21b0*/  MUFU.TANH R43, R43 ;  /* 0x0000002b002b7308 */ /* 0x000ea20000002400 */
[----:B0-----:R-:W-:Y:S01]  /*21c0*/  FSEL R58, R39, -INF , P5 ;  /* 0xff800000273a7808 */ /* 0x001fe20002800000 */
[----:B------:R-:W-:Y:S01]  /*21d0*/  FMUL.FTZ R39, R79, UR6 ;  /* 0x000000064f277c20 */ /* 0x000fe20008410000 */
[----:B------:R-:W-:-:S02]  /*21e0*/  IMAD.MOV.U32 R97, RZ, RZ, R135 ;  /* 0x000000ffff617224 */ /* 0x000fc400078e0087 */
[----:B------:R-:W-:Y:S01]  /*21f0*/  FMNMX.FTZ R91, R58, R91, !PT ;  /* 0x0000005b3a5b7209 */ /* 0x000fe20007810000 */
[--C-:B------:R-:W-:Y:S02]  /*2200*/  IMAD.MOV.U32 R95, RZ, RZ, R135.reuse ;  /* 0x000000ffff5f7224 */ /* 0x100fe400078e0087 */
[----:B------:R-:W0:Y:S01]  /*2210*/  MUFU.TANH R25, R25 ;  /* 0x0000001900197308 */ /* 0x000e220000002400 */
[----:B-1----:R-:W-:Y:S01]  /*2220*/  FSEL R46, R11, -INF , P3 ;  /* 0xff8000000b2e7808 */ /* 0x002fe20001800000 */
[----:B------:R-:W-:Y:S01]  /*2230*/  IMAD.MOV.U32 R89, RZ, RZ, R135 ;  /* 0x000000ffff597224 */ /* 0x000fe200078e0087 */
        /* <DEDUP_REMOVED lines=8> */
[----:B-1----:R-:W-:Y:S01]  /*22c0*/  FSEL R94, R41, -INF , P3 ;  /* 0xff800000295e7808 */ /* 0x002fe20001800000 */
[----:B------:R-:W-:-:S03]  /*22d0*/  FMUL.FTZ R41, R78, UR6 ;  /* 0x000000064e297c20 */ /* 0x000fc60008410000 */
        /* <DEDUP_REMOVED lines=20> */
[----:B--2---:R-:W-:Y:S01]  /*2420*/  FSEL R64, R31, -INF , P4 ;  /* 0xff8000001f407808 */ /* 0x004fe20002000000 */
[----:B------:R-:W-:Y:S01]  /*2430*/  FMUL.FTZ R31, R87, UR6 ;  /* 0x00000006571f7c20 */ /* 0x000fe20008410000 */
        /* <DEDUP_REMOVED lines=37> */
[----:B------:R-:W-:Y:S02]  /*2690*/  ISETP.GT.AND P4, PT, R71, 0x58, PT ;  /* 0x000000584700780c */ /* 0x000fe40003f84270 */
[----:B------:R-:W-:-:S03]  /*26a0*/  R2UR UR6, R0 ;  /* 0x00000000000672ca */ /* 0x000fc600000e0000 */
[----:B------:R-:W2:Y:S01]  /*26b0*/  MUFU.TANH R65, R65 ;  /* 0x0000004100417308 */ /* 0x000ea20000002400 */
[----:B0-----:R-:W-:-:S04]  /*26c0*/  FSEL R114, R61, -INF , P5 ;  /* 0xff8000003d727808 */ /* 0x001fc80002800000 */
[----:B------:R-:W-:-:S03]  /*26d0*/  FMNMX.FTZ R91, R114, R91, !PT ;  /* 0x0000005b725b7209 */ /* 0x000fc60007810000 */
[----:B------:R-:W0:Y:S01]  /*26e0*/  MUFU.TANH R28, R28 ;  /* 0x0000001c001c7308 */ /* 0x000e220000002400 */
[----:B-1----:R-:W-:Y:S01]  /*26f0*/  FSEL R8, R8, -INF , P3 ;  /* 0xff80000008087808 */ /* 0x002fe20001800000 */
[----:B------:R-:W-:Y:S01]  /*2700*/  UIADD3 UR6, UR6, 0x2d840, URZ ;  /* 0x0002d84006067890 */ /* 0x000fe2000fffe03f */
[----:B------:R-:W-:-:S03]  /*2710*/  ISETP.GT.AND P3, PT, R71, 0x59, PT ;  /* 0x000000594700780c */ /* 0x000fc60003f64270 */
[----:B------:R-:W-:Y:S02]  /*2720*/  UPRMT UR6, UR42, 0x654, UR6 ;  /* 0x000006542a067896 */ /* 0x000fe40008000006 */
[----:B------:R-:W1:Y:S01]  /*2730*/  MUFU.TANH R67, R67 ;  /* 0x0000004300437308 */ /* 0x000e620000002400 */
[----:B--2---:R-:W-:-:S04]  /*2740*/  FSEL R116, R65, -INF , P4 ;  /* 0xff80000041747808 */ /* 0x004fc80002000000 */
[----:B------:R-:W-:Y:S02]  /*2750*/  FMNMX.FTZ R91, R116, R91, !PT ;  /* 0x0000005b745b7209 */ /* 0x000fe40007810000 */
[----:B------:R-:W-:Y:S01]  /*2760*/  SYNCS.ARRIVE.TRANS64.RED.A1T0 RZ, [UR6], RZ ;  /* 0x000000ffffff79a7 */ /* 0x000fe20008100406 */
        /* <DEDUP_REMOVED lines=23> */
[----:B------:R-:W-:-:S03]  /*28e0*/  IMAD.MOV.U32 R99, RZ, RZ, R135 ;  /* 0x000000ffff637224 */ /* 0x000fc600078e0087 */
        /* <DEDUP_REMOVED lines=21> */
[----:B------:R-:W-:Y:S01]  /*2a40*/  ISETP.GT.AND P1, PT, R71, 0x79, PT ;  /* 0x000000794700780c */ /* 0x000fe20003f24270 */
[----:B------:R-:W-:-:S04]  /*2a50*/  IMAD.U32 R71, RZ, RZ, UR7 ;  /* 0x00000007ff477e24 */ /* 0x000fc8000f8e00ff */
        /* <DEDUP_REMOVED lines=12> */
[----:B-1----:R-:W-:Y:S01]  /*2b20*/  FMNMX.FTZ R3, R91, R70, !PT ;  /* 0x000000465b037209 */ /* 0x002fe20007810000 */
[----:B------:R-:W-:-:S04]  /*2b30*/  IMAD.MOV.U32 R91, RZ, RZ, R135 ;  /* 0x000000ffff5b7224 */ /* 0x000fc800078e0087 */
[----:B------:R-:W1:Y:S02]  /*2b40*/  SHFL.BFLY PT, R70, R3, 0x1, 0x1f ;  /* 0x0c201f0003467f89 */ /* 0x000e6400000e0000 */
[----:B-1----:R-:W-:Y:S02]  /*2b50*/  FMNMX.FTZ R70, R3, R70, !PT ;  /* 0x0000004603467209 */ /* 0x002fe40007810000 */
[----:B------:R-:W-:Y:S02]  /*2b60*/  FMNMX.FTZ R3, R20, R13, !PT ;  /* 0x0000000d14037209 */ /* 0x000fe40007810000 */
[C---:B------:R-:W-:Y:S01]  /*2b70*/  FSETP.NEU.FTZ.AND P0, PT, R70.reuse, -INF , PT ;  /* 0xff8000004600780b */ /* 0x040fe20003f1d000 */
[----:B------:R-:W-:Y:S01]  /*2b80*/  FMUL.FTZ R15, R70, R71 ;  /* 0x00000047460f7220 */ /* 0x000fe20000410000 */
[----:B------:R-:W-:-:S04]  /*2b90*/  FMNMX.FTZ R3, R38, R3, !PT ;  /* 0x0000000326037209 */ /* 0x000fc80007810000 */
[----:B------:R-:W-:Y:S02]  /*2ba0*/  FMNMX.FTZ R3, R12, R3, !PT ;  /* 0x000000030c037209 */ /* 0x000fe40007810000 */
[----:B------:R-:W-:Y:S02]  /*2bb0*/  FSEL R15, R15, RZ, P0 ;  /* 0x000000ff0f0f7208 */ /* 0x000fe40000000000 */
[----:B------:R-:W-:Y:S02]  /*2bc0*/  FMNMX.FTZ R3, R44, R3, !PT ;  /* 0x000000032c037209 */ /* 0x000fe40007810000 */
[----:B------:R-:W-:Y:S01]  /*2bd0*/  ISETP.NE.AND P0, PT, R90, RZ, PT ;  /* 0x000000ff5a00720c */ /* 0x000fe20003f05270 */
[--C-:B------:R-:W-:Y:S01]  /*2be0*/  FFMA.FTZ R82, R35, R71, -R15.reuse ;  /* 0x0000004723527223 */ /* 0x100fe2000001080f */
[----:B------:R-:W-:Y:S01]  /*2bf0*/  FMNMX.FTZ R3, R46, R3, !PT ;  /* 0x000000032e037209 */ /* 0x000fe20007810000 */
[-CC-:B------:R-:W-:Y:S01]  /*2c00*/  FFMA.FTZ R21, R56, R71.reuse, -R15.reuse ;  /* 0x0000004738157223 */ /* 0x180fe2000001080f */
[----:B------:R-:W-:Y:S01]  /*2c10*/  FSEL R56, R41, -INF , P6 ;  /* 0xff80000029387808 */ /* 0x000fe20003000000 */
[--C-:B------:R-:W-:Y:S01]  /*2c20*/  FFMA.FTZ R9, R42, R71, -R15.reuse ;  /* 0x000000472a097223 */ /* 0x100fe2000001080f */
[----:B------:R-:W-:Y:S01]  /*2c30*/  FMNMX.FTZ R3, R48, R3, !PT ;  /* 0x0000000330037209 */ /* 0x000fe20007810000 */
[-CC-:B------:R-:W-:Y:S01]  /*2c40*/  FFMA.FTZ R42, R58, R71.reuse, -R15.reuse ;  /* 0x000000473a2a7223 */ /* 0x180fe2000001080f */
[----:B------:R-:W-:Y:S01]  /*2c50*/  FSEL R58, R39, -INF , P5 ;  /* 0xff800000273a7808 */ /* 0x000fe20002800000 */
[--C-:B------:R-:W-:Y:S01]  /*2c60*/  FFMA.FTZ R100, R100, R71, -R15.reuse ;  /* 0x0000004764647223 */ /* 0x100fe2000001080f */
[----:B------:R-:W-:Y:S01]  /*2c70*/  FMNMX.FTZ R3, R10, R3, !PT ;  /* 0x000000030a037209 */ /* 0x000fe20007810000 */
[-CC-:B------:R-:W-:Y:S01]  /*2c80*/  FFMA.FTZ R29, R102, R71.reuse, -R15.reuse ;  /* 0x00000047661d7223 */ /* 0x180fe2000001080f */
[----:B--2---:R-:W-:Y:S01]  /*2c90*/  FSEL R90, R37, -INF , P3 ;  /* 0xff800000255a7808 */ /* 0x004fe20001800000 */
[--C-:B------:R-:W-:Y:S01]  /*2ca0*/  FFMA.FTZ R39, R4, R71, -R15.reuse ;  /* 0x0000004704277223 */ /* 0x100fe2000001080f */
[----:B------:R-:W-:Y:S01]  /*2cb0*/  FMNMX.FTZ R3, R30, R3, !PT ;  /* 0x000000031e037209 */ /* 0x000fe20007810000 */
[-CC-:B------:R-:W-:Y:S01]  /*2cc0*/  FFMA.FTZ R5, R36, R71.reuse, -R15.reuse ;  /* 0x0000004724057223 */ /* 0x180fe2000001080f */
[----:B0-----:R-:W-:Y:S01]  /*2cd0*/  FSEL R102, R31, -INF , P1 ;  /* 0xff8000001f667808 */ /* 0x001fe20000800000 */
[--C-:B------:R-:W-:Y:S01]  /*2ce0*/  FFMA.FTZ R7, R34, R71, -R15.reuse ;  /* 0x0000004722077223 */ /* 0x100fe2000001080f */
[----:B------:R-:W-:Y:S01]  /*2cf0*/  FMNMX.FTZ R3, R60, R3, !PT ;  /* 0x000000033c037209 */ /* 0x000fe20007810000 */
[-CC-:B------:R-:W-:Y:S01]  /*2d00*/  FFMA.FTZ R36, R40, R71.reuse, -R15.reuse ;  /* 0x0000004728247223 */ /* 0x180fe2000001080f */
[-CC-:B------:R-:W-:Y:S01]  /*2d10*/  FFMA.FTZ R34, R50, R71.reuse, -R15.reuse ;  /* 0x0000004732227223 */ /* 0x180fe2000001080f */
        /* <DEDUP_REMOVED lines=19> */
[----:B------:R-:W-:Y:S01]  /*2e50*/  FFMA.FTZ R108, R130, R71, -R15 ;  /* 0x00000047826c7223 */ /* 0x000fe2000001080f */
[----:B------:R-:W-:Y:S01]  /*2e60*/  MUFU.EX2 R7, R7 ;  /* 0x0000000700077308 */ /* 0x000fe20000000800 */
[----:B------:R-:W-:Y:S01]  /*2e70*/  FMNMX.FTZ R3, R68, R3, !PT ;  /* 0x0000000344037209 */ /* 0x000fe20007810000 */
[--C-:B------:R-:W-:Y:S01]  /*2e80*/  IMAD.MOV.U32 R130, RZ, RZ, R135.reuse ;  /* 0x000000ffff827224 */ /* 0x100fe200078e0087 */
[----:B------:R-:W-:Y:S01]  /*2e90*/  MOV R128, R135 ;  /* 0x0000008700807202 */ /* 0x000fe20000000f00 */
[--C-:B------:R-:W-:Y:S01]  /*2ea0*/  IMAD.MOV.U32 R126, RZ, RZ, R135.reuse ;  /* 0x000000ffff7e7224 */ /* 0x100fe200078e0087 */
[----:B------:R-:W-:Y:S01]  /*2eb0*/  FMNMX.FTZ R3, R72, R3, !PT ;  /* 0x0000000348037209 */ /* 0x000fe20007810000 */
[--C-:B------:R-:W-:Y:S01]  /*2ec0*/  IMAD.MOV.U32 R122, RZ, RZ, R135.reuse ;  /* 0x000000ffff7a7224 */ /* 0x100fe200078e0087 */
[----:B------:R-:W-:Y:S01]  /*2ed0*/  MOV R118, R135 ;  /* 0x0000008700767202 */ /* 0x000fe20000000f00 */
[----:B------:R-:W0:Y:S01]  /*2ee0*/  MUFU.EX2 R82, R82 ;  /* 0x0000005200527308 */ /* 0x000e220000000800 */
[----:B------:R-:W-:Y:S01]  /*2ef0*/  FMNMX.FTZ R3, R8, R3, !PT ;  /* 0x0000000308037209 */ /* 0x000fe20007810000 */
[----:B------:R-:W-:-:S03]  /*2f00*/  IMAD.MOV.U32 R114, RZ, RZ, R135 ;  /* 0x000000ffff727224 */ /* 0x000fc600078e0087 */
[----:B------:R-:W-:-:S03]  /*2f10*/  FMNMX.FTZ R3, R76, R3, !PT ;  /* 0x000000034c037209 */ /* 0x000fc60007810000 */
[----:B------:R-:W-:Y:S01]  /*2f20*/  MUFU.EX2 R5, R5 ;  /* 0x0000000500057308 */ /* 0x000fe20000000800 */
[----:B------:R-:W-:-:S04]  /*2f30*/  FMNMX.FTZ R27, R74, R3, !PT ;  /* 0x000000034a1b7209 */ /* 0x000fc80007810000 */
[----:B------:R-:W-:-:S03]  /*2f40*/  FMNMX.FTZ R27, R28, R27, !PT ;  /* 0x0000001b1c1b7209 */ /* 0x000fc60007810000 */
[----:B------:R1:W-:Y:S01]  /*2f50*/  MUFU.EX2 R3, R100 ;  /* 0x0000006400037308 */ /* 0x0003e20000000800 */
[----:B------:R-:W-:-:S04]  /*2f60*/  FMNMX.FTZ R27, R80, R27, !PT ;  /* 0x0000001b501b7209 */ /* 0x000fc80007810000 */
[----:B------:R-:W-:-:S03]  /*2f70*/  FMNMX.FTZ R27, R84, R27, !PT ;  /* 0x0000001b541b7209 */ /* 0x000fc60007810000 */
[----:B------:R-:W2:Y:S01]  /*2f80*/  MUFU.EX2 R36, R36 ;  /* 0x0000002400247308 */ /* 0x000ea20000000800 */
[----:B------:R-:W-:Y:S02]  /*2f90*/  FMNMX.FTZ R35, R14, R27, !PT ;  /* 0x0000001b0e237209 */ /* 0x000fe40007810000 */
[----:B-1----:R-:W-:Y:S01]  /*2fa0*/  FSEL R100, R33, -INF , P2 ;  /* 0xff80000021647808 */ /* 0x002fe20001000000 */
[--C-:B------:R-:W-:Y:S01]  /*2fb0*/  FFMA.FTZ R33, R96, R71, -R15.reuse ;  /* 0x0000004760217223 */ /* 0x100fe2000001080f */
[----:B------:R-:W-:Y:S01]  /*2fc0*/  FMNMX.FTZ R35, R26, R35, !PT ;  /* 0x000000231a237209 */ /* 0x000fe20007810000 */
[-CC-:B------:R-:W-:Y:S01]  /*2fd0*/  FFMA.FTZ R96, R106, R71.reuse, -R15.reuse ;  /* 0x000000476a607223 */ /* 0x180fe2000001080f */
[----:B------:R-:W-:Y:S01]  /*2fe0*/  FFMA.FTZ R106, R124, R71, -R15 ;  /* 0x000000477c6a7223 */ /* 0x000fe2000001080f */
[----:B------:R-:W-:Y:S01]  /*2ff0*/  MUFU.EX2 R27, R112 ;  /* 0x00000070001b7308 */ /* 0x000fe20000000800 */
[----:B------:R-:W-:Y:S01]  /*3000*/  FMNMX.FTZ R35, R92, R35, !PT ;  /* 0x000000235c237209 */ /* 0x000fe20007810000 */
[----:B------:R-:W-:-:S03]  /*3010*/  IMAD.MOV.U32 R124, RZ, RZ, R135 ;  /* 0x000000ffff7c7224 */ /* 0x000fc600078e0087 */
[----:B------:R-:W-:-:S03]  /*3020*/  FMNMX.FTZ R35, R56, R35, !PT ;  /* 0x0000002338237209 */ /* 0x000fc60007810000 */
[----:B------:R-:W1:Y:S01]  /*3030*/  MUFU.EX2 R9, R9 ;  /* 0x0000000900097308 */ /* 0x000e620000000800 */
[----:B------:R-:W-:-:S04]  /*3040*/  FMNMX.FTZ R35, R58, R35, !PT ;  /* 0x000000233a237209 */ /* 0x000fc80007810000 */
[----:B------:R-:W-:-:S03]  /*3050*/  FMNMX.FTZ R35, R86, R35, !PT ;  /* 0x0000002356237209 */ /* 0x000fc60007810000 */
[----:B------:R-:W-:Y:S01]  /*3060*/  MUFU.EX2 R34, R34 ;  /* 0x0000002200227308 */ /* 0x000fe20000000800 */
[----:B------:R-:W-:-:S04]  /*3070*/  FMNMX.FTZ R35, R90, R35, !PT ;  /* 0x000000235a237209 */ /* 0x000fc80007810000 */
[----:B------:R-:W-:-:S03]  /*3080*/  FMNMX.FTZ R35, R100, R35, !PT ;  /* 0x0000002364237209 */ /* 0x000fc60007810000 */
[----:B------:R-:W-:Y:S01]  /*3090*/  MUFU.EX2 R11, R11 ;  /* 0x0000000b000b7308 */ /* 0x000fe20000000800 */
[----:B------:R-:W-:Y:S01]  /*30a0*/  FMNMX.FTZ R37, R102, R35, !PT ;  /* 0x0000002366257209 */ /* 0x000fe20007810000 */
[----:B------:R-:W-:Y:S01]  /*30b0*/  FFMA.FTZ R35, R116, R71, -R15 ;  /* 0x0000004774237223 */ /* 0x000fe2000001080f */
[----:B------:R-:W-:-:S03]  /*30c0*/  IMAD.MOV.U32 R116, RZ, RZ, R135 ;  /* 0x000000ffff747224 */ /* 0x000fc600078e0087 */
[----:B------:R-:W3:Y:S02]  /*30d0*/  SHFL.BFLY PT, R78, R37, 0x2, 0x1f ;  /* 0x0c401f00254e7f89 */ /* 0x000ee400000e0000 */
[----:B------:R-:W-:Y:S08]  /*30e0*/  MUFU.EX2 R40, R40 ;  /* 0x0000002800287308 */ /* 0x000ff00000000800 */
[----:B------:R-:W-:Y:S08]  /*30f0*/  MUFU.EX2 R21, R21 ;  /* 0x0000001500157308 */ /* 0x000ff00000000800 */
[----:B------:R-:W-:Y:S01]  /*3100*/  MUFU.EX2 R42, R42 ;  /* 0x0000002a002a7308 */ /* 0x000fe20000000800 */
[----:B---3--:R-:W-:Y:S01]  /*3110*/  FMNMX.FTZ R41, R37, R78, !PT ;  /* 0x0000004e25297209 */ /* 0x008fe20007810000 */
[----:B------:R-:W-:-:S06]  /*3120*/  FFMA.FTZ R37, R120, R71, -R15 ;  /* 0x0000004778257223 */ /* 0x000fcc000001080f */
[----:B------:R-:W-:Y:S01]  /*3130*/  MUFU.EX2 R25, R25 ;  /* 0x0000001900197308 */ /* 0x000fe20000000800 */
[----:B------:R-:W-:Y:S01]  /*3140*/  IMAD.MOV.U32 R120, RZ, RZ, R135 ;  /* 0x000000ffff787224 */ /* 0x000fe200078e0087 */
[----:B------:R-:W3:Y:S06]  /*3150*/  SHFL.BFLY PT, R78, R41, 0x1, 0x1f ;  /* 0x0c201f00294e7f89 */ /* 0x000eec00000e0000 */
[----:B------:R-:W-:Y:S08]  /*3160*/  MUFU.EX2 R50, R50 ;  /* 0x0000003200327308 */ /* 0x000ff00000000800 */
[----:B------:R-:W-:Y:S08]  /*3170*/  MUFU.EX2 R52, R52 ;  /* 0x0000003400347308 */ /* 0x000ff00000000800 */
[----:B------:R-:W-:Y:S01]  /*3180*/  MUFU.EX2 R54, R54 ;  /* 0x0000003600367308 */ /* 0x000fe20000000800 */
[----:B---3--:R-:W-:Y:S01]  /*3190*/  FMNMX.FTZ R78, R41, R78, !PT ;  /* 0x0000004e294e7209 */ /* 0x008fe20007810000 */
[----:B------:R-:W-:Y:S01]  /*31a0*/  FFMA.FTZ R41, R132, R71, -R15 ;  /* 0x0000004784297223 */ /* 0x000fe2000001080f */
[----:B------:R-:W-:-:S02]  /*31b0*/  IMAD.MOV.U32 R132, RZ, RZ, R135 ;  /* 0x000000ffff847224 */ /* 0x000fc400078e0087 */
[C---:B------:R-:W-:Y:S01]  /*31c0*/  FSETP.NEU.FTZ.AND P1, PT, R78.reuse, -INF , PT ;  /* 0xff8000004e00780b */ /* 0x040fe20003f3d000 */
[----:B------:R-:W-:Y:S02]  /*31d0*/  FMUL.FTZ R4, R78, R71 ;  /* 0x000000474e047220 */ /* 0x000fe40000410000 */
[----:B------:R-:W-:Y:S03]  /*31e0*/  MUFU.EX2 R29, R29 ;  /* 0x0000001d001d7308 */ /* 0x000fe60000000800 */
[----:B------:R-:W-:Y:S02]  /*31f0*/  FSEL R15, R4, RZ, P1 ;  /* 0x000000ff040f7208 */ /* 0x000fe40000800000 */
[----:B------:R-:W-:-:S03]  /*3200*/  ISETP.GE.AND P1, PT, R88, 0x81, PT ;  /* 0x000000815800780c */ /* 0x000fc60003f26270 */
[----:B------:R-:W-:Y:S01]  /*3210*/  MUFU.EX2 R62, R62 ;  /* 0x0000003e003e7308 */ /* 0x000fe20000000800 */
[-CC-:B------:R-:W-:Y:S01]  /*3220*/  FFMA.FTZ R4, R20, R71.reuse, -R15.reuse ;  /* 0x0000004714047223 */ /* 0x180fe2000001080f */
[-CC-:B------:R-:W-:Y:S01]  /*3230*/  FFMA.FTZ R45, R13, R71.reuse, -R15.reuse ;  /* 0x000000470d2d7223 */ /* 0x180fe2000001080f */
[-CC-:B------:R-:W-:Y:S01]  /*3240*/  FFMA.FTZ R47, R38, R71.reuse, -R15.reuse ;  /* 0x00000047262f7223 */ /* 0x180fe2000001080f */
[-CC-:B------:R-:W-:Y:S01]  /*3250*/  FFMA.FTZ R12, R12, R71.reuse, -R15.reuse ;  /* 0x000000470c0c7223 */ /* 0x180fe2000001080f */
[-CC-:B------:R-:W-:Y:S01]  /*3260*/  FFMA.FTZ R13, R44, R71.reuse, -R15.reuse ;  /* 0x000000472c0d7223 */ /* 0x180fe2000001080f */
[-CC-:B------:R-:W-:Y:S01]  /*3270*/  FFMA.FTZ R20, R46, R71.reuse, -R15.reuse ;  /* 0x000000472e147223 */ /* 0x180fe2000001080f */
[-CC-:B------:R-:W-:Y:S01]  /*3280*/  FFMA.FTZ R38, R48, R71.reuse, -R15.reuse ;  /* 0x0000004730267223 */ /* 0x180fe2000001080f */
[----:B------:R0:W-:Y:S01]  /*3290*/  MUFU.EX2 R57, R4 ;  /* 0x0000000400397308 */ /* 0x0001e20000000800 */
[-CC-:B------:R-:W-:Y:S01]  /*32a0*/  FFMA.FTZ R55, R8, R71.reuse, -R15.reuse ;  /* 0x0000004708377223 */ /* 0x180fe2000001080f */
[-CC-:B------:R-:W-:Y:S01]  /*32b0*/  FFMA.FTZ R30, R30, R71.reuse, -R15.reuse ;  /* 0x000000471e1e7223 */ /* 0x180fe2000001080f */
[-CC-:B------:R-:W-:Y:S01]  /*32c0*/  FFMA.FTZ R44, R64, R71.reuse, -R15.reuse ;  /* 0x00000047402c7223 */ /* 0x180fe2000001080f */
[-CC-:B------:R-:W-:Y:S01]  /*32d0*/  FFMA.FTZ R53, R6, R71.reuse, -R15.reuse ;  /* 0x0000004706357223 */ /* 0x180fe2000001080f */
[-CC-:B------:R-:W-:Y:S01]  /*32e0*/  FFMA.FTZ R24, R24, R71.reuse, -R15.reuse ;  /* 0x0000004718187223 */ /* 0x180fe2000001080f */
[-CC-:B------:R-:W-:Y:S01]  /*32f0*/  FFMA.FTZ R49, R66, R71.reuse, -R15.reuse ;  /* 0x0000004742317223 */ /* 0x180fe2000001080f */
[-CC-:B------:R-:W-:Y:S01]  /*3300*/  FFMA.FTZ R32, R32, R71.reuse, -R15.reuse ;  /* 0x0000004720207223 */ /* 0x180fe2000001080f */
[----:B------:R3:W4:Y:S01]  /*3310*/  MUFU.EX2 R112, R45 ;  /* 0x0000002d00707308 */ /* 0x0007220000000800 */
[----:B0-----:R-:W-:Y:S01]  /*3320*/  FADD.FTZ R4, R7, R82 ;  /* 0x0000005207047221 */ /* 0x001fe20000010000 */
[-CC-:B------:R-:W-:Y:S01]  /*3330*/  FFMA.FTZ R51, R68, R71.reuse, -R15.reuse ;  /* 0x0000004744337223 */ /* 0x180fe2000001080f */
[--C-:B------:R-:W-:Y:S01]  /*3340*/  FFMA.FTZ R46, R72, R71, -R15.reuse ;  /* 0x00000047482e7223 */ /* 0x100fe2000001080f */
[----:B--2---:R-:W-:Y:S01]  /*3350*/  F2FP.BF16.F32.PACK_AB R6, R36, R5 ;  /* 0x000000052406723e */ /* 0x004fe200000010ff */
[----:B------:R-:W-:Y:S01]  /*3360*/  FADD.FTZ R61, R5, R4 ;  /* 0x00000004053d7221 */ /* 0x000fe20000010000 */
[----:B------:R-:W-:Y:S01]  /*3370*/  F2FP.BF16.F32.PACK_AB R4, R82, R7 ;  /* 0x000000075204723e */ /* 0x000fe200000010ff */
[-CC-:B------:R-:W-:Y:S01]  /*3380*/  FFMA.FTZ R0, R76, R71.reuse, -R15.reuse ;  /* 0x000000474c007223 */ /* 0x180fe2000001080f */
[----:B------:R0:W2:Y:S01]  /*3390*/  MUFU.EX2 R59, R47 ;  /* 0x0000002f003b7308 */ /* 0x0000a20000000800 */
[-C--:B---3--:R-:W-:Y:S01]  /*33a0*/  FFMA.FTZ R45, R10, R71.reuse, -R15 ;  /* 0x000000470a2d7223 */ /* 0x088fe2000001080f */
[----:B------:R-:W-:Y:S01]  /*33b0*/  FADD.FTZ R10, R36, R61 ;  /* 0x0000003d240a7221 */ /* 0x000fe20000010000 */
[-CC-:B------:R-:W-:Y:S01]  /*33c0*/  FFMA.FTZ R74, R74, R71.reuse, -R15.reuse ;  /* 0x000000474a4a7223 */ /* 0x180fe2000001080f */
[-CC-:B------:R-:W-:Y:S01]  /*33d0*/  FFMA.FTZ R28, R28, R71.reuse, -R15.reuse ;  /* 0x000000471c1c7223 */ /* 0x180fe2000001080f */
[-CC-:B------:R-:W-:Y:S01]  /*33e0*/  FFMA.FTZ R36, R84, R71.reuse, -R15.reuse ;  /* 0x0000004754247223 */ /* 0x180fe2000001080f */
[----:B-1----:R-:W-:Y:S01]  /*33f0*/  FADD.FTZ R61, R9, R10 ;  /* 0x0000000a093d7221 */ /* 0x002fe20000010000 */
[-CC-:B------:R-:W-:Y:S01]  /*3400*/  FFMA.FTZ R26, R26, R71.reuse, -R15.reuse ;  /* 0x000000471a1a7223 */ /* 0x180fe2000001080f */
[----:B------:R-:W1:Y:S01]  /*3410*/  MUFU.EX2 R12, R12 ;  /* 0x0000000c000c7308 */ /* 0x000e620000000800 */
[----:B----4-:R-:W-:Y:S01]  /*3420*/  FADD.FTZ R8, R57, R112 ;  /* 0x0000007039087221 */ /* 0x010fe20000010000 */
[-C--:B0-----:R-:W-:Y:S01]  /*3430*/  FFMA.FTZ R47, R60, R71.reuse, -R15 ;  /* 0x000000473c2f7223 */ /* 0x081fe2000001080f */
[----:B------:R-:W-:Y:S01]  /*3440*/  FADD.FTZ R10, R34, R61 ;  /* 0x0000003d220a7221 */ /* 0x000fe20000010000 */
[-CC-:B------:R-:W-:Y:S01]  /*3450*/  FFMA.FTZ R61, R14, R71.reuse, -R15.reuse ;  /* 0x000000470e3d7223 */ /* 0x180fe2000001080f */
[-CC-:B------:R-:W-:Y:S01]  /*3460*/  FFMA.FTZ R92, R92, R71.reuse, -R15.reuse ;  /* 0x000000475c5c7223 */ /* 0x180fe2000001080f */
[-CC-:B------:R-:W-:Y:S01]  /*3470*/  FFMA.FTZ R56, R56, R71.reuse, -R15.reuse ;  /* 0x0000004738387223 */ /* 0x180fe2000001080f */
[----:B------:R-:W-:Y:S01]  /*3480*/  FADD.FTZ R65, R11, R10 ;  /* 0x0000000a0b417221 */ /* 0x000fe20000010000 */
[----:B------:R-:W0:Y:S01]  /*3490*/  MUFU.EX2 R13, R13 ;  /* 0x0000000d000d7308 */ /* 0x000e220000000800 */
[----:B--2---:R-:W-:Y:S01]  /*34a0*/  FADD.FTZ R7, R59, R8 ;  /* 0x000000083b077221 */ /* 0x004fe20000010000 */
[-C--:B------:R-:W-:Y:S01]  /*34b0*/  FFMA.FTZ R58, R58, R71.reuse, -R15 ;  /* 0x000000473a3a7223 */ /* 0x080fe2000001080f */
[----:B------:R-:W-:Y:S01]  /*34c0*/  FADD.FTZ R10, R40, R65 ;  /* 0x00000041280a7221 */ /* 0x000fe20000010000 */
[-CC-:B------:R-:W-:Y:S01]  /*34d0*/  FFMA.FTZ R86, R86, R71.reuse, -R15.reuse ;  /* 0x0000004756567223 */ /* 0x180fe2000001080f */
[-CC-:B------:R-:W-:Y:S01]  /*34e0*/  FFMA.FTZ R90, R90, R71.reuse, -R15.reuse ;  /* 0x000000475a5a7223 */ /* 0x180fe2000001080f */
[----:B------:R-:W-:Y:S01]  /*34f0*/  FFMA.FTZ R100, R100, R71, -R15 ;  /* 0x0000004764647223 */ /* 0x000fe2000001080f */
[----:B------:R-:W-:Y:S01]  /*3500*/  FADD.FTZ R65, R21, R10 ;  /* 0x0000000a15417221 */ /* 0x000fe20000010000 */
[----:B------:R-:W2:Y:S01]  /*3510*/  MUFU.EX2 R20, R20 ;  /* 0x0000001400147308 */ /* 0x000ea20000000800 */
[C---:B-1----:R-:W-:Y:S01]  /*3520*/  FADD.FTZ R8, R12.reuse, R7 ;  /* 0x000000070c087221 */ /* 0x042fe20000010000 */
[----:B------:R-:W-:Y:S01]  /*3530*/  F2FP.BF16.F32.PACK_AB R7, R12, R59 ;  /* 0x0000003b0c07723e */ /* 0x000fe200000010ff */
[----:B------:R-:W-:Y:S01]  /*3540*/  FADD.FTZ R10, R42, R65 ;  /* 0x000000412a0a7221 */ /* 0x000fe20000010000 */
[-CC-:B------:R-:W-:Y:S01]  /*3550*/  FFMA.FTZ R59, R80, R71.reuse, -R15.reuse ;  /* 0x00000047503b7223 */ /* 0x180fe2000001080f */
[----:B------:R-:W-:Y:S01]  /*3560*/  FFMA.FTZ R102, R102, R71, -R15 ;  /* 0x0000004766667223 */ /* 0x000fe2000001080f */
[----:B------:R-:W-:Y:S01]  /*3570*/  F2FP.BF16.F32.PACK_AB R5, R112, R57 ;  /* 0x000000397005723e */ /* 0x000fe200000010ff */
[----:B------:R-:W-:Y:S01]  /*3580*/  FADD.FTZ R65, R25, R10 ;  /* 0x0000000a19417221 */ /* 0x000fe20000010000 */
[----:B------:R-:W1:Y:S01]  /*3590*/  MUFU.EX2 R38, R38 ;  /* 0x0000002600267308 */ /* 0x000e620000000800 */
[----:B0-----:R-:W-:Y:S01]  /*35a0*/  FADD.FTZ R63, R13, R8 ;  /* 0x000000080d3f7221 */ /* 0x001fe20000010000 */
[----:B------:R-:W-:Y:S01]  /*35b0*/  F2FP.BF16.F32.PACK_AB R12, R42, R21 ;  /* 0x000000152a0c723e */ /* 0x000fe200000010ff */
[----:B------:R-:W-:Y:S01]  /*35c0*/  FADD.FTZ R10, R50, R65 ;  /* 0x00000041320a7221 */ /* 0x000fe20000010000 */
[----:B------:R0:W-:Y:S01]  /*35d0*/  STSM.16.M88.4 [R16+0x21800], R4 ;  /* 0x0218000410007844 */ /* 0x0001e20000000200 */
[----:B------:R-:W-:Y:S01]  /*35e0*/  IMAD.MOV.U32 R112, RZ, RZ, R135 ;  /* 0x000000ffff707224 */ /* 0x000fe200078e0087 */
[----:B------:R-:W-:-:S02]  /*35f0*/  MOV R88, R135 ;  /* 0x0000008700587202 */ /* 0x000fc40000000f00 */
[----:B------:R-:W3:Y:S01]  /*3600*/  MUFU.EX2 R45, R45 ;  /* 0x0000002d002d7308 */ /* 0x000ee20000000800 */
[----:B--2---:R-:W-:-:S07]  /*3610*/  FADD.FTZ R63, R20, R63 ;  /* 0x0000003f143f7221 */ /* 0x004fce0000010000 */
[----:B------:R-:W2:Y:S01]  /*3620*/  MUFU.EX2 R30, R30 ;  /* 0x0000001e001e7308 */ /* 0x000ea20000000800 */
[----:B-1----:R-:W-:-:S07]  /*3630*/  FADD.FTZ R8, R38, R63 ;  /* 0x0000003f26087221 */ /* 0x002fce0000010000 */
[----:B------:R-:W1:Y:S01]  /*3640*/  MUFU.EX2 R47, R47 ;  /* 0x0000002f002f7308 */ /* 0x000e620000000800 */
[----:B---3--:R-:W-:-:S07]  /*3650*/  FADD.FTZ R63, R45, R8 ;  /* 0x000000082d3f7221 */ /* 0x008fce0000010000 */
[----:B------:R-:W3:Y:S01]  /*3660*/  MUFU.EX2 R44, R44 ;  /* 0x0000002c002c7308 */ /* 0x000ee20000000800 */
[----:B--2---:R-:W-:-:S07]  /*3670*/  FADD.FTZ R8, R30, R63 ;  /* 0x0000003f1e087221 */ /* 0x004fce0000010000 */
[----:B------:R-:W2:Y:S01]  /*3680*/  MUFU.EX2 R53, R53 ;  /* 0x0000003500357308 */ /* 0x000ea20000000800 */
[----:B-1----:R-:W-:-:S07]  /*3690*/  FADD.FTZ R63, R47, R8 ;  /* 0x000000082f3f7221 */ /* 0x002fce0000010000 */
[----:B------:R-:W1:Y:S01]  /*36a0*/  MUFU.EX2 R24, R24 ;  /* 0x0000001800187308 */ /* 0x000e620000000800 */
[----:B---3--:R-:W-:Y:S01]  /*36b0*/  FADD.FTZ R8, R44, R63 ;  /* 0x0000003f2c087221 */ /* 0x008fe20000010000 */
[----:B------:R-:W-:-:S04]  /*36c0*/  FADD.FTZ R63, R3, R10 ;  /* 0x0000000a033f7221 */ /* 0x000fc80000010000 */
[----:B------:R-:W-:Y:S02]  /*36d0*/  FADD.FTZ R10, R52, R63 ;  /* 0x0000003f340a7221 */ /* 0x000fe40000010000 */
[----:B------:R-:W3:Y:S01]  /*36e0*/  MUFU.EX2 R49, R49 ;  /* 0x0000003100317308 */ /* 0x000ee20000000800 */
[----:B--2---:R-:W-:Y:S01]  /*36f0*/  FADD.FTZ R15, R53, R8 ;  /* 0x00000008350f7221 */ /* 0x004fe20000010000 */
[----:B------:R-:W-:-:S06]  /*3700*/  F2FP.BF16.F32.PACK_AB R8, R34, R9 ;  /* 0x000000092208723e */ /* 0x000fcc00000010ff */
[----:B------:R-:W2:Y:S01]  /*3710*/  MUFU.EX2 R32, R32 ;  /* 0x0000002000207308 */ /* 0x000ea20000000800 */
[----:B-1----:R-:W-:Y:S01]  /*3720*/  FADD.FTZ R14, R24, R15 ;  /* 0x0000000f180e7221 */ /* 0x002fe20000010000 */
[----:B------:R-:W-:Y:S01]  /*3730*/  FADD.FTZ R15, R27, R10 ;  /* 0x0000000a1b0f7221 */ /* 0x000fe20000010000 */
[----:B------:R-:W-:Y:S02]  /*3740*/  F2FP.BF16.F32.PACK_AB R10, R40, R11 ;  /* 0x0000000b280a723e */ /* 0x000fe400000010ff */
[----:B------:R-:W-:Y:S01]  /*3750*/  F2FP.BF16.F32.PACK_AB R11, R45, R38 ;  /* 0x000000262d0b723e */ /* 0x000fe200000010ff */
[----:B------:R-:W-:Y:S01]  /*3760*/  FADD.FTZ R34, R54, R15 ;  /* 0x0000000f36227221 */ /* 0x000fe20000010000 */
[----:B------:R-:W-:Y:S01]  /*3770*/  F2FP.BF16.F32.PACK_AB R15, R53, R44 ;  /* 0x0000002c350f723e */ /* 0x000fe200000010ff */
[----:B------:R-:W1:Y:S01]  /*3780*/  MUFU.EX2 R51, R51 ;  /* 0x0000003300337308 */ /* 0x000e620000000800 */
[----:B---3--:R-:W-:Y:S01]  /*3790*/  FADD.FTZ R9, R49, R14 ;  /* 0x0000000e31097221 */ /* 0x008fe20000010000 */
[----:B0-----:R-:W-:Y:S01]  /*37a0*/  FADD.FTZ R7, R29, R34 ;  /* 0x000000221d077221 */ /* 0x001fe20000010000 */
[----:B------:R-:W-:-:S03]  /*37b0*/  F2FP.BF16.F32.PACK_AB R14, R50, R25 ;  /* 0x00000019320e723e */ /* 0x000fc600000010ff */
[----:B------:R-:W-:Y:S02]  /*37c0*/  FADD.FTZ R6, R62, R7 ;  /* 0x000000073e067221 */ /* 0x000fe40000010000 */
[----:B------:R-:W0:Y:S01]  /*37d0*/  MUFU.EX2 R46, R46 ;  /* 0x0000002e002e7308 */ /* 0x000e220000000800 */
[----:B--2---:R-:W-:Y:S01]  /*37e0*/  FADD.FTZ R4, R32, R9 ;  /* 0x0000000920047221 */ /* 0x004fe20000010000 */
[----:B------:R-:W-:Y:S02]  /*37f0*/  F2FP.BF16.F32.PACK_AB R9, R20, R13 ;  /* 0x0000000d1409723e */ /* 0x000fe400000010ff */
[----:B------:R-:W-:-:S03]  /*3800*/  F2FP.BF16.F32.PACK_AB R13, R47, R30 ;  /* 0x0000001e2f0d723e */ /* 0x000fc600000010ff */
[----:B------:R2:W-:Y:S01]  /*3810*/  STSM.16.M88.4 [R22], R8 ;  /* 0x0000000816007844 */ /* 0x0005e20000000200 */
[----:B------:R-:W3:Y:S01]  /*3820*/  MUFU.EX2 R33, R33 ;  /* 0x0000002100217308 */ /* 0x000ee20000000800 */
[----:B-1----:R-:W-:Y:S02]  /*3830*/  FADD.FTZ R5, R51, R4 ;  /* 0x0000000433057221 */ /* 0x002fe40000010000 */
[----:B------:R1:W-:Y:S05]  /*3840*/  STSM.16.M88.4 [R18], R12 ;  /* 0x0000000c12007844 */ /* 0x0003ea0000000200 */
[----:B------:R-:W4:Y:S01]  /*3850*/  MUFU.EX2 R55, R55 ;  /* 0x0000003700377308 */ /* 0x000f220000000800 */
[----:B0-----:R-:W-:Y:S01]  /*3860*/  FADD.FTZ R4, R46, R5 ;  /* 0x000000052e047221 */ /* 0x001fe20000010000 */
[----:B--2---:R-:W-:-:S06]  /*3870*/  F2FP.BF16.F32.PACK_AB R8, R62, R29 ;  /* 0x0000001d3e08723e */ /* 0x004fcc00000010ff */
[----:B------:R-:W0:Y:S01]  /*3880*/  MUFU.EX2 R96, R96 ;  /* 0x0000006000607308 */ /* 0x000e220000000800 */
[----:B---3--:R-:W-:Y:S01]  /*3890*/  FADD.FTZ R7, R33, R6 ;  /* 0x0000000621077221 */ /* 0x008fe20000010000 */
[----:B------:R-:W-:-:S06]  /*38a0*/  F2FP.BF16.F32.PACK_AB R6, R54, R27 ;  /* 0x0000001b3606723e */ /* 0x000fcc00000010ff */
[----:B------:R-:W2:Y:S01]  /*38b0*/  MUFU.EX2 R0, R0 ;  /* 0x0000000000007308 */ /* 0x000ea20000000800 */
[----:B----4-:R-:W-:-:S07]  /*38c0*/  FADD.FTZ R5, R55, R4 ;  /* 0x0000000437057221 */ /* 0x010fce0000010000 */
[----:B------:R-:W3:Y:S01]  /*38d0*/  MUFU.EX2 R31, R31 ;  /* 0x0000001f001f7308 */ /* 0x000ee20000000800 */
[C---:B0-----:R-:W-:Y:S01]  /*38e0*/  FADD.FTZ R4, R96.reuse, R7 ;  /* 0x0000000760047221 */ /* 0x041fe20000010000 */
[----:B------:R-:W-:Y:S02]  /*38f0*/  F2FP.BF16.F32.PACK_AB R7, R51, R32 ;  /* 0x000000203307723e */ /* 0x000fe400000010ff */
[----:B------:R-:W-:Y:S01]  /*3900*/  F2FP.BF16.F32.PACK_AB R10, R96, R33 ;  /* 0x00000021600a723e */ /* 0x000fe200000010ff */
[----:B------:R-:W-:-:S03]  /*3910*/  IMAD.MOV.U32 R96, RZ, RZ, R135 ;  /* 0x000000ffff607224 */ /* 0x000fc600078e0087 */
[----:B------:R-:W0:Y:S01]  /*3920*/  MUFU.EX2 R57, R74 ;  /* 0x0000004a00397308 */ /* 0x000e220000000800 */
[----:B--2---:R-:W-:-:S07]  /*3930*/  FADD.FTZ R20, R0, R5 ;  /* 0x0000000500147221 */ /* 0x004fce0000010000 */
[----:B------:R-:W-:Y:S01]  /*3940*/  MUFU.EX2 R94, R94 ;  /* 0x0000005e005e7308 */ /* 0x000fe20000000800 */
[----:B---3--:R-:W-:Y:S01]  /*3950*/  FADD.FTZ R5, R31, R4 ;  /* 0x000000041f057221 */ /* 0x008fe20000010000 */
[----:B------:R-:W-:-:S06]  /*3960*/  F2FP.BF16.F32.PACK_AB R4, R52, R3 ;  /* 0x000000033404723e */ /* 0x000fcc00000010ff */
[----:B------:R-:W2:Y:S01]  /*3970*/  MUFU.EX2 R28, R28 ;  /* 0x0000001c001c7308 */ /* 0x000ea20000000800 */
[C---:B0-----:R-:W-:Y:S01]  /*3980*/  FADD.FTZ R3, R57.reuse, R20 ;  /* 0x0000001439037221 */ /* 0x041fe20000010000 */
[----:B------:R-:W-:-:S06]  /*3990*/  F2FP.BF16.F32.PACK_AB R11, R57, R0 ;  /* 0x00000000390b723e */ /* 0x000fcc00000010ff */
[----:B------:R-:W-:Y:S08]  /*39a0*/  MUFU.EX2 R35, R35 ;  /* 0x0000002300237308 */ /* 0x000ff00000000800 */
[----:B------:R-:W0:Y:S01]  /*39b0*/  MUFU.EX2 R59, R59 ;  /* 0x0000003b003b7308 */ /* 0x000e220000000800 */
[----:B--2---:R-:W-:-:S07]  /*39c0*/  FADD.FTZ R20, R28, R3 ;  /* 0x000000031c147221 */ /* 0x004fce0000010000 */
[----:B------:R-:W-:Y:S08]  /*39d0*/  MUFU.EX2 R98, R98 ;  /* 0x0000006200627308 */ /* 0x000ff00000000800 */
[----:B------:R-:W1:Y:S01]  /*39e0*/  MUFU.EX2 R36, R36 ;  /* 0x0000002400247308 */ /* 0x000e620000000800 */
[----:B0-----:R-:W-:-:S07]  /*39f0*/  FADD.FTZ R9, R59, R20 ;  /* 0x000000143b097221 */ /* 0x001fce0000010000 */
[----:B------:R-:W-:Y:S08]  /*3a00*/  MUFU.EX2 R37, R37 ;  /* 0x0000002500257308 */ /* 0x000ff00000000800 */
[----:B------:R-:W0:Y:S01]  /*3a10*/  MUFU.EX2 R61, R61 ;  /* 0x0000003d003d7308 */ /* 0x000e220000000800 */
[----:B-1----:R-:W-:Y:S01]  /*3a20*/  FADD.FTZ R12, R36, R9 ;  /* 0x00000009240c7221 */ /* 0x002fe20000010000 */
[----:B------:R-:W-:-:S06]  /*3a30*/  F2FP.BF16.F32.PACK_AB R9, R55, R46 ;  /* 0x0000002e3709723e */ /* 0x000fcc00000010ff */
[----:B------:R-:W1:Y:S08]  /*3a40*/  MUFU.EX2 R104, R104 ;  /* 0x0000006800687308 */ /* 0x000e700000000800 */
[----:B------:R2:W3:Y:S01]  /*3a50*/  MUFU.EX2 R48, R26 ;  /* 0x0000001a00307308 */ /* 0x0004e20000000800 */
[----:B0-----:R-:W-:-:S07]  /*3a60*/  FADD.FTZ R13, R61, R12 ;  /* 0x0000000c3d0d7221 */ /* 0x001fce0000010000 */
[----:B------:R-:W0:Y:S01]  /*3a70*/  MUFU.EX2 R39, R39 ;  /* 0x0000002700277308 */ /* 0x000e220000000800 */
[----:B--2---:R-:W-:Y:S01]  /*3a80*/  FADD.FTZ R26, R94, R5 ;  /* 0x000000055e1a7221 */ /* 0x004fe20000010000 */
[----:B------:R-:W-:Y:S02]  /*3a90*/  F2FP.BF16.F32.PACK_AB R5, R49, R24 ;  /* 0x000000183105723e */ /* 0x000fe400000010ff */
[----:B-1----:R-:W-:Y:S01]  /*3aa0*/  F2FP.BF16.F32.PACK_AB R24, R104, R37 ;  /* 0x000000256818723e */ /* 0x002fe200000010ff */
[----:B------:R-:W-:Y:S02]  /*3ab0*/  FADD.FTZ R3, R35, R26 ;  /* 0x0000001a23037221 */ /* 0x000fe40000010000 */
[----:B------:R1:W-:Y:S01]  /*3ac0*/  STSM.16.M88.4 [R17], R4 ;  /* 0x0000000411007844 */ /* 0x0003e20000000200 */
[----:B------:R2:W4:Y:S01]  /*3ad0*/  MUFU.EX2 R21, R92 ;  /* 0x0000005c00157308 */ /* 0x0005220000000800 */
[----:B------:R-:W-:Y:S01]  /*3ae0*/  FADD.FTZ R14, R98, R3 ;  /* 0x00000003620e7221 */ /* 0x000fe20000010000 */
[----:B---3--:R-:W-:Y:S01]  /*3af0*/  FADD.FTZ R0, R48, R13 ;  /* 0x0000000d30007221 */ /* 0x008fe20000010000 */
[----:B------:R3:W-:Y:S02]  /*3b00*/  STSM.16.M88.4 [R16+0x27800], R8 ;  /* 0x0278000810007844 */ /* 0x0007e40000000200 */
[----:B------:R-:W-:Y:S01]  /*3b10*/  FADD.FTZ R15, R37, R14 ;  /* 0x0000000e250f7221 */ /* 0x000fe20000010000 */
[----:B------:R-:W-:-:S02]  /*3b20*/  F2FP.BF16.F32.PACK_AB R14, R98, R35 ;  /* 0x00000023620e723e */ /* 0x000fc400000010ff */
[----:B------:R-:W5:Y:S01]  /*3b30*/  MUFU.EX2 R106, R106 ;  /* 0x0000006a006a7308 */ /* 0x000f620000000800 */
[----:B------:R-:W-:Y:S01]  /*3b40*/  FADD.FTZ R12, R104, R15 ;  /* 0x0000000f680c7221 */ /* 0x000fe20000010000 */
[--C-:B------:R-:W-:Y:S01]  /*3b50*/  IMAD.MOV.U32 R104, RZ, RZ, R135.reuse ;  /* 0x000000ffff687224 */ /* 0x100fe200078e0087 */
[----:B------:R-:W-:Y:S01]  /*3b60*/  MOV R98, R135 ;  /* 0x0000008700627202 */ /* 0x000fe20000000f00 */
[--C-:B--2---:R-:W-:Y:S02]  /*3b70*/  IMAD.MOV.U32 R92, RZ, RZ, R135.reuse ;  /* 0x000000ffff5c7224 */ /* 0x104fe400078e0087 */
[----:B0-----:R-:W-:Y:S01]  /*3b80*/  FADD.FTZ R15, R39, R12 ;  /* 0x0000000c270f7221 */ /* 0x001fe20000010000 */
[----:B------:R-:W-:Y:S01]  /*3b90*/  F2FP.BF16.F32.PACK_AB R12, R94, R31 ;  /* 0x0000001f5e0c723e */ /* 0x000fe200000010ff */
[----:B------:R-:W-:Y:S01]  /*3ba0*/  IMAD.MOV.U32 R94, RZ, RZ, R135 ;  /* 0x000000ffff5e7224 */ /* 0x000fe200078e0087 */
[----:B------:R-:W0:Y:S01]  /*3bb0*/  MUFU.EX2 R56, R56 ;  /* 0x0000003800387308 */ /* 0x000e220000000800 */
[C---:B----4-:R-:W-:Y:S01]  /*3bc0*/  FADD.FTZ R13, R21.reuse, R0 ;  /* 0x00000000150d7221 */ /* 0x050fe20000010000 */
[----:B------:R-:W-:-:S06]  /*3bd0*/  F2FP.BF16.F32.PACK_AB R25, R21, R48 ;  /* 0x000000301519723e */ /* 0x000fcc00000010ff */
[----:B------:R-:W2:Y:S01]  /*3be0*/  MUFU.EX2 R43, R43 ;  /* 0x0000002b002b7308 */ /* 0x000ea20000000800 */
[C---:B-----5:R-:W-:Y:S01]  /*3bf0*/  FADD.FTZ R20, R106.reuse, R15 ;  /* 0x0000000f6a147221 */ /* 0x060fe20000010000 */
[----:B------:R-:W-:Y:S02]  /*3c00*/  F2FP.BF16.F32.PACK_AB R15, R61, R36 ;  /* 0x000000243d0f723e */ /* 0x000fe400000010ff */
[----:B------:R-:W-:Y:S01]  /*3c10*/  F2FP.BF16.F32.PACK_AB R26, R106, R39 ;  /* 0x000000276a1a723e */ /* 0x000fe200000010ff */
[----:B------:R-:W-:-:S03]  /*3c20*/  IMAD.MOV.U32 R106, RZ, RZ, R135 ;  /* 0x000000ffff6a7224 */ /* 0x000fc600078e0087 */
[----:B------:R-:W1:Y:S01]  /*3c30*/  MUFU.EX2 R110, R110 ;  /* 0x0000006e006e7308 */ /* 0x000e620000000800 */
[----:B0-----:R-:W-:-:S07]  /*3c40*/  FADD.FTZ R0, R56, R13 ;  /* 0x0000000d38007221 */ /* 0x001fce0000010000 */
[----:B------:R-:W0:Y:S01]  /*3c50*/  MUFU.EX2 R45, R58 ;  /* 0x0000003a002d7308 */ /* 0x000e220000000800 */
[----:B--2---:R-:W-:-:S07]  /*3c60*/  FADD.FTZ R13, R43, R20 ;  /* 0x000000142b0d7221 */ /* 0x004fce0000010000 */
[----:B------:R-:W-:Y:S01]  /*3c70*/  MUFU.EX2 R41, R41 ;  /* 0x0000002900297308 */ /* 0x000fe20000000800 */
[C---:B-1----:R-:W-:Y:S01]  /*3c80*/  FADD.FTZ R4, R110.reuse, R13 ;  /* 0x0000000d6e047221 */ /* 0x042fe20000010000 */
[----:B------:R-:W-:Y:S02]  /*3c90*/  F2FP.BF16.F32.PACK_AB R13, R59, R28 ;  /* 0x0000001c3b0d723e */ /* 0x000fe400000010ff */
[----:B---3--:R-:W-:Y:S01]  /*3ca0*/  F2FP.BF16.F32.PACK_AB R8, R110, R43 ;  /* 0x0000002b6e08723e */ /* 0x008fe200000010ff */
[----:B------:R-:W-:Y:S02]  /*3cb0*/  IMAD.MOV.U32 R110, RZ, RZ, R135 ;  /* 0x000000ffff6e7224 */ /* 0x000fe400078e0087 */
[----:B------:R1:W-:Y:S01]  /*3cc0*/  STSM.16.M88.4 [R23], R12 ;  /* 0x0000000c17007844 */ /* 0x0003e20000000200 */
[----:B------:R-:W2:Y:S01]  /*3cd0*/  MUFU.EX2 R108, R108 ;  /* 0x0000006c006c7308 */ /* 0x000ea20000000800 */
[C---:B0-----:R-:W-:Y:S01]  /*3ce0*/  F2FP.BF16.F32.PACK_AB R27, R45.reuse, R56 ;  /* 0x000000382d1b723e */ /* 0x041fe200000010ff */
[----:B------:R-:W-:-:S04]  /*3cf0*/  FADD.FTZ R5, R45, R0 ;  /* 0x000000002d057221 */ /* 0x000fc80000010000 */
[----:B------:R1:W-:Y:S02]  /*3d00*/  STSM.16.M88.4 [R18+0x6000], R24 ;  /* 0x0060001812007844 */ /* 0x0003e40000000200 */
[----:B------:R-:W0:Y:S08]  /*3d10*/  MUFU.EX2 R86, R86 ;  /* 0x0000005600567308 */ /* 0x000e300000000800 */
[----:B------:R3:W4:Y:S01]  /*3d20*/  MUFU.EX2 R3, R90 ;  /* 0x0000005a00037308 */ /* 0x0007220000000800 */
[----:B--2---:R-:W-:-:S07]  /*3d30*/  F2FP.BF16.F32.PACK_AB R10, R108, R41 ;  /* 0x000000296c0a723e */ /* 0x004fce00000010ff */
[----:B------:R-:W2:Y:S01]  /*3d40*/  MUFU.EX2 R100, R100 ;  /* 0x0000006400647308 */ /* 0x000ea20000000800 */
[----:B0-----:R-:W-:Y:S01]  /*3d50*/  FADD.FTZ R0, R86, R5 ;  /* 0x0000000556007221 */ /* 0x001fe20000010000 */
[----:B---3--:R-:W-:-:S06]  /*3d60*/  IMAD.MOV.U32 R90, RZ, RZ, R135 ;  /* 0x000000ffff5a7224 */ /* 0x008fcc00078e0087 */
[----:B------:R0:W3:Y:S01]  /*3d70*/  MUFU.EX2 R29, R102 ;  /* 0x00000066001d7308 */ /* 0x0000e20000000800 */
[C---:B----4-:R-:W-:Y:S01]  /*3d80*/  F2FP.BF16.F32.PACK_AB R9, R3.reuse, R86 ;  /* 0x000000560309723e */ /* 0x050fe200000010ff */
[----:B------:R-:W-:Y:S01]  /*3d90*/  FADD.FTZ R5, R3, R0 ;  /* 0x0000000003057221 */ /* 0x000fe20000010000 */
[----:B------:R-:W-:-:S04]  /*3da0*/  FADD.FTZ R3, R41, R4 ;  /* 0x0000000429037221 */ /* 0x000fc80000010000 */
[----:B------:R-:W-:Y:S01]  /*3db0*/  FADD.FTZ R3, R108, R3 ;  /* 0x000000036c037221 */ /* 0x000fe20000010000 */
[----:B------:R-:W-:Y:S01]  /*3dc0*/  MOV R108, R135 ;  /* 0x00000087006c7202 */ /* 0x000fe20000000f00 */
[----:B--2---:R-:W-:Y:S01]  /*3dd0*/  FADD.FTZ R6, R100, R5 ;  /* 0x0000000564067221 */ /* 0x004fe20000010000 */
[--C-:B0-----:R-:W-:Y:S01]  /*3de0*/  IMAD.MOV.U32 R102, RZ, RZ, R135.reuse ;  /* 0x000000ffff667224 */ /* 0x101fe200078e0087 */
[C---:B---3--:R-:W-:Y:S02]  /*3df0*/  F2FP.BF16.F32.PACK_AB R11, R29.reuse, R100 ;  /* 0x000000641d0b723e */ /* 0x048fe400000010ff */
[----:B------:R-:W-:Y:S01]  /*3e00*/  FADD.FTZ R6, R29, R6 ;  /* 0x000000061d067221 */ /* 0x000fe20000010000 */
[----:B------:R-:W-:Y:S02]  /*3e10*/  IMAD.MOV.U32 R100, RZ, RZ, R135 ;  /* 0x000000ffff647224 */ /* 0x000fe400078e0087 */
[----:B------:R1:W-:Y:S01]  /*3e20*/  STSM.16.M88.4 [R17+0x6000], R8 ;  /* 0x0060000811007844 */ /* 0x0003e20000000200 */
[----:B------:R0:W-:Y:S06]  /*3e30*/  MEMBAR.ALL.CTA ;  /* 0x0000000000007992 */ /* 0x0001ec0000008000 */
[----:B0-----:R-:W0:Y:S02]  /*3e40*/  FENCE.VIEW.ASYNC.S ;  /* 0x00000000000073c6 */ /* 0x001e240000000000 */
[----:B0-----:R-:W-:Y:S01]  /*3e50*/  NOP ;  /* 0x0000000000007918 */ /* 0x001fe20000000000 */
[----:B------:R-:W-:Y:S05]  /*3e60*/  @!P1 BRA `(.L_x_174) ;  /* 0x0000002800a49947 */ /* 0x000fea0003800000 */
[----:B------:R-:W-:Y:S01]  /*3e70*/  VIADD R4, R149, 0xfffffffe ;  /* 0xfffffffe95047836 */ /* 0x000fe20000000000 */
[----:B------:R-:W-:Y:S01]  /*3e80*/  CS2R R134, SRZ ;  /* 0x0000000000867805 */ /* 0x000fe2000001ff00 */
[----:B------:R-:W-:Y:S01]  /*3e90*/  IMAD.MOV.U32 R5, RZ, RZ, R78 ;  /* 0x000000ffff057224 */ /* 0x000fe200078e004e */
[----:B------:R-:W-:Y:S01]  /*3ea0*/  CS2R R132, SRZ ;  /* 0x0000000000847805 */ /* 0x000fe2000001ff00 */
[----:B------:R-:W-:Y:S01]  /*3eb0*/  IMAD.MOV.U32 R0, RZ, RZ, R70 ;  /* 0x000000ffff007224 */ /* 0x000fe200078e0046 */
[----:B------:R-:W-:Y:S01]  /*3ec0*/  CS2R R130, SRZ ;  /* 0x0000000000827805 */ /* 0x000fe2000001ff00 */
[----:B------:R-:W-:Y:S01]  /*3ed0*/  IMAD.MOV.U32 R7, RZ, RZ, R2 ;  /* 0x000000ffff077224 */ /* 0x000fe200078e0002 */
        /* <DEDUP_REMOVED lines=20> */
[----:B------:R-:W-:Y:S01]  /*4020*/  CS2R R88, SRZ ;  /* 0x0000000000587805 */ /* 0x000fe2000001ff00 */
[----:B------:R-:W-:Y:S01]  /*4030*/  UMOV UR11, UR38 ;  /* 0x00000026000b7c82 */ /* 0x000fe20008000000 */
[----:B------:R-:W-:-:S05]  /*4040*/  ULDC UR10, c[0x0][0x9d8] ;  /* 0x00027600000a7ab9 */ /* 0x000fca0000000800 */
.L_x_185:
[----:B------:R-:W-:Y:S01]  /*4050*/  ISETP.NE.AND P2, PT, RZ, UR40, PT ;  /* 0x00000028ff007c0c */ /* 0x000fe2000bf45270 */
[----:B------:R-:W-:-:S04]  /*4060*/  UISETP.NE.AND UP0, UPT, UR11, 0x1, UPT ;  /* 0x000000010b00788c */ /* 0x000fc8000bf05270 */
[----:B------:R-:W-:-:S06]  /*4070*/  USEL UR6, URZ, 0x1, UP0 ;  /* 0x000000013f067887 */ /* 0x000fcc0008000000 */
[----:B------:R-:W-:Y:S02]  /*4080*/  LOP3.LUT R2, R7, UR6, RZ, 0x3c, !PT ;  /* 0x0000000607027c12 */ /* 0x000fe4000f8e3cff */
[----:B------:R-:W-:Y:S05]  /*4090*/  @P2 BRA `(.L_x_175) ;  /* 0x0000000000342947 */ /* 0x000fea0003800000 */
[----:B------:R-:W-:Y:S05]  /*40a0*/  @!P0 BRA `(.L_x_176) ;  /* 0x0000000000048947 */ /* 0x000fea0003800000 */
[----:B------:R-:W-:Y:S01]  /*40b0*/  BPT.TRAP 0x1 ;  /* 0x000000040000795c */ /* 0x000fe20000300000 */
.L_x_176:
[----:B------:R-:W-:Y:S01]  /*40c0*/  UIADD3 UR6, UR11, 0x1, URZ ;  /* 0x000000010b067890 */ /* 0x000fe2000fffe03f */
[----:B-1----:R-:W-:-:S03]  /*40d0*/  SHF.L.U32 R8, R2, 0x1f, RZ ;  /* 0x0000001f02087819 */ /* 0x002fc600000006ff */
[----:B------:R-:W-:-:S04]  /*40e0*/  UISETP.NE.AND UP0, UPT, UR6, 0x2, UPT ;  /* 0x000000020600788c */ /* 0x000fc8000bf05270 */
[----:B------:R-:W-:-:S04]  /*40f0*/  USEL UR6, UR6, URZ, UP0 ;  /* 0x0000003f06067287 */ /* 0x000fc80008000000 */
[----:B------:R-:W-:-:S09]  /*4100*/  ULEA UR6, UR6, UR41, 0x3 ;  /* 0x0000002906067291 */ /* 0x000fd2000f8e183f */
[----:B------:R0:W1:Y:S01]  /*4110*/  SYNCS.PHASECHK.TRANS64.TRYWAIT P1, [UR6+0x2d830], R8 ;  /* 0x02d83008ff0075a7 */ /* 0x0000620008020146 */
[----:B------:R-:W-:Y:S05]  /*4120*/  @!P0 BRA `(.L_x_177) ;  /* 0x0000000000048947 */ /* 0x000fea0003800000 */
[----:B------:R-:W-:Y:S01]  /*4130*/  BPT.TRAP 0x1 ;  /* 0x000000040000795c */ /* 0x000fe20000300000 */
.L_x_177:
[----:B-1----:R-:W-:Y:S05]  /*4140*/  @P1 BRA `(.L_x_175) ;  /* 0x0000000000081947 */ /* 0x002fea0003800000 */
[----:B------:R-:W1:Y:S02]  /*4150*/  SYNCS.PHASECHK.TRANS64.TRYWAIT P1, [UR6+0x2d830], R8 ;  /* 0x02d83008ff0075a7 */ /* 0x000e640008020146 */
[----:B-1----:R-:W-:Y:S05]  /*4160*/  @!P1 BRA `(.L_x_178) ;  /* 0x0000009c00dc9947 */ /* 0x002fea0003800000 */
.L_x_175:
[----:B-1----:R-:W1:Y:S01]  /*4170*/  S2R R9, SR_TID.X ;  /* 0x0000000000097919 */ /* 0x002e620000002100 */
[----:B------:R-:W-:Y:S01]  /*4180*/  UIADD3 UR38, UR11, 0x1, URZ ;  /* 0x000000010b267890 */ /* 0x000fe2000fffe03f */
[----:B------:R-:W-:Y:S01]  /*4190*/  UMOV UR7, 0x80000020 ;  /* 0x8000002000077882 */ /* 0x000fe20000000000 */
[----:B------:R-:W-:Y:S02]  /*41a0*/  UMOV UR32, UR8 ;  /* 0x0000000800207c82 */ /* 0x000fe40008000000 */
[----:B------:R-:W-:Y:S01]  /*41b0*/  UISETP.NE.AND UP0, UPT, UR38, 0x2, UPT ;  /* 0x000000022600788c */ /* 0x000fe2000bf05270 */
[----:B------:R-:W-:Y:S01]  /*41c0*/  UMOV UR33, UR9 ;  /* 0x0000000900217c82 */ /* 0x000fe20008000000 */
[----:B------:R-:W-:Y:S02]  /*41d0*/  UMOV UR35, 0x80000020 ;  /* 0x8000002000237882 */ /* 0x000fe40000000000 */
[----:B------:R-:W-:Y:S01]  /*41e0*/  USEL UR38, UR38, URZ, UP0 ;  /* 0x0000003f26267287 */ /* 0x000fe20008000000 */
[----:B------:R-:W-:Y:S01]  /*41f0*/  UMOV UR15, 0x80000020 ;  /* 0x80000020000f7882 */ /* 0x000fe20000000000 */
[----:B------:R-:W-:-:S02]  /*4200*/  UMOV UR19, 0x80000020 ;  /* 0x8000002000137882 */ /* 0x000fc40000000000 */
[----:B------:R-:W-:Y:S01]  /*4210*/  UIMAD UR6, UR38, 0x600, UR28 ;  /* 0x00000600260678a4 */ /* 0x000fe2000f8e021c */
[----:B------:R-:W-:Y:S01]  /*4220*/  UMOV UR23, 0x80000020 ;  /* 0x8000002000177882 */ /* 0x000fe20000000000 */
[----:B------:R-:W-:Y:S02]  /*4230*/  UMOV UR27, 0x80000020 ;  /* 0x80000020001b7882 */ /* 0x000fe40000000000 */
[----:B------:R-:W-:Y:S02]  /*4240*/  UIADD3 UR34, UR6, 0x2, URZ ;  /* 0x0000000206227890 */ /* 0x000fe4000fffe03f */
[----:B------:R-:W-:Y:S02]  /*4250*/  UIADD3 UR14, UR6, 0x200, URZ ;  /* 0x00000200060e7890 */ /* 0x000fe4000fffe03f */
[----:B------:R-:W-:Y:S02]  /*4260*/  UIADD3 UR18, UR6, 0x202, URZ ;  /* 0x0000020206127890 */ /* 0x000fe4000fffe03f */
[----:B------:R-:W-:-:S02]  /*4270*/  UIADD3 UR22, UR6, 0x400, URZ ;  /* 0x0000040006167890 */ /* 0x000fc4000fffe03f */
[----:B------:R-:W-:Y:S01]  /*4280*/  UIADD3 UR26, UR6, 0x402, URZ ;  /* 0x00000402061a7890 */ /* 0x000fe2000fffe03f */
[----:B-1----:R-:W-:-:S04]  /*4290*/  SHF.R.U32.HI R9, RZ, 0x7, R9 ;  /* 0x00000007ff097819 */ /* 0x002fc80000011609 */
[----:B0-----:R-:W-:-:S05]  /*42a0*/  IADD3 R8, R9, 0x8, RZ ;  /* 0x0000000809087810 */ /* 0x001fca0007ffe0ff */
[----:B------:R0:W-:Y:S06]  /*42b0*/  BAR.SYNC.DEFER_BLOCKING R8, 0x100 ;  /* 0x000400080000751d */ /* 0x0001ec0000010000 */
[----:B------:R-:W-:-:S06]  /*42c0*/  WARPGROUP.ARRIVE ;  /* 0x00000000000079c5 */ /* 0x000fcc0000000000 */
        /* <DEDUP_REMOVED lines=17> */
[----:B0-----:R-:W-:Y:S05]  /*43e0*/  @P2 BRA `(.L_x_179) ;  /* 0x0000000000282947 */ /* 0x001fea0003800000 */
[----:B------:R-:W-:Y:S05]  /*43f0*/  @!P0 BRA `(.L_x_180) ;  /* 0x0000000000048947 */ /* 0x000fea0003800000 */
[----:B------:R-:W-:Y:S01]  /*4400*/  BPT.TRAP 0x1 ;  /* 0x000000040000795c */ /* 0x000fe20000300000 */
.L_x_180:
[----:B------:R-:W-:Y:S01]  /*4410*/  ULEA UR6, UR11, UR41, 0x3 ;  /* 0x000000290b067291 */ /* 0x000fe2000f8e183f */
[----:B------:R-:W-:-:S08]  /*4420*/  SHF.L.U32 R7, R7, 0x1f, RZ ;  /* 0x0000001f07077819 */ /* 0x000fd000000006ff */
[----:B------:R0:W1:Y:S01]  /*4430*/  SYNCS.PHASECHK.TRANS64.TRYWAIT P1, [UR6+0x2d850], R7 ;  /* 0x02d85007ff0075a7 */ /* 0x0000620008020146 */
[----:B------:R-:W-:Y:S05]  /*4440*/  @!P0 BRA `(.L_x_181) ;  /* 0x0000000000048947 */ /* 0x000fea0003800000 */
[----:B------:R-:W-:Y:S01]  /*4450*/  BPT.TRAP 0x1 ;  /* 0x000000040000795c */ /* 0x000fe20000300000 */
.L_x_181:
[----:B-1----:R-:W-:Y:S05]  /*4460*/  @P1 BRA `(.L_x_179) ;  /* 0x0000000000081947 */ /* 0x002fea0003800000 */
[----:B------:R-:W1:Y:S02]  /*4470*/  SYNCS.PHASECHK.TRANS64.TRYWAIT P1, [UR6+0x2d850], R7 ;  /* 0x02d85007ff0075a7 */ /* 0x000e640008020146 */
[----:B-1----:R-:W-:Y:S05]  /*4480*/  @!P1 BRA `(.L_x_182) ;  /* 0x0000009c002c9947 */ /* 0x002fea0003800000 */
.L_x_179:
[----:B------:R-:W-:Y:S01]  /*4490*/  UIADD3 UR6, UR41, 0x400, URZ ;  /* 0x0000040029067890 */ /* 0x000fe2000fffe03f */
[----:B------:R-:W-:Y:S01]  /*44a0*/  WARPGROUP.ARRIVE ;  /* 0x00000000000079c5 */ /* 0x000fe20000000000 */
[----:B------:R-:W-:-:S05]  /*44b0*/  ULOP3.LUT UR7, UR39, 0x10000, URZ, 0xfc, !UPT ;  /* 0x0001000027077892 */ /* 0x000fca000f8efc3f */
[----:B------:R-:W1:Y:S01]  /*44c0*/  S2R R9, SR_TID.X ;  /* 0x0000000000097919 */ /* 0x000e620000002100 */
[----:B------:R-:W-:Y:S01]  /*44d0*/  USHF.R.U32.HI UR6, URZ, 0x4, UR6 ;  /* 0x000000043f067899 */ /* 0x000fe20008011606 */
[----:B------:R-:W-:Y:S01]  /*44e0*/  UMOV UR33, 0x40000040 ;  /* 0x4000004000217882 */ /* 0x000fe20000000000 */
[----:B------:R-:W-:Y:S02]  /*44f0*/  UMOV UR35, 0x80000020 ;  /* 0x8000002000237882 */ /* 0x000fe40000000000 */
[----:B------:R-:W-:Y:S01]  /*4500*/  ULOP3.LUT UR6, UR6, 0x3fff, URZ, 0xc0, !UPT ;  /* 0x00003fff06067892 */ /* 0x000fe2000f8ec03f */
[----:B------:R-:W-:-:S03]  /*4510*/  UMOV UR32, UR7 ;  /* 0x0000000700207c82 */ /* 0x000fc60008000000 */
[----:B------:R-:W-:-:S04]  /*4520*/  ULOP3.LUT UR6, UR6, 0x2000000, URZ, 0xfc, !UPT ;  /* 0x0200000006067892 */ /* 0x000fc8000f8efc3f */
[----:B------:R-:W-:-:S07]  /*4530*/  UIMAD UR6, UR11, 0x600, UR6 ;  /* 0x000006000b0678a4 */ /* 0x000fce000f8e0206 */
[----:B------:R-:W-:Y:S02]  /*4540*/  UMOV UR34, UR6 ;  /* 0x0000000600227c82 */ /* 0x000fe40008000000 */
[----:B------:R-:W-:Y:S01]  /*4550*/  HGMMA.64x96x16.F32.BF16 R88, gdesc[UR32].tnspB, R88, gsb0 ;  /* 0x41600000205879f0 */ /* 0x000fe20008001858 */
[----:B------:R-:W-:Y:S02]  /*4560*/  UIADD3 UR32, UR7, 0x2, URZ ;  /* 0x0000000207207890 */ /* 0x000fe4000fffe03f */
[----:B------:R-:W-:Y:S01]  /*4570*/  UIADD3 UR34, UR6, 0x40, URZ ;  /* 0x0000004006227890 */ /* 0x000fe2000fffe03f */
[----:B------:R-:W-:Y:S01]  /*4580*/  UMOV UR33, 0x40000040 ;  /* 0x4000004000217882 */ /* 0x000fe20000000000 */
[----:B------:R-:W-:Y:S01]  /*4590*/  UMOV UR35, 0x80000020 ;  /* 0x8000002000237882 */ /* 0x000fe20000000000 */
[----:B-1----:R-:W-:Y:S02]  /*45a0*/  SHF.R.U32.HI R8, RZ, 0x7, R9 ;  /* 0x00000007ff087819 */ /* 0x002fe40000011609 */
[----:B------:R-:W-:-:S03]  /*45b0*/  ISETP.GE.U32.AND P1, PT, R9, 0x180, PT ;  /* 0x000001800900780c */ /* 0x000fc60003f26070 */
[----:B0-----:R-:W-:-:S05]  /*45c0*/  VIADD R7, R8, 0x9 ;  /* 0x0000000908077836 */ /* 0x001fca0000000000 */
        /* <DEDUP_REMOVED lines=50> */
.L_x_183:
        /* <DEDUP_REMOVED lines=199> */
[----:B------:R-:W1:Y:S03]  /*5560*/  LDC R71, c[0x0][0x988] ;  /* 0x00026200ff477b82 */ /* 0x000e660000000800 */
[----:B------:R-:W2:Y:S01]  /*5570*/  SHFL.BFLY PT, R83, R82, 0x1, 0x1f ;  /* 0x0c201f0052537f89 */ /* 0x000ea200000e0000 */
[----:B0-----:R-:W-:-:S05]  /*5580*/  FMNMX.FTZ R84, R81, R70, !PT ;  /* 0x0000004651547209 */ /* 0x001fca0007810000 */
[----:B------:R-:W0:Y:S01]  /*5590*/  SHFL.BFLY PT, R85, R84, 0x1, 0x1f ;  /* 0x0c201f0054557f89 */ /* 0x000e2200000e0000 */
[----:B--2---:R-:W-:-:S05]  /*55a0*/  FMNMX.FTZ R70, R82, R83, !PT ;  /* 0x0000005352467209 */ /* 0x004fca0007810000 */
[C---:B------:R-:W-:Y:S01]  /*55b0*/  FADD.FTZ R0, -R70.reuse, R0 ;  /* 0x0000000046007221 */ /* 0x040fe20000010100 */
[----:B-1----:R-:W-:-:S03]  /*55c0*/  FMUL.FTZ R80, R70, R71 ;  /* 0x0000004746507220 */ /* 0x002fc60000410000 */
[-C--:B------:R-:W-:Y:S01]  /*55d0*/  FMUL.FTZ R83, R0, R71.reuse ;  /* 0x0000004700537220 */ /* 0x080fe20000410000 */
[-CC-:B------:R-:W-:Y:S01]  /*55e0*/  FFMA.FTZ R7, R7, R71.reuse, -R80.reuse ;  /* 0x0000004707077223 */ /* 0x180fe20000010850 */
[-CC-:B------:R-:W-:Y:S01]  /*55f0*/  FFMA.FTZ R8, R8, R71.reuse, -R80.reuse ;  /* 0x0000004708087223 */ /* 0x180fe20000010850 */
[-CC-:B------:R-:W-:Y:S01]  /*5600*/  FFMA.FTZ R11, R11, R71.reuse, -R80.reuse ;  /* 0x000000470b0b7223 */ /* 0x180fe20000010850 */
[-CC-:B------:R-:W-:Y:S01]  /*5610*/  FFMA.FTZ R12, R12, R71.reuse, -R80.reuse ;  /* 0x000000470c0c7223 */ /* 0x180fe20000010850 */
[-CC-:B------:R-:W-:Y:S01]  /*5620*/  FFMA.FTZ R15, R15, R71.reuse, -R80.reuse ;  /* 0x000000470f0f7223 */ /* 0x180fe20000010850 */
[--C-:B------:R-:W-:Y:S01]  /*5630*/  FFMA.FTZ R20, R20, R71, -R80.reuse ;  /* 0x0000004714147223 */ /* 0x100fe20000010850 */
[----:B0-----:R-:W-:Y:S01]  /*5640*/  FMNMX.FTZ R78, R84, R85, !PT ;  /* 0x00000055544e7209 */ /* 0x001fe20007810000 */
[----:B------:R-:W-:Y:S01]  /*5650*/  MUFU.EX2 R7, R7 ;  /* 0x0000000700077308 */ /* 0x000fe20000000800 */
[-CC-:B------:R-:W-:Y:S01]  /*5660*/  FFMA.FTZ R25, R25, R71.reuse, -R80.reuse ;  /* 0x0000004719197223 */ /* 0x180fe20000010850 */
[-CC-:B------:R-:W-:Y:S01]  /*5670*/  FFMA.FTZ R26, R26, R71.reuse, -R80.reuse ;  /* 0x000000471a1a7223 */ /* 0x180fe20000010850 */
[-CC-:B------:R-:W-:Y:S01]  /*5680*/  FFMA.FTZ R29, R29, R71.reuse, -R80.reuse ;  /* 0x000000471d1d7223 */ /* 0x180fe20000010850 */
[C---:B------:R-:W-:Y:S01]  /*5690*/  FADD.FTZ R0, -R78.reuse, R5 ;  /* 0x000000054e007221 */ /* 0x040fe20000010100 */
[-C--:B------:R-:W-:Y:S01]  /*56a0*/  FMUL.FTZ R84, R78, R71.reuse ;  /* 0x000000474e547220 */ /* 0x080fe20000410000 */
[-CC-:B------:R-:W-:Y:S01]  /*56b0*/  FFMA.FTZ R30, R30, R71.reuse, -R80.reuse ;  /* 0x000000471e1e7223 */ /* 0x180fe20000010850 */
[-C--:B------:R-:W-:Y:S01]  /*56c0*/  FFMA.FTZ R33, R33, R71.reuse, -R80 ;  /* 0x0000004721217223 */ /* 0x080fe20000010850 */
[-C--:B------:R-:W-:Y:S01]  /*56d0*/  FMUL.FTZ R0, R0, R71.reuse ;  /* 0x0000004700007220 */ /* 0x080fe20000410000 */
[-CC-:B------:R-:W-:Y:S01]  /*56e0*/  FFMA.FTZ R9, R9, R71.reuse, -R84.reuse ;  /* 0x0000004709097223 */ /* 0x180fe20000010854 */
[-C--:B------:R-:W-:Y:S01]  /*56f0*/  FFMA.FTZ R10, R10, R71.reuse, -R84 ;  /* 0x000000470a0a7223 */ /* 0x080fe20000010854 */
[----:B------:R0:W1:Y:S01]  /*5700*/  MUFU.EX2 R5, R83 ;  /* 0x0000005300057308 */ /* 0x0000620000000800 */
[-CC-:B------:R-:W-:Y:S01]  /*5710*/  FFMA.FTZ R34, R34, R71.reuse, -R80.reuse ;  /* 0x0000004722227223 */ /* 0x180fe20000010850 */
[-CC-:B------:R-:W-:Y:S01]  /*5720*/  FFMA.FTZ R37, R37, R71.reuse, -R80.reuse ;  /* 0x0000004725257223 */ /* 0x180fe20000010850 */
[-CC-:B------:R-:W-:Y:S01]  /*5730*/  FFMA.FTZ R38, R38, R71.reuse, -R80.reuse ;  /* 0x0000004726267223 */ /* 0x180fe20000010850 */
[-CC-:B------:R-:W-:Y:S01]  /*5740*/  FFMA.FTZ R41, R41, R71.reuse, -R80.reuse ;  /* 0x0000004729297223 */ /* 0x180fe20000010850 */
[-CC-:B------:R-:W-:Y:S01]  /*5750*/  FFMA.FTZ R42, R42, R71.reuse, -R80.reuse ;  /* 0x000000472a2a7223 */ /* 0x180fe20000010850 */
[-CC-:B------:R-:W-:Y:S01]  /*5760*/  FFMA.FTZ R45, R45, R71.reuse, -R80.reuse ;  /* 0x000000472d2d7223 */ /* 0x180fe20000010850 */
[-CC-:B------:R-:W-:Y:S01]  /*5770*/  FFMA.FTZ R46, R46, R71.reuse, -R80.reuse ;  /* 0x000000472e2e7223 */ /* 0x180fe20000010850 */
        /* <DEDUP_REMOVED lines=8> */
[----:B------:R-:W2:Y:S01]  /*5800*/  MUFU.EX2 R9, R9 ;  /* 0x0000000900097308 */ /* 0x000ea20000000800 */
[-CC-:B------:R-:W-:Y:S01]  /*5810*/  FFMA.FTZ R62, R62, R71.reuse, -R80.reuse ;  /* 0x000000473e3e7223 */ /* 0x180fe20000010850 */
[-CC-:B------:R-:W-:Y:S01]  /*5820*/  FFMA.FTZ R65, R65, R71.reuse, -R80.reuse ;  /* 0x0000004741417223 */ /* 0x180fe20000010850 */
[-CC-:B------:R-:W-:Y:S01]  /*5830*/  FFMA.FTZ R66, R66, R71.reuse, -R80.reuse ;  /* 0x0000004742427223 */ /* 0x180fe20000010850 */
[-CC-:B------:R-:W-:Y:S01]  /*5840*/  FFMA.FTZ R69, R69, R71.reuse, -R80.reuse ;  /* 0x0000004745457223 */ /* 0x180fe20000010850 */
[-CC-:B------:R-:W-:Y:S01]  /*5850*/  FFMA.FTZ R72, R72, R71.reuse, -R80.reuse ;  /* 0x0000004748487223 */ /* 0x180fe20000010850 */
[-CC-:B------:R-:W-:Y:S01]  /*5860*/  FFMA.FTZ R75, R75, R71.reuse, -R80.reuse ;  /* 0x000000474b4b7223 */ /* 0x180fe20000010850 */
[-C--:B------:R-:W-:Y:S01]  /*5870*/  FFMA.FTZ R76, R76, R71.reuse, -R80 ;  /* 0x000000474c4c7223 */ /* 0x080fe20000010850 */
[-CC-:B------:R-:W-:Y:S01]  /*5880*/  FFMA.FTZ R80, R13, R71.reuse, -R84.reuse ;  /* 0x000000470d507223 */ /* 0x180fe20000010854 */
[----:B------:R-:W3:Y:S01]  /*5890*/  MUFU.EX2 R8, R8 ;  /* 0x0000000800087308 */ /* 0x000ee20000000800 */
[-CC-:B0-----:R-:W-:Y:S01]  /*58a0*/  FFMA.FTZ R83, R14, R71.reuse, -R84.reuse ;  /* 0x000000470e537223 */ /* 0x181fe20000010854 */
[-CC-:B------:R-:W-:Y:S01]  /*58b0*/  FFMA.FTZ R13, R21, R71.reuse, -R84.reuse ;  /* 0x00000047150d7223 */ /* 0x180fe20000010854 */
[-CC-:B------:R-:W-:Y:S01]  /*58c0*/  FFMA.FTZ R81, R32, R71.reuse, -R84.reuse ;  /* 0x0000004720517223 */ /* 0x180fe20000010854 */
[-CC-:B------:R-:W-:Y:S01]  /*58d0*/  FFMA.FTZ R14, R24, R71.reuse, -R84.reuse ;  /* 0x00000047180e7223 */ /* 0x180fe20000010854 */
[-CC-:B------:R-:W-:Y:S01]  /*58e0*/  FFMA.FTZ R32, R44, R71.reuse, -R84.reuse ;  /* 0x000000472c207223 */ /* 0x180fe20000010854 */
[-CC-:B------:R-:W-:Y:S01]  /*58f0*/  FFMA.FTZ R44, R47, R71.reuse, -R84.reuse ;  /* 0x000000472f2c7223 */ /* 0x180fe20000010854 */
[--C-:B------:R-:W-:Y:S01]  /*5900*/  FFMA.FTZ R47, R63, R71, -R84.reuse ;  /* 0x000000473f2f7223 */ /* 0x100fe20000010854 */
[----:B------:R-:W0:Y:S01]  /*5910*/  MUFU.EX2 R10, R10 ;  /* 0x0000000a000a7308 */ /* 0x000e220000000800 */
[----:B-1----:R-:W-:Y:S01]  /*5920*/  FFMA.FTZ R3, R5, R3, R7 ;  /* 0x0000000305037223 */ /* 0x002fe20000010007 */
[----:B--2---:R-:W-:Y:S01]  /*5930*/  FFMA.FTZ R63, R0, R6, R9 ;  /* 0x00000006003f7223 */ /* 0x004fe20000010009 */
[-CC-:B------:R-:W-:Y:S01]  /*5940*/  FFMA.FTZ R24, R27, R71.reuse, -R84.reuse ;  /* 0x000000471b187223 */ /* 0x180fe20000010854 */
[-CC-:B------:R-:W-:Y:S01]  /*5950*/  FFMA.FTZ R82, R28, R71.reuse, -R84.reuse ;  /* 0x000000471c527223 */ /* 0x180fe20000010854 */
[-CC-:B------:R-:W-:Y:S01]  /*5960*/  FFMA.FTZ R28, R31, R71.reuse, -R84.reuse ;  /* 0x000000471f1c7223 */ /* 0x180fe20000010854 */
[-CC-:B------:R-:W-:Y:S01]  /*5970*/  FFMA.FTZ R31, R43, R71.reuse, -R84.reuse ;  /* 0x000000472b1f7223 */ /* 0x180fe20000010854 */
[-CC-:B------:R-:W-:Y:S01]  /*5980*/  FFMA.FTZ R43, R60, R71.reuse, -R84.reuse ;  /* 0x000000473c2b7223 */ /* 0x180fe20000010854 */
[----:B------:R-:W1:Y:S01]  /*5990*/  MUFU.EX2 R11, R11 ;  /* 0x0000000b000b7308 */ /* 0x000e620000000800 */
[----:B---3--:R-:W-:Y:S01]  /*59a0*/  FADD.FTZ R6, R8, R3 ;  /* 0x0000000308067221 */ /* 0x008fe20000010000 */
[-CC-:B------:R-:W-:Y:S01]  /*59b0*/  FFMA.FTZ R27, R35, R71.reuse, -R84.reuse ;  /* 0x00000047231b7223 */ /* 0x180fe20000010854 */
[-CC-:B------:R-:W-:Y:S01]  /*59c0*/  FFMA.FTZ R51, R51, R71.reuse, -R84.reuse ;  /* 0x0000004733337223 */ /* 0x180fe20000010854 */
[-CC-:B------:R-:W-:Y:S01]  /*59d0*/  FFMA.FTZ R21, R39, R71.reuse, -R84.reuse ;  /* 0x0000004727157223 */ /* 0x180fe20000010854 */
[-CC-:B------:R-:W-:Y:S01]  /*59e0*/  FFMA.FTZ R36, R36, R71.reuse, -R84.reuse ;  /* 0x0000004724247223 */ /* 0x180fe20000010854 */
[-CC-:B------:R-:W-:Y:S01]  /*59f0*/  FFMA.FTZ R39, R48, R71.reuse, -R84.reuse ;  /* 0x0000004730277223 */ /* 0x180fe20000010854 */
[-CC-:B------:R-:W-:Y:S01]  /*5a00*/  FFMA.FTZ R48, R64, R71.reuse, -R84.reuse ;  /* 0x0000004740307223 */ /* 0x180fe20000010854 */
[----:B------:R-:W2:Y:S01]  /*5a10*/  MUFU.EX2 R80, R80 ;  /* 0x0000005000507308 */ /* 0x000ea20000000800 */
[----:B0-----:R-:W-:Y:S01]  /*5a20*/  FADD.FTZ R63, R10, R63 ;  /* 0x0000003f0a3f7221 */ /* 0x001fe20000010000 */
[-CC-:B------:R-:W-:Y:S01]  /*5a30*/  FFMA.FTZ R35, R40, R71.reuse, -R84.reuse ;  /* 0x0000004728237223 */ /* 0x180fe20000010854 */
[-CC-:B------:R-:W-:Y:S01]  /*5a40*/  FFMA.FTZ R52, R52, R71.reuse, -R84.reuse ;  /* 0x0000004734347223 */ /* 0x180fe20000010854 */
[-CC-:B------:R-:W-:Y:S01]  /*5a50*/  FFMA.FTZ R85, R67, R71.reuse, -R84.reuse ;  /* 0x0000004743557223 */ /* 0x180fe20000010854 */
[-CC-:B------:R-:W-:Y:S01]  /*5a60*/  FFMA.FTZ R40, R59, R71.reuse, -R84.reuse ;  /* 0x000000473b287223 */ /* 0x180fe20000010854 */
[-CC-:B------:R-:W-:Y:S01]  /*5a70*/  FFMA.FTZ R55, R55, R71.reuse, -R84.reuse ;  /* 0x0000004737377223 */ /* 0x180fe20000010854 */
[-C--:B------:R-:W-:Y:S01]  /*5a80*/  FFMA.FTZ R56, R56, R71.reuse, -R84 ;  /* 0x0000004738387223 */ /* 0x080fe20000010854 */
[----:B------:R-:W0:Y:S01]  /*5a90*/  MUFU.EX2 R12, R12 ;  /* 0x0000000c000c7308 */ /* 0x000e220000000800 */
[----:B-1----:R-:W-:Y:S01]  /*5aa0*/  FADD.FTZ R3, R11, R6 ;  /* 0x000000060b037221 */ /* 0x002fe20000010000 */
[-CC-:B------:R-:W-:Y:S01]  /*5ab0*/  FFMA.FTZ R68, R68, R71.reuse, -R84.reuse ;  /* 0x0000004744447223 */ /* 0x180fe20000010854 */
[-CC-:B------:R-:W-:Y:S01]  /*5ac0*/  FFMA.FTZ R73, R73, R71.reuse, -R84.reuse ;  /* 0x0000004749497223 */ /* 0x180fe20000010854 */
[-CC-:B------:R-:W-:Y:S01]  /*5ad0*/  FFMA.FTZ R74, R74, R71.reuse, -R84.reuse ;  /* 0x000000474a4a7223 */ /* 0x180fe20000010854 */
[----:B------:R-:W-:-:S03]  /*5ae0*/  FFMA.FTZ R79, R79, R71, -R84 ;  /* 0x000000474f4f7223 */ /* 0x000fc60000010854 */
[----:B------:R-:W1:Y:S01]  /*5af0*/  MUFU.EX2 R83, R83 ;  /* 0x0000005300537308 */ /* 0x000e620000000800 */
[----:B--2---:R-:W-:-:S07]  /*5b00*/  FADD.FTZ R6, R80, R63 ;  /* 0x0000003f50067221 */ /* 0x004fce0000010000 */
[----:B------:R-:W2:Y:S01]  /*5b10*/  MUFU.EX2 R15, R15 ;  /* 0x0000000f000f7308 */ /* 0x000ea20000000800 */
[----:B0-----:R-:W-:-:S07]  /*5b20*/  FADD.FTZ R60, R12, R3 ;  /* 0x000000030c3c7221 */ /* 0x001fce0000010000 */
[----:B------:R-:W0:Y:S01]  /*5b30*/  MUFU.EX2 R13, R13 ;  /* 0x0000000d000d7308 */ /* 0x000e220000000800 */
[----:B-1----:R-:W-:-:S07]  /*5b40*/  FADD.FTZ R6, R83, R6 ;  /* 0x0000000653067221 */ /* 0x002fce0000010000 */
[----:B------:R-:W1:Y:S01]  /*5b50*/  MUFU.EX2 R20, R20 ;  /* 0x0000001400147308 */ /* 0x000e620000000800 */
[----:B--2---:R-:W-:-:S07]  /*5b60*/  FADD.FTZ R3, R15, R60 ;  /* 0x0000003c0f037221 */ /* 0x004fce0000010000 */
[----:B------:R-:W2:Y:S01]  /*5b70*/  MUFU.EX2 R14, R14 ;  /* 0x0000000e000e7308 */ /* 0x000ea20000000800 */
[----:B0-----:R-:W-:-:S07]  /*5b80*/  FADD.FTZ R63, R13, R6 ;  /* 0x000000060d3f7221 */ /* 0x001fce0000010000 */
[----:B------:R-:W0:Y:S01]  /*5b90*/  MUFU.EX2 R25, R25 ;  /* 0x0000001900197308 */ /* 0x000e220000000800 */
[----:B-1----:R-:W-:-:S07]  /*5ba0*/  FADD.FTZ R6, R20, R3 ;  /* 0x0000000314067221 */ /* 0x002fce0000010000 */
[----:B------:R-:W-:Y:S01]  /*5bb0*/  MUFU.EX2 R24, R24 ;  /* 0x0000001800187308 */ /* 0x000fe20000000800 */
[----:B--2---:R-:W-:-:S07]  /*5bc0*/  FADD.FTZ R63, R14, R63 ;  /* 0x0000003f0e3f7221 */ /* 0x004fce0000010000 */
[----:B------:R-:W1:Y:S01]  /*5bd0*/  MUFU.EX2 R26, R26 ;  /* 0x0000001a001a7308 */ /* 0x000e620000000800 */
[----:B0-----:R-:W-:-:S07]  /*5be0*/  FADD.FTZ R3, R25, R6 ;  /* 0x0000000619037221 */ /* 0x001fce0000010000 */
[----:B------:R-:W-:Y:S08]  /*5bf0*/  MUFU.EX2 R82, R82 ;  /* 0x0000005200527308 */ /* 0x000ff00000000800 */
[----:B------:R-:W0:Y:S01]  /*5c00*/  MUFU.EX2 R29, R29 ;  /* 0x0000001d001d7308 */ /* 0x000e220000000800 */
[----:B-1----:R-:W-:-:S07]  /*5c10*/  FADD.FTZ R6, R26, R3 ;  /* 0x000000031a067221 */ /* 0x002fce0000010000 */
[----:B------:R-:W1:Y:S08]  /*5c20*/  MUFU.EX2 R28, R28 ;  /* 0x0000001c001c7308 */ /* 0x000e700000000800 */
[----:B------:R-:W-:Y:S01]  /*5c30*/  MUFU.EX2 R30, R30 ;  /* 0x0000001e001e7308 */ /* 0x000fe20000000800 */
[----:B0-----:R-:W-:-:S07]  /*5c40*/  FADD.FTZ R3, R29, R6 ;  /* 0x000000061d037221 */ /* 0x001fce0000010000 */
[----:B------:R-:W0:Y:S08]  /*5c50*/  MUFU.EX2 R81, R81 ;  /* 0x0000005100517308 */ /* 0x000e300000000800 */
[----:B------:R-:W-:Y:S08]  /*5c60*/  MUFU.EX2 R33, R33 ;  /* 0x0000002100217308 */ /* 0x000ff00000000800 */
[----:B------:R-:W2:Y:S08]  /*5c70*/  MUFU.EX2 R27, R27 ;  /* 0x0000001b001b7308 */ /* 0x000eb00000000800 */
[----:B------:R3:W-:Y:S08]  /*5c80*/  MUFU.EX2 R64, R51 ;  /* 0x0000003300407308 */ /* 0x0007f00000000800 */
[----:B------:R-:W-:Y:S01]  /*5c90*/  MUFU.EX2 R34, R34 ;  /* 0x0000002200227308 */ /* 0x000fe20000000800 */
[----:B---3--:R-:W-:-:S04]  /*5ca0*/  FADD.FTZ R51, R24, R63 ;  /* 0x0000003f18337221 */ /* 0x008fc80000010000 */
[----:B------:R-:W-:-:S03]  /*5cb0*/  FADD.FTZ R51, R82, R51 ;  /* 0x0000003352337221 */ /* 0x000fc60000010000 */
[----:B------:R-:W3:Y:S01]  /*5cc0*/  MUFU.EX2 R36, R36 ;  /* 0x0000002400247308 */ /* 0x000ee20000000800 */
[----:B-1----:R-:W-:-:S04]  /*5cd0*/  FADD.FTZ R6, R28, R51 ;  /* 0x000000331c067221 */ /* 0x002fc80000010000 */
[----:B0-----:R-:W-:-:S03]  /*5ce0*/  FADD.FTZ R6, R81, R6 ;  /* 0x0000000651067221 */ /* 0x001fc60000010000 */
[----:B------:R-:W-:Y:S01]  /*5cf0*/  MUFU.EX2 R37, R37 ;  /* 0x0000002500257308 */ /* 0x000fe20000000800 */
[----:B--2---:R-:W-:-:S07]  /*5d00*/  FADD.FTZ R51, R27, R6 ;  /* 0x000000061b337221 */ /* 0x004fce0000010000 */
[----:B------:R-:W0:Y:S08]  /*5d10*/  MUFU.EX2 R21, R21 ;  /* 0x0000001500157308 */ /* 0x000e300000000800 */
[----:B------:R-:W1:Y:S08]  /*5d20*/  MUFU.EX2 R38, R38 ;  /* 0x0000002600267308 */ /* 0x000e700000000800 */
[----:B------:R2:W-:Y:S08]  /*5d30*/  MUFU.EX2 R67, R52 ;  /* 0x0000003400437308 */ /* 0x0005f00000000800 */
[----:B------:R-:W4:Y:S01]  /*5d40*/  MUFU.EX2 R35, R35 ;  /* 0x0000002300237308 */ /* 0x000f220000000800 */
[----:B--2---:R-:W-:-:S04]  /*5d50*/  FADD.FTZ R52, R30, R3 ;  /* 0x000000031e347221 */ /* 0x004fc80000010000 */
[----:B------:R-:W-:Y:S01]  /*5d60*/  FADD.FTZ R3, R33, R52 ;  /* 0x0000003421037221 */ /* 0x000fe20000010000 */
[----:B---3--:R-:W-:Y:S02]  /*5d70*/  FADD.FTZ R52, R36, R51 ;  /* 0x0000003324347221 */ /* 0x008fe40000010000 */
[----:B------:R-:W2:Y:S01]  /*5d80*/  MUFU.EX2 R41, R41 ;  /* 0x0000002900297308 */ /* 0x000ea20000000800 */
[----:B------:R-:W-:Y:S01]  /*5d90*/  FADD.FTZ R6, R34, R3 ;  /* 0x0000000322067221 */ /* 0x000fe20000010000 */
[----:B0-----:R-:W-:-:S03]  /*5da0*/  FADD.FTZ R52, R21, R52 ;  /* 0x0000003415347221 */ /* 0x001fc60000010000 */
[----:B------:R-:W-:-:S03]  /*5db0*/  FADD.FTZ R3, R37, R6 ;  /* 0x0000000625037221 */ /* 0x000fc60000010000 */
[----:B------:R-:W-:Y:S01]  /*5dc0*/  MUFU.EX2 R31, R31 ;  /* 0x0000001f001f7308 */ /* 0x000fe20000000800 */
[----:B-1----:R-:W-:Y:S01]  /*5dd0*/  FADD.FTZ R6, R38, R3 ;  /* 0x0000000326067221 */ /* 0x002fe20000010000 */
[----:B----4-:R-:W-:-:S06]  /*5de0*/  FADD.FTZ R52, R35, R52 ;  /* 0x0000003423347221 */ /* 0x010fcc0000010000 */
[----:B------:R-:W0:Y:S01]  /*5df0*/  MUFU.EX2 R42, R42 ;  /* 0x0000002a002a7308 */ /* 0x000e220000000800 */
[----:B--2---:R-:W-:-:S07]  /*5e00*/  FADD.FTZ R3, R41, R6 ;  /* 0x0000000629037221 */ /* 0x004fce0000010000 */
[----:B------:R-:W-:Y:S08]  /*5e10*/  MUFU.EX2 R32, R32 ;  /* 0x0000002000207308 */ /* 0x000ff00000000800 */
[----:B------:R-:W1:Y:S01]  /*5e20*/  MUFU.EX2 R45, R45 ;  /* 0x0000002d002d7308 */ /* 0x000e620000000800 */
[----:B0-----:R-:W-:-:S07]  /*5e30*/  FADD.FTZ R6, R42, R3 ;  /* 0x000000032a067221 */ /* 0x001fce0000010000 */
[----:B------:R-:W0:Y:S08]  /*5e40*/  MUFU.EX2 R44, R44 ;  /* 0x0000002c002c7308 */ /* 0x000e300000000800 */
[----:B------:R-:W2:Y:S01]  /*5e50*/  MUFU.EX2 R46, R46 ;  /* 0x0000002e002e7308 */ /* 0x000ea20000000800 */
[----:B-1----:R-:W-:-:S07]  /*5e60*/  FADD.FTZ R3, R45, R6 ;  /* 0x000000062d037221 */ /* 0x002fce0000010000 */
[----:B------:R1:W3:Y:S08]  /*5e70*/  MUFU.EX2 R59, R39 ;  /* 0x00000027003b7308 */ /* 0x0002f00000000800 */
[----:B------:R-:W-:Y:S01]  /*5e80*/  MUFU.EX2 R49, R49 ;  /* 0x0000003100317308 */ /* 0x000fe20000000800 */
[----:B-1----:R-:W-:Y:S01]  /*5e90*/  FFMA.FTZ R39, R77, R71, -R84 ;  /* 0x000000474d277223 */ /* 0x002fe20000010854 */
[----:B------:R-:W-:-:S04]  /*5ea0*/  FADD.FTZ R77, R31, R52 ;  /* 0x000000341f4d7221 */ /* 0x000fc80000010000 */
[----:B------:R-:W-:Y:S02]  /*5eb0*/  FADD.FTZ R77, R32, R77 ;  /* 0x0000004d204d7221 */ /* 0x000fe40000010000 */
[----:B------:R-:W-:Y:S02]  /*5ec0*/  MUFU.EX2 R50, R50 ;  /* 0x0000003200327308 */ /* 0x000fe40000000800 */
[----:B0-----:R-:W-:-:S06]  /*5ed0*/  FADD.FTZ R6, R44, R77 ;  /* 0x0000004d2c067221 */ /* 0x001fcc0000010000 */
[----:B------:R-:W-:Y:S08]  /*5ee0*/  MUFU.EX2 R53, R53 ;  /* 0x0000003500357308 */ /* 0x000ff00000000800 */
[----:B------:R-:W0:Y:S08]  /*5ef0*/  MUFU.EX2 R60, R55 ;  /* 0x00000037003c7308 */ /* 0x000e300000000800 */
[----:B------:R2:W-:Y:S08]  /*5f00*/  MUFU.EX2 R55, R40 ;  /* 0x0000002800377308 */ /* 0x0005f00000000800 */
[----:B------:R-:W-:Y:S01]  /*5f10*/  MUFU.EX2 R54, R54 ;  /* 0x0000003600367308 */ /* 0x000fe20000000800 */
[----:B--2---:R-:W-:Y:S01]  /*5f20*/  FADD.FTZ R40, R46, R3 ;  /* 0x000000032e287221 */ /* 0x004fe20000010000 */
[----:B---3--:R-:W-:-:S04]  /*5f30*/  FADD.FTZ R3, R59, R6 ;  /* 0x000000063b037221 */ /* 0x008fc80000010000 */
[----:B------:R-:W-:Y:S02]  /*5f40*/  FADD.FTZ R6, R64, R3 ;  /* 0x0000000340067221 */ /* 0x000fe40000010000 */
[----:B------:R-:W1:Y:S02]  /*5f50*/  MUFU.EX2 R63, R56 ;  /* 0x00000038003f7308 */ /* 0x000e640000000800 */
[----:B------:R-:W-:-:S04]  /*5f60*/  FADD.FTZ R3, R67, R6 ;  /* 0x0000000643037221 */ /* 0x000fc80000010000 */
[----:B0-----:R-:W-:Y:S02]  /*5f70*/  FADD.FTZ R6, R60, R3 ;  /* 0x000000033c067221 */ /* 0x001fe40000010000 */
[----:B------:R-:W0:Y:S08]  /*5f80*/  MUFU.EX2 R57, R57 ;  /* 0x0000003900397308 */ /* 0x000e300000000800 */
[----:B------:R2:W3:Y:S01]  /*5f90*/  MUFU.EX2 R56, R43 ;  /* 0x0000002b00387308 */ /* 0x0004e20000000800 */
[----:B-1----:R-:W-:-:S04]  /*5fa0*/  FADD.FTZ R6, R63, R6 ;  /* 0x000000063f067221 */ /* 0x002fc80000010000 */
[----:B------:R-:W-:-:S03]  /*5fb0*/  FADD.FTZ R77, R55, R6 ;  /* 0x00000006374d7221 */ /* 0x000fc60000010000 */
[----:B------:R-:W1:Y:S01]  /*5fc0*/  MUFU.EX2 R58, R58 ;  /* 0x0000003a003a7308 */ /* 0x000e620000000800 */
[----:B--2---:R-:W-:-:S04]  /*5fd0*/  FADD.FTZ R43, R49, R40 ;  /* 0x00000028312b7221 */ /* 0x004fc80000010000 */
[----:B------:R-:W-:-:S03]  /*5fe0*/  FADD.FTZ R40, R50, R43 ;  /* 0x0000002b32287221 */ /* 0x000fc60000010000 */
[----:B------:R-:W2:Y:S01]  /*5ff0*/  MUFU.EX2 R61, R61 ;  /* 0x0000003d003d7308 */ /* 0x000ea20000000800 */
[----:B------:R-:W-:-:S04]  /*6000*/  FADD.FTZ R43, R53, R40 ;  /* 0x00000028352b7221 */ /* 0x000fc80000010000 */
[----:B------:R-:W-:-:S03]  /*6010*/  FADD.FTZ R40, R54, R43 ;  /* 0x0000002b36287221 */ /* 0x000fc60000010000 */
[----:B------:R-:W4:Y:S01]  /*6020*/  MUFU.EX2 R51, R47 ;  /* 0x0000002f00337308 */ /* 0x000f220000000800 */
[----:B0-----:R-:W-:Y:S01]  /*6030*/  FADD.FTZ R3, R57, R40 ;  /* 0x0000002839037221 */ /* 0x001fe20000010000 */
[----:B---3--:R-:W-:-:S03]  /*6040*/  FADD.FTZ R40, R56, R77 ;  /* 0x0000004d38287221 */ /* 0x008fc60000010000 */
[----:B-1----:R-:W-:-:S03]  /*6050*/  FADD.FTZ R6, R58, R3 ;  /* 0x000000033a067221 */ /* 0x002fc60000010000 */
[----:B------:R-:W0:Y:S01]  /*6060*/  MUFU.EX2 R62, R62 ;  /* 0x0000003e003e7308 */ /* 0x000e220000000800 */
[----:B--2---:R-:W-:-:S07]  /*6070*/  FADD.FTZ R3, R61, R6 ;  /* 0x000000063d037221 */ /* 0x004fce0000010000 */
[----:B------:R-:W1:Y:S01]  /*6080*/  MUFU.EX2 R52, R48 ;  /* 0x0000003000347308 */ /* 0x000e620000000800 */
[----:B----4-:R-:W-:-:S07]  /*6090*/  FADD.FTZ R77, R51, R40 ;  /* 0x00000028334d7221 */ /* 0x010fce0000010000 */
        /* <DEDUP_REMOVED lines=23> */
[----:B--2---:R-:W-:Y:S01]  /*6210*/  FADD.FTZ R77, R39, R68 ;  /* 0x00000044274d7221 */ /* 0x004fe20000010000 */
[----:B0-----:R-:W-:-:S03]  /*6220*/  FADD.FTZ R3, R76, R3 ;  /* 0x000000034c037221 */ /* 0x001fc60000010000 */
[----:B-1----:R-:W-:Y:S01]  /*6230*/  FADD.FTZ R6, R40, R77 ;  /* 0x0000004d28067221 */ /* 0x002fe20000010000 */
[----:B------:R-:W-:Y:S06]  /*6240*/  @!P0 BRA `(.L_x_184) ;  /* 0x0000000000048947 */ /* 0x000fec0003800000 */
[----:B------:R-:W-:Y:S01]  /*6250*/  BPT.TRAP 0x1 ;  /* 0x000000040000795c */ /* 0x000fe20000300000 */
.L_x_184:
[----:B------:R-:W-:Y:S01]  /*6260*/  ULEA UR6, UR11, UR41, 0x3 ;  /* 0x000000290b067291 */ /* 0x000fe2000f8e183f */
[----:B------:R-:W-:Y:S01]  /*6270*/  F2FP.BF16.F32.PACK_AB R9, R10, R9 ;  /* 0x000000090a09723e */ /* 0x000fe200000010ff */
[----:B------:R-:W-:Y:S01]  /*6280*/  FMUL.FTZ R88, R88, R5 ;  /* 0x0000000558587220 */ /* 0x000fe20000410000 */
        /* <DEDUP_REMOVED lines=9> */
[----:B------:R-:W-:Y:S01]  /*6320*/  FMUL.FTZ R92, R92, R5 ;  /* 0x000000055c5c7220 */ /* 0x000fe20000410000 */
[----:B------:R-:W-:Y:S01]  /*6330*/  F2FP.BF16.F32.PACK_AB R14, R26, R25 ;  /* 0x000000191a0e723e */ /* 0x000fe200000010ff */
[-C--:B------:R-:W-:Y:S01]  /*6340*/  FMUL.FTZ R93, R93, R5.reuse ;  /* 0x000000055d5d7220 */ /* 0x080fe20000410000 */
[----:B------:R-:W-:Y:S01]  /*6350*/  F2FP.BF16.F32.PACK_AB R15, R82, R24 ;  /* 0x00000018520f723e */ /* 0x000fe200000010ff */
[----:B------:R-:W-:Y:S01]  /*6360*/  FMUL.FTZ R96, R96, R5 ;  /* 0x0000000560607220 */ /* 0x000fe20000410000 */
[----:B------:R-:W-:Y:S01]  /*6370*/  F2FP.BF16.F32.PACK_AB R24, R30, R29 ;  /* 0x0000001d1e18723e */ /* 0x000fe200000010ff */
[----:B------:R-:W-:Y:S01]  /*6380*/  SYNCS.ARRIVE.TRANS64.RED.A1T0 RZ, [UR6], RZ ;  /* 0x000000ffffff79a7 */ /* 0x000fe20008100406 */
[----:B------:R-:W-:Y:S01]  /*6390*/  F2FP.BF16.F32.PACK_AB R25, R81, R28 ;  /* 0x0000001c5119723e */ /* 0x000fe200000010ff */
[----:B------:R0:W-:Y:S01]  /*63a0*/  STSM.16.M88.4 [R16+0x21800], R8 ;  /* 0x0218000810007844 */ /* 0x0001e20000000200 */
[----:B------:R-:W-:Y:S01]  /*63b0*/  F2FP.BF16.F32.PACK_AB R26, R34, R33 ;  /* 0x00000021221a723e */ /* 0x000fe200000010ff */
[----:B------:R-:W-:Y:S01]  /*63c0*/  FMUL.FTZ R97, R97, R5 ;  /* 0x0000000561617220 */ /* 0x000fe20000410000 */
[----:B------:R-:W-:Y:S01]  /*63d0*/  F2FP.BF16.F32.PACK_AB R27, R36, R27 ;  /* 0x0000001b241b723e */ /* 0x000fe200000010ff */
[----:B------:R1:W-:Y:S01]  /*63e0*/  STSM.16.M88.4 [R22], R12 ;  /* 0x0000000c16007844 */ /* 0x0003e20000000200 */
[----:B------:R-:W-:Y:S01]  /*63f0*/  F2FP.BF16.F32.PACK_AB R28, R38, R37 ;  /* 0x00000025261c723e */ /* 0x000fe200000010ff */
[----:B------:R-:W-:Y:S01]  /*6400*/  FMUL.FTZ R100, R100, R5 ;  /* 0x0000000564647220 */ /* 0x000fe20000410000 */
[----:B------:R-:W-:Y:S01]  /*6410*/  F2FP.BF16.F32.PACK_AB R29, R35, R21 ;  /* 0x00000015231d723e */ /* 0x000fe200000010ff */
[----:B------:R2:W-:Y:S01]  /*6420*/  STSM.16.M88.4 [R18], R24 ;  /* 0x0000001812007844 */ /* 0x0005e20000000200 */
[----:B------:R-:W-:Y:S01]  /*6430*/  F2FP.BF16.F32.PACK_AB R30, R42, R41 ;  /* 0x000000292a1e723e */ /* 0x000fe200000010ff */
[----:B------:R-:W-:Y:S01]  /*6440*/  FMUL.FTZ R101, R101, R5 ;  /* 0x0000000565657220 */ /* 0x000fe20000410000 */
        /* <DEDUP_REMOVED lines=10> */
[----:B0-----:R-:W-:Y:S01]  /*64f0*/  F2FP.BF16.F32.PACK_AB R8, R54, R53 ;  /* 0x000000353608723e */ /* 0x001fe200000010ff */
[----:B------:R-:W-:Y:S01]  /*6500*/  FMUL.FTZ R112, R112, R5 ;  /* 0x0000000570707220 */ /* 0x000fe20000410000 */
[----:B------:R-:W-:Y:S01]  /*6510*/  F2FP.BF16.F32.PACK_AB R9, R63, R60 ;  /* 0x0000003c3f09723e */ /* 0x000fe200000010ff */
[----:B------:R2:W-:Y:S01]  /*6520*/  STSM.16.M88.4 [R16+0x27800], R32 ;  /* 0x0278002010007844 */ /* 0x0005e20000000200 */
[----:B------:R-:W-:Y:S01]  /*6530*/  F2FP.BF16.F32.PACK_AB R10, R58, R57 ;  /* 0x000000393a0a723e */ /* 0x000fe200000010ff */
[----:B------:R-:W-:Y:S01]  /*6540*/  FMUL.FTZ R113, R113, R5 ;  /* 0x0000000571717220 */ /* 0x000fe20000410000 */
[----:B------:R-:W-:Y:S01]  /*6550*/  F2FP.BF16.F32.PACK_AB R11, R56, R55 ;  /* 0x00000037380b723e */ /* 0x000fe200000010ff */
[----:B------:R-:W-:Y:S01]  /*6560*/  FMUL.FTZ R116, R116, R5 ;  /* 0x0000000574747220 */ /* 0x000fe20000410000 */
[----:B-1----:R-:W-:Y:S01]  /*6570*/  F2FP.BF16.F32.PACK_AB R12, R62, R61 ;  /* 0x0000003d3e0c723e */ /* 0x002fe200000010ff */
        /* <DEDUP_REMOVED lines=14> */
[-C--:B------:R-:W-:Y:S01]  /*6660*/  FMUL.FTZ R128, R128, R5.reuse ;  /* 0x0000000580807220 */ /* 0x080fe20000410000 */
[----:B------:R-:W-:Y:S01]  /*6670*/  ISETP.GT.AND P1, PT, R4, RZ, PT ;  /* 0x000000ff0400720c */ /* 0x000fe20003f24270 */
[-C--:B------:R-:W-:Y:S01]  /*6680*/  FMUL.FTZ R129, R129, R5.reuse ;  /* 0x0000000581817220 */ /* 0x080fe20000410000 */
[-C--:B------:R-:W-:Y:S01]  /*6690*/  FMUL.FTZ R132, R132, R5.reuse ;  /* 0x0000000584847220 */ /* 0x080fe20000410000 */
[----:B------:R2:W-:Y:S01]  /*66a0*/  STSM.16.M88.4 [R17+0x6000], R72 ;  /* 0x0060004811007844 */ /* 0x0005e20000000200 */
[----:B------:R-:W-:Y:S01]  /*66b0*/  FMUL.FTZ R133, R133, R5 ;  /* 0x0000000585857220 */ /* 0x000fe20000410000 */
        /* <DEDUP_REMOVED lines=30> */
[----:B------:R-:W-:Y:S01]  /*68a0*/  VIADD R4, R4, 0xffffffff ;  /* 0xffffffff04047836 */ /* 0x000fe20000000000 */
[----:B------:R-:W-:Y:S01]  /*68b0*/  MOV R7, R2 ;  /* 0x0000000200077202 */ /* 0x000fe20000000f00 */
[----:B------:R-:W-:-:S02]  /*68c0*/  IMAD.MOV.U32 R5, RZ, RZ, R78 ;  /* 0x000000ffff057224 */ /* 0x000fc400078e004e */
[----:B------:R-:W-:Y:S01]  /*68d0*/  IMAD.MOV.U32 R0, RZ, RZ, R70 ;  /* 0x000000ffff007224 */ /* 0x000fe200078e0046 */
[----:B0-----:R-:W-:Y:S01]  /*68e0*/  NOP ;  /* 0x0000000000007918 */ /* 0x001fe20000000000 */
[----:B--2---:R-:W-:Y:S05]  /*68f0*/  @P1 BRA `(.L_x_185) ;  /* 0xffffffd400d41947 */ /* 0x004fea000383ffff */
.L_x_174:
[----:B------:R-:W-:Y:S06]  /*6900*/  BAR.ARV 0x8, 0x200 ;  /* 0x0208000000007b1d */ /* 0x000fec0000002000 */
[----:B------:R-:W-:Y:S05]  /*6910*/  @!P0 BRA `(.L_x_186) ;  /* 0x0000000000048947 */ /* 0x000fea0003800000 */
[----:B------:R-:W-:Y:S01]  /*6920*/  BPT.TRAP 0x1 ;  /* 0x000000040000795c */ /* 0x000fe20000300000 */
.L_x_186:
[----:B------:R-:W-:Y:S01]  /*6930*/  ULEA UR4, UR38, UR41, 0x3 ;  /* 0x0000002926047291 */ /* 0x000fe2000f8e183f */
[----:B------:R-:W-:-:S08]  /*6940*/  SHF.L.U32 R0, R2, 0x1f, RZ ;  /* 0x0000001f02007819 */ /* 0x000fd000000006ff */
[----:B------:R0:W2:Y:S01]  /*6950*/  SYNCS.PHASECHK.TRANS64.TRYWAIT P1, [UR4+0x2d850], R0 ;  /* 0x02d85000ff0075a7 */ /* 0x0000a20008020144 */
[----:B------:R-:W-:Y:S05]  /*6960*/  @!P0 BRA `(.L_x_187) ;  /* 0x0000000000048947 */ /* 0x000fea0003800000 */
[----:B------:R-:W-:Y:S01]  /*6970*/  BPT.TRAP 0x1 ;  /* 0x000000040000795c */ /* 0x000fe20000300000 */
.L_x_187:
[----:B--2---:R-:W-:Y:S05]  /*6980*/  @P1 BRA `(.L_x_188) ;  /* 0x0000000000081947 */ /* 0x004fea0003800000 */
[----:B------:R-:W2:Y:S02]  /*6990*/  SYNCS.PHASECHK.TRANS64.TRYWAIT P1, [UR4+0x2d850], R0 ;  /* 0x02d85000ff0075a7 */ /* 0x000ea40008020144 */
[----:B--2---:R-:W-:Y:S05]  /*69a0*/  @!P1 BRA `(.L_x_189) ;  /* 0x0000007400fc9947 */ /* 0x004fea0003800000 */
.L_x_188:
[----:B------:R-:W-:Y:S01]  /*69b0*/  UIADD3 UR41, UR41, 0x400, URZ ;  /* 0x0000040029297890 */ /* 0x000fe2000fffe03f */
[----:B------:R-:W-:Y:S01]  /*69c0*/  WARPGROUP.ARRIVE ;  /* 0x00000000000079c5 */ /* 0x000fe20000000000 */
[----:B------:R-:W-:Y:S01]  /*69d0*/  ULOP3.LUT UR39, UR39, 0x10000, URZ, 0xfc, !UPT ;  /* 0x0001000027277892 */ /* 0x000fe2000f8efc3f */
[----:B0-2---:R-:W0:Y:S01]  /*69e0*/  SHFL.BFLY PT, R0, R3, 0x2, 0x1f ;  /* 0x0c401f0003007f89 */ /* 0x005e2200000e0000 */
[----:B------:R-:W-:Y:S01]  /*69f0*/  USHF.R.U32.HI UR41, URZ, 0x4, UR41 ;  /* 0x000000043f297899 */ /* 0x000fe20008011629 */
[----:B------:R-:W-:Y:S01]  /*6a00*/  IMAD.MOV.U32 R35, RZ, RZ, RZ ;  /* 0x000000ffff237224 */ /* 0x000fe200078e00ff */
[----:B------:R-:W-:Y:S01]  /*6a10*/  UMOV UR9, 0x40000040 ;  /* 0x4000004000097882 */ /* 0x000fe20000000000 */
[----:B------:R-:W-:Y:S01]  /*6a20*/  UMOV UR11, 0x80000020 ;  /* 0x80000020000b7882 */ /* 0x000fe20000000000 */
[----:B------:R-:W-:Y:S01]  /*6a30*/  ULOP3.LUT UR41, UR41, 0x3fff, URZ, 0xc0, !UPT ;  /* 0x00003fff29297892 */ /* 0x000fe2000f8ec03f */
[----:B------:R-:W2:Y:S01]  /*6a40*/  SHFL.BFLY PT, R5, R6, 0x2, 0x1f ;  /* 0x0c401f0006057f89 */ /* 0x000ea200000e0000 */
[----:B------:R-:W-:Y:S01]  /*6a50*/  UMOV UR8, UR39 ;  /* 0x0000002700087c82 */ /* 0x000fe20008000000 */
[----:B-1----:R-:W-:Y:S01]  /*6a60*/  IMAD.MOV.U32 R9, RZ, RZ, RZ ;  /* 0x000000ffff097224 */ /* 0x002fe200078e00ff */
[----:B------:R-:W-:-:S04]  /*6a70*/  ULOP3.LUT UR5, UR41, 0x2000000, URZ, 0xfc, !UPT ;  /* 0x0200000029057892 */ /* 0x000fc8000f8efc3f */
[----:B------:R-:W-:-:S07]  /*6a80*/  UIMAD UR5, UR38, 0x600, UR5 ;  /* 0x00000600260578a4 */ /* 0x000fce000f8e0205 */
[----:B------:R-:W-:Y:S02]  /*6a90*/  UMOV UR10, UR5 ;  /* 0x00000005000a7c82 */ /* 0x000fe40008000000 */
[----:B------:R-:W-:Y:S01]  /*6aa0*/  HGMMA.64x96x16.F32.BF16 R88, gdesc[UR8].tnspB, R88, gsb0 ;  /* 0x41600000085879f0 */ /* 0x000fe20008001858 */
[----:B------:R-:W-:Y:S01]  /*6ab0*/  UIADD3 UR8, UR39, 0x2, URZ ;  /* 0x0000000227087890 */ /* 0x000fe2000fffe03f */
[----:B0-----:R-:W-:Y:S01]  /*6ac0*/  FADD.FTZ R0, R0, R3 ;  /* 0x0000000300007221 */ /* 0x001fe20000010000 */
[----:B------:R-:W-:Y:S01]  /*6ad0*/  UIADD3 UR10, UR5, 0x40, URZ ;  /* 0x00000040050a7890 */ /* 0x000fe2000fffe03f */
[----:B------:R-:W-:Y:S01]  /*6ae0*/  IMAD.MOV.U32 R3, RZ, RZ, -0x800000 ;  /* 0xff800000ff037424 */ /* 0x000fe200078e00ff */
[----:B------:R-:W-:Y:S01]  /*6af0*/  UMOV UR9, 0x40000040 ;  /* 0x4000004000097882 */ /* 0x000fe20000000000 */
[----:B------:R-:W-:Y:S01]  /*6b00*/  UMOV UR11, 0x80000020 ;  /* 0x80000020000b7882 */ /* 0x000fe20000000000 */
[----:B--2---:R-:W-:Y:S02]  /*6b10*/  FADD.FTZ R4, R5, R6 ;  /* 0x0000000605047221 */ /* 0x004fe40000010000 */
[----:B------:R-:W0:Y:S04]  /*6b20*/  SHFL.BFLY PT, R5, R0, 0x1, 0x1f ;  /* 0x0c201f0000057f89 */ /* 0x000e2800000e0000 */
[----:B------:R-:W1:Y:S01]  /*6b30*/  SHFL.BFLY PT, R7, R4, 0x1, 0x1f ;  /* 0x0c201f0004077f89 */ /* 0x000e6200000e0000 */
[----:B0-----:R-:W-:Y:S01]  /*6b40*/  FADD.FTZ R8, R0, R5 ;  /* 0x0000000500087221 */ /* 0x001fe20000010000 */
[----:B------:R-:W-:-:S02]  /*6b50*/  IMAD.MOV.U32 R0, RZ, RZ, -0x800000 ;  /* 0xff800000ff007424 */ /* 0x000fc400078e00ff */
[----:B-1----:R-:W-:Y:S02]  /*6b60*/  FADD.FTZ R10, R4, R7 ;  /* 0x00000007040a7221 */ /* 0x002fe40000010000 */
[----:B------:R-:W-:-:S03]  /*6b70*/  FSETP.NE.FTZ.AND P1, PT, R8, RZ, PT ;  /* 0x000000ff0800720b */ /* 0x000fc60003f35000 */
[----:B------:R-:W-:-:S10]  /*6b80*/  FSETP.NE.FTZ.AND P2, PT, R10, RZ, PT ;  /* 0x000000ff0a00720b */ /* 0x000fd40003f55000 */
[----:B------:R-:W0:Y:S01]  /*6b90*/  @P1 MUFU.LG2 R6, R8 ;  /* 0x0000000800061308 */ /* 0x000e220000000c00 */
[C---:B------:R-:W-:Y:S02]  /*6ba0*/  @P1 FMUL.FTZ R5, R71.reuse, 0.69314718246459960938 ;  /* 0x3f31721847051820 */ /* 0x040fe40000410000 */
[----:B------:R-:W-:-:S05]  /*6bb0*/  @P2 FMUL.FTZ R4, R71, 0.69314718246459960938 ;  /* 0x3f31721847042820 */ /* 0x000fca0000410000 */
        /* <DEDUP_REMOVED lines=55> */
.L_x_190:
[----:B------:R-:W-:Y:S01]  /*6f30*/  UIADD3 UR4, UR4, 0x2d860, URZ ;  /* 0x0002d86004047890 */ /* 0x000fe2000fffe03f */
[-C--:B------:R-:W-:Y:S01]  /*6f40*/  FMUL.FTZ R6, R88, R35.reuse ;  /* 0x0000002358067220 */ /* 0x080fe20000410000 */
[----:B------:R-:W-:Y:S01]  /*6f50*/  UIADD3 UR38, UR38, 0x1, URZ ;  /* 0x0000000126267890 */ /* 0x000fe2000fffe03f */
[-C--:B------:R-:W-:Y:S01]  /*6f60*/  FMUL.FTZ R33, R89, R35.reuse ;  /* 0x0000002359217220 */ /* 0x080fe20000410000 */
[----:B------:R-:W-:Y:S01]  /*6f70*/  UPRMT UR4, UR42, 0x654, UR4 ;  /* 0x000006542a047896 */ /* 0x000fe20008000004 */
[-C--:B------:R-:W-:Y:S01]  /*6f80*/  FMUL.FTZ R7, R92, R35.reuse ;  /* 0x000000235c077220 */ /* 0x080fe20000410000 */
[----:B------:R-:W-:Y:S01]  /*6f90*/  UISETP.NE.AND UP0, UPT, UR38, 0x2, UPT ;  /* 0x000000022600788c */ /* 0x000fe2000bf05270 */
[-C--:B------:R-:W-:Y:S01]  /*6fa0*/  FMUL.FTZ R8, R93, R35.reuse ;  /* 0x000000235d087220 */ /* 0x080fe20000410000 */
[-C--:B------:R-:W-:Y:S01]  /*6fb0*/  FMUL.FTZ R14, R96, R35.reuse ;  /* 0x00000023600e7220 */ /* 0x080fe20000410000 */
[-C--:B------:R-:W-:Y:S01]  /*6fc0*/  FMUL.FTZ R49, R97, R35.reuse ;  /* 0x0000002361317220 */ /* 0x080fe20000410000 */
[-C--:B------:R-:W-:Y:S01]  /*6fd0*/  FMUL.FTZ R47, R100, R35.reuse ;  /* 0x00000023642f7220 */ /* 0x080fe20000410000 */
[-C--:B------:R-:W-:Y:S01]  /*6fe0*/  FMUL.FTZ R50, R101, R35.reuse ;  /* 0x0000002365327220 */ /* 0x080fe20000410000 */
[-C--:B------:R-:W-:Y:S01]  /*6ff0*/  FMUL.FTZ R46, R104, R35.reuse ;  /* 0x00000023682e7220 */ /* 0x080fe20000410000 */
[----:B------:R-:W-:Y:S01]  /*7000*/  SYNCS.ARRIVE.TRANS64.RED.A1T0 RZ, [UR4], RZ ;  /* 0x000000ffffff79a7 */ /* 0x000fe20008100404 */
[----:B------:R-:W-:Y:S01]  /*7010*/  USEL UR4, URZ, 0x1, UP0 ;  /* 0x000000013f047887 */ /* 0x000fe20008000000 */
        /* <DEDUP_REMOVED lines=36> */
[----:B------:R-:W-:Y:S01]  /*7260*/  PLOP3.LUT P0, PT, PT, PT, PT, 0x8, 0x0 ;  /* 0x000000000000781c */ /* 0x000fe20003f0e170 */
[-C--:B------:R-:W-:Y:S01]  /*7270*/  FMUL.FTZ R53, R131, R9.reuse ;  /* 0x0000000983357220 */ /* 0x080fe20000410000 */
[-C--:B------:R-:W-:Y:S01]  /*7280*/  FMUL.FTZ R52, R134, R9.reuse ;  /* 0x0000000986347220 */ /* 0x080fe20000410000 */
[----:B------:R-:W-:Y:S01]  /*7290*/  FMUL.FTZ R135, R135, R9 ;  /* 0x0000000987877220 */ /* 0x000fe20000410000 */
[----:B------:R-:W-:Y:S01]  /*72a0*/  IADD3 R145, R145, 0x1, RZ ;  /* 0x0000000191917810 */ /* 0x000fe20007ffe0ff */
[----:B------:R-:W-:Y:S01]  /*72b0*/  USEL UR38, UR38, URZ, UP0 ;  /* 0x0000003f26267287 */ /* 0x000fe20008000000 */
[----:B------:R-:W-:-:S11]  /*72c0*/  LOP3.LUT R2, R2, UR4, RZ, 0x3c, !PT ;  /* 0x0000000402027c12 */ /* 0x000fd6000f8e3cff */
.L_x_166:
[----:B------:R-:W0:Y:S08]  /*72d0*/  S2UR UR42, SR_CgaCtaId ;  /* 0x00000000002a79c3 */ /* 0x000e300000008800 */
[----:B------:R-:W-:Y:S06]  /*72e0*/  BAR.SYNC.DEFER_BLOCKING 0x5, 0x200 ;  /* 0x0148000000007b1d */ /* 0x000fec0000010000 */
[----:B------:R-:W-:Y:S01]  /*72f0*/  UMOV UR41, 0x400 ;  /* 0x0000040000297882 */ /* 0x000fe20000000000 */
[----:B------:R-:W-:Y:S01]  /*7300*/  BSSY B0, `(.L_x_191) ;  /* 0x000019f000007945 */ /* 0x000fe20003800000 */
[----:B0-----:R-:W-:-:S09]  /*7310*/  ULEA UR41, UR42, UR41, 0x18 ;  /* 0x000000292a297291 */ /* 0x001fd2000f8ec03f */
[----:B------:R-:W0:Y:S01]  /*7320*/  LDS.128 R28, [UR41+0x2d8d0] ;  /* 0x02d8d029ff1c7984 */ /* 0x000e220008000c00 */
[----:B------:R-:W-:Y:S06]  /*7330*/  BAR.ARV 0x4, 0x200 ;  /* 0x0108000000007b1d */ /* 0x000fec0000002000 */
[----:B------:R-:W-:Y:S05]  /*7340*/  @P0 BRA `(.L_x_192) ;  /* 0x0000001000200947 */ /* 0x000fea0003800000 */
[----:B------:R-:W1:Y:S08]  /*7350*/  S2UR UR6, SR_SWINHI ;  /* 0x00000000000679c3 */ /* 0x000e700000002f00 */
[----:B------:R-:W-:Y:S06]  /*7360*/  BAR.SYNC.DEFER_BLOCKING 0x1, 0x180 ;  /* 0x0046000000007b1d */ /* 0x000fec0000010000 */
[----:B------:R-:W-:Y:S01]  /*7370*/  UMOV UR4, UR41 ;  /* 0x0000002900047c82 */ /* 0x000fe20008000000 */
[----:B-1----:R-:W-:Y:S01]  /*7380*/  UMOV UR5, UR6 ;  /* 0x0000000600057c82 */ /* 0x002fe20008000000 */
[----:B------:R-:W-:-:S02]  /*7390*/  IMAD.U32 R20, RZ, RZ, UR4 ;  /* 0x00000004ff147e24 */ /* 0x000fc4000f8e00ff */
[----:B------:R-:W-:Y:S01]  /*73a0*/  IMAD.U32 R21, RZ, RZ, UR5 ;  /* 0x00000005ff157e24 */ /* 0x000fe2000f8e00ff */
[----:B------:R-:W-:Y:S01]  /*73b0*/  ULDC.64 UR4, c[0x0][0xc08] ;  /* 0x0003020000047ab9 */ /* 0x000fe20000000a00 */
[----:B------:R-:W-:-:S03]  /*73c0*/  IMAD.WIDE R4, R152, 0x2, R20 ;  /* 0x0000000298047825 */ /* 0x000fc600078e0214 */
[C---:B------:R-:W-:Y:S02]  /*73d0*/  LOP3.LUT R25, R4.reuse, 0x180, RZ, 0xc0, !PT ;  /* 0x0000018004197812 */ /* 0x040fe400078ec0ff */
[C---:B------:R-:W-:Y:S02]  /*73e0*/  IADD3 R75, P4, R4.reuse, 0x20, RZ ;  /* 0x00000020044b7810 */ /* 0x040fe40007f9e0ff */
[----:B------:R-:W-:Y:S02]  /*73f0*/  SHF.R.U64 R25, R25, 0x3, RZ ;  /* 0x0000000319197819 */ /* 0x000fe400000012ff */
[C---:B------:R-:W-:Y:S01]  /*7400*/  IADD3 R77, P3, R4.reuse, 0x3000, RZ ;  /* 0x00003000044d7810 */ /* 0x040fe20007f7e0ff */
[--C-:B------:R-:W-:Y:S01]  /*7410*/  IMAD.X R11, RZ, RZ, R5.reuse, P4 ;  /* 0x000000ffff0b7224 */ /* 0x100fe200020e0605 */
[C---:B------:R-:W-:Y:S02]  /*7420*/  IADD3 R79, P2, R4.reuse, 0x3020, RZ ;  /* 0x00003020044f7810 */ /* 0x040fe40007f5e0ff */
[C---:B------:R-:W-:Y:S01]  /*7430*/  IADD3 R81, P1, R4.reuse, 0x6000, RZ ;  /* 0x0000600004517810 */ /* 0x040fe20007f3e0ff */
[----:B------:R-:W-:Y:S01]  /*7440*/  IMAD.X R13, RZ, RZ, R5, P3 ;  /* 0x000000ffff0d7224 */ /* 0x000fe200018e0605 */
[----:B------:R-:W-:-:S02]  /*7450*/  IADD3 R83, P0, R4, 0x6020, RZ ;  /* 0x0000602004537810 */ /* 0x000fc40007f1e0ff */
[----:B------:R-:W-:Y:S01]  /*7460*/  LOP3.LUT R4, R25, R4, RZ, 0x3c, !PT ;  /* 0x0000000419047212 */ /* 0x000fe200078e3cff */
[--C-:B------:R-:W-:Y:S01]  /*7470*/  IMAD.X R25, RZ, RZ, R5.reuse, P1 ;  /* 0x000000ffff197224 */ /* 0x100fe200008e0605 */
[-C--:B------:R-:W-:Y:S01]  /*7480*/  IADD3.X R9, RZ, R5.reuse, RZ, P2, !PT ;  /* 0x00000005ff097210 */ /* 0x080fe200017fe4ff */
[----:B------:R-:W-:Y:S01]  /*7490*/  IMAD.X R27, RZ, RZ, R5, P0 ;  /* 0x000000ffff1b7224 */ /* 0x000fe200000e0605 */
[----:B------:R-:W-:Y:S02]  /*74a0*/  MOV R74, R4 ;  /* 0x00000004004a7202 */ /* 0x000fe40000000f00 */
[----:B------:R-:W-:Y:S02]  /*74b0*/  F2FP.BF16.F32.PACK_AB R5, R26, R73 ;  /* 0x000000491a05723e */ /* 0x000fe400000010ff */
[----:B------:R-:W-:Y:S02]  /*74c0*/  LOP3.LUT R10, R75, 0x180, RZ, 0xc0, !PT ;  /* 0x000001804b0a7812 */ /* 0x000fe400078ec0ff */
[----:B------:R-:W-:-:S02]  /*74d0*/  LOP3.LUT R26, R79, 0x180, RZ, 0xc0, !PT ;  /* 0x000001804f1a7812 */ /* 0x000fc400078ec0ff */
[----:B------:R-:W-:Y:S02]  /*74e0*/  F2FP.BF16.F32.PACK_AB R4, R33, R6 ;  /* 0x000000062104723e */ /* 0x000fe400000010ff */
[----:B0-----:R-:W-:Y:S02]  /*74f0*/  LOP3.LUT R28, R81, 0x180, RZ, 0xc0, !PT ;  /* 0x00000180511c7812 */ /* 0x001fe400078ec0ff */
[----:B------:R-:W-:Y:S02]  /*7500*/  LOP3.LUT R32, R83, 0x180, RZ, 0xc0, !PT ;  /* 0x0000018053207812 */ /* 0x000fe400078ec0ff */
[----:B------:R-:W-:Y:S02]  /*7510*/  LOP3.LUT R12, R77, 0x180, RZ, 0xc0, !PT ;  /* 0x000001804d0c7812 */ /* 0x000fe400078ec0ff */
[----:B------:R-:W-:Y:S02]  /*7520*/  F2FP.BF16.F32.PACK_AB R6, R8, R7 ;  /* 0x000000070806723e */ /* 0x000fe400000010ff */
[----:B------:R-:W-:-:S02]  /*7530*/  SHF.R.U64 R10, R10, 0x3, RZ ;  /* 0x000000030a0a7819 */ /* 0x000fc400000012ff */
[----:B------:R-:W-:Y:S02]  /*7540*/  SHF.R.U64 R8, R26, 0x3, RZ ;  /* 0x000000031a087819 */ /* 0x000fe400000012ff */
[----:B------:R-:W-:Y:S02]  /*7550*/  SHF.R.U64 R26, R28, 0x3, RZ ;  /* 0x000000031c1a7819 */ /* 0x000fe400000012ff */
[----:B------:R-:W-:Y:S02]  /*7560*/  SHF.R.U64 R12, R12, 0x3, RZ ;  /* 0x000000030c0c7819 */ /* 0x000fe400000012ff */
[----:B------:R-:W-:Y:S02]  /*7570*/  SHF.R.U64 R28, R32, 0x3, RZ ;  /* 0x00000003201c7819 */ /* 0x000fe400000012ff */
[----:B------:R-:W-:Y:S01]  /*7580*/  LOP3.LUT R10, R10, R75, RZ, 0x3c, !PT ;  /* 0x0000004b0a0a7212 */ /* 0x000fe200078e3cff */
[----:B------:R-:W0:Y:S01]  /*7590*/  LDC.64 R32, c[0x0][0xc00] ;  /* 0x00030000ff207b82 */ /* 0x000e220000000a00 */
[----:B------:R-:W-:-:S02]  /*75a0*/  LOP3.LUT R8, R8, R79, RZ, 0x3c, !PT ;  /* 0x0000004f08087212 */ /* 0x000fc400078e3cff */
[----:B------:R-:W-:Y:S02]  /*75b0*/  LOP3.LUT R12, R12, R77, RZ, 0x3c, !PT ;  /* 0x0000004d0c0c7212 */ /* 0x000fe400078e3cff */
[----:B------:R-:W-:Y:S02]  /*75c0*/  F2FP.BF16.F32.PACK_AB R7, R24, R71 ;  /* 0x000000471807723e */ /* 0x000fe400000010ff */
[----:B------:R-:W-:Y:S02]  /*75d0*/  LOP3.LUT R24, R26, R81, RZ, 0x3c, !PT ;  /* 0x000000511a187212 */ /* 0x000fe400078e3cff */
[----:B------:R-:W-:Y:S01]  /*75e0*/  MOV R72, R10 ;  /* 0x0000000a00487202 */ /* 0x000fe20000000f00 */
[----:B------:R1:W-:Y:S01]  /*75f0*/  STSM.16.M88.4 [R74], R4 ;  /* 0x000000044a007844 */ /* 0x0003e20000000200 */
[----:B------:R-:W-:Y:S02]  /*7600*/  MOV R71, R8 ;  /* 0x0000000800477202 */ /* 0x000fe40000000f00 */
[----:B------:R-:W-:-:S02]  /*7610*/  LOP3.LUT R26, R28, R83, RZ, 0x3c, !PT ;  /* 0x000000531c1a7212 */ /* 0x000fc400078e3cff */
[----:B------:R-:W-:Y:S02]  /*7620*/  F2FP.BF16.F32.PACK_AB R8, R49, R14 ;  /* 0x0000000e3108723e */ /* 0x000fe400000010ff */
[----:B------:R-:W-:Y:S02]  /*7630*/  F2FP.BF16.F32.PACK_AB R9, R69, R70 ;  /* 0x000000464509723e */ /* 0x000fe400000010ff */
[----:B------:R-:W-:Y:S02]  /*7640*/  F2FP.BF16.F32.PACK_AB R10, R50, R47 ;  /* 0x0000002f320a723e */ /* 0x000fe400000010ff */
[----:B------:R-:W-:Y:S02]  /*7650*/  F2FP.BF16.F32.PACK_AB R11, R67, R68 ;  /* 0x00000044430b723e */ /* 0x000fe400000010ff */
[----:B------:R-:W-:Y:S02]  /*7660*/  MOV R28, R12 ;  /* 0x0000000c001c7202 */ /* 0x000fe40000000f00 */
[----:B------:R-:W-:Y:S01]  /*7670*/  F2FP.BF16.F32.PACK_AB R14, R48, R15 ;  /* 0x0000000f300e723e */ /* 0x000fe200000010ff */
[----:B------:R-:W-:Y:S01]  /*7680*/  STSM.16.M88.4 [R72], R8 ;  /* 0x0000000848007844 */ /* 0x000fe20000000200 */
[----:B------:R-:W-:-:S02]  /*7690*/  F2FP.BF16.F32.PACK_AB R12, R51, R46 ;  /* 0x0000002e330c723e */ /* 0x000fc400000010ff */
[----:B------:R-:W-:Y:S02]  /*76a0*/  F2FP.BF16.F32.PACK_AB R13, R65, R66 ;  /* 0x00000042410d723e */ /* 0x000fe400000010ff */
[----:B------:R-:W-:Y:S02]  /*76b0*/  F2FP.BF16.F32.PACK_AB R15, R63, R64 ;  /* 0x000000403f0f723e */ /* 0x000fe400000010ff */
[----:B------:R-:W-:Y:S02]  /*76c0*/  MOV R47, R24 ;  /* 0x00000018002f7202 */ /* 0x000fe40000000f00 */
[----:B------:R-:W-:Y:S01]  /*76d0*/  MOV R46, R26 ;  /* 0x0000001a002e7202 */ /* 0x000fe20000000f00 */
[----:B------:R2:W-:Y:S01]  /*76e0*/  STSM.16.M88.4 [R28], R12 ;  /* 0x0000000c1c007844 */ /* 0x0005e20000000200 */
[----:B-1----:R-:W-:Y:S02]  /*76f0*/  F2FP.BF16.F32.PACK_AB R4, R45, R40 ;  /* 0x000000282d04723e */ /* 0x002fe400000010ff */
[----:B------:R-:W-:-:S02]  /*7700*/  F2FP.BF16.F32.PACK_AB R5, R61, R62 ;  /* 0x0000003e3d05723e */ /* 0x000fc400000010ff */
[----:B------:R-:W-:Y:S02]  /*7710*/  F2FP.BF16.F32.PACK_AB R6, R44, R39 ;  /* 0x000000272c06723e */ /* 0x000fe400000010ff */
[----:B------:R-:W-:Y:S02]  /*7720*/  F2FP.BF16.F32.PACK_AB R7, R59, R60 ;  /* 0x0000003c3b07723e */ /* 0x000fe400000010ff */
[----:B------:R-:W-:Y:S02]  /*7730*/  F2FP.BF16.F32.PACK_AB R24, R43, R38 ;  /* 0x000000262b18723e */ /* 0x000fe400000010ff */
[----:B------:R-:W-:Y:S01]  /*7740*/  F2FP.BF16.F32.PACK_AB R25, R57, R58 ;  /* 0x0000003a3919723e */ /* 0x000fe200000010ff */
[----:B------:R1:W-:Y:S01]  /*7750*/  STSM.16.M88.4 [R71], R4 ;  /* 0x0000000447007844 */ /* 0x0003e20000000200 */
[----:B------:R-:W-:Y:S01]  /*7760*/  F2FP.BF16.F32.PACK_AB R26, R42, R37 ;  /* 0x000000252a1a723e */ /* 0x000fe200000010ff */
[----:B------:R-:W-:Y:S01]  /*7770*/  IMAD.SHL.U32 R37, R137, 0x4, RZ ;  /* 0x0000000489257824 */ /* 0x000fe200078e00ff */
[----:B------:R-:W-:Y:S01]  /*7780*/  F2FP.BF16.F32.PACK_AB R27, R55, R56 ;  /* 0x00000038371b723e */ /* 0x000fe200000010ff */
[----:B--2---:R-:W2:Y:S01]  /*7790*/  LDC R28, c[0x0][0xbe8] ;  /* 0x0002fa00ff1c7b82 */ /* 0x004ea20000000800 */
[----:B------:R-:W-:-:S02]  /*77a0*/  F2FP.BF16.F32.PACK_AB R8, R41, R36 ;  /* 0x000000242908723e */ /* 0x000fc400000010ff */
[----:B------:R-:W-:Y:S01]  /*77b0*/  F2FP.BF16.F32.PACK_AB R9, R53, R54 ;  /* 0x000000363509723e */ /* 0x000fe200000010ff */
[----:B------:R3:W-:Y:S01]  /*77c0*/  STSM.16.M88.4 [R47], R24 ;  /* 0x000000182f007844 */ /* 0x0007e20000000200 */
[----:B------:R-:W-:Y:S02]  /*77d0*/  F2FP.BF16.F32.PACK_AB R10, R35, R34 ;  /* 0x00000022230a723e */ /* 0x000fe400000010ff */
[----:B------:R-:W-:Y:S02]  /*77e0*/  F2FP.BF16.F32.PACK_AB R11, R135, R52 ;  /* 0x00000034870b723e */ /* 0x000fe400000010ff */
[----:B------:R-:W-:Y:S02]  /*77f0*/  ISETP.NE.U32.AND P2, PT, RZ, UR4, PT ;  /* 0x00000004ff007c0c */ /* 0x000fe4000bf45070 */
[----:B0-----:R-:W-:Y:S01]  /*7800*/  ISETP.NE.U32.AND P0, PT, R32, RZ, PT ;  /* 0x000000ff2000720c */ /* 0x001fe20003f05070 */
[----:B------:R3:W-:Y:S01]  /*7810*/  STSM.16.M88.4 [R46], R8 ;  /* 0x000000082e007844 */ /* 0x0007e20000000200 */
[----:B------:R-:W-:Y:S01]  /*7820*/  BAR.SYNC.DEFER_BLOCKING 0x1, 0x180 ;  /* 0x0046000000007b1d */ /* 0x000fe20000010000 */
[----:B------:R-:W-:-:S02]  /*7830*/  ISETP.NE.AND.EX P2, PT, RZ, UR5, PT, P2 ;  /* 0x00000005ff007c0c */ /* 0x000fc4000bf45320 */
[----:B------:R-:W-:Y:S02]  /*7840*/  ISETP.NE.AND.EX P0, PT, R33, RZ, PT, P0 ;  /* 0x000000ff2100720c */ /* 0x000fe40003f05300 */
[----:B------:R-:W-:Y:S02]  /*7850*/  SHF.L.U64.HI R12, R137, 0x2, R142 ;  /* 0x00000002890c7819 */ /* 0x000fe4000001028e */
[----:B------:R-:W-:Y:S02]  /*7860*/  IADD3 R32, P1, R37, R32, RZ ;  /* 0x0000002025207210 */ /* 0x000fe40007f3e0ff */
[----:B------:R-:W-:-:S03]  /*7870*/  MOV R40, RZ ;  /* 0x000000ff00287202 */ /* 0x000fc60000000f00 */
[C---:B------:R-:W-:Y:S02]  /*7880*/  IMAD.X R33, R12.reuse, 0x1, R33, P1 ;  /* 0x000000010c217824 */ /* 0x040fe400008e0621 */
[----:B-1----:R-:W-:Y:S01]  /*7890*/  @P2 IADD3 R4, P3, R37, UR4, RZ ;  /* 0x0000000425042c10 */ /* 0x002fe2000ff7e0ff */
[----:B------:R-:W-:Y:S02]  /*78a0*/  ULDC UR4, c[0x0][0xa88] ;  /* 0x0002a20000047ab9 */ /* 0x000fe40000000800 */
[----:B------:R-:W-:Y:S01]  /*78b0*/  IMAD.U32 R7, RZ, RZ, UR4 ;  /* 0x00000004ff077e24 */ /* 0x000fe2000f8e00ff */
[----:B------:R-:W-:Y:S01]  /*78c0*/  @P2 IADD3.X R5, R12, UR5, RZ, P3, !PT ;  /* 0x000000050c052c10 */ /* 0x000fe20009ffe4ff */
[----:B------:R3:W5:Y:S01]  /*78d0*/  @P0 LDG.E R40, desc[UR36][R32.64] ;  /* 0x0000002420280981 */ /* 0x000762000c1e1900 */
[----:B--2---:R-:W-:Y:S01]  /*78e0*/  ISETP.NE.AND P1, PT, R28, 0x1, PT ;  /* 0x000000011c00780c */ /* 0x004fe20003f25270 */
[----:B------:R-:W-:Y:S02]  /*78f0*/  IMAD R15, R139, 0xc0, R150 ;  /* 0x000000c08b0f7824 */ /* 0x000fe400078e0296 */
[----:B------:R3:W5:Y:S10]  /*7900*/  @P2 LDG.E R7, desc[UR36][R4.64] ;  /* 0x0000002404072981 */ /* 0x000774000c1e1900 */
[----:B------:R-:W0:Y:S08]  /*7910*/  @P1 LDC R6, c[0x0][0xbec] ;  /* 0x0002fb00ff061b82 */ /* 0x000e300000000800 */
[----:B------:R-:W1:Y:S01]  /*7920*/  @P1 LDC R13, c[0x0][0xbf0] ;  /* 0x0002fc00ff0d1b82 */ /* 0x000e620000000800 */
[----:B---3--:R-:W-:Y:S05]  /*7930*/  @P2 BRA `(.L_x_193) ;  /* 0x0000000000102947 */ /* 0x008fea0003800000 */
[----:B------:R-:W-:Y:S05]  /*7940*/  @!P0 BRA `(.L_x_193) ;  /* 0x00000000000c8947 */ /* 0x000fea0003800000 */
[----:B------:R-:W2:Y:S04]  /*7950*/  LDG.E R4, desc[UR36][R32.64] ;  /* 0x0000002420047981 */ /* 0x000ea8000c1e1900 */
[----:B-----5:R-:W2:Y:S02]  /*7960*/  LDG.E R7, desc[UR36][R32.64+0x4] ;  /* 0x0000042420077981 */ /* 0x020ea4000c1e1900 */
[----:B--2---:R-:W-:-:S07]  /*7970*/  IMAD.IADD R7, R7, 0x1, -R4 ;  /* 0x0000000107077824 */ /* 0x004fce00078e0a04 */
.L_x_193:
[----:B------:R-:W-:Y:S01]  /*7980*/  SHF.R.S32.HI R46, RZ, 0x1f, R138 ;  /* 0x0000001fff2e7819 */ /* 0x000fe2000001148a */
[----:B0-----:R-:W-:Y:S01]  /*7990*/  @P1 IMAD.HI.U32 R4, R15, R6, RZ ;  /* 0x000000060f041227 */ /* 0x001fe200078e00ff */
[----:B------:R-:W-:Y:S01]  /*79a0*/  ULDC.64 UR4, c[0x0][0xb90] ;  /* 0x0002e40000047ab9 */ /* 0x000fe20000000a00 */
[----:B-----5:R-:W-:Y:S01]  /*79b0*/  SHF.R.S32.HI R41, RZ, 0x1f, R40 ;  /* 0x0000001fff297819 */ /* 0x020fe20000011428 */
[----:B------:R-:W0:Y:S01]  /*79c0*/  @P1 LDC R49, c[0x0][0xbec] ;  /* 0x0002fb00ff311b82 */ /* 0x000e220000000800 */
[----:B------:R-:W-:Y:S01]  /*79d0*/  IMAD R5, R46, UR4, RZ ;  /* 0x000000042e057c24 */ /* 0x000fe2000f8e02ff */
[----:B------:R-:W-:Y:S01]  /*79e0*/  SEL R142, R142, RZ, !P0 ;  /* 0x000000ff8e8e7207 */ /* 0x000fe20004000000 */
[----:B------:R-:W-:Y:S01]  /*79f0*/  IMAD.MOV.U32 R9, RZ, RZ, R15 ;  /* 0x000000ffff097224 */ /* 0x000fe200078e000f */
[----:B-1----:R-:W-:Y:S01]  /*7a00*/  @P1 SHF.R.U32.HI R9, RZ, R13, R4 ;  /* 0x0000000dff091219 */ /* 0x002fe20000011604 */
[----:B------:R-:W-:Y:S01]  /*7a10*/  IMAD R11, R144, 0x20, R136 ;  /* 0x00000020900b7824 */ /* 0x000fe200078e0288 */
[----:B------:R-:W-:Y:S01]  /*7a20*/  SEL R137, R137, RZ, !P0 ;  /* 0x000000ff89897207 */ /* 0x000fe20004000000 */
[C---:B------:R-:W-:Y:S01]  /*7a30*/  IMAD R13, R138.reuse, UR5, R5 ;  /* 0x000000058a0d7c24 */ /* 0x040fe2000f8e0205 */
[----:B------:R-:W-:Y:S01]  /*7a40*/  ULDC.64 UR6, c[0x0][0xa80] ;  /* 0x0002a00000067ab9 */ /* 0x000fe20000000a00 */
[----:B------:R-:W-:Y:S01]  /*7a50*/  IMAD.WIDE.U32 R4, R138, UR4, R40 ;  /* 0x000000048a047c25 */ /* 0x000fe2000f8e0028 */
[----:B------:R-:W-:-:S03]  /*7a60*/  ULDC.64 UR4, c[0x0][0xb98] ;  /* 0x0002e60000047ab9 */ /* 0x000fc60000000a00 */
[----:B------:R-:W-:Y:S01]  /*7a70*/  IMAD.WIDE R20, R11, 0x2, R20 ;  /* 0x000000020b147825 */ /* 0x000fe200078e0214 */
[----:B------:R-:W-:-:S03]  /*7a80*/  IADD3 R11, -R9, RZ, RZ ;  /* 0x000000ff090b7210 */ /* 0x000fc60007ffe1ff */
[----:B------:R-:W-:Y:S01]  /*7a90*/  IMAD.IADD R5, R5, 0x1, R13 ;  /* 0x0000000105057824 */ /* 0x000fe200078e020d */
[----:B------:R-:W-:Y:S01]  /*7aa0*/  SHF.R.S32.HI R13, RZ, 0x1f, R9 ;  /* 0x0000001fff0d7819 */ /* 0x000fe20000011409 */
[----:B------:R-:W-:Y:S01]  /*7ab0*/  IMAD R11, R28, R11, R15 ;  /* 0x0000000b1c0b7224 */ /* 0x000fe200078e020f */
[----:B------:R-:W-:Y:S01]  /*7ac0*/  IADD3 R15, P2, R20, 0x1800, RZ ;  /* 0x00001800140f7810 */ /* 0x000fe20007f5e0ff */
[----:B------:R-:W-:Y:S01]  /*7ad0*/  IMAD R6, R142, UR4, RZ ;  /* 0x000000048e067c24 */ /* 0x000fe2000f8e02ff */
[C---:B------:R-:W-:Y:S01]  /*7ae0*/  IADD3 R25, P6, R20.reuse, 0x3000, RZ ;  /* 0x0000300014197810 */ /* 0x040fe20007fde0ff */
[----:B------:R-:W-:Y:S01]  /*7af0*/  IMAD.WIDE.U32 R4, R137, UR4, R4 ;  /* 0x0000000489047c25 */ /* 0x000fe2000f8e0004 */
[----:B------:R-:W-:Y:S02]  /*7b00*/  LOP3.LUT R8, R15, 0x180, RZ, 0xc0, !PT ;  /* 0x000001800f087812 */ /* 0x000fe400078ec0ff */
[----:B------:R-:W-:Y:S01]  /*7b10*/  IADD3 R33, P4, R20, 0x6000, RZ ;  /* 0x0000600014217810 */ /* 0x000fe20007f9e0ff */
[----:B------:R-:W-:Y:S01]  /*7b20*/  IMAD R10, R137, UR5, R6 ;  /* 0x00000005890a7c24 */ /* 0x000fe2000f8e0206 */
[----:B------:R-:W-:Y:S01]  /*7b30*/  SHF.R.S32.HI R6, RZ, 0x1f, R11 ;  /* 0x0000001fff067819 */ /* 0x000fe2000001140b */
[----:B------:R-:W-:Y:S01]  /*7b40*/  ULDC.64 UR4, c[0x0][0xb88] ;  /* 0x0002e20000047ab9 */ /* 0x000fe20000000a00 */
[----:B------:R-:W-:Y:S01]  /*7b50*/  IADD3 R4, P0, R9, R4, RZ ;  /* 0x0000000409047210 */ /* 0x000fe20007f1e0ff */
[----:B------:R-:W-:Y:S01]  /*7b60*/  IMAD R14, R139, 0xc0, R148 ;  /* 0x000000c08b0e7824 */ /* 0x000fe200078e0294 */
[----:B------:R-:W-:Y:S01]  /*7b70*/  SHF.R.U64 R8, R8, 0x3, RZ ;  /* 0x0000000308087819 */ /* 0x000fe200000012ff */
[----:B------:R-:W-:Y:S01]  /*7b80*/  IMAD R12, R6, UR4, RZ ;  /* 0x00000004060c7c24 */ /* 0x000fe2000f8e02ff */
[----:B------:R-:W-:Y:S01]  /*7b90*/  IADD3.X R5, R13, R5, R10, P0, !PT ;  /* 0x000000050d057210 */ /* 0x000fe200007fe40a */
[----:B------:R-:W-:Y:S01]  /*7ba0*/  IMAD R47, R7, R28, RZ ;  /* 0x0000001c072f7224 */ /* 0x000fe200078e02ff */
[----:B------:R-:W-:Y:S01]  /*7bb0*/  LOP3.LUT R6, R8, R15, RZ, 0x3c, !PT ;  /* 0x0000000f08067212 */ /* 0x000fe200078e3cff */
[C---:B------:R-:W-:Y:S01]  /*7bc0*/  IMAD R9, R11.reuse, UR5, R12 ;  /* 0x000000050b097c24 */ /* 0x040fe2000f8e020c */
[----:B------:R-:W-:Y:S01]  /*7bd0*/  IADD3 R13, P5, R20, 0x4800, RZ ;  /* 0x00004800140d7810 */ /* 0x000fe20007fbe0ff */
[----:B------:R-:W-:Y:S01]  /*7be0*/  IMAD.WIDE.U32 R4, R11, UR4, R4 ;  /* 0x000000040b047c25 */ /* 0x000fe2000f8e0004 */
[----:B------:R-:W-:Y:S01]  /*7bf0*/  ULDC.64 UR4, c[0x0][0xb50] ;  /* 0x0002d40000047ab9 */ /* 0x000fe20000000a00 */
[----:B------:R-:W-:-:S02]  /*7c00*/  LOP3.LUT R24, R25, 0x180, RZ, 0xc0, !PT ;  /* 0x0000018019187812 */ /* 0x000fc400078ec0ff */
[----:B------:R-:W-:Y:S01]  /*7c10*/  IMAD.IADD R5, R5, 0x1, R9 ;  /* 0x0000000105057824 */ /* 0x000fe200078e0209 */
[----:B------:R-:W-:Y:S01]  /*7c20*/  LEA R8, P0, R4, UR4, 0x2 ;  /* 0x0000000404087c11 */ /* 0x000fe2000f8010ff */
[----:B------:R-:W-:Y:S01]  /*7c30*/  IMAD.X R7, RZ, RZ, R21, P2 ;  /* 0x000000ffff077224 */ /* 0x000fe200010e0615 */
[----:B------:R-:W-:Y:S02]  /*7c40*/  LOP3.LUT R9, R20, 0x180, RZ, 0xc0, !PT ;  /* 0x0000018014097812 */ /* 0x000fe400078ec0ff */
[----:B------:R-:W-:Y:S01]  /*7c50*/  LEA.HI.X R10, R4, UR5, R5, 0x2, P0 ;  /* 0x00000005040a7c11 */ /* 0x000fe200080f1405 */
[----:B------:R-:W-:Y:S01]  /*7c60*/  SHFL.IDX PT, R42, R8, RZ, 0x1c1f ;  /* 0x001c1fff082a7589 */ /* 0x000fe200000e0000 */
[----:B------:R-:W-:Y:S01]  /*7c70*/  LOP3.LUT P0, RZ, R146, 0x3, RZ, 0xc0, !PT ;  /* 0x0000000392ff7812 */ /* 0x000fe2000780c0ff */
[C---:B------:R-:W-:Y:S01]  /*7c80*/  VIADD R4, R14.reuse, 0x8 ;  /* 0x000000080e047836 */ /* 0x040fe20000000000 */
[----:B------:R-:W-:Y:S01]  /*7c90*/  ULDC.64 UR4, c[0x0][0xaa0] ;  /* 0x0002a80000047ab9 */ /* 0x000fe20000000a00 */
[----:B------:R-:W1:Y:S01]  /*7ca0*/  SHFL.IDX PT, R43, R10, RZ, 0x1c1f ;  /* 0x001c1fff0a2b7589 */ /* 0x000e6200000e0000 */
[----:B------:R-:W-:-:S02]  /*7cb0*/  ISETP.GE.OR P2, PT, R14, R47, P0 ;  /* 0x0000002f0e00720c */ /* 0x000fc40000746670 */
[----:B------:R-:W-:Y:S01]  /*7cc0*/  ISETP.GE.OR P0, PT, R4, R47, P0 ;  /* 0x0000002f0400720c */ /* 0x000fe20000706670 */
[----:B------:R-:W-:Y:S01]  /*7cd0*/  SHFL.IDX PT, R44, R8, 0x1, 0x1c1f ;  /* 0x003c1f00082c7f89 */ /* 0x000fe200000e0000 */
[----:B------:R-:W-:Y:S02]  /*7ce0*/  LOP3.LUT R12, R13, 0x180, RZ, 0xc0, !PT ;  /* 0x000001800d0c7812 */ /* 0x000fe400078ec0ff */
[----:B------:R-:W-:Y:S01]  /*7cf0*/  LOP3.LUT R32, R33, 0x180, RZ, 0xc0, !PT ;  /* 0x0000018021207812 */ /* 0x000fe200078ec0ff */
[----:B------:R-:W2:Y:S01]  /*7d00*/  SHFL.IDX PT, R45, R10, 0x1, 0x1c1f ;  /* 0x003c1f000a2d7f89 */ /* 0x000ea200000e0000 */
[----:B------:R-:W-:Y:S01]  /*7d10*/  SHF.R.U64 R9, R9, 0x3, RZ ;  /* 0x0000000309097819 */ /* 0x000fe200000012ff */
[----:B------:R-:W-:Y:S01]  /*7d20*/  IMAD R41, R41, UR4, RZ ;  /* 0x0000000429297c24 */ /* 0x000fe2000f8e02ff */
[----:B------:R-:W-:Y:S02]  /*7d30*/  IADD3 R5, P3, R20, 0x7800, RZ ;  /* 0x0000780014057810 */ /* 0x000fe40007f7e0ff */
[----:B------:R-:W-:-:S02]  /*7d40*/  SHF.R.U64 R24, R24, 0x3, RZ ;  /* 0x0000000318187819 */ /* 0x000fc400000012ff */
[----:B------:R-:W-:Y:S01]  /*7d50*/  SHF.R.U64 R12, R12, 0x3, RZ ;  /* 0x000000030c0c7819 */ /* 0x000fe200000012ff */
[--C-:B------:R-:W-:Y:S01]  /*7d60*/  IMAD.X R37, RZ, RZ, R21.reuse, P3 ;  /* 0x000000ffff257224 */ /* 0x100fe200018e0615 */
[----:B------:R-:W-:Y:S02]  /*7d70*/  SHF.R.U64 R32, R32, 0x3, RZ ;  /* 0x0000000320207819 */ /* 0x000fe400000012ff */
[----:B------:R-:W-:Y:S02]  /*7d80*/  LOP3.LUT R20, R9, R20, RZ, 0x3c, !PT ;  /* 0x0000001409147212 */ /* 0x000fe400078e3cff */
[----:B------:R-:W-:Y:S02]  /*7d90*/  LOP3.LUT R24, R24, R25, RZ, 0x3c, !PT ;  /* 0x0000001918187212 */ /* 0x000fe400078e3cff */
[----:B------:R-:W-:Y:S01]  /*7da0*/  LOP3.LUT R12, R12, R13, RZ, 0x3c, !PT ;  /* 0x0000000d0c0c7212 */ /* 0x000fe200078e3cff */
[----:B-1----:R1:W-:Y:S01]  /*7db0*/  @!P2 ST.E desc[UR36][R42.64], R3 ;  /* 0x000000032a00a985 */ /* 0x0023e2000c101924 */
[----:B------:R-:W-:Y:S01]  /*7dc0*/  LOP3.LUT R32, R32, R33, RZ, 0x3c, !PT ;  /* 0x0000002120207212 */ /* 0x000fe200078e3cff */
[--C-:B------:R-:W-:Y:S01]  /*7dd0*/  IMAD.X R13, RZ, RZ, R21.reuse, P5 ;  /* 0x000000ffff0d7224 */ /* 0x100fe200028e0615 */
[----:B------:R-:W-:Y:S01]  /*7de0*/  IADD3.X R25, RZ, R21, RZ, P6, !PT ;  /* 0x00000015ff197210 */ /* 0x000fe200037fe4ff */
[----:B------:R-:W-:Y:S01]  /*7df0*/  IMAD.X R33, RZ, RZ, R21, P4 ;  /* 0x000000ffff217224 */ /* 0x000fe200020e0615 */
[----:B------:R-:W-:Y:S01]  /*7e00*/  LOP3.LUT R4, R5, 0x180, RZ, 0xc0, !PT ;  /* 0x0000018005047812 */ /* 0x000fe200078ec0ff */
[----:B--2---:R2:W-:Y:S03]  /*7e10*/  @!P0 ST.E desc[UR36][R44.64], R0 ;  /* 0x000000002c008985 */ /* 0x0045e6000c101924 */
[----:B------:R-:W-:Y:S01]  /*7e20*/  SHF.R.U64 R4, R4, 0x3, RZ ;  /* 0x0000000304047819 */ /* 0x000fe200000012ff */
[----:B-1----:R-:W1:Y:S01]  /*7e30*/  @P1 LDC R43, c[0x0][0xbf0] ;  /* 0x0002fc00ff2b1b82 */ /* 0x002e620000000800 */
[C---:B------:R-:W-:Y:S01]  /*7e40*/  IMAD R3, R40.reuse, UR5, R41 ;  /* 0x0000000528037c24 */ /* 0x040fe2000f8e0229 */
[----:B------:R3:W5:Y:S01]  /*7e50*/  LD.E.128 R8, desc[UR36][R20.64] ;  /* 0x0000002414087980 */ /* 0x000762000c101d00 */
[----:B------:R-:W-:Y:S01]  /*7e60*/  IMAD.WIDE.U32 R40, R40, UR4, RZ ;  /* 0x0000000428287c25 */ /* 0x000fe2000f8e00ff */
[----:B------:R-:W-:Y:S01]  /*7e70*/  ULDC.64 UR4, c[0x0][0xae8] ;  /* 0x0002ba0000047ab9 */ /* 0x000fe20000000a00 */
[----:B------:R-:W-:Y:S01]  /*7e80*/  LOP3.LUT R36, R4, R5, RZ, 0x3c, !PT ;  /* 0x0000000504247212 */ /* 0x000fe200078e3cff */
[----:B------:R-:W5:Y:S01]  /*7e90*/  LD.E.128 R24, desc[UR36][R24.64] ;  /* 0x0000002418187980 */ /* 0x000f62000c101d00 */
[----:B--2---:R-:W-:-:S03]  /*7ea0*/  IMAD R0, R143, 0x60, R144 ;  /* 0x000000608f007824 */ /* 0x004fc600078e0290 */
[----:B------:R-:W5:Y:S01]  /*7eb0*/  LD.E.128 R4, desc[UR36][R6.64] ;  /* 0x0000002406047980 */ /* 0x000f62000c101d00 */
[----:B---3--:R-:W-:Y:S01]  /*7ec0*/  IMAD.IADD R21, R41, 0x1, R3 ;  /* 0x0000000129157824 */ /* 0x008fe200078e0203 */
[----:B------:R-:W-:Y:S01]  /*7ed0*/  MOV R20, R40 ;  /* 0x0000002800147202 */ /* 0x000fe20000000f00 */
[----:B------:R-:W-:Y:S01]  /*7ee0*/  IMAD R3, R46, UR4, RZ ;  /* 0x000000042e037c24 */ /* 0x000fe2000f8e02ff */
[----:B------:R-:W5:Y:S01]  /*7ef0*/  LD.E.128 R12, desc[UR36][R12.64] ;  /* 0x000000240c0c7980 */ /* 0x000f62000c101d00 */
[----:B------:R-:W-:Y:S02]  /*7f00*/  IMAD R42, R139, 0xc0, R0 ;  /* 0x000000c08b2a7824 */ /* 0x000fe400078e0200 */
[C---:B------:R-:W-:Y:S01]  /*7f10*/  IMAD R3, R138.reuse, UR5, R3 ;  /* 0x000000058a037c24 */ /* 0x040fe2000f8e0203 */
[----:B------:R-:W5:Y:S01]  /*7f20*/  LD.E.128 R32, desc[UR36][R32.64] ;  /* 0x0000002420207980 */ /* 0x000f62000c101d00 */
[----:B------:R-:W-:Y:S01]  /*7f30*/  IMAD.WIDE.U32 R20, R138, UR4, R20 ;  /* 0x000000048a147c25 */ /* 0x000fe2000f8e0014 */
[----:B------:R-:W-:-:S02]  /*7f40*/  ULDC.64 UR4, c[0x0][0xaf0] ;  /* 0x0002bc0000047ab9 */ /* 0x000fc40000000a00 */
[----:B------:R-:W5:Y:S01]  /*7f50*/  LD.E.128 R36, desc[UR36][R36.64] ;  /* 0x0000002424247980 */ /* 0x000f62000c101d00 */
[----:B0-----:R-:W-:Y:S01]  /*7f60*/  @P1 IMAD.HI.U32 R0, R42, R49, RZ ;  /* 0x000000312a001227 */ /* 0x001fe200078e00ff */
[----:B------:R-:W-:Y:S01]  /*7f70*/  @!PT LDS RZ, [RZ] ;  /* 0x00000000fffff984 */ /* 0x000fe20000000800 */
[----:B------:R-:W-:Y:S01]  /*7f80*/  @!PT LDS RZ, [RZ] ;  /* 0x00000000fffff984 */ /* 0x000fe20000000800 */
[----:B------:R-:W-:Y:S01]  /*7f90*/  @!PT LDS RZ, [RZ] ;  /* 0x00000000fffff984 */ /* 0x000fe20000000800 */
[----:B------:R-:W-:Y:S01]  /*7fa0*/  @!PT LDS RZ, [RZ] ;  /* 0x00000000fffff984 */ /* 0x000fe20000000800 */
[----:B------:R0:W-:Y:S06]  /*7fb0*/  MEMBAR.ALL.CTA ;  /* 0x0000000000007992 */ /* 0x0001ec0000008000 */
[----:B0-----:R-:W0:Y:S01]  /*7fc0*/  FENCE.VIEW.ASYNC.S ;  /* 0x00000000000073c6 */ /* 0x001e220000000000 */
[----:B------:R-:W-:Y:S02]  /*7fd0*/  IMAD.IADD R21, R21, 0x1, R3 ;  /* 0x0000000115157824 */ /* 0x000fe400078e0203 */
[----:B------:R-:W-:Y:S01]  /*7fe0*/  IMAD.MOV.U32 R3, RZ, RZ, R42 ;  /* 0x000000ffff037224 */ /* 0x000fe200078e002a */
[----:B-1----:R-:W-:Y:S01]  /*7ff0*/  @P1 SHF.R.U32.HI R3, RZ, R43, R0 ;  /* 0x0000002bff031219 */ /* 0x002fe20000011600 */
[----:B------:R-:W-:-:S02]  /*8000*/  IMAD R40, R142, UR4, RZ ;  /* 0x000000048e287c24 */ /* 0x000fc4000f8e02ff */
[----:B------:R-:W-:Y:S01]  /*8010*/  IMAD.WIDE.U32 R20, R137, UR4, R20 ;  /* 0x0000000489147c25 */ /* 0x000fe2000f8e0014 */
[----:B------:R-:W-:-:S03]  /*8020*/  SHF.R.S32.HI R0, RZ, 0x1f, R3 ;  /* 0x0000001fff007819 */ /* 0x000fc60000011403 */
[----:B------:R-:W-:Y:S01]  /*8030*/  IMAD R41, R137, UR5, R40 ;  /* 0x0000000589297c24 */ /* 0x000fe2000f8e0228 */
[----:B------:R-:W-:Y:S01]  /*8040*/  ULDC.64 UR4, c[0x0][0xae0] ;  /* 0x0002b80000047ab9 */ /* 0x000fe20000000a00 */
[----:B------:R-:W-:Y:S02]  /*8050*/  IMAD.MOV R43, RZ, RZ, -R3 ;  /* 0x000000ffff2b7224 */ /* 0x000fe400078e0a03 */
[----:B------:R-:W-:Y:S02]  /*8060*/  IMAD.IADD R21, R21, 0x1, R41 ;  /* 0x0000000115157824 */ /* 0x000fe400078e0229 */
[----:B------:R-:W-:Y:S02]  /*8070*/  IMAD R0, R0, UR4, RZ ;  /* 0x0000000400007c24 */ /* 0x000fe4000f8e02ff */
[----:B------:R-:W-:Y:S02]  /*8080*/  IMAD R41, R28, R43, R42 ;  /* 0x0000002b1c297224 */ /* 0x000fe400078e022a */
[----:B------:R-:W-:-:S03]  /*8090*/  IMAD R43, R3, UR5, R0 ;  /* 0x00000005032b7c24 */ /* 0x000fc6000f8e0200 */
[----:B------:R-:W-:Y:S01]  /*80a0*/  SHF.R.S32.HI R0, RZ, 0x1f, R41 ;  /* 0x0000001fff007819 */ /* 0x000fe20000011429 */
[----:B------:R-:W-:Y:S01]  /*80b0*/  IMAD.WIDE.U32 R20, R3, UR4, R20 ;  /* 0x0000000403147c25 */ /* 0x000fe2000f8e0014 */
[----:B------:R-:W-:-:S03]  /*80c0*/  ULDC.64 UR4, c[0x0][0xad8] ;  /* 0x0002b60000047ab9 */ /* 0x000fc60000000a00 */
[----:B------:R-:W-:Y:S01]  /*80d0*/  IMAD R0, R0, UR4, RZ ;  /* 0x0000000400007c24 */ /* 0x000fe2000f8e02ff */
[----:B------:R-:W-:-:S03]  /*80e0*/  IADD3 R21, R21, R43, RZ ;  /* 0x0000002b15157210 */ /* 0x000fc60007ffe0ff */
[----:B------:R-:W-:Y:S02]  /*80f0*/  IMAD R3, R41, UR5, R0 ;  /* 0x0000000529037c24 */ /* 0x000fe4000f8e0200 */
[----:B------:R-:W-:Y:S02]  /*8100*/  IMAD R0, R139, 0xc0, R144 ;  /* 0x000000c08b007824 */ /* 0x000fe400078e0290 */
[----:B------:R-:W-:Y:S01]  /*8110*/  IMAD.WIDE.U32 R20, R41, UR4, R20 ;  /* 0x0000000429147c25 */ /* 0x000fe2000f8e0014 */
[----:B------:R-:W-:Y:S02]  /*8120*/  UIADD3 UR4, UR41, 0x2d820, URZ ;  /* 0x0002d82029047890 */ /* 0x000fe4000fffe03f */
[----:B------:R-:W-:Y:S01]  /*8130*/  ISETP.GE.AND P0, PT, R0, R47, PT ;  /* 0x0000002f0000720c */ /* 0x000fe20003f06270 */
[----:B------:R-:W-:Y:S01]  /*8140*/  IMAD.IADD R3, R21, 0x1, R3 ;  /* 0x0000000115037824 */ /* 0x000fe200078e0203 */
[----:B------:R-:W-:Y:S01]  /*8150*/  LEA R28, P1, R20, UR6, 0x1 ;  /* 0x00000006141c7c11 */ /* 0x000fe2000f8208ff */
[----:B------:R-:W-:-:S03]  /*8160*/  UPRMT UR4, URZ, 0x654, UR4 ;  /* 0x000006543f047896 */ /* 0x000fc60008000004 */
[----:B------:R-:W-:Y:S01]  /*8170*/  LEA.HI.X R3, R20, UR7, R3, 0x1, P1 ;  /* 0x0000000714037c11 */ /* 0x000fe200088f0c03 */
[----:B0-----:R0:W1:Y:S01]  /*8180*/  SHFL.IDX PT, R40, R28, RZ, 0x1c1f ;  /* 0x001c1fff1c287589 */ /* 0x00106200000e0000 */
[----:B------:R-:W-:Y:S03]  /*8190*/  BSSY B1, `(.L_x_194) ;  /* 0x0000010000017945 */ /* 0x000fe60003800000 */
[----:B------:R0:W2:Y:S01]  /*81a0*/  SHFL.IDX PT, R41, R3, RZ, 0x1c1f ;  /* 0x001c1fff03297589 */ /* 0x0000a200000e0000 */
[----:B------:R-:W-:Y:S01]  /*81b0*/  SYNCS.ARRIVE.TRANS64.RED.A1T0 RZ, [UR4], RZ ;  /* 0x000000ffffff79a7 */ /* 0x000fe20008100404 */
[----:B------:R-:W-:Y:S05]  /*81c0*/  @P0 BRA `(.L_x_195) ;  /* 0x0000000000300947 */ /* 0x000fea0003800000 */
[----:B------:R-:W-:Y:S02]  /*81d0*/  ULDC UR4, c[0x0][0xac8] ;  /* 0x0002b20000047ab9 */ /* 0x000fe40000000800 */
[----:B------:R-:W-:Y:S02]  /*81e0*/  ISETP.GE.AND P1, PT, R140, UR4, PT ;  /* 0x000000048c007c0c */ /* 0x000fe4000bf26270 */
[----:B------:R-:W-:Y:S02]  /*81f0*/  ISETP.GE.AND P2, PT, R141, UR4, PT ;  /* 0x000000048d007c0c */ /* 0x000fe4000bf46270 */
[----:B------:R-:W-:-:S09]  /*8200*/  ISETP.GE.AND P0, PT, R136, UR4, PT ;  /* 0x0000000488007c0c */ /* 0x000fd2000bf06270 */
[-C--:B-1----:R-:W-:Y:S02]  /*8210*/  @!P1 LEA R42, P3, R140, R40.reuse, 0x1 ;  /* 0x000000288c2a9211 */ /* 0x082fe400078608ff */
[C---:B------:R-:W-:Y:S02]  /*8220*/  @!P2 LEA R44, P4, R141.reuse, R40, 0x1 ;  /* 0x000000288d2ca211 */ /* 0x040fe400078808ff */
[----:B--2---:R-:W-:Y:S01]  /*8230*/  @!P0 IMAD.WIDE R20, R136, 0x2, R40 ;  /* 0x0000000288148825 */ /* 0x004fe200078e0228 */
[-C--:B------:R-:W-:Y:S02]  /*8240*/  @!P1 LEA.HI.X R43, R140, R41.reuse, R154, 0x1, P3 ;  /* 0x000000298c2b9211 */ /* 0x080fe400018f0c9a */
[----:B------:R-:W-:Y:S02]  /*8250*/  @!P2 LEA.HI.X R45, R141, R41, R153, 0x1, P4 ;  /* 0x000000298d2da211 */ /* 0x000fe400020f0c99 */
[----:B-----5:R3:W-:Y:S04]  /*8260*/  @!P0 ST.E.128 desc[UR36][R20.64], R8 ;  /* 0x0000000814008985 */ /* 0x0207e8000c101d24 */
[----:B------:R3:W-:Y:S04]  /*8270*/  @!P1 ST.E.128 desc[UR36][R42.64], R24 ;  /* 0x000000182a009985 */ /* 0x0007e8000c101d24 */
[----:B------:R3:W-:Y:S02]  /*8280*/  @!P2 ST.E.128 desc[UR36][R44.64], R32 ;  /* 0x000000202c00a985 */ /* 0x0007e4000c101d24 */
.L_x_195:
[----:B------:R-:W-:Y:S05]  /*8290*/  BSYNC B1 ;  /* 0x0000000000017941 */ /* 0x000fea0003800000 */
.L_x_194:
[----:B------:R-:W-:Y:S01]  /*82a0*/  VIADD R0, R0, 0x60 ;  /* 0x0000006000007836 */ /* 0x000fe20000000000 */
[----:B---3-5:R3:W4:Y:S04]  /*82b0*/  SHFL.IDX PT, R11, R3, 0x1, 0x1c1f ;  /* 0x003c1f00030b7f89 */ /* 0x02872800000e0000 */
[----:B------:R-:W-:Y:S01]  /*82c0*/  ISETP.GE.AND P0, PT, R0, R47, PT ;  /* 0x0000002f0000720c */ /* 0x000fe20003f06270 */
[----:B------:R3:W0:-:S12]  /*82d0*/  SHFL.IDX PT, R10, R28, 0x1, 0x1c1f ;  /* 0x003c1f001c0a7f89 */ /* 0x00061800000e0000 */
[----:B---3--:R-:W-:Y:S05]  /*82e0*/  @P0 BRA `(.L_x_196) ;  /* 0x0000000800800947 */ /* 0x008fea0003800000 */
[----:B------:R-:W-:Y:S02]  /*82f0*/  ULDC UR4, c[0x0][0xac8] ;  /* 0x0002b20000047ab9 */ /* 0x000fe40000000800 */
[----:B------:R-:W-:Y:S02]  /*8300*/  ISETP.GE.AND P2, PT, R140, UR4, PT ;  /* 0x000000048c007c0c */ /* 0x000fe4000bf46270 */
[----:B------:R-:W-:-:S11]  /*8310*/  ISETP.GE.AND P1, PT, R136, UR4, PT ;  /* 0x0000000488007c0c */ /* 0x000fd6000bf26270 */
[----:B0-----:R-:W-:Y:S02]  /*8320*/  @!P2 LEA R20, P0, R140, R10, 0x1 ;  /* 0x0000000a8c14a211 */ /* 0x001fe400078008ff */
[----:B----4-:R-:W-:Y:S02]  /*8330*/  @!P1 IMAD.WIDE R8, R136, 0x2, R10 ;  /* 0x0000000288089825 */ /* 0x010fe400078e020a */
[----:B------:R-:W-:Y:S02]  /*8340*/  @!P2 LEA.HI.X R21, R140, R11, R154, 0x1, P0 ;  /* 0x0000000b8c15a211 */ /* 0x000fe400000f0c9a */
[----:B------:R-:W-:Y:S01]  /*8350*/  ISETP.GE.AND P0, PT, R141, UR4, PT ;  /* 0x000000048d007c0c */ /* 0x000fe2000bf06270 */
[----:B------:R3:W-:Y:S04]  /*8360*/  @!P1 ST.E.128 desc[UR36][R8.64], R4 ;  /* 0x0000000408009985 */ /* 0x0007e8000c101d24 */
[----:B------:R3:W-:Y:S08]  /*8370*/  @!P2 ST.E.128 desc[UR36][R20.64], R12 ;  /* 0x0000000c1400a985 */ /* 0x0007f0000c101d24 */
[----:B------:R-:W-:Y:S05]  /*8380*/  @P0 BRA `(.L_x_196) ;  /* 0x0000000800580947 */ /* 0x000fea0003800000 */
[----:B---3--:R-:W-:-:S04]  /*8390*/  LEA R4, P0, R141, R10, 0x1 ;  /* 0x0000000a8d047211 */ /* 0x008fc800078008ff */
[----:B------:R-:W-:-:S05]  /*83a0*/  LEA.HI.X R5, R141, R11, R153, 0x1, P0 ;  /* 0x0000000b8d057211 */ /* 0x000fca00000f0c99 */
[----:B------:R0:W-:Y:S01]  /*83b0*/  ST.E.128 desc[UR36][R4.64], R36 ;  /* 0x0000002404007985 */ /* 0x0001e2000c101d24 */
[----:B------:R-:W-:Y:S05]  /*83c0*/  BRA `(.L_x_196) ;  /* 0x0000000800487947 */ /* 0x000fea0003800000 */
.L_x_192:
[----:B------:R-:W1:Y:S01]  /*83d0*/  LDC.64 R6, c[0x0][0xc00] ;  /* 0x00030000ff067b82 */ /* 0x000e620000000a00 */
[----:B------:R-:W-:Y:S01]  /*83e0*/  ULDC.64 UR4, c[0x0][0xc08] ;  /* 0x0003020000047ab9 */ /* 0x000fe20000000a00 */
[----:B------:R-:W-:-:S06]  /*83f0*/  IMAD.MOV.U32 R3, RZ, RZ, RZ ;  /* 0x000000ffff037224 */ /* 0x000fcc00078e00ff */
[----:B------:R-:W2:Y:S01]  /*8400*/  LDC.64 R4, c[0x0][0xc00] ;  /* 0x00030000ff047b82 */ /* 0x000ea20000000a00 */
[----:B------:R-:W-:-:S04]  /*8410*/  ISETP.NE.U32.AND P1, PT, RZ, UR4, PT ;  /* 0x00000004ff007c0c */ /* 0x000fc8000bf25070 */
[----:B------:R-:W-:-:S03]  /*8420*/  ISETP.NE.AND.EX P1, PT, RZ, UR5, PT, P1 ;  /* 0x00000005ff007c0c */ /* 0x000fc6000bf25310 */
[----:B------:R-:W3:Y:S01]  /*8430*/  LDC R21, c[0x0][0xbe8] ;  /* 0x0002fa00ff157b82 */ /* 0x000ee20000000800 */
[----:B-1----:R-:W-:-:S04]  /*8440*/  ISETP.NE.U32.AND P0, PT, R6, RZ, PT ;  /* 0x000000ff0600720c */ /* 0x002fc80003f05070 */
[----:B------:R-:W-:Y:S01]  /*8450*/  ISETP.NE.AND.EX P0, PT, R7, RZ, PT, P0 ;  /* 0x000000ff0700720c */ /* 0x000fe20003f05300 */
[----:B--2---:R-:W-:-:S04]  /*8460*/  IMAD.WIDE R6, R137, 0x4, R4 ;  /* 0x0000000489067825 */ /* 0x004fc800078e0204 */
[----:B------:R-:W1:Y:S01]  /*8470*/  @P1 LDC.64 R4, c[0x0][0xc08] ;  /* 0x00030200ff041b82 */ /* 0x000e620000000a00 */
[----:B------:R-:W-:Y:S02]  /*8480*/  ULDC UR4, c[0x0][0xa88] ;  /* 0x0002a20000047ab9 */ /* 0x000fe40000000800 */
[----:B------:R-:W-:-:S05]  /*8490*/  IMAD.U32 R0, RZ, RZ, UR4 ;  /* 0x00000004ff007e24 */ /* 0x000fca000f8e00ff */
[----:B------:R2:W5:Y:S01]  /*84a0*/  @P0 LDG.E R3, desc[UR36][R6.64] ;  /* 0x0000002406030981 */ /* 0x000562000c1e1900 */
[----:B-1----:R-:W-:-:S05]  /*84b0*/  @P1 IMAD.WIDE R4, R137, 0x4, R4 ;  /* 0x0000000489041825 */ /* 0x002fca00078e0204 */
[----:B------:R2:W5:Y:S01]  /*84c0*/  @P1 LDG.E R0, desc[UR36][R4.64] ;  /* 0x0000002404001981 */ /* 0x000562000c1e1900 */
[----:B---3--:R-:W-:Y:S02]  /*84d0*/  ISETP.NE.AND P2, PT, R21, 0x1, PT ;  /* 0x000000011500780c */ /* 0x008fe40003f45270 */
[----:B------:R-:W-:-:S11]  /*84e0*/  ISETP.GE.AND P3, PT, R155, 0xc0, PT ;  /* 0x000000c09b00780c */ /* 0x000fd60003f66270 */
[----:B------:R-:W1:Y:S01]  /*84f0*/  @P2 LDC R14, c[0x0][0xbec] ;  /* 0x0002fb00ff0e2b82 */ /* 0x000e620000000800 */
[----:B--2---:R-:W-:Y:S05]  /*8500*/  @P1 BRA `(.L_x_197) ;  /* 0x0000000000101947 */ /* 0x004fea0003800000 */
[----:B------:R-:W-:Y:S05]  /*8510*/  @!P0 BRA `(.L_x_197) ;  /* 0x00000000000c8947 */ /* 0x000fea0003800000 */
[----:B------:R-:W2:Y:S04]  /*8520*/  LDG.E R5, desc[UR36][R6.64] ;  /* 0x0000002406057981 */ /* 0x000ea8000c1e1900 */
[----:B-----5:R-:W2:Y:S02]  /*8530*/  LDG.E R0, desc[UR36][R6.64+0x4] ;  /* 0x0000042406007981 */ /* 0x020ea4000c1e1900 */
[----:B--2---:R-:W-:-:S07]  /*8540*/  IADD3 R0, -R5, R0, RZ ;  /* 0x0000000005007210 */ /* 0x004fce0007ffe1ff */
.L_x_197:
[----:B------:R-:W-:Y:S01]  /*8550*/  BSSY B1, `(.L_x_198) ;  /* 0x000002e000017945 */ /* 0x000fe20003800000 */
[----:B------:R-:W-:Y:S02]  /*8560*/  SHF.R.S32.HI R12, RZ, 0x1f, R138 ;  /* 0x0000001fff0c7819 */ /* 0x000fe4000001148a */
[----:B------:R-:W-:Y:S02]  /*8570*/  SEL R137, R137, RZ, !P0 ;  /* 0x000000ff89897207 */ /* 0x000fe40004000000 */
[----:B------:R-:W-:Y:S02]  /*8580*/  SEL R142, R142, RZ, !P0 ;  /* 0x000000ff8e8e7207 */ /* 0x000fe40004000000 */
[----:B-----5:R-:W-:Y:S01]  /*8590*/  SHF.R.S32.HI R10, RZ, 0x1f, R3 ;  /* 0x0000001fff0a7819 */ /* 0x020fe20000011403 */
[----:B------:R-:W-:Y:S06]  /*85a0*/  @P3 BRA `(.L_x_199) ;  /* 0x0000000000a03947 */ /* 0x000fec0003800000 */
[----:B------:R-:W2:Y:S01]  /*85b0*/  S2R R4, SR_TID.X ;  /* 0x0000000000047919 */ /* 0x000ea20000002100 */
[----:B------:R-:W3:Y:S02]  /*85c0*/  LDC R11, c[0x0][0xbe8] ;  /* 0x0002fa00ff0b7b82 */ /* 0x000ee40000000800 */
[----:B---3--:R-:W-:Y:S02]  /*85d0*/  IMAD R5, R0, R11, RZ ;  /* 0x0000000b00057224 */ /* 0x008fe400078e02ff */
[----:B--2---:R-:W-:-:S04]  /*85e0*/  IMAD R4, R139, 0xc0, R4 ;  /* 0x000000c08b047824 */ /* 0x004fc800078e0204 */
[----:B------:R-:W-:-:S05]  /*85f0*/  VIADD R8, R4, 0xffffff80 ;  /* 0xffffff8004087836 */ /* 0x000fca0000000000 */
[----:B------:R-:W-:-:S13]  /*8600*/  ISETP.GE.AND P0, PT, R8, R5, PT ;  /* 0x000000050800720c */ /* 0x000fda0003f06270 */
[----:B------:R-:W-:Y:S05]  /*8610*/  @P0 BRA `(.L_x_199) ;  /* 0x0000000000840947 */ /* 0x000fea0003800000 */
[----:B------:R-:W-:Y:S01]  /*8620*/  ISETP.NE.AND P0, PT, R11, 0x1, PT ;  /* 0x000000010b00780c */ /* 0x000fe20003f05270 */
[----:B------:R-:W-:Y:S01]  /*8630*/  ULDC.64 UR4, c[0x0][0xb90] ;  /* 0x0002e40000047ab9 */ /* 0x000fe20000000a00 */
[----:B------:R-:W-:Y:S02]  /*8640*/  IMAD.MOV.U32 R4, RZ, RZ, R3 ;  /* 0x000000ffff047224 */ /* 0x000fe400078e0003 */
[----:B------:R-:W-:Y:S02]  /*8650*/  IMAD R9, R12, UR4, RZ ;  /* 0x000000040c097c24 */ /* 0x000fe4000f8e02ff */
[----:B------:R-:W-:Y:S02]  /*8660*/  IMAD.MOV.U32 R5, RZ, RZ, R10 ;  /* 0x000000ffff057224 */ /* 0x000fe400078e000a */
[----:B------:R-:W-:Y:S02]  /*8670*/  IMAD.MOV.U32 R7, RZ, RZ, R8 ;  /* 0x000000ffff077224 */ /* 0x000fe400078e0008 */
[----:B------:R-:W-:-:S03]  /*8680*/  IMAD.WIDE.U32 R4, R138, UR4, R4 ;  /* 0x000000048a047c25 */ /* 0x000fc6000f8e0004 */
[----:B------:R-:W2:Y:S01]  /*8690*/  @P0 LDC R13, c[0x0][0xbec] ;  /* 0x0002fb00ff0d0b82 */ /* 0x000ea20000000800 */
[----:B------:R-:W-:Y:S01]  /*86a0*/  IMAD R9, R138, UR5, R9 ;  /* 0x000000058a097c24 */ /* 0x000fe2000f8e0209 */
[----:B------:R-:W-:-:S04]  /*86b0*/  ULDC.64 UR4, c[0x0][0xb98] ;  /* 0x0002e60000047ab9 */ /* 0x000fc80000000a00 */
[----:B------:R-:W-:Y:S02]  /*86c0*/  IADD3 R5, R5, R9, RZ ;  /* 0x0000000905057210 */ /* 0x000fe40007ffe0ff */
[----:B------:R-:W3:Y:S01]  /*86d0*/  @P0 LDC R15, c[0x0][0xbf0] ;  /* 0x0002fc00ff0f0b82 */ /* 0x000ee20000000800 */
[----:B------:R-:W-:-:S04]  /*86e0*/  IMAD.WIDE.U32 R4, R137, UR4, R4 ;  /* 0x0000000489047c25 */ /* 0x000fc8000f8e0004 */
[----:B--2---:R-:W-:-:S05]  /*86f0*/  @P0 IMAD.HI.U32 R6, R8, R13, RZ ;  /* 0x0000000d08060227 */ /* 0x004fca00078e00ff */
[----:B---3--:R-:W-:Y:S01]  /*8700*/  @P0 SHF.R.U32.HI R7, RZ, R15, R6 ;  /* 0x0000000fff070219 */ /* 0x008fe20000011606 */
[----:B------:R-:W-:-:S03]  /*8710*/  IMAD R6, R142, UR4, RZ ;  /* 0x000000048e067c24 */ /* 0x000fc6000f8e02ff */
[----:B------:R-:W-:Y:S01]  /*8720*/  IADD3 R4, P0, R7, R4, RZ ;  /* 0x0000000407047210 */ /* 0x000fe20007f1e0ff */
[----:B------:R-:W-:-:S04]  /*8730*/  IMAD.MOV R9, RZ, RZ, -R7 ;  /* 0x000000ffff097224 */ /* 0x000fc800078e0a07 */
[----:B------:R-:W-:Y:S01]  /*8740*/  IMAD R9, R11, R9, R8 ;  /* 0x000000090b097224 */ /* 0x000fe200078e0208 */
[----:B------:R-:W-:Y:S01]  /*8750*/  SHF.R.S32.HI R11, RZ, 0x1f, R7 ;  /* 0x0000001fff0b7819 */ /* 0x000fe20000011407 */
[----:B------:R-:W-:Y:S01]  /*8760*/  IMAD R8, R137, UR5, R6 ;  /* 0x0000000589087c24 */ /* 0x000fe2000f8e0206 */
[----:B------:R-:W-:Y:S02]  /*8770*/  ULDC.64 UR4, c[0x0][0xb88] ;  /* 0x0002e20000047ab9 */ /* 0x000fe40000000a00 */
[----:B------:R-:W-:Y:S02]  /*8780*/  SHF.R.S32.HI R6, RZ, 0x1f, R9 ;  /* 0x0000001fff067819 */ /* 0x000fe40000011409 */
[----:B------:R-:W-:-:S03]  /*8790*/  IADD3.X R5, R11, R5, R8, P0, !PT ;  /* 0x000000050b057210 */ /* 0x000fc600007fe408 */
[----:B------:R-:W-:Y:S02]  /*87a0*/  IMAD R6, R6, UR4, RZ ;  /* 0x0000000406067c24 */ /* 0x000fe4000f8e02ff */
[----:B------:R-:W-:-:S04]  /*87b0*/  IMAD.WIDE.U32 R4, R9, UR4, R4 ;  /* 0x0000000409047c25 */ /* 0x000fc8000f8e0004 */
[----:B------:R-:W-:Y:S01]  /*87c0*/  IMAD R7, R9, UR5, R6 ;  /* 0x0000000509077c24 */ /* 0x000fe2000f8e0206 */
[----:B------:R-:W-:Y:S02]  /*87d0*/  ULDC.64 UR4, c[0x0][0xb50] ;  /* 0x0002d40000047ab9 */ /* 0x000fe40000000a00 */
[----:B------:R-:W-:Y:S01]  /*87e0*/  LEA R6, P0, R4, UR4, 0x2 ;  /* 0x0000000404067c11 */ /* 0x000fe2000f8010ff */
[----:B------:R-:W-:-:S05]  /*87f0*/  IMAD.IADD R5, R5, 0x1, R7 ;  /* 0x0000000105057824 */ /* 0x000fca00078e0207 */
[----:B------:R-:W-:Y:S01]  /*8800*/  LEA.HI.X R7, R4, UR5, R5, 0x2, P0 ;  /* 0x0000000504077c11 */ /* 0x000fe200080f1405 */
[----:B------:R-:W-:-:S05]  /*8810*/  IMAD.MOV.U32 R5, RZ, RZ, -0x800000 ;  /* 0xff800000ff057424 */ /* 0x000fca00078e00ff */
[----:B------:R2:W-:Y:S02]  /*8820*/  STG.E desc[UR36][R6.64], R5 ;  /* 0x0000000506007986 */ /* 0x0005e4000c101924 */
.L_x_199:
[----:B------:R-:W-:Y:S05]  /*8830*/  BSYNC B1 ;  /* 0x0000000000017941 */ /* 0x000fea0003800000 */
.L_x_198:
[----:B------:R-:W3:Y:S01]  /*8840*/  @P2 LDC R9, c[0x0][0xbf0] ;  /* 0x0002fc00ff092b82 */ /* 0x000ee20000000800 */
[----:B------:R-:W-:Y:S01]  /*8850*/  ULDC.64 UR4, c[0x0][0xaa0] ;  /* 0x0002a80000047ab9 */ /* 0x000fe20000000a00 */
[----:B--2---:R-:W-:Y:S01]  /*8860*/  IMAD R6, R143, 0x60, R144 ;  /* 0x000000608f067824 */ /* 0x004fe200078e0290 */
[----:B------:R-:W-:Y:S01]  /*8870*/  BSSY B1, `(.L_x_200) ;  /* 0x0000036000017945 */ /* 0x000fe20003800000 */
[----:B------:R-:W-:Y:S02]  /*8880*/  IMAD R4, R10, UR4, RZ ;  /* 0x000000040a047c24 */ /* 0x000fe4000f8e02ff */
[----:B------:R-:W-:Y:S02]  /*8890*/  IMAD R11, R139, 0xc0, R6 ;  /* 0x000000c08b0b7824 */ /* 0x000fe400078e0206 */
[C---:B------:R-:W-:Y:S02]  /*88a0*/  IMAD R7, R3.reuse, UR5, R4 ;  /* 0x0000000503077c24 */ /* 0x040fe4000f8e0204 */
[----:B------:R-:W-:Y:S01]  /*88b0*/  IMAD.WIDE.U32 R4, R3, UR4, RZ ;  /* 0x0000000403047c25 */ /* 0x000fe2000f8e00ff */
[----:B------:R-:W-:-:S03]  /*88c0*/  ULDC.64 UR4, c[0x0][0xae8] ;  /* 0x0002ba0000047ab9 */ /* 0x000fc60000000a00 */
[----:B------:R-:W-:Y:S02]  /*88d0*/  IMAD.IADD R5, R5, 0x1, R7 ;  /* 0x0000000105057824 */ /* 0x000fe400078e0207 */
[----:B------:R-:W-:Y:S02]  /*88e0*/  IMAD R3, R12, UR4, RZ ;  /* 0x000000040c037c24 */ /* 0x000fe4000f8e02ff */
[----:B-1----:R-:W-:-:S04]  /*88f0*/  @P2 IMAD.HI.U32 R6, R11, R14, RZ ;  /* 0x0000000e0b062227 */ /* 0x002fc800078e00ff */
[C---:B------:R-:W-:Y:S01]  /*8900*/  IMAD R7, R138.reuse, UR5, R3 ;  /* 0x000000058a077c24 */ /* 0x040fe2000f8e0203 */
[----:B------:R-:W-:Y:S01]  /*8910*/  MOV R3, R11 ;  /* 0x0000000b00037202 */ /* 0x000fe20000000f00 */
[----:B------:R-:W-:Y:S01]  /*8920*/  IMAD.WIDE.U32 R4, R138, UR4, R4 ;  /* 0x000000048a047c25 */ /* 0x000fe2000f8e0004 */
[----:B---3--:R-:W-:Y:S01]  /*8930*/  @P2 SHF.R.U32.HI R3, RZ, R9, R6 ;  /* 0x00000009ff032219 */ /* 0x008fe20000011606 */
[----:B------:R-:W-:Y:S02]  /*8940*/  ULDC.64 UR4, c[0x0][0xaf0] ;  /* 0x0002bc0000047ab9 */ /* 0x000fe40000000a00 */
[----:B------:R-:W-:Y:S01]  /*8950*/  IMAD.IADD R5, R5, 0x1, R7 ;  /* 0x0000000105057824 */ /* 0x000fe200078e0207 */
[--C-:B------:R-:W-:Y:S01]  /*8960*/  SHF.R.S32.HI R6, RZ, 0x1f, R3.reuse ;  /* 0x0000001fff067819 */ /* 0x100fe20000011403 */
[----:B------:R-:W-:Y:S02]  /*8970*/  IMAD R7, R142, UR4, RZ ;  /* 0x000000048e077c24 */ /* 0x000fe4000f8e02ff */
[----:B------:R-:W-:-:S02]  /*8980*/  IMAD.MOV R8, RZ, RZ, -R3 ;  /* 0x000000ffff087224 */ /* 0x000fc400078e0a03 */
[C---:B------:R-:W-:Y:S02]  /*8990*/  IMAD R9, R137.reuse, UR5, R7 ;  /* 0x0000000589097c24 */ /* 0x040fe4000f8e0207 */
[----:B------:R-:W-:Y:S01]  /*89a0*/  IMAD.WIDE.U32 R4, R137, UR4, R4 ;  /* 0x0000000489047c25 */ /* 0x000fe2000f8e0004 */
[----:B------:R-:W-:-:S03]  /*89b0*/  ULDC.64 UR4, c[0x0][0xae0] ;  /* 0x0002b80000047ab9 */ /* 0x000fc60000000a00 */
[----:B------:R-:W-:Y:S02]  /*89c0*/  IMAD R7, R21, R8, R11 ;  /* 0x0000000815077224 */ /* 0x000fe400078e020b */
[----:B------:R-:W-:Y:S02]  /*89d0*/  IMAD R8, R6, UR4, RZ ;  /* 0x0000000406087c24 */ /* 0x000fe4000f8e02ff */
[----:B------:R-:W-:Y:S01]  /*89e0*/  IMAD.IADD R5, R5, 0x1, R9 ;  /* 0x0000000105057824 */ /* 0x000fe200078e0209 */
[----:B------:R-:W-:Y:S01]  /*89f0*/  SHF.R.S32.HI R6, RZ, 0x1f, R7 ;  /* 0x0000001fff067819 */ /* 0x000fe20000011407 */
[C---:B------:R-:W-:Y:S02]  /*8a00*/  IMAD R9, R3.reuse, UR5, R8 ;  /* 0x0000000503097c24 */ /* 0x040fe4000f8e0208 */
[----:B------:R-:W-:Y:S01]  /*8a10*/  IMAD.WIDE.U32 R4, R3, UR4, R4 ;  /* 0x0000000403047c25 */ /* 0x000fe2000f8e0004 */
[----:B------:R-:W-:-:S03]  /*8a20*/  ULDC.64 UR4, c[0x0][0xad8] ;  /* 0x0002b60000047ab9 */ /* 0x000fc60000000a00 */
[----:B------:R-:W-:Y:S02]  /*8a30*/  IMAD R6, R6, UR4, RZ ;  /* 0x0000000406067c24 */ /* 0x000fe4000f8e02ff */
[----:B------:R-:W-:Y:S02]  /*8a40*/  IMAD.IADD R5, R5, 0x1, R9 ;  /* 0x0000000105057824 */ /* 0x000fe400078e0209 */
[----:B------:R-:W-:Y:S02]  /*8a50*/  IMAD R21, R0, R21, RZ ;  /* 0x0000001500157224 */ /* 0x000fe400078e02ff */
[----:B------:R-:W-:Y:S02]  /*8a60*/  IMAD R0, R139, 0xc0, R144 ;  /* 0x000000c08b007824 */ /* 0x000fe400078e0290 */
[C---:B------:R-:W-:Y:S02]  /*8a70*/  IMAD R3, R7.reuse, UR5, R6 ;  /* 0x0000000507037c24 */ /* 0x040fe4000f8e0206 */
[----:B------:R-:W-:Y:S01]  /*8a80*/  IMAD.WIDE.U32 R4, R7, UR4, R4 ;  /* 0x0000000407047c25 */ /* 0x000fe2000f8e0004 */
[----:B------:R-:W-:Y:S01]  /*8a90*/  ISETP.GE.AND P0, PT, R0, R21, PT ;  /* 0x000000150000720c */ /* 0x000fe20003f06270 */
[----:B------:R-:W-:-:S03]  /*8aa0*/  ULDC.64 UR4, c[0x0][0xa80] ;  /* 0x0002a00000047ab9 */ /* 0x000fc60000000a00 */
[----:B------:R-:W-:Y:S02]  /*8ab0*/  IADD3 R3, R5, R3, RZ ;  /* 0x0000000305037210 */ /* 0x000fe40007ffe0ff */
[----:B------:R-:W-:-:S04]  /*8ac0*/  LEA R6, P1, R4, UR4, 0x1 ;  /* 0x0000000404067c11 */ /* 0x000fc8000f8208ff */
[----:B------:R-:W-:Y:S02]  /*8ad0*/  LEA.HI.X R3, R4, UR5, R3, 0x1, P1 ;  /* 0x0000000504037c11 */ /* 0x000fe400088f0c03 */
[----:B------:R1:W2:Y:S04]  /*8ae0*/  SHFL.IDX PT, R4, R6, RZ, 0x1c1f ;  /* 0x001c1fff06047589 */ /* 0x0002a800000e0000 */
[----:B------:R1:W3:Y:S01]  /*8af0*/  SHFL.IDX PT, R5, R3, RZ, 0x1c1f ;  /* 0x001c1fff03057589 */ /* 0x0002e200000e0000 */
[----:B------:R-:W-:Y:S05]  /*8b00*/  @P0 BRA `(.L_x_201) ;  /* 0x0000000000300947 */ /* 0x000fea0003800000 */
[----:B------:R-:W-:Y:S02]  /*8b10*/  ULDC UR4, c[0x0][0xac8] ;  /* 0x0002b20000047ab9 */ /* 0x000fe40000000800 */
[----:B------:R-:W-:Y:S02]  /*8b20*/  ISETP.GE.AND P3, PT, R140, UR4, PT ;  /* 0x000000048c007c0c */ /* 0x000fe4000bf66270 */
[----:B------:R-:W-:Y:S02]  /*8b30*/  ISETP.GE.AND P4, PT, R141, UR4, PT ;  /* 0x000000048d007c0c */ /* 0x000fe4000bf86270 */
[----:B------:R-:W-:-:S09]  /*8b40*/  ISETP.GE.AND P2, PT, R136, UR4, PT ;  /* 0x0000000488007c0c */ /* 0x000fd2000bf46270 */
[-C--:B--2---:R-:W-:Y:S02]  /*8b50*/  @!P3 LEA R10, P0, R140, R4.reuse, 0x1 ;  /* 0x000000048c0ab211 */ /* 0x084fe400078008ff */
[C---:B------:R-:W-:Y:S02]  /*8b60*/  @!P4 LEA R12, P1, R141.reuse, R4, 0x1 ;  /* 0x000000048d0cc211 */ /* 0x040fe400078208ff */
[----:B---3--:R-:W-:Y:S01]  /*8b70*/  @!P2 IMAD.WIDE R8, R136, 0x2, R4 ;  /* 0x000000028808a825 */ /* 0x008fe200078e0204 */
[-C--:B------:R-:W-:Y:S02]  /*8b80*/  @!P3 LEA.HI.X R11, R140, R5.reuse, R154, 0x1, P0 ;  /* 0x000000058c0bb211 */ /* 0x080fe400000f0c9a */
[----:B------:R-:W-:Y:S02]  /*8b90*/  @!P4 LEA.HI.X R13, R141, R5, R153, 0x1, P1 ;  /* 0x000000058d0dc211 */ /* 0x000fe400008f0c99 */
[----:B------:R4:W-:Y:S04]  /*8ba0*/  @!P2 ST.E.128 desc[UR36][R8.64], RZ ;  /* 0x000000ff0800a985 */ /* 0x0009e8000c101d24 */
[----:B------:R4:W-:Y:S04]  /*8bb0*/  @!P3 ST.E.128 desc[UR36][R10.64], RZ ;  /* 0x000000ff0a00b985 */ /* 0x0009e8000c101d24 */
[----:B------:R4:W-:Y:S02]  /*8bc0*/  @!P4 ST.E.128 desc[UR36][R12.64], RZ ;  /* 0x000000ff0c00c985 */ /* 0x0009e4000c101d24 */
.L_x_201:
[----:B------:R-:W-:Y:S05]  /*8bd0*/  BSYNC B1 ;  /* 0x0000000000017941 */ /* 0x000fea0003800000 */
.L_x_200:
[----:B------:R-:W-:Y:S01]  /*8be0*/  VIADD R0, R0, 0x60 ;  /* 0x0000006000007836 */ /* 0x000fe20000000000 */
[----:B---3--:R3:W0:Y:S04]  /*8bf0*/  SHFL.IDX PT, R5, R3, 0x1, 0x1c1f ;  /* 0x003c1f0003057f89 */ /* 0x00862800000e0000 */
[----:B------:R-:W-:Y:S01]  /*8c00*/  ISETP.GE.AND P0, PT, R0, R21, PT ;  /* 0x000000150000720c */ /* 0x000fe20003f06270 */
[----:B--2---:R3:W2:-:S12]  /*8c10*/  SHFL.IDX PT, R4, R6, 0x1, 0x1c1f ;  /* 0x003c1f0006047f89 */ /* 0x00469800000e0000 */
[----:B---3--:R-:W-:Y:S05]  /*8c20*/  @P0 BRA `(.L_x_196) ;  /* 0x0000000000300947 */ /* 0x008fea0003800000 */
[----:B------:R-:W-:Y:S02]  /*8c30*/  ULDC UR4, c[0x0][0xac8] ;  /* 0x0002b20000047ab9 */ /* 0x000fe40000000800 */
[----:B------:R-:W-:Y:S02]  /*8c40*/  ISETP.GE.AND P3, PT, R140, UR4, PT ;  /* 0x000000048c007c0c */ /* 0x000fe4000bf66270 */
[----:B------:R-:W-:Y:S02]  /*8c50*/  ISETP.GE.AND P4, PT, R141, UR4, PT ;  /* 0x000000048d007c0c */ /* 0x000fe4000bf86270 */
[----:B------:R-:W-:-:S09]  /*8c60*/  ISETP.GE.AND P2, PT, R136, UR4, PT ;  /* 0x0000000488007c0c */ /* 0x000fd2000bf46270 */
[-C--:B--2-4-:R-:W-:Y:S02]  /*8c70*/  @!P3 LEA R8, P0, R140, R4.reuse, 0x1 ;  /* 0x000000048c08b211 */ /* 0x094fe400078008ff */
[C---:B------:R-:W-:Y:S02]  /*8c80*/  @!P4 LEA R10, P1, R141.reuse, R4, 0x1 ;  /* 0x000000048d0ac211 */ /* 0x040fe400078208ff */
[----:B01----:R-:W-:Y:S01]  /*8c90*/  @!P2 IMAD.WIDE R6, R136, 0x2, R4 ;  /* 0x000000028806a825 */ /* 0x003fe200078e0204 */
[-C--:B------:R-:W-:Y:S02]  /*8ca0*/  @!P3 LEA.HI.X R9, R140, R5.reuse, R154, 0x1, P0 ;  /* 0x000000058c09b211 */ /* 0x080fe400000f0c9a */
[----:B------:R-:W-:Y:S02]  /*8cb0*/  @!P4 LEA.HI.X R11, R141, R5, R153, 0x1, P1 ;  /* 0x000000058d0bc211 */ /* 0x000fe400008f0c99 */
[----:B------:R0:W-:Y:S04]  /*8cc0*/  @!P2 ST.E.128 desc[UR36][R6.64], RZ ;  /* 0x000000ff0600a985 */ /* 0x0001e8000c101d24 */
[----:B------:R0:W-:Y:S04]  /*8cd0*/  @!P3 ST.E.128 desc[UR36][R8.64], RZ ;  /* 0x000000ff0800b985 */ /* 0x0001e8000c101d24 */
[----:B------:R0:W-:Y:S02]  /*8ce0*/  @!P4 ST.E.128 desc[UR36][R10.64], RZ ;  /* 0x000000ff0a00c985 */ /* 0x0001e4000c101d24 */
.L_x_196:
[----:B------:R-:W-:Y:S05]  /*8cf0*/  BSYNC B0 ;  /* 0x0000000000007941 */ /* 0x000fea0003800000 */
.L_x_191:
[----:B------:R-:W-:Y:S02]  /*8d00*/  ULDC UR4, c[0x0][0xc3c] ;  /* 0x00030f0000047ab9 */ /* 0x000fe40000000800 */
[----:B0-----:R-:W-:-:S13]  /*8d10*/  ISETP.GE.AND P0, PT, R31, UR4, PT ;  /* 0x000000041f007c0c */ /* 0x001fda000bf06270 */
[----:B------:R-:W-:Y:S05]  /*8d20*/  @!P0 BRA `(.L_x_202) ;  /* 0xffffff8000548947 */ /* 0x000fea000383ffff */
[----:B------:R-:W-:Y:S05]  /*8d30*/  EXIT ;  /* 0x000000000000794d */ /* 0x000fea0003800000 */
.L_x_163:
[----:B------:R-:W-:-:S08]  /*8d40*/  NOP ;  /* 0x0000000000007918 */ /* 0x000fd00000000000 */
[----:B------:R-:W0:-:S00]  /*8d50*/  USETMAXREG.DEALLOC.CTAPOOL 0x20 ;  /* 0x00000020000079c8 */ /* 0x000e0000080e0500 */
[----:B0-----:R-:W-:Y:S02]  /*8d60*/  LOP3.LUT R0, R0, 0x3, RZ, 0xc0, !PT ;  /* 0x0000000300007812 */ /* 0x001fe400078ec0ff */
[----:B------:R-:W-:-:S04]  /*8d70*/  LOP3.LUT R22, R22, 0xffffffbf, RZ, 0xc0, !PT ;  /* 0xffffffbf16167812 */ /* 0x000fc800078ec0ff */
[----:B------:R-:W0:Y:S02]  /*8d80*/  SHFL.IDX PT, R0, R0, RZ, 0x1f ;  /* 0x00001fff00007589 */ /* 0x000e2400000e0000 */
[----:B0-----:R-:W-:Y:S01]  /*8d90*/  ISETP.NE.AND P0, PT, R0, RZ, PT ;  /* 0x000000ff0000720c */ /* 0x001fe20003f05270 */
[----:B------:R-:W-:-:S12]  /*8da0*/  IMAD.MOV.U32 R0, RZ, RZ, RZ ;  /* 0x000000ffff007224 */ /* 0x000fd800078e00ff */
[----:B------:R-:W-:Y:S01]  /*8db0*/  @P0 LOP3.LUT R22, R22, 0x40, RZ, 0xfc, !PT ;  /* 0x0000004016160812 */ /* 0x000fe200078efcff */
[----:B------:R-:W-:Y:S06]  /*8dc0*/  @!P0 BRA `(.L_x_203) ;  /* 0x00000000001c8947 */ /* 0x000fec0003800000 */
[----:B------:R-:W0:Y:S08]  /*8dd0*/  S2UR UR5, SR_CgaCtaId ;  /* 0x00000000000579c3 */ /* 0x000e300000008800 */
[----:B------:R-:W-:Y:S06]  /*8de0*/  BAR.SYNC.DEFER_BLOCKING 0x5, 0x200 ;  /* 0x0148000000007b1d */ /* 0x000fec0000010000 */
[----:B------:R-:W-:-:S02]  /*8df0*/  UMOV UR4, 0x400 ;  /* 0x0000040000047882 */ /* 0x000fc40000000000 */
[----:B0-----:R-:W-:-:S09]  /*8e00*/  ULEA UR4, UR5, UR4, 0x18 ;  /* 0x0000000405047291 */ /* 0x001fd2000f8ec03f */
[----:B------:R-:W1:Y:S01]  /*8e10*/  LDS.128 R16, [UR4+0x2d8d0] ;  /* 0x02d8d004ff107984 */ /* 0x000e620008000c00 */
[----:B------:R-:W-:Y:S06]  /*8e20*/  BAR.ARV 0x4, 0x200 ;  /* 0x0108000000007b1d */ /* 0x000fec0000002000 */
[----:B------:R-:W-:Y:S05]  /*8e30*/  BRA `(.L_x_204) ;  /* 0x0000000800007947 */ /* 0x000fea0003800000 */
.L_x_203:
[----:B------:R-:W0:Y:S01]  /*8e40*/  S2R R2, SR_TID.X ;  /* 0x0000000000027919 */ /* 0x000e220000002100 */
[----:B------:R-:W-:Y:S01]  /*8e50*/  ULDC UR4, c[0x0][0xc3c] ;  /* 0x00030f0000047ab9 */ /* 0x000fe20000000800 */
[----:B------:R-:W1:Y:S01]  /*8e60*/  S2UR UR6, SR_CTAID.X ;  /* 0x00000000000679c3 */ /* 0x000e620000002500 */
[----:B------:R-:W-:Y:S01]  /*8e70*/  ULDC UR5, c[0x0][0xc38] ;  /* 0x00030e0000057ab9 */ /* 0x000fe20000000800 */
[----:B0-----:R-:W-:-:S04]  /*8e80*/  LOP3.LUT R5, R2, 0x1f, RZ, 0xc0, !PT ;  /* 0x0000001f02057812 */ /* 0x001fc800078ec0ff */
[----:B------:R-:W-:-:S04]  /*8e90*/  ISETP.NE.AND P0, PT, R5, 0x1f, PT ;  /* 0x0000001f0500780c */ /* 0x000fc80003f05270 */
[----:B------:R-:W-:-:S13]  /*8ea0*/  ISETP.GE.OR P1, PT, R5, UR4, !P0 ;  /* 0x0000000405007c0c */ /* 0x000fda000c726670 */
[----:B------:R-:W0:Y:S02]  /*8eb0*/  @!P1 LDC.64 R2, c[0x0][0xc80] ;  /* 0x00032000ff029b82 */ /* 0x000e240000000a00 */
[----:B0-----:R-:W-:-:S05]  /*8ec0*/  @!P1 IMAD.WIDE.U32 R2, R5, 0x4, R2 ;  /* 0x0000000405029825 */ /* 0x001fca00078e0002 */
[----:B------:R-:W2:Y:S01]  /*8ed0*/  @!P1 LDG.E R0, desc[UR36][R2.64] ;  /* 0x0000002402009981 */ /* 0x000ea2000c1e1900 */
[C---:B------:R-:W-:Y:S01]  /*8ee0*/  ISETP.NE.AND P1, PT, R5.reuse, RZ, PT ;  /* 0x000000ff0500720c */ /* 0x040fe20003f25270 */
[----:B------:R-:W-:Y:S01]  /*8ef0*/  UMOV UR4, URZ ;  /* 0x0000003f00047c82 */ /* 0x000fe20008000000 */
[C---:B------:R-:W-:Y:S01]  /*8f00*/  ISETP.GE.U32.AND P2, PT, R5.reuse, 0x2, PT ;  /* 0x000000020500780c */ /* 0x040fe20003f46070 */
[----:B------:R-:W-:Y:S01]  /*8f10*/  IMAD.MOV.U32 R16, RZ, RZ, RZ ;  /* 0x000000ffff107224 */ /* 0x000fe200078e00ff */
[C---:B------:R-:W-:Y:S02]  /*8f20*/  ISETP.GE.U32.AND P3, PT, R5.reuse, 0x4, PT ;  /* 0x000000040500780c */ /* 0x040fe40003f66070 */
[C---:B------:R-:W-:Y:S02]  /*8f30*/  ISETP.GE.U32.AND P4, PT, R5.reuse, 0x8, PT ;  /* 0x000000080500780c */ /* 0x040fe40003f86070 */
[----:B------:R-:W-:Y:S01]  /*8f40*/  ISETP.GE.U32.AND P5, PT, R5, 0x10, PT ;  /* 0x000000100500780c */ /* 0x000fe20003fa6070 */
[----:B--2---:R-:W0:Y:S02]  /*8f50*/  SHFL.UP PT, R4, R0, 0x1, RZ ;  /* 0x0420000000047989 */ /* 0x004e2400000e00ff */
[----:B0-----:R-:W-:-:S05]  /*8f60*/  SEL R7, R4, RZ, P1 ;  /* 0x000000ff04077207 */ /* 0x001fca0000800000 */
[----:B------:R-:W-:-:S05]  /*8f70*/  IMAD.IADD R7, R0, 0x1, R7 ;  /* 0x0000000100077824 */ /* 0x000fca00078e0207 */
[----:B------:R-:W0:Y:S02]  /*8f80*/  SHFL.UP PT, R4, R7, 0x2, RZ ;  /* 0x0440000007047989 */ /* 0x000e2400000e00ff */
[----:B0-----:R-:W-:-:S05]  /*8f90*/  SEL R4, R4, RZ, P2 ;  /* 0x000000ff04047207 */ /* 0x001fca0001000000 */
[----:B------:R-:W-:-:S05]  /*8fa0*/  IMAD.IADD R4, R7, 0x1, R4 ;  /* 0x0000000107047824 */ /* 0x000fca00078e0204 */
[----:B------:R-:W0:Y:S02]  /*8fb0*/  SHFL.UP PT, R6, R4, 0x4, RZ ;  /* 0x0480000004067989 */ /* 0x000e2400000e00ff */
[----:B0-----:R-:W-:-:S04]  /*8fc0*/  SEL R3, R6, RZ, P3 ;  /* 0x000000ff06037207 */ /* 0x001fc80001800000 */
[----:B------:R-:W-:-:S05]  /*8fd0*/  IADD3 R3, R4, R3, RZ ;  /* 0x0000000304037210 */ /* 0x000fca0007ffe0ff */
[----:B------:R-:W0:Y:S02]  /*8fe0*/  SHFL.UP PT, R2, R3, 0x8, RZ ;  /* 0x0500000003027989 */ /* 0x000e2400000e00ff */
[----:B0-----:R-:W-:-:S05]  /*8ff0*/  SEL R2, R2, RZ, P4 ;  /* 0x000000ff02027207 */ /* 0x001fca0002000000 */
[----:B------:R-:W-:-:S05]  /*9000*/  IMAD.IADD R2, R3, 0x1, R2 ;  /* 0x0000000103027824 */ /* 0x000fca00078e0202 */
[----:B------:R-:W0:Y:S02]  /*9010*/  SHFL.UP PT, R6, R2, 0x10, RZ ;  /* 0x0600000002067989 */ /* 0x000e2400000e00ff */
[----:B0-----:R-:W-:-:S05]  /*9020*/  SEL R7, R6, RZ, P5 ;  /* 0x000000ff06077207 */ /* 0x001fca0002800000 */
[----:B------:R-:W-:-:S05]  /*9030*/  IMAD.IADD R7, R2, 0x1, R7 ;  /* 0x0000000102077824 */ /* 0x000fca00078e0207 */
[----:B------:R-:W0:Y:S02]  /*9040*/  SHFL.IDX PT, R4, R7, 0x1f, 0x1f ;  /* 0x03e01f0007047f89 */ /* 0x000e2400000e0000 */
[----:B0-----:R-:W-:-:S04]  /*9050*/  IMAD R4, R4, UR5, RZ ;  /* 0x0000000504047c24 */ /* 0x001fc8000f8e02ff */
[----:B------:R-:W-:Y:S01]  /*9060*/  IMAD.MOV.U32 R3, RZ, RZ, R4 ;  /* 0x000000ffff037224 */ /* 0x000fe200078e0004 */
[----:B-1----:R-:W-:-:S13]  /*9070*/  ISETP.GT.AND P6, PT, R4, UR6, PT ;  /* 0x0000000604007c0c */ /* 0x002fda000bfc4270 */
[----:B------:R-:W-:Y:S05]  /*9080*/  @P6 BRA `(.L_x_205) ;  /* 0x0000000000946947 */ /* 0x000fea0003800000 */
[----:B------:R-:W-:Y:S01]  /*9090*/  MOV R4, R3 ;  /* 0x0000000300047202 */ /* 0x000fe20000000f00 */
[----:B------:R-:W-:Y:S01]  /*90a0*/  UMOV UR4, URZ ;  /* 0x0000003f00047c82 */ /* 0x000fe20008000000 */
[----:B------:R-:W-:-:S05]  /*90b0*/  ULDC UR5, c[0x0][0xc38] ;  /* 0x00030e0000057ab9 */ /* 0x000fca0000000800 */
.L_x_209:
[----:B------:R-:W0:Y:S01]  /*90c0*/  LDC R2, c[0x0][0xc3c] ;  /* 0x00030f00ff027b82 */ /* 0x000e220000000800 */
[----:B------:R-:W-:-:S06]  /*90d0*/  UIADD3 UR4, UR4, 0x1f, URZ ;  /* 0x0000001f04047890 */ /* 0x000fcc000fffe03f */
[----:B0-----:R-:W-:-:S13]  /*90e0*/  ISETP.LE.AND P6, PT, R2, UR4, PT ;  /* 0x0000000402007c0c */ /* 0x001fda000bfc3270 */
[----:B------:R-:W-:Y:S05]  /*90f0*/  @P6 BRA `(.L_x_206) ;  /* 0x0000000400246947 */ /* 0x000fea0003800000 */
[----:B------:R-:W-:Y:S01]  /*9100*/  VIADD R7, R5, UR4 ;  /* 0x0000000405077c36 */ /* 0x000fe20008000000 */
[----:B------:R-:W-:Y:S01]  /*9110*/  BSSY B0, `(.L_x_207) ;  /* 0x0000007000007945 */ /* 0x000fe20003800000 */
[----:B------:R-:W-:-:S03]  /*9120*/  IMAD.MOV.U32 R0, RZ, RZ, RZ ;  /* 0x000000ffff007224 */ /* 0x000fc600078e00ff */
[----:B------:R-:W-:-:S13]  /*9130*/  ISETP.GE.OR P6, PT, R7, R2, !P0 ;  /* 0x000000020700720c */ /* 0x000fda00047c6670 */
[----:B------:R-:W-:Y:S05]  /*9140*/  @P6 BRA `(.L_x_208) ;  /* 0x00000000000c6947 */ /* 0x000fea0003800000 */
[----:B------:R-:W0:Y:S02]  /*9150*/  LDC.64 R2, c[0x0][0xc80] ;  /* 0x00032000ff027b82 */ /* 0x000e240000000a00 */
[----:B0-----:R-:W-:-:S05]  /*9160*/  IMAD.WIDE R2, R7, 0x4, R2 ;  /* 0x0000000407027825 */ /* 0x001fca00078e0202 */
[----:B------:R0:W5:Y:S02]  /*9170*/  LDG.E R0, desc[UR36][R2.64] ;  /* 0x0000002402007981 */ /* 0x000164000c1e1900 */
.L_x_208:
[----:B------:R-:W-:Y:S05]  /*9180*/  BSYNC B0 ;  /* 0x0000000000007941 */ /* 0x000fea0003800000 */
.L_x_207:
[----:B0----5:R-:W0:Y:S02]  /*9190*/  SHFL.UP PT, R2, R0, 0x1, RZ ;  /* 0x0420000000027989 */ /* 0x021e2400000e00ff */
        /* <DEDUP_REMOVED lines=16> */
[----:B------:R-:W-:-:S05]  /*92a0*/  IMAD.IADD R4, R3, 0x1, R4 ;  /* 0x0000000103047824 */ /* 0x000fca00078e0204 */
[----:B------:R-:W-:-:S13]  /*92b0*/  ISETP.GT.AND P6, PT, R4, UR6, PT ;  /* 0x0000000604007c0c */ /* 0x000fda000bfc4270 */
[----:B------:R-:W-:Y:S05]  /*92c0*/  @!P6 BRA `(.L_x_209) ;  /* 0xfffffffc007ce947 */ /* 0x000fea000383ffff */
[----:B------:R-:W-:-:S07]  /*92d0*/  IMAD.MOV.U32 R7, RZ, RZ, R9 ;  /* 0x000000ffff077224 */ /* 0x000fce00078e0009 */
.L_x_205:
[----:B------:R-:W-:-:S05]  /*92e0*/  IADD3 R9, -R3, R4, RZ ;  /* 0x0000000403097210 */ /* 0x000fca0007ffe1ff */
[----:B------:R-:W-:-:S05]  /*92f0*/  IMAD R2, R7, UR5, R9 ;  /* 0x0000000507027c24 */ /* 0x000fca000f8e0209 */
[----:B------:R-:W-:-:S13]  /*9300*/  ISETP.GT.AND P0, PT, R2, UR6, PT ;  /* 0x0000000602007c0c */ /* 0x000fda000bf04270 */
[----:B------:R-:W-:-:S04]  /*9310*/  VOTE.ANY R6, PT, !P0 ;  /* 0x0000000000067806 */ /* 0x000fc800040e0100 */
[----:B------:R-:W0:Y:S01]  /*9320*/  POPC R19, R6 ;  /* 0x0000000600137309 */ /* 0x000e220000000000 */
[----:B------:R-:W-:Y:S01]  /*9330*/  ISETP.NE.AND P0, PT, R6, RZ, PT ;  /* 0x000000ff0600720c */ /* 0x000fe20003f05270 */
[----:B0-----:R-:W0:Y:S02]  /*9340*/  SHFL.IDX PT, R0, R0, R19, 0x1f ;  /* 0x00001f1300007589 */ /* 0x001e2400000e0000 */
[----:B0-----:R-:W-:-:S04]  /*9350*/  IABS R4, R0 ;  /* 0x0000000000047213 */ /* 0x001fc80000000000 */
[----:B------:R-:W0:Y:S08]  /*9360*/  I2F.RP R8, R4 ;  /* 0x0000000400087306 */ /* 0x000e300000209400 */
[----:B0-----:R-:W0:Y:S02]  /*9370*/  MUFU.RCP R8, R8 ;  /* 0x0000000800087308 */ /* 0x001e240000001000 */
[----:B0-----:R-:W-:-:S06]  /*9380*/  VIADD R2, R8, 0xffffffe ;  /* 0x0ffffffe08027836 */ /* 0x001fcc0000000000 */
[----:B------:R0:W1:Y:S01]  /*9390*/  F2I.FTZ.U32.TRUNC.NTZ R3, R2 ;  /* 0x0000000200037305 */ /* 0x000062000021f000 */
[----:B------:R-:W-:Y:S05]  /*93a0*/  @!P0 BRA `(.L_x_210) ;  /* 0x0000000000088947 */ /* 0x000fea0003800000 */
[----:B------:R-:W-:-:S06]  /*93b0*/  VIADD R16, R19, 0xffffffff ;  /* 0xffffffff13107836 */ /* 0x000fcc0000000000 */
[----:B------:R2:W3:Y:S02]  /*93c0*/  SHFL.IDX PT, R16, R7, R16, 0x1f ;  /* 0x00001f1007107589 */ /* 0x0004e400000e0000 */
.L_x_210:
[----:B---3--:R-:W-:Y:S01]  /*93d0*/  IMAD R16, R16, UR5, R9 ;  /* 0x0000000510107c24 */ /* 0x008fe2000f8e0209 */
[----:B0-----:R-:W-:Y:S01]  /*93e0*/  IABS R2, R0 ;  /* 0x0000000000027213 */ /* 0x001fe20000000000 */
[----:B-12---:R-:W-:Y:S02]  /*93f0*/  IMAD.MOV R7, RZ, RZ, -R3 ;  /* 0x000000ffff077224 */ /* 0x006fe400078e0a03 */
[----:B------:R-:W-:Y:S01]  /*9400*/  VIADD R19, R19, UR4 ;  /* 0x0000000413137c36 */ /* 0x000fe20008000000 */
[----:B------:R-:W-:Y:S01]  /*9410*/  IADD3 R9, -R16, UR6, RZ ;  /* 0x0000000610097c10 */ /* 0x000fe2000fffe1ff */
[----:B------:R-:W-:Y:S01]  /*9420*/  IMAD.MOV R8, RZ, RZ, -R2 ;  /* 0x000000ffff087224 */ /* 0x000fe200078e0a02 */
[----:B------:R-:W-:Y:S01]  /*9430*/  MOV R2, RZ ;  /* 0x000000ff00027202 */ /* 0x000fe20000000f00 */
[----:B------:R-:W-:Y:S01]  /*9440*/  IMAD R7, R7, R4, RZ ;  /* 0x0000000407077224 */ /* 0x000fe200078e02ff */
[----:B------:R-:W-:-:S03]  /*9450*/  IABS R6, R9 ;  /* 0x0000000900067213 */ /* 0x000fc60000000000 */
[----:B------:R-:W-:-:S04]  /*9460*/  IMAD.HI.U32 R2, R3, R7, R2 ;  /* 0x0000000703027227 */ /* 0x000fc800078e0002 */
[----:B------:R-:W-:Y:S02]  /*9470*/  IMAD.MOV.U32 R3, RZ, RZ, R6 ;  /* 0x000000ffff037224 */ /* 0x000fe400078e0006 */
[----:B------:R-:W-:Y:S02]  /*9480*/  IMAD.MOV.U32 R6, RZ, RZ, R8 ;  /* 0x000000ffff067224 */ /* 0x000fe400078e0008 */
[----:B------:R-:W-:-:S04]  /*9490*/  IMAD.HI.U32 R2, R2, R3, RZ ;  /* 0x0000000302027227 */ /* 0x000fc800078e00ff */
[----:B------:R-:W-:-:S05]  /*94a0*/  IMAD R3, R2, R6, R3 ;  /* 0x0000000602037224 */ /* 0x000fca00078e0203 */
[----:B------:R-:W-:-:S13]  /*94b0*/  ISETP.GT.U32.AND P1, PT, R4, R3, PT ;  /* 0x000000030400720c */ /* 0x000fda0003f24070 */
[----:B------:R-:W-:Y:S02]  /*94c0*/  @!P1 IMAD.IADD R3, R3, 0x1, -R4 ;  /* 0x0000000103039824 */ /* 0x000fe400078e0a04 */
[----:B------:R-:W-:Y:S01]  /*94d0*/  @!P1 VIADD R2, R2, 0x1 ;  /* 0x0000000102029836 */ /* 0x000fe20000000000 */
[----:B------:R-:W-:Y:S02]  /*94e0*/  ISETP.NE.AND P1, PT, R0, RZ, PT ;  /* 0x000000ff0000720c */ /* 0x000fe40003f25270 */
[----:B------:R-:W-:Y:S02]  /*94f0*/  ISETP.GE.U32.AND P0, PT, R3, R4, PT ;  /* 0x000000040300720c */ /* 0x000fe40003f06070 */
[----:B------:R-:W-:-:S04]  /*9500*/  LOP3.LUT R3, R9, R0, RZ, 0x3c, !PT ;  /* 0x0000000009037212 */ /* 0x000fc800078e3cff */
[----:B------:R-:W-:-:S07]  /*9510*/  ISETP.GE.AND P2, PT, R3, RZ, PT ;  /* 0x000000ff0300720c */ /* 0x000fce0003f46270 */
[----:B------:R-:W-:-:S06]  /*9520*/  @P0 IADD3 R2, R2, 0x1, RZ ;  /* 0x0000000102020810 */ /* 0x000fcc0007ffe0ff */
[----:B------:R-:W-:Y:S01]  /*9530*/  @!P2 IMAD.MOV R2, RZ, RZ, -R2 ;  /* 0x000000ffff02a224 */ /* 0x000fe200078e0a02 */
[----:B------:R-:W-:-:S05]  /*9540*/  @!P1 LOP3.LUT R2, RZ, R0, RZ, 0x33, !PT ;  /* 0x00000000ff029212 */ /* 0x000fca00078e33ff */
[--C-:B------:R-:W-:Y:S02]  /*9550*/  IMAD.MOV R17, RZ, RZ, -R2.reuse ;  /* 0x000000ffff117224 */ /* 0x100fe400078e0a02 */
[----:B------:R-:W-:Y:S02]  /*9560*/  IMAD.MOV.U32 R18, RZ, RZ, R2 ;  /* 0x000000ffff127224 */ /* 0x000fe400078e0002 */
[----:B------:R-:W-:Y:S01]  /*9570*/  IMAD R17, R0, R17, R9 ;  /* 0x0000001100117224 */ /* 0x000fe200078e0209 */
[----:B------:R-:W-:Y:S06]  /*9580*/  BRA `(.L_x_211) ;  /* 0x0000000000147947 */ /* 0x000fec0003800000 */
.L_x_206:
[----:B------:R-:W-:Y:S01]  /*9590*/  ULDC UR4, c[0x0][0xc3c] ;  /* 0x00030f0000047ab9 */ /* 0x000fe20000000800 */
[----:B------:R-:W-:Y:S01]  /*95a0*/  MOV R17, RZ ;  /* 0x000000ff00117202 */ /* 0x000fe20000000f00 */
[----:B------:R-:W-:Y:S02]  /*95b0*/  IMAD.U32 R16, RZ, RZ, UR6 ;  /* 0x00000006ff107e24 */ /* 0x000fe4000f8e00ff */
[----:B------:R-:W-:Y:S02]  /*95c0*/  IMAD.MOV.U32 R18, RZ, RZ, RZ ;  /* 0x000000ffff127224 */ /* 0x000fe400078e00ff */
[----:B------:R-:W-:-:S07]  /*95d0*/  IMAD.U32 R19, RZ, RZ, UR4 ;  /* 0x00000004ff137e24 */ /* 0x000fce000f8e00ff */
.L_x_211:
[----:B------:R-:W-:-:S13]  /*95e0*/  ISETP.NE.AND P0, PT, R5, RZ, PT ;  /* 0x000000ff0500720c */ /* 0x000fda0003f05270 */
[----:B------:R-:W0:Y:S01]  /*95f0*/  @!P0 S2R R3, SR_CgaCtaId ;  /* 0x0000000000038919 */ /* 0x000e220000008800 */
[----:B------:R-:W-:-:S04]  /*9600*/  @!P0 MOV R0, 0x400 ;  /* 0x0000040000008802 */ /* 0x000fc80000000f00 */
[----:B0-----:R-:W-:-:S05]  /*9610*/  @!P0 LEA R0, R3, R0, 0x18 ;  /* 0x0000000003008211 */ /* 0x001fca00078ec0ff */
[----:B------:R0:W-:Y:S01]  /*9620*/  @!P0 STS.128 [R0+0x2d8d0], R16 ;  /* 0x02d8d01000008388 */ /* 0x0001e20000000c00 */
[----:B------:R-:W-:Y:S06]  /*9630*/  BAR.ARV 0x5, 0x200 ;  /* 0x0148000000007b1d */ /* 0x000fec0000002000 */
.L_x_204:
[----:B------:R2:W-:Y:S01]  /*9640*/  STL [R1+0x30], RZ ;  /* 0x000030ff01007387 */ /* 0x0005e20000100800 */
[----:B------:R-:W-:Y:S01]  /*9650*/  ULDC UR4, c[0x0][0xc3c] ;  /* 0x00030f0000047ab9 */ /* 0x000fe20000000800 */
[----:B------:R-:W-:Y:S01]  /*9660*/  IMAD.MOV.U32 R29, RZ, RZ, 0x1 ;  /* 0x00000001ff1d7424 */ /* 0x000fe200078e00ff */
[----:B-1----:R-:W-:Y:S02]  /*9670*/  ISETP.GE.AND P0, PT, R19, UR4, PT ;  /* 0x0000000413007c0c */ /* 0x002fe4000bf06270 */
[----:B------:R-:W-:-:S11]  /*9680*/  MOV R26, RZ ;  /* 0x000000ff001a7202 */ /* 0x000fd60000000f00 */
[----:B--2---:R-:W-:Y:S05]  /*9690*/  @P0 BRA `(.L_x_212) ;  /* 0x00000044007c0947 */ /* 0x004fea0003800000 */
[----:B------:R-:W2:Y:S01]  /*96a0*/  LDL R6, [R1+0x1c] ;  /* 0x00001c0001067983 */ /* 0x000ea20000100800 */
[----:B------:R-:W0:Y:S01]  /*96b0*/  S2R R3, SR_TID.X ;  /* 0x0000000000037919 */ /* 0x000e220000002100 */
[----:B------:R-:W1:Y:S01]  /*96c0*/  S2UR UR5, SR_CgaCtaId ;  /* 0x00000000000579c3 */ /* 0x000e620000008800 */
[----:B------:R-:W-:Y:S01]  /*96d0*/  UMOV UR4, 0x400 ;  /* 0x0000040000047882 */ /* 0x000fe20000000000 */
[C---:B0-----:R-:W-:Y:S01]  /*96e0*/  IMAD.SHL.U32 R0, R3.reuse, 0x8, RZ ;  /* 0x0000000803007824 */ /* 0x041fe200078e00ff */
[C---:B------:R-:W-:Y:S01]  /*96f0*/  LOP3.LUT R5, R3.reuse, 0x7f, RZ, 0xc0, !PT ;  /* 0x0000007f03057812 */ /* 0x040fe200078ec0ff */
[----:B------:R-:W-:-:S03]  /*9700*/  IMAD.SHL.U32 R4, R3, 0x20, RZ ;  /* 0x0000002003047824 */ /* 0x000fc600078e00ff */
[----:B------:R-:W-:Y:S01]  /*9710*/  LOP3.LUT R2, R0, 0xd8, RZ, 0xc0, !PT ;  /* 0x000000d800027812 */ /* 0x000fe200078ec0ff */
[----:B-1----:R-:W-:-:S03]  /*9720*/  ULEA UR4, UR5, UR4, 0x18 ;  /* 0x0000000405047291 */ /* 0x002fc6000f8ec03f */
[----:B------:R-:W-:Y:S02]  /*9730*/  LOP3.LUT R3, R2, 0x18, R3, 0x78, !PT ;  /* 0x0000001802037812 */ /* 0x000fe400078e7803 */
[----:B------:R-:W-:Y:S02]  /*9740*/  SHF.R.U32.HI R5, RZ, 0x2, R5 ;  /* 0x00000002ff057819 */ /* 0x000fe40000011605 */
[----:B------:R-:W-:Y:S01]  /*9750*/  MOV R23, UR4 ;  /* 0x0000000400177c02 */ /* 0x000fe20008000f00 */
[----:B------:R-:W-:Y:S01]  /*9760*/  BSSY B8, `(.L_x_212) ;  /* 0x0000452000087945 */ /* 0x000fe20003800000 */
[----:B------:R-:W-:Y:S02]  /*9770*/  IMAD.MOV.U32 R29, RZ, RZ, 0x1 ;  /* 0x00000001ff1d7424 */ /* 0x000fe400078e00ff */
[----:B------:R-:W-:Y:S01]  /*9780*/  IMAD.MOV.U32 R26, RZ, RZ, RZ ;  /* 0x000000ffff1a7224 */ /* 0x000fe200078e00ff */
[----:B------:R-:W-:Y:S01]  /*9790*/  ULDC UR38, c[0x0][0xc] ;  /* 0x0000030000267ab9 */ /* 0x000fe20000000800 */
[----:B--2---:R-:W-:-:S02]  /*97a0*/  LOP3.LUT R2, R6, 0x2, RZ, 0xfc, !PT ;  /* 0x0000000206027812 */ /* 0x004fc400078efcff */
[----:B------:R-:W-:-:S03]  /*97b0*/  LOP3.LUT R6, R4, 0x60, RZ, 0xc0, !PT ;  /* 0x0000006004067812 */ /* 0x000fc600078ec0ff */
[----:B------:R0:W-:Y:S01]  /*97c0*/  STL [R1+0x38], R2 ;  /* 0x0000380201007387 */ /* 0x0001e20000100800 */
[----:B------:R-:W-:Y:S02]  /*97d0*/  LOP3.LUT R4, R0, 0x18, RZ, 0xc0, !PT ;  /* 0x0000001800047812 */ /* 0x000fe400078ec0ff */
[----:B0-----:R-:W-:Y:S02]  /*97e0*/  LOP3.LUT R2, R3, 0x320, R0, 0xf8, !PT ;  /* 0x0000032003027812 */ /* 0x001fe400078ef800 */
[----:B------:R-:W-:-:S03]  /*97f0*/  LOP3.LUT R0, R5, R6, RZ, 0xfc, !PT ;  /* 0x0000000605007212 */ /* 0x000fc600078efcff */
[----:B------:R-:W-:Y:S01]  /*9800*/  IMAD R0, R2, 0x2, R23 ;  /* 0x0000000202007824 */ /* 0x000fe200078e0217 */
[----:B------:R0:W-:Y:S04]  /*9810*/  STL [R1+0x30], RZ ;  /* 0x000030ff01007387 */ /* 0x0001e80000100800 */
[----:B------:R0:W-:Y:S01]  /*9820*/  STL [R1+0x18], R0 ;  /* 0x0000180001007387 */ /* 0x0001e20000100800 */
[C---:B------:R-:W-:Y:S02]  /*9830*/  LOP3.LUT R5, R4.reuse, 0x20, RZ, 0xfc, !PT ;  /* 0x0000002004057812 */ /* 0x040fe400078efcff */
[----:B------:R-:W-:-:S07]  /*9840*/  LOP3.LUT R3, R4, 0x40, RZ, 0xfc, !PT ;  /* 0x0000004004037812 */ /* 0x000fce00078efcff */
.L_x_273:
[----:B-1----:R-:W1:Y:S02]  /*9850*/  LDC.64 R2, c[0x0][0xc88] ;  /* 0x00032200ff027b82 */ /* 0x002e640000000a00 */
[----:B-1----:R-:W-:-:S05]  /*9860*/  IMAD.WIDE R2, R19, 0x4, R2 ;  /* 0x0000000413027825 */ /* 0x002fca00078e0202 */
[----:B0-----:R-:W0:Y:S01]  /*9870*/  LDG.E R28, desc[UR36][R2.64] ;  /* 0x00000024021c7981 */ /* 0x001e22000c1e1900 */
[----:B------:R-:W-:Y:S05]  /*9880*/  YIELD ;  /* 0x0000000000007946 */ /* 0x000fea0003800000 */
[----:B------:R-:W-:Y:S01]  /*9890*/  ULDC.64 UR4, c[0x0][0xa28] ;  /* 0x00028a0000047ab9 */ /* 0x000fe20000000a00 */
[----:B------:R-:W-:Y:S01]  /*98a0*/  IMAD.MOV.U32 R6, RZ, RZ, RZ ;  /* 0x000000ffff067224 */ /* 0x000fe200078e00ff */
[----:B------:R-:W-:Y:S01]  /*98b0*/  ISETP.NE.U32.AND P0, PT, RZ, UR4, PT ;  /* 0x00000004ff007c0c */ /* 0x000fe2000bf05070 */
[----:B------:R-:W-:-:S03]  /*98c0*/  ULDC.64 UR6, c[0x0][0xa18] ;  /* 0x0002860000067ab9 */ /* 0x000fc60000000a00 */
[----:B------:R-:W-:Y:S02]  /*98d0*/  ISETP.NE.AND.EX P0, PT, RZ, UR5, PT, P0 ;  /* 0x00000005ff007c0c */ /* 0x000fe4000bf05300 */
[----:B0-----:R-:W-:-:S11]  /*98e0*/  SHF.R.S32.HI R0, RZ, 0x1f, R28 ;  /* 0x0000001fff007819 */ /* 0x001fd6000001141c */
[C---:B------:R-:W-:Y:S01]  /*98f0*/  @P0 LEA R2, P1, R28.reuse, UR4, 0x2 ;  /* 0x000000041c020c11 */ /* 0x040fe2000f8210ff */
[C---:B------:R-:W-:Y:S01]  /*9900*/  IMAD.SHL.U32 R24, R28.reuse, 0x4, RZ ;  /* 0x000000041c187824 */ /* 0x040fe200078e00ff */
[C-C-:B------:R-:W-:Y:S01]  /*9910*/  SHF.L.U64.HI R25, R28.reuse, 0x2, R0.reuse ;  /* 0x000000021c197819 */ /* 0x140fe20000010200 */
[----:B------:R0:W-:Y:S01]  /*9920*/  STL [R1+0x20], R0 ;  /* 0x0000200001007387 */ /* 0x0001e20000100800 */
[----:B------:R-:W-:Y:S01]  /*9930*/  @P0 LEA.HI.X R3, R28, UR5, R0, 0x2, P1 ;  /* 0x000000051c030c11 */ /* 0x000fe200088f1400 */
[----:B------:R-:W-:-:S04]  /*9940*/  ULDC.64 UR4, c[0x0][0xa00] ;  /* 0x0002800000047ab9 */ /* 0x000fc80000000a00 */
[----:B------:R1:W2:Y:S01]  /*9950*/  @P0 LDG.E R6, desc[UR36][R2.64] ;  /* 0x0000002402060981 */ /* 0x0002a2000c1e1900 */
[----:B------:R-:W-:Y:S02]  /*9960*/  ISETP.NE.U32.AND P0, PT, RZ, UR4, PT ;  /* 0x00000004ff007c0c */ /* 0x000fe4000bf05070 */
[----:B------:R-:W-:Y:S01]  /*9970*/  LOP3.LUT R22, R22, 0xffffffdf, RZ, 0xc0, !PT ;  /* 0xffffffdf16167812 */ /* 0x000fe200078ec0ff */
[----:B0-----:R-:W-:Y:S01]  /*9980*/  IMAD.MOV.U32 R0, RZ, RZ, RZ ;  /* 0x000000ffff007224 */ /* 0x001fe200078e00ff */
[----:B------:R-:W-:Y:S02]  /*9990*/  ISETP.NE.AND.EX P2, PT, RZ, UR5, PT, P0 ;  /* 0x00000005ff007c0c */ /* 0x000fe4000bf45300 */
[----:B------:R-:W-:Y:S02]  /*99a0*/  ISETP.NE.U32.AND P0, PT, RZ, UR6, PT ;  /* 0x00000006ff007c0c */ /* 0x000fe4000bf05070 */
[----:B-1----:R-:W-:Y:S02]  /*99b0*/  IADD3 R2, P1, R24, UR4, RZ ;  /* 0x0000000418027c10 */ /* 0x002fe4000ff3e0ff */
[----:B------:R-:W-:-:S02]  /*99c0*/  ISETP.NE.AND.EX P0, PT, RZ, UR7, PT, P0 ;  /* 0x00000007ff007c0c */ /* 0x000fc4000bf05300 */
[----:B------:R-:W-:Y:S01]  /*99d0*/  IADD3.X R3, R25, UR5, RZ, P1, !PT ;  /* 0x0000000519037c10 */ /* 0x000fe20008ffe4ff */
[----:B------:R-:W-:-:S04]  /*99e0*/  ULDC.64 UR4, c[0x0][0x418] ;  /* 0x0001060000047ab9 */ /* 0x000fc80000000a00 */
[----:B------:R-:W-:Y:S01]  /*99f0*/  @P2 LOP3.LUT R22, R22, 0x20, RZ, 0xfc, !PT ;  /* 0x0000002016162812 */ /* 0x000fe200078efcff */
[----:B------:R-:W3:Y:S05]  /*9a00*/  @P2 LDG.E R0, desc[UR36][R2.64] ;  /* 0x0000002402002981 */ /* 0x000eea000c1e1900 */
[----:B------:R-:W-:-:S04]  /*9a10*/  @P0 IADD3 R4, P1, R24, UR6, RZ ;  /* 0x0000000618040c10 */ /* 0x000fc8000ff3e0ff */
[----:B------:R-:W-:-:S05]  /*9a20*/  @P0 IADD3.X R5, R25, UR7, RZ, P1, !PT ;  /* 0x0000000719050c10 */ /* 0x000fca0008ffe4ff */
[----:B------:R-:W4:Y:S01]  /*9a30*/  @P0 LDG.E R4, desc[UR36][R4.64] ;  /* 0x0000002404040981 */ /* 0x000f22000c1e1900 */
[----:B------:R-:W-:-:S03]  /*9a40*/  UISETP.NE.U32.AND UP0, UPT, UR4, URZ, UPT ;  /* 0x0000003f0400728c */ /* 0x000fc6000bf05070 */
[----:B------:R-:W-:Y:S01]  /*9a50*/  ULDC UR4, c[0x0][0x424] ;  /* 0x0001090000047ab9 */ /* 0x000fe20000000800 */
[----:B------:R-:W-:-:S03]  /*9a60*/  UISETP.NE.AND.EX UP0, UPT, UR5, URZ, UPT, UP0 ;  /* 0x0000003f0500728c */ /* 0x000fc6000bf05300 */
[----:B------:R-:W-:Y:S01]  /*9a70*/  ULDC UR5, c[0x0][0x2f0] ;  /* 0x0000bc0000057ab9 */ /* 0x000fe20000000800 */
[----:B------:R-:W-:-:S04]  /*9a80*/  USEL UR4, UR4, 0x1, UP0 ;  /* 0x0000000104047887 */ /* 0x000fc80008000000 */
[----:B------:R-:W-:Y:S01]  /*9a90*/  UIMAD UR4, UR4, UR5, URZ ;  /* 0x00000005040472a4 */ /* 0x000fe2000f8e023f */
[----:B---3--:R0:W-:Y:S04]  /*9aa0*/  STL [R1], R0 ;  /* 0x0000000001007387 */ /* 0x0081e80000100800 */
[----:B--2---:R1:W-:Y:S01]  /*9ab0*/  STL [R1+0x10], R6 ;  /* 0x0000100601007387 */ /* 0x0043e20000100800 */
[----:B0-----:R-:W-:-:S03]  /*9ac0*/  MOV R0, UR4 ;  /* 0x0000000400007c02 */ /* 0x001fc60008000f00 */
[----:B----4-:R1:W-:Y:S01]  /*9ad0*/  @P0 STL [R1+0x28], R4 ;  /* 0x0000280401000387 */ /* 0x0103e20000100800 */
[----:B------:R-:W-:Y:S05]  /*9ae0*/  @P0 BRA `(.L_x_213) ;  /* 0x0000000000200947 */ /* 0x000fea0003800000 */
[----:B------:R-:W-:Y:S02]  /*9af0*/  ULDC UR4, c[0x0][0x288] ;  /* 0x0000a20000047ab9 */ /* 0x000fe40000000800 */
[----:B-1----:R-:W-:-:S05]  /*9b00*/  IMAD.U32 R4, RZ, RZ, UR4 ;  /* 0x00000004ff047e24 */ /* 0x002fca000f8e00ff */
[----:B------:R0:W-:Y:S01]  /*9b10*/  STL [R1+0x28], R4 ;  /* 0x0000280401007387 */ /* 0x0001e20000100800 */
[----:B------:R-:W-:Y:S05]  /*9b20*/  @!P2 BRA `(.L_x_213) ;  /* 0x000000000010a947 */ /* 0x000fea0003800000 */
[----:B0-----:R-:W2:Y:S04]  /*9b30*/  LDG.E R4, desc[UR36][R2.64] ;  /* 0x0000002402047981 */ /* 0x001ea8000c1e1900 */
[----:B------:R-:W2:Y:S02]  /*9b40*/  LDG.E R2, desc[UR36][R2.64+0x4] ;  /* 0x0000042402027981 */ /* 0x000ea4000c1e1900 */
[----:B--2---:R-:W-:-:S05]  /*9b50*/  IMAD.IADD R2, R2, 0x1, -R4 ;  /* 0x0000000102027824 */ /* 0x004fca00078e0a04 */
[----:B------:R2:W-:Y:S02]  /*9b60*/  STL [R1+0x28], R2 ;  /* 0x0000280201007387 */ /* 0x0005e40000100800 */
.L_x_213:
[----:B01----:R-:W-:Y:S01]  /*9b70*/  IMAD.MOV.U32 R4, RZ, RZ, R28 ;  /* 0x000000ffff047224 */ /* 0x003fe200078e001c */
[----:B------:R-:W-:Y:S02]  /*9b80*/  ULDC.64 UR4, c[0x0][0xa20] ;  /* 0x0002880000047ab9 */ /* 0x000fe40000000a00 */
[----:B------:R-:W-:Y:S02]  /*9b90*/  ISETP.NE.U32.AND P0, PT, RZ, UR4, PT ;  /* 0x00000004ff007c0c */ /* 0x000fe4000bf05070 */
[----:B------:R0:W-:Y:S02]  /*9ba0*/  STL [R1+0x8], R4 ;  /* 0x0000080401007387 */ /* 0x0001e40000100800 */
[----:B------:R-:W-:-:S13]  /*9bb0*/  ISETP.NE.AND.EX P0, PT, RZ, UR5, PT, P0 ;  /* 0x00000005ff007c0c */ /* 0x000fda000bf05300 */
[----:B0-----:R-:W-:Y:S05]  /*9bc0*/  @!P0 BRA `(.L_x_214) ;  /* 0x0000000000108947 */ /* 0x001fea0003800000 */
[----:B--2---:R-:W-:-:S04]  /*9bd0*/  IADD3 R2, P0, R24, UR4, RZ ;  /* 0x0000000418027c10 */ /* 0x004fc8000ff1e0ff */
[----:B------:R-:W-:-:S05]  /*9be0*/  IADD3.X R3, R25, UR5, RZ, P0, !PT ;  /* 0x0000000519037c10 */ /* 0x000fca00087fe4ff */
[----:B------:R0:W5:Y:S01]  /*9bf0*/  LDG.E R0, desc[UR36][R2.64] ;  /* 0x0000002402007981 */ /* 0x000162000c1e1900 */
[----:B------:R-:W-:Y:S05]  /*9c00*/  BRA `(.L_x_215) ;  /* 0x0000000000247947 */ /* 0x000fea0003800000 */
.L_x_214:
[----:B------:R-:W-:Y:S02]  /*9c10*/  ULDC.64 UR4, c[0x0][0xa08] ;  /* 0x0002820000047ab9 */ /* 0x000fe40000000a00 */
[----:B------:R-:W-:-:S04]  /*9c20*/  ISETP.NE.U32.AND P0, PT, RZ, UR4, PT ;  /* 0x00000004ff007c0c */ /* 0x000fc8000bf05070 */
[----:B------:R-:W-:-:S13]  /*9c30*/  ISETP.NE.AND.EX P0, PT, RZ, UR5, PT, P0 ;  /* 0x00000005ff007c0c */ /* 0x000fda000bf05300 */
[----:B------:R-:W-:Y:S05]  /*9c40*/  @!P0 BRA `(.L_x_215) ;  /* 0x0000000000148947 */ /* 0x000fea0003800000 */
[----:B--2---:R-:W0:Y:S02]  /*9c50*/  LDC.64 R2, c[0x0][0xa08] ;  /* 0x00028200ff027b82 */ /* 0x004e240000000a00 */
[----:B0-----:R-:W-:-:S05]  /*9c60*/  IMAD.WIDE R2, R4, 0x4, R2 ;  /* 0x0000000404027825 */ /* 0x001fca00078e0202 */
[----:B------:R-:W2:Y:S04]  /*9c70*/  LDG.E R0, desc[UR36][R2.64] ;  /* 0x0000002402007981 */ /* 0x000ea8000c1e1900 */
[----:B------:R-:W2:Y:S02]  /*9c80*/  LDG.E R2, desc[UR36][R2.64+0x4] ;  /* 0x0000042402027981 */ /* 0x000ea4000c1e1900 */
[----:B--2---:R-:W-:-:S07]  /*9c90*/  IMAD.IADD R0, R2, 0x1, -R0 ;  /* 0x0000000102007824 */ /* 0x004fce00078e0a00 */
.L_x_215:
[----:B0-2--5:R-:W-:Y:S01]  /*9ca0*/  IADD3 R2, -R6, R0, RZ ;  /* 0x0000000006027210 */ /* 0x025fe20007ffe1ff */
[----:B------:R-:W-:Y:S03]  /*9cb0*/  BSSY B7, `(.L_x_216) ;  /* 0x000035e000077945 */ /* 0x000fe60003800000 */
[C---:B------:R-:W-:Y:S01]  /*9cc0*/  ISETP.GT.AND P0, PT, R2.reuse, RZ, PT ;  /* 0x000000ff0200720c */ /* 0x040fe20003f04270 */
[----:B------:R-:W-:Y:S01]  /*9cd0*/  VIADD R0, R2, 0x7f ;  /* 0x0000007f02007836 */ /* 0x000fe20000000000 */
[----:B------:R0:W-:Y:S04]  /*9ce0*/  STL [R1+0xc], R2 ;  /* 0x00000c0201007387 */ /* 0x0001e80000100800 */
[----:B0-----:R-:W-:-:S04]  /*9cf0*/  SHF.R.S32.HI R2, RZ, 0x1f, R0 ;  /* 0x0000001fff027819 */ /* 0x001fc80000011400 */
[----:B------:R-:W-:-:S05]  /*9d00*/  LEA.HI R0, R2, R0, RZ, 0x7 ;  /* 0x0000000002007211 */ /* 0x000fca00078f38ff */
[----:B------:R0:W-:Y:S01]  /*9d10*/  STL [R1+0x34], R0 ;  /* 0x0000340001007387 */ /* 0x0001e20000100800 */
[----:B------:R-:W-:Y:S05]  /*9d20*/  @P0 BRA `(.L_x_217) ;  /* 0x0000000000440947 */ /* 0x000fea0003800000 */
[----:B------:R-:W1:Y:S02]  /*9d30*/  S2R R3, SR_TID.X ;  /* 0x0000000000037919 */ /* 0x000e640000002100 */
[----:B-1----:R-:W-:-:S04]  /*9d40*/  LOP3.LUT R3, R3, 0x7f, RZ, 0xc0, !PT ;  /* 0x0000007f03037812 */ /* 0x002fc800078ec0ff */
[----:B------:R-:W-:-:S13]  /*9d50*/  ISETP.NE.AND P0, PT, R3, RZ, PT ;  /* 0x000000ff0300720c */ /* 0x000fda0003f05270 */
[----:B------:R-:W-:Y:S05]  /*9d60*/  @P0 BRA `(.L_x_218) ;  /* 0x0000003400480947 */ /* 0x000fea0003800000 */
[----:B------:R-:W1:Y:S01]  /*9d70*/  S2R R5, SR_LANEID ;  /* 0x0000000000057919 */ /* 0x000e620000000000 */
[----:B------:R-:W-:Y:S01]  /*9d80*/  VOTEU.ANY UR4, UPT, PT ;  /* 0x0000000000047886 */ /* 0x000fe200038e0100 */
[----:B------:R-:W2:Y:S01]  /*9d90*/  LDC.64 R2, c[0x0][0xc60] ;  /* 0x00031800ff027b82 */ /* 0x000ea20000000a00 */
[----:B0-----:R-:W1:Y:S02]  /*9da0*/  FLO.U32 R0, UR4 ;  /* 0x0000000400007d00 */ /* 0x001e6400080e0000 */
[----:B-1----:R-:W-:-:S06]  /*9db0*/  ISETP.EQ.U32.AND P0, PT, R0, R5, PT ;  /* 0x000000050000720c */ /* 0x002fcc0003f02070 */
[----:B------:R-:W2:Y:S07]  /*9dc0*/  POPC R5, UR4 ;  /* 0x0000000400057d09 */ /* 0x000eae0008000000 */
[----:B--2---:R-:W2:Y:S01]  /*9dd0*/  @P0 ATOMG.E.ADD.STRONG.GPU PT, R3, desc[UR36][R2.64], R5 ;  /* 0x00000005020309a8 */ /* 0x004ea200081ee1e4 */
[----:B------:R-:W0:Y:S02]  /*9de0*/  S2R R4, SR_LTMASK ;  /* 0x0000000000047919 */ /* 0x000e240000003900 */
[----:B0-----:R-:W-:-:S04]  /*9df0*/  LOP3.LUT R4, R4, UR4, RZ, 0xc0, !PT ;  /* 0x0000000404047c12 */ /* 0x001fc8000f8ec0ff */
[----:B------:R-:W0:Y:S01]  /*9e00*/  POPC R7, R4 ;  /* 0x0000000400077309 */ /* 0x000e220000000000 */
[----:B--2---:R-:W0:Y:S02]  /*9e10*/  SHFL.IDX PT, R0, R3, R0, 0x1f ;  /* 0x00001f0003007589 */ /* 0x004e2400000e0000 */
[----:B0-----:R-:W-:Y:S01]  /*9e20*/  IADD3 R16, R0, UR38, R7 ;  /* 0x0000002600107c10 */ /* 0x001fe2000fffe007 */
[----:B------:R-:W-:Y:S06]  /*9e30*/  BRA `(.L_x_218) ;  /* 0x0000003400147947 */ /* 0x000fec0003800000 */
.L_x_217:
[----:B0-----:R-:W-:Y:S01]  /*9e40*/  VIADD R0, R23, 0x15400 ;  /* 0x0001540017007836 */ /* 0x001fe20000000000 */
[----:B------:R-:W-:Y:S04]  /*9e50*/  BSSY B6, `(.L_x_219) ;  /* 0x0000013000067945 */ /* 0x000fe80003800000 */
[----:B------:R-:W-:-:S13]  /*9e60*/  LOP3.LUT P0, RZ, R0, 0x1bf, RZ, 0xc0, !PT ;  /* 0x000001bf00ff7812 */ /* 0x000fda000780c0ff */
[----:B------:R-:W-:Y:S05]  /*9e70*/  @!P0 BRA `(.L_x_220) ;  /* 0x0000000000408947 */ /* 0x000fea0003800000 */
[----:B------:R-:W-:Y:S01]  /*9e80*/  MOV R2, 0x0 ;  /* 0x0000000000027802 */ /* 0x000fe20000000f00 */
[----:B------:R-:W-:Y:S01]  /*9e90*/  ULDC.64 UR6, c[0x4][0x88] ;  /* 0x0100220000067ab9 */ /* 0x000fe20000000a00 */
[----:B------:R-:W-:Y:S01]  /*9ea0*/  ULDC.64 UR8, c[0x4][0x90] ;  /* 0x0100240000087ab9 */ /* 0x000fe20000000a00 */
[----:B------:R-:W-:Y:S01]  /*9eb0*/  ULDC.64 UR4, c[0x4][0x8] ;  /* 0x0100020000047ab9 */ /* 0x000fe20000000a00 */
[----:B------:R-:W-:Y:S01]  /*9ec0*/  IMAD.U32 R4, RZ, RZ, UR6 ;  /* 0x00000006ff047e24 */ /* 0x000fe2000f8e00ff */
[----:B------:R-:W-:Y:S01]  /*9ed0*/  MOV R6, UR8 ;  /* 0x0000000800067c02 */ /* 0x000fe20008000f00 */
[----:B------:R-:W0:Y:S01]  /*9ee0*/  LDC.64 R2, c[0x4][R2] ;  /* 0x0100000002027b82 */ /* 0x000e220000000a00 */
        /* <DEDUP_REMOVED lines=8> */
[----:B0-----:R-:W-:Y:S05]  /*9f70*/  CALL.ABS.NOINC R2 ;  /* 0x0000000002007343 */ /* 0x001fea0003c00000 */
.L_x_220:
[----:B------:R-:W-:Y:S05]  /*9f80*/  BSYNC B6 ;  /* 0x0000000000067941 */ /* 0x000fea0003800000 */
.L_x_219:
[----:B------:R-:W-:Y:S01]  /*9f90*/  VIADD R0, R23, 0x400 ;  /* 0x0000040017007836 */ /* 0x000fe20000000000 */
[----:B------:R-:W-:Y:S04]  /*9fa0*/  BSSY B6, `(.L_x_221) ;  /* 0x0000022000067945 */ /* 0x000fe80003800000 */
[----:B------:R-:W-:-:S13]  /*9fb0*/  LOP3.LUT P0, RZ, R0, 0x1bf, RZ, 0xc0, !PT ;  /* 0x000001bf00ff7812 */ /* 0x000fda000780c0ff */
[----:B------:R-:W-:Y:S05]  /*9fc0*/  @!P0 BRA `(.L_x_222) ;  /* 0x00000000007c8947 */ /* 0x000fea0003800000 */
[----:B------:R-:W-:Y:S01]  /*9fd0*/  MOV R27, 0x0 ;  /* 0x00000000001b7802 */ /* 0x000fe20000000f00 */
[----:B------:R-:W-:Y:S01]  /*9fe0*/  ULDC.64 UR6, c[0x4][0x88] ;  /* 0x0100220000067ab9 */ /* 0x000fe20000000a00 */
[----:B------:R-:W-:Y:S01]  /*9ff0*/  ULDC.64 UR8, c[0x4][0x90] ;  /* 0x0100240000087ab9 */ /* 0x000fe20000000a00 */
[----:B------:R-:W-:Y:S01]  /*a000*/  ULDC.64 UR4, c[0x4][0x10] ;  /* 0x0100040000047ab9 */ /* 0x000fe20000000a00 */
[----:B------:R0:W1:Y:S01]  /*a010*/  LDC.64 R2, c[0x4][R27] ;  /* 0x010000001b027b82 */ /* 0x0000620000000a00 */
[----:B------:R-:W-:Y:S01]  /*a020*/  IMAD.U32 R4, RZ, RZ, UR6 ;  /* 0x00000006ff047e24 */ /* 0x000fe2000f8e00ff */
[----:B------:R-:W-:Y:S01]  /*a030*/  MOV R6, UR8 ;  /* 0x0000000800067c02 */ /* 0x000fe20008000f00 */
[----:B------:R-:W-:Y:S01]  /*a040*/  IMAD.U32 R5, RZ, RZ, UR7 ;  /* 0x00000007ff057e24 */ /* 0x000fe2000f8e00ff */
[----:B------:R-:W-:Y:S01]  /*a050*/  MOV R12, 0x1 ;  /* 0x00000001000c7802 */ /* 0x000fe20000000f00 */
[----:B------:R-:W-:Y:S02]  /*a060*/  IMAD.U32 R7, RZ, RZ, UR9 ;  /* 0x00000009ff077e24 */ /* 0x000fe4000f8e00ff */
[----:B------:R-:W-:-:S02]  /*a070*/  IMAD.U32 R10, RZ, RZ, UR4 ;  /* 0x00000004ff0a7e24 */ /* 0x000fc4000f8e00ff */
[----:B------:R-:W-:Y:S02]  /*a080*/  IMAD.U32 R11, RZ, RZ, UR5 ;  /* 0x00000005ff0b7e24 */ /* 0x000fe4000f8e00ff */
[----:B------:R-:W-:Y:S02]  /*a090*/  IMAD.MOV.U32 R8, RZ, RZ, 0x70 ;  /* 0x00000070ff087424 */ /* 0x000fe400078e00ff */
[----:B0-----:R-:W-:-:S07]  /*a0a0*/  IMAD.MOV.U32 R13, RZ, RZ, RZ ;  /* 0x000000ffff0d7224 */ /* 0x001fce00078e00ff */
[----:B------:R-:W-:-:S07]  /*a0b0*/  LEPC R20, `(.L_x_223) ;  /* 0x000000001014794e */ /* 0x000fce0000000000 */
[----:B-1----:R-:W-:Y:S05]  /*a0c0*/  CALL.ABS.NOINC R2 ;  /* 0x0000000002007343 */ /* 0x002fea0003c00000 */
.L_x_223:
[----:B------:R0:W1:Y:S01]  /*a0d0*/  LDC.64 R2, c[0x4][R27] ;  /* 0x010000001b027b82 */ /* 0x0000620000000a00 */
[----:B------:R-:W-:Y:S01]  /*a0e0*/  ULDC.64 UR6, c[0x4][0x88] ;  /* 0x0100220000067ab9 */ /* 0x000fe20000000a00 */
[----:B------:R-:W-:Y:S01]  /*a0f0*/  ULDC.64 UR8, c[0x4][0x90] ;  /* 0x0100240000087ab9 */ /* 0x000fe20000000a00 */
[----:B------:R-:W-:Y:S01]  /*a100*/  ULDC.64 UR4, c[0x4][0x18] ;  /* 0x0100060000047ab9 */ /* 0x000fe20000000a00 */
        /* <DEDUP_REMOVED lines=8> */
[----:B0-----:R-:W-:-:S07]  /*a190*/  IMAD.MOV.U32 R12, RZ, RZ, 0x1 ;  /* 0x00000001ff0c7424 */ /* 0x001fce00078e00ff */
[----:B------:R-:W-:-:S07]  /*a1a0*/  LEPC R20, `(.L_x_222) ;  /* 0x000000001014794e */ /* 0x000fce0000000000 */
[----:B-1----:R-:W-:Y:S05]  /*a1b0*/  CALL.ABS.NOINC R2 ;  /* 0x0000000002007343 */ /* 0x002fea0003c00000 */
.L_x_222:
[----:B------:R-:W-:Y:S05]  /*a1c0*/  BSYNC B6 ;  /* 0x0000000000067941 */ /* 0x000fea0003800000 */
.L_x_221:
[----:B------:R0:W2:Y:S01]  /*a1d0*/  LDL R20, [R1+0x8] ;  /* 0x0000080001147983 */ /* 0x0000a20000100800 */
[----:B------:R-:W-:Y:S01]  /*a1e0*/  ULDC.64 UR4, c[0x0][0x9f8] ;  /* 0x00027e0000047ab9 */ /* 0x000fe20000000a00 */
[----:B------:R-:W1:Y:S01]  /*a1f0*/  LDC R7, c[0x0][0x430] ;  /* 0x00010c00ff077b82 */ /* 0x000e620000000800 */
[----:B------:R-:W-:Y:S01]  /*a200*/  ISETP.NE.U32.AND P0, PT, RZ, UR4, PT ;  /* 0x00000004ff007c0c */ /* 0x000fe2000bf05070 */
[----:B------:R-:W3:Y:S03]  /*a210*/  LDL R27, [R1+0x34] ;  /* 0x00003400011b7983 */ /* 0x000ee60000100800 */
[----:B------:R-:W-:Y:S01]  /*a220*/  ISETP.NE.AND.EX P0, PT, RZ, UR5, PT, P0 ;  /* 0x00000005ff007c0c */ /* 0x000fe2000bf05300 */
[----:B------:R-:W4:Y:S04]  /*a230*/  LDL R21, [R1+0xc] ;  /* 0x00000c0001157983 */ /* 0x000f280000100800 */
[----:B------:R-:W4:Y:S04]  /*a240*/  LDL R2, [R1+0x10] ;  /* 0x0000100001027983 */ /* 0x000f280000100800 */
[----:B------:R-:W4:Y:S04]  /*a250*/  LDL R10, [R1+0x38] ;  /* 0x00003800010a7983 */ /* 0x000f280000100800 */
[----:B------:R-:W-:Y:S01]  /*a260*/  @P0 IADD3 R24, P1, R24, UR4, RZ ;  /* 0x0000000418180c10 */ /* 0x000fe2000ff3e0ff */
[----:B------:R-:W0:Y:S01]  /*a270*/  S2R R3, SR_TID.X ;  /* 0x0000000000037919 */ /* 0x000e220000002100 */
[----:B------:R-:W3:Y:S02]  /*a280*/  S2R R0, SR_TID.X ;  /* 0x0000000000007919 */ /* 0x000ee40000002100 */
[----:B------:R-:W-:Y:S01]  /*a290*/  @P0 IADD3.X R25, R25, UR5, RZ, P1, !PT ;  /* 0x0000000519190c10 */ /* 0x000fe20008ffe4ff */
[----:B------:R-:W-:-:S04]  /*a2a0*/  ULDC UR4, c[0x0][0x2f4] ;  /* 0x0000bd0000047ab9 */ /* 0x000fc80000000800 */
[----:B--2---:R-:W2:Y:S01]  /*a2b0*/  @P0 LDG.E R20, desc[UR36][R24.64] ;  /* 0x0000002418140981 */ /* 0x004ea2000c1e1900 */
[----:B-1----:R-:W-:Y:S01]  /*a2c0*/  ISETP.NE.AND P2, PT, R7, 0x1, PT ;  /* 0x000000010700780c */ /* 0x002fe20003f45270 */
[----:B0-----:R-:W-:Y:S01]  /*a2d0*/  IMAD.SHL.U32 R3, R3, 0x20, RZ ;  /* 0x0000002003037824 */ /* 0x001fe200078e00ff */
[----:B---3--:R-:W-:Y:S02]  /*a2e0*/  LEA.HI.SX32 R27, R27, 0xffffffff, 0x19 ;  /* 0xffffffff1b1b7811 */ /* 0x008fe400078fcaff */
[----:B------:R-:W-:Y:S02]  /*a2f0*/  LOP3.LUT R0, R0, 0x7f, RZ, 0xc0, !PT ;  /* 0x0000007f00007812 */ /* 0x000fe400078ec0ff */
[----:B------:R-:W-:Y:S01]  /*a300*/  LOP3.LUT R3, R3, 0x60, RZ, 0xc0, !PT ;  /* 0x0000006003037812 */ /* 0x000fe200078ec0ff */
[----:B------:R-:W-:Y:S01]  /*a310*/  IMAD.SHL.U32 R8, R27, 0x80, RZ ;  /* 0x000000801b087824 */ /* 0x000fe200078e00ff */
[----:B------:R-:W-:-:S04]  /*a320*/  SHF.R.U32.HI R0, RZ, 0x2, R0 ;  /* 0x00000002ff007819 */ /* 0x000fc80000011600 */
[----:B------:R-:W-:Y:S01]  /*a330*/  LOP3.LUT R4, R8, R0, R3, 0xfe, !PT ;  /* 0x0000000008047212 */ /* 0x000fe200078efe03 */
[----:B------:R-:W0:Y:S08]  /*a340*/  @P2 LDC R5, c[0x0][0x434] ;  /* 0x00010d00ff052b82 */ /* 0x000e300000000800 */
[----:B------:R-:W1:Y:S01]  /*a350*/  @P2 LDC R0, c[0x0][0x438] ;  /* 0x00010e00ff002b82 */ /* 0x000e620000000800 */
[----:B------:R-:W3:Y:S01]  /*a360*/  S2R R9, SR_TID.X ;  /* 0x0000000000097919 */ /* 0x000ee20000002100 */
[----:B------:R-:W-:-:S04]  /*a370*/  LOP3.LUT R22, R22, 0xffffffef, RZ, 0xc0, !PT ;  /* 0xffffffef16167812 */ /* 0x000fc800078ec0ff */
[----:B------:R-:W-:-:S04]  /*a380*/  @P2 LOP3.LUT R22, R22, 0x10, RZ, 0xfc, !PT ;  /* 0x0000001016162812 */ /* 0x000fc800078efcff */
[----:B------:R-:W-:Y:S01]  /*a390*/  LOP3.LUT R22, R22, 0xfffffff7, RZ, 0xc0, !PT ;  /* 0xfffffff716167812 */ /* 0x000fe200078ec0ff */
[----:B---3--:R-:W-:-:S05]  /*a3a0*/  IMAD.SHL.U32 R9, R9, 0x8, RZ ;  /* 0x0000000809097824 */ /* 0x008fca00078e00ff */
[----:B------:R-:W-:Y:S01]  /*a3b0*/  LOP3.LUT R9, R9, 0x18, RZ, 0xc0, !PT ;  /* 0x0000001809097812 */ /* 0x000fe200078ec0ff */
[----:B------:R-:W-:Y:S01]  /*a3c0*/  UMOV UR5, 0xffffffff ;  /* 0xffffffff00057882 */ /* 0x000fe20000000000 */
[----:B--2---:R2:W-:Y:S01]  /*a3d0*/  @P0 STL [R1+0x8], R20 ;  /* 0x0000081401000387 */ /* 0x0045e20000100800 */
[C---:B----4-:R-:W-:Y:S01]  /*a3e0*/  ISETP.GE.AND P0, PT, R4.reuse, R21, PT ;  /* 0x000000150400720c */ /* 0x050fe20003f06270 */
[----:B------:R-:W-:-:S04]  /*a3f0*/  IMAD.IADD R4, R4, 0x1, R2 ;  /* 0x0000000104047824 */ /* 0x000fc800078e0202 */
[----:B0-----:R-:W-:-:S08]  /*a400*/  @P2 IMAD.HI.U32 R5, R4, R5, RZ ;  /* 0x0000000504052227 */ /* 0x001fd000078e00ff */
[----:B------:R-:W0:Y:S01]  /*a410*/  @!P0 LDC.64 R2, c[0x0][0x428] ;  /* 0x00010a00ff028b82 */ /* 0x000e220000000a00 */
[----:B------:R-:W-:Y:S01]  /*a420*/  IMAD.MOV.U32 R6, RZ, RZ, R4 ;  /* 0x000000ffff067224 */ /* 0x000fe200078e0004 */
[----:B-1----:R-:W-:Y:S02]  /*a430*/  @P2 SHF.R.U32.HI R6, RZ, R0, R5 ;  /* 0x00000000ff062219 */ /* 0x002fe40000011605 */
[----:B------:R-:W-:Y:S02]  /*a440*/  SHF.R.S32.HI R5, RZ, 0x1f, R20 ;  /* 0x0000001fff057819 */ /* 0x000fe40000011414 */
[----:B------:R-:W-:-:S05]  /*a450*/  IADD3 R0, -R6, RZ, RZ ;  /* 0x000000ff06007210 */ /* 0x000fca0007ffe1ff */
[----:B------:R-:W-:Y:S01]  /*a460*/  IMAD R4, R7, R0, R4 ;  /* 0x0000000007047224 */ /* 0x000fe200078e0204 */
[--C-:B------:R-:W-:Y:S01]  /*a470*/  @!P0 SHF.R.S32.HI R7, RZ, 0x1f, R6.reuse ;  /* 0x0000001fff078819 */ /* 0x100fe20000011406 */
[-C--:B0-----:R-:W-:Y:S02]  /*a480*/  @!P0 IMAD R0, R5, R2.reuse, RZ ;  /* 0x0000000205008224 */ /* 0x081fe400078e02ff */
[----:B------:R-:W-:-:S04]  /*a490*/  @!P0 IMAD.WIDE.U32 R6, R20, R2, R6 ;  /* 0x0000000214068225 */ /* 0x000fc800078e0006 */
[----:B------:R-:W-:Y:S02]  /*a4a0*/  @!P0 IMAD R0, R20, R3, R0 ;  /* 0x0000000314008224 */ /* 0x000fe400078e0200 */
[----:B------:R-:W0:Y:S02]  /*a4b0*/  @!P0 LDC.64 R2, c[0x0][0x418] ;  /* 0x00010600ff028b82 */ /* 0x000e240000000a00 */
[----:B------:R-:W-:Y:S01]  /*a4c0*/  @!P0 IMAD.IADD R0, R7, 0x1, R0 ;  /* 0x0000000107008824 */ /* 0x000fe200078e0200 */
[----:B------:R-:W-:Y:S02]  /*a4d0*/  ISETP.NE.AND P2, PT, R10, 0x3, PT ;  /* 0x000000030a00780c */ /* 0x000fe40003f45270 */
[----:B0-----:R-:W-:-:S04]  /*a4e0*/  @!P0 LEA R2, P1, R6, R2, 0x2 ;  /* 0x0000000206028211 */ /* 0x001fc800078210ff */
[----:B------:R-:W-:Y:S01]  /*a4f0*/  @!P0 LEA.HI.X R3, R6, R3, R0, 0x2, P1 ;  /* 0x0000000306038211 */ /* 0x000fe200008f1400 */
[----:B------:R-:W-:-:S06]  /*a500*/  IMAD.MOV.U32 R0, RZ, RZ, RZ ;  /* 0x000000ffff007224 */ /* 0x000fcc00078e00ff */
[----:B------:R2:W5:Y:S01]  /*a510*/  @!P0 LDG.E R0, desc[UR36][R2.64] ;  /* 0x0000002402008981 */ /* 0x000562000c1e1900 */
[C---:B------:R-:W-:Y:S02]  /*a520*/  ISETP.GE.AND P0, PT, R9.reuse, UR4, PT ;  /* 0x0000000409007c0c */ /* 0x040fe4000bf06270 */
[----:B------:R-:W-:Y:S01]  /*a530*/  @P2 LOP3.LUT R22, R22, 0x8, RZ, 0xfc, !PT ;  /* 0x0000000816162812 */ /* 0x000fe200078efcff */
[----:B------:R2:W-:Y:S01]  /*a540*/  STL [R1+0x14], R5 ;  /* 0x0000140501007387 */ /* 0x0005e20000100800 */
[C---:B------:R-:W-:Y:S02]  /*a550*/  LOP3.LUT R10, R9.reuse, 0x20, RZ, 0xfc, !PT ;  /* 0x00000020090a7812 */ /* 0x040fe400078efcff */
[----:B------:R-:W-:Y:S02]  /*a560*/  LOP3.LUT R22, R22, 0xfffffffb, RZ, 0xc0, !PT ;  /* 0xfffffffb16167812 */ /* 0x000fe400078ec0ff */
[----:B------:R-:W-:Y:S02]  /*a570*/  LOP3.LUT R9, R9, 0x40, RZ, 0xfc, !PT ;  /* 0x0000004009097812 */ /* 0x000fe400078efcff */
[----:B------:R-:W-:-:S03]  /*a580*/  ISETP.GE.AND P1, PT, R10, UR4, PT ;  /* 0x000000040a007c0c */ /* 0x000fc6000bf26270 */
[----:B------:R-:W-:Y:S02]  /*a590*/  @P0 LOP3.LUT R22, R22, 0x4, RZ, 0xfc, !PT ;  /* 0x0000000416160812 */ /* 0x000fe400078efcff */
[----:B------:R-:W-:Y:S02]  /*a5a0*/  ISETP.GE.AND P0, PT, R9, UR4, PT ;  /* 0x0000000409007c0c */ /* 0x000fe4000bf06270 */
[----:B------:R-:W-:-:S04]  /*a5b0*/  LOP3.LUT R22, R22, 0xfffffffe, RZ, 0xc0, !PT ;  /* 0xfffffffe16167812 */ /* 0x000fc800078ec0ff */
[----:B------:R-:W-:-:S04]  /*a5c0*/  LOP3.LUT R22, R22, 0xfffffffd, RZ, 0xc0, !PT ;  /* 0xfffffffd16167812 */ /* 0x000fc800078ec0ff */
[----:B------:R-:W-:-:S04]  /*a5d0*/  @P1 LOP3.LUT R22, R22, 0x2, RZ, 0xfc, !PT ;  /* 0x0000000216161812 */ /* 0x000fc800078efcff */
[----:B------:R-:W-:Y:S01]  /*a5e0*/  @P0 LOP3.LUT R22, R22, 0x1, RZ, 0xfc, !PT ;  /* 0x0000000116160812 */ /* 0x000fe200078efcff */
[----:B--2---:R-:W-:Y:S06]  /*a5f0*/  BRA.DIV UR5, `(.L_x_224) ;  /* 0x0000003e05007947 */ /* 0x004fec000b800000 */
.L_x_290:
[----:B------:R-:W-:-:S05]  /*a600*/  SHF.R.S32.HI R9, RZ, 0x1f, R18 ;  /* 0x0000001fff097819 */ /* 0x000fca0000011412 */
[----:B------:R0:W-:Y:S01]  /*a610*/  STL [R1+0x4], R9 ;  /* 0x0000040901007387 */ /* 0x0001e20000100800 */
[----:B------:R-:W-:Y:S05]  /*a620*/  @!P2 BRA `(.L_x_225) ;  /* 0x000000000004a947 */ /* 0x000fea0003800000 */
[----:B------:R-:W-:Y:S01]  /*a630*/  BPT.TRAP 0x1 ;  /* 0x000000040000795c */ /* 0x000fe20000300000 */
.L_x_225:
[----:B------:R-:W-:Y:S01]  /*a640*/  SHF.R.S32.HI R5, RZ, 0x1f, R4 ;  /* 0x0000001fff057819 */ /* 0x000fe20000011404 */
[----:B------:R-:W-:Y:S01]  /*a650*/  ULDC.64 UR4, c[0x0][0x328] ;  /* 0x0000ca0000047ab9 */ /* 0x000fe20000000a00 */
[----:B------:R-:W-:Y:S01]  /*a660*/  BSSY B0, `(.L_x_226) ;  /* 0x0000017000007945 */ /* 0x000fe20003800000 */
[----:B------:R-:W-:-:S04]  /*a670*/  IMAD.WIDE.U32 R2, R4, UR4, RZ ;  /* 0x0000000404027c25 */ /* 0x000fc8000f8e00ff */
[----:B------:R-:W-:-:S04]  /*a680*/  IMAD R6, R5, UR4, RZ ;  /* 0x0000000405067c24 */ /* 0x000fc8000f8e02ff */
[----:B------:R-:W-:Y:S01]  /*a690*/  IMAD R6, R4, UR5, R6 ;  /* 0x0000000504067c24 */ /* 0x000fe2000f8e0206 */
[----:B------:R-:W-:-:S03]  /*a6a0*/  ULDC.64 UR4, c[0x0][0x338] ;  /* 0x0000ce0000047ab9 */ /* 0x000fc60000000a00 */
[----:B------:R-:W-:Y:S01]  /*a6b0*/  IMAD.IADD R3, R3, 0x1, R6 ;  /* 0x0000000103037824 */ /* 0x000fe200078e0206 */
[----:B-----5:R-:W-:Y:S01]  /*a6c0*/  SHF.R.S32.HI R6, RZ, 0x1f, R0 ;  /* 0x0000001fff067819 */ /* 0x020fe20000011400 */
[----:B------:R-:W-:-:S04]  /*a6d0*/  IMAD.WIDE.U32 R2, R0, UR4, R2 ;  /* 0x0000000400027c25 */ /* 0x000fc8000f8e0002 */
[----:B------:R-:W-:-:S04]  /*a6e0*/  IMAD R7, R6, UR4, RZ ;  /* 0x0000000406077c24 */ /* 0x000fc8000f8e02ff */
[----:B------:R-:W-:Y:S01]  /*a6f0*/  IMAD R7, R0, UR5, R7 ;  /* 0x0000000500077c24 */ /* 0x000fe2000f8e0207 */
[----:B------:R-:W-:-:S04]  /*a700*/  ULDC.64 UR4, c[0x0][0x330] ;  /* 0x0000cc0000047ab9 */ /* 0x000fc80000000a00 */
[----:B------:R-:W-:Y:S01]  /*a710*/  IADD3 R3, R3, R7, RZ ;  /* 0x0000000703037210 */ /* 0x000fe20007ffe0ff */
[----:B------:R-:W-:Y:S02]  /*a720*/  IMAD R7, R9, UR4, RZ ;  /* 0x0000000409077c24 */ /* 0x000fe4000f8e02ff */
[----:B------:R-:W-:-:S04]  /*a730*/  IMAD.WIDE.U32 R2, R18, UR4, R2 ;  /* 0x0000000412027c25 */ /* 0x000fc8000f8e0002 */
[----:B------:R-:W-:Y:S01]  /*a740*/  IMAD R7, R18, UR5, R7 ;  /* 0x0000000512077c24 */ /* 0x000fe2000f8e0207 */
[----:B------:R-:W-:Y:S02]  /*a750*/  ULDC.64 UR4, c[0x0][0x318] ;  /* 0x0000c60000047ab9 */ /* 0x000fe40000000a00 */
[----:B------:R-:W-:Y:S01]  /*a760*/  LEA R24, P0, R2, UR4, 0x1 ;  /* 0x0000000402187c11 */ /* 0x000fe2000f8008ff */
[----:B------:R-:W-:Y:S01]  /*a770*/  IMAD.IADD R25, R3, 0x1, R7 ;  /* 0x0000000103197824 */ /* 0x000fe200078e0207 */
[----:B------:R-:W-:-:S04]  /*a780*/  SHF.L.U32 R3, R29, 0x1f, RZ ;  /* 0x0000001f1d037819 */ /* 0x000fc800000006ff */
[----:B------:R-:W-:Y:S01]  /*a790*/  LEA.HI.X R25, R2, UR5, R25, 0x1, P0 ;  /* 0x0000000502197c11 */ /* 0x000fe200080f0c19 */
[----:B------:R-:W-:-:S05]  /*a7a0*/  IMAD R2, R26, 0x8, R23 ;  /* 0x000000081a027824 */ /* 0x000fca00078e0217 */
[----:B------:R-:W1:Y:S02]  /*a7b0*/  SYNCS.PHASECHK.TRANS64.TRYWAIT P0, [R2+URZ+0x2d840], R3 ;  /* 0x02d84003020075a7 */ /* 0x000e64000800017f */
[----:B-1----:R-:W-:Y:S05]  /*a7c0*/  @!P0 BRA `(.L_x_227) ;  /* 0x0000003800c08947 */ /* 0x002fea0003800000 */
.L_x_291:
[----:B------:R-:W-:Y:S05]  /*a7d0*/  BSYNC B0 ;  /* 0x0000000000007941 */ /* 0x000fea0003800000 */
.L_x_226:
[----:B------:R-:W2:Y:S01]  /*a7e0*/  LDL R7, [R1+0x4] ;  /* 0x0000040001077983 */ /* 0x000ea20000100800 */
[----:B------:R-:W-:-:S03]  /*a7f0*/  ULDC.64 UR4, c[0x0][0x300] ;  /* 0x0000c00000047ab9 */ /* 0x000fc60000000a00 */
[----:B------:R-:W3:Y:S01]  /*a800*/  LDL R12, [R1+0xc] ;  /* 0x00000c00010c7983 */ /* 0x000ee20000100800 */
[----:B------:R-:W-:Y:S01]  /*a810*/  IMAD R5, R5, UR4, RZ ;  /* 0x0000000405057c24 */ /* 0x000fe2000f8e02ff */
[----:B------:R-:W-:Y:S01]  /*a820*/  LOP3.LUT P4, RZ, R22, 0x4, RZ, 0xc0, !PT ;  /* 0x0000000416ff7812 */ /* 0x000fe2000788c0ff */
[----:B0-----:R-:W0:Y:S02]  /*a830*/  S2R R9, SR_TID.X ;  /* 0x0000000000097919 */ /* 0x001e240000002100 */
[----:B-1----:R-:W-:Y:S01]  /*a840*/  IMAD R3, R4, UR5, R5 ;  /* 0x0000000504037c24 */ /* 0x002fe2000f8e0205 */
[----:B------:R-:W-:Y:S01]  /*a850*/  LOP3.LUT P3, RZ, R22, 0x2, RZ, 0xc0, !PT ;  /* 0x0000000216ff7812 */ /* 0x000fe2000786c0ff */
[----:B------:R-:W-:Y:S01]  /*a860*/  IMAD.WIDE.U32 R4, R4, UR4, RZ ;  /* 0x0000000404047c25 */ /* 0x000fe2000f8e00ff */
[----:B------:R-:W-:Y:S01]  /*a870*/  ULDC.64 UR4, c[0x0][0x310] ;  /* 0x0000c40000047ab9 */ /* 0x000fe20000000a00 */
[----:B------:R-:W-:Y:S02]  /*a880*/  LOP3.LUT P2, RZ, R22, 0x1, RZ, 0xc0, !PT ;  /* 0x0000000116ff7812 */ /* 0x000fe4000784c0ff */
[----:B------:R-:W-:-:S02]  /*a890*/  IMAD.IADD R5, R5, 0x1, R3 ;  /* 0x0000000105057824 */ /* 0x000fc400078e0203 */
[----:B------:R-:W-:Y:S02]  /*a8a0*/  IMAD R6, R6, UR4, RZ ;  /* 0x0000000406067c24 */ /* 0x000fe4000f8e02ff */
[----:B------:R-:W-:-:S04]  /*a8b0*/  IMAD.WIDE.U32 R4, R0, UR4, R4 ;  /* 0x0000000400047c25 */ /* 0x000fc8000f8e0004 */
[----:B------:R-:W-:Y:S01]  /*a8c0*/  IMAD R0, R0, UR5, R6 ;  /* 0x0000000500007c24 */ /* 0x000fe2000f8e0206 */
[----:B------:R-:W-:-:S03]  /*a8d0*/  ULDC.64 UR4, c[0x0][0x308] ;  /* 0x0000c20000047ab9 */ /* 0x000fc60000000a00 */
[----:B------:R-:W-:Y:S02]  /*a8e0*/  IMAD.IADD R5, R5, 0x1, R0 ;  /* 0x0000000105057824 */ /* 0x000fe400078e0200 */
[----:B------:R-:W-:-:S04]  /*a8f0*/  IMAD.WIDE.U32 R4, R18, UR4, R4 ;  /* 0x0000000412047c25 */ /* 0x000fc8000f8e0004 */
[----:B0-----:R-:W-:Y:S02]  /*a900*/  IMAD.SHL.U32 R10, R9, 0x8, RZ ;  /* 0x00000008090a7824 */ /* 0x001fe400078e00ff */
[----:B--2---:R-:W-:Y:S02]  /*a910*/  IMAD R0, R7, UR4, RZ ;  /* 0x0000000407007c24 */ /* 0x004fe4000f8e02ff */
[----:B------:R-:W0:Y:S02]  /*a920*/  S2R R7, SR_TID.X ;  /* 0x0000000000077919 */ /* 0x000e240000002100 */
[----:B------:R-:W-:Y:S01]  /*a930*/  IMAD R0, R18, UR5, R0 ;  /* 0x0000000512007c24 */ /* 0x000fe2000f8e0200 */
[----:B------:R-:W-:-:S04]  /*a940*/  ULDC.64 UR4, c[0x0][0x2e8] ;  /* 0x0000ba0000047ab9 */ /* 0x000fc80000000a00 */
[----:B------:R-:W-:Y:S02]  /*a950*/  IADD3 R6, R5, R0, RZ ;  /* 0x0000000005067210 */ /* 0x000fe40007ffe0ff */
[----:B------:R-:W-:Y:S01]  /*a960*/  LEA R0, P0, R4, UR4, 0x1 ;  /* 0x0000000404007c11 */ /* 0x000fe2000f8008ff */
[----:B------:R-:W-:-:S03]  /*a970*/  UMOV UR4, 0xffffffff ;  /* 0xffffffff00047882 */ /* 0x000fc60000000000 */
[----:B------:R-:W-:Y:S02]  /*a980*/  LEA.HI.X R6, R4, UR5, R6, 0x1, P0 ;  /* 0x0000000504067c11 */ /* 0x000fe400080f0c06 */
[----:B0-----:R-:W-:Y:S01]  /*a990*/  LOP3.LUT R11, R7, 0x7f, RZ, 0xc0, !PT ;  /* 0x0000007f070b7812 */ /* 0x001fe200078ec0ff */
[----:B------:R-:W-:-:S03]  /*a9a0*/  IMAD.SHL.U32 R7, R9, 0x8, RZ ;  /* 0x0000000809077824 */ /* 0x000fc600078e00ff */
[----:B------:R-:W-:Y:S02]  /*a9b0*/  SHF.R.U32.HI R11, RZ, 0x2, R11 ;  /* 0x00000002ff0b7819 */ /* 0x000fe4000001160b */
[----:B------:R-:W-:Y:S02]  /*a9c0*/  LOP3.LUT R7, R7, 0xd8, RZ, 0xc0, !PT ;  /* 0x000000d807077812 */ /* 0x000fe400078ec0ff */
[----:B---3--:R-:W-:Y:S02]  /*a9d0*/  IADD3 R3, -R11, R12, -R8 ;  /* 0x0000000c0b037210 */ /* 0x008fe40007ffe908 */
[----:B------:R-:W-:Y:S01]  /*a9e0*/  LOP3.LUT R7, R7, 0x18, R9, 0x78, !PT ;  /* 0x0000001807077812 */ /* 0x000fe200078e7809 */
[----:B------:R-:W-:Y:S01]  /*a9f0*/  IMAD.SHL.U32 R9, R9, 0x8, RZ ;  /* 0x0000000809097824 */ /* 0x000fe200078e00ff */
[----:B------:R-:W-:Y:S02]  /*aa00*/  ISETP.GE.AND P0, PT, R3, 0x1, PT ;  /* 0x000000010300780c */ /* 0x000fe40003f06270 */
[----:B------:R-:W-:-:S02]  /*aa10*/  LOP3.LUT R7, R7, 0x320, R10, 0xf8, !PT ;  /* 0x0000032007077812 */ /* 0x000fc400078ef80a */
[----:B------:R-:W-:-:S03]  /*aa20*/  LOP3.LUT R9, R9, 0x18, RZ, 0xc0, !PT ;  /* 0x0000001809097812 */ /* 0x000fc600078ec0ff */
[----:B------:R-:W-:Y:S01]  /*aa30*/  IMAD R7, R26, 0x3000, R7 ;  /* 0x000030001a077824 */ /* 0x000fe200078e0207 */
[----:B------:R-:W-:Y:S06]  /*aa40*/  BRA.DIV UR4, `(.L_x_228) ;  /* 0x0000003a04347947 */ /* 0x000fec000b800000 */
[----:B------:R-:W0:Y:S01]  /*aa50*/  SHFL.IDX PT, R5, R0, RZ, 0x1c1f ;  /* 0x001c1fff00057589 */ /* 0x000e2200000e0000 */
[----:B------:R-:W-:-:S03]  /*aa60*/  @P0 LEA R8, R7, R23, 0x1 ;  /* 0x0000001707080211 */ /* 0x000fc600078e08ff */
[----:B------:R-:W1:Y:S01]  /*aa70*/  SHFL.IDX PT, R4, R6, RZ, 0x1c1f ;  /* 0x001c1fff06047589 */ /* 0x000e6200000e0000 */
[----:B0-----:R-:W-:-:S05]  /*aa80*/  @P0 LEA R5, P1, R9, R5, 0x1 ;  /* 0x0000000509050211 */ /* 0x001fca00078208ff */
[----:B-1----:R-:W-:Y:S01]  /*aa90*/  @P0 IMAD.X R4, RZ, RZ, R4, P1 ;  /* 0x000000ffff040224 */ /* 0x002fe200008e0604 */
[----:B------:R-:W-:-:S04]  /*aaa0*/  ISETP.GE.AND P1, PT, R3, 0x21, PT ;  /* 0x000000210300780c */ /* 0x000fc80003f26270 */
[----:B------:R-:W-:-:S04]  /*aab0*/  @P0 LOP3.LUT R5, R5, R4, RZ, 0x3c, !PT ;  /* 0x0000000405050212 */ /* 0x000fc800078e3cff */
[----:B------:R-:W-:-:S04]  /*aac0*/  @P0 LOP3.LUT R4, R5, R4, RZ, 0x3c, !PT ;  /* 0x0000000405040212 */ /* 0x000fc800078e3cff */
[----:B------:R-:W-:-:S05]  /*aad0*/  @P0 LOP3.LUT R5, R5, R4, RZ, 0x3c, !PT ;  /* 0x0000000405050212 */ /* 0x000fca00078e3cff */
[----:B------:R-:W-:Y:S01]  /*aae0*/  @!PT LDS RZ, [RZ] ;  /* 0x00000000fffff984 */ /* 0x000fe20000000800 */
[----:B------:R-:W-:Y:S04]  /*aaf0*/  @P0 LDGSTS.E.BYPASS.LTC128B.128 [R8+0x15400], desc[UR36][R4.64], !P4 ;  /* 0x1540000004080fae */ /* 0x000fe8000e101d64 */
[----:B------:R-:W-:Y:S04]  /*ab00*/  @P0 LDGSTS.E.BYPASS.LTC128B.128 [R8+0x17400], desc[UR36][R4.64+0x40], !P3 ;  /* 0x1740004004080fae */ /* 0x000fe8000d901d64 */
[----:B------:R0:W-:Y:S04]  /*ab10*/  @P0 LDGSTS.E.BYPASS.LTC128B.128 [R8+0x19400], desc[UR36][R4.64+0x80], !P2 ;  /* 0x1940008004080fae */ /* 0x0001e8000d101d64 */
[----:B0-----:R-:W0:Y:S01]  /*ab20*/  SHFL.IDX PT, R5, R0, 0x1, 0x1c1f ;  /* 0x003c1f0000057f89 */ /* 0x001e2200000e0000 */
[----:B------:R-:W-:-:S03]  /*ab30*/  @P1 IMAD R8, R7, 0x2, R23 ;  /* 0x0000000207081824 */ /* 0x000fc600078e0217 */
        /* <DEDUP_REMOVED lines=11> */
[----:B------:R-:W-:Y:S01]  /*abf0*/  @P1 IMAD R8, R7, 0x2, R23 ;  /* 0x0000000207081824 */ /* 0x000fe200078e0217 */
[----:B------:R-:W1:Y:S04]  /*ac00*/  SHFL.IDX PT, R4, R6, 0x2, 0x1c1f ;  /* 0x005c1f0006047f89 */ /* 0x000e6800000e0000 */
[----:B------:R-:W2:Y:S04]  /*ac10*/  SHFL.IDX PT, R6, R6, 0x3, 0x1c1f ;  /* 0x007c1f0006067f89 */ /* 0x000ea800000e0000 */
[----:B------:R-:W3:Y:S01]  /*ac20*/  SHFL.IDX PT, R0, R0, 0x3, 0x1c1f ;  /* 0x007c1f0000007f89 */ /* 0x000ee200000e0000 */
[----:B0-----:R-:W-:-:S05]  /*ac30*/  @P1 LEA R5, P0, R9, R5, 0x1 ;  /* 0x0000000509051211 */ /* 0x001fca00078008ff */
[----:B-1----:R-:W-:-:S05]  /*ac40*/  @P1 IMAD.X R4, RZ, RZ, R4, P0 ;  /* 0x000000ffff041224 */ /* 0x002fca00000e0604 */
[----:B------:R-:W-:-:S04]  /*ac50*/  @P1 LOP3.LUT R5, R5, R4, RZ, 0x3c, !PT ;  /* 0x0000000405051212 */ /* 0x000fc800078e3cff */
[----:B------:R-:W-:-:S04]  /*ac60*/  @P1 LOP3.LUT R4, R5, R4, RZ, 0x3c, !PT ;  /* 0x0000000405041212 */ /* 0x000fc800078e3cff */
[----:B------:R-:W-:-:S05]  /*ac70*/  @P1 LOP3.LUT R5, R5, R4, RZ, 0x3c, !PT ;  /* 0x0000000405051212 */ /* 0x000fca00078e3cff */
[----:B------:R1:W-:Y:S04]  /*ac80*/  @P1 LDGSTS.E.BYPASS.LTC128B.128 [R8+0x16400], desc[UR36][R4.64], !P4 ;  /* 0x1640000004081fae */ /* 0x0003e8000e101d64 */
[----:B------:R1:W-:Y:S04]  /*ac90*/  @P1 LDGSTS.E.BYPASS.LTC128B.128 [R8+0x18400], desc[UR36][R4.64+0x40], !P3 ;  /* 0x1840004004081fae */ /* 0x0003e8000d901d64 */
[----:B--23--:R1:W-:Y:S02]  /*aca0*/  @P1 LDGSTS.E.BYPASS.LTC128B.128 [R8+0x1a400], desc[UR36][R4.64+0x80], !P2 ;  /* 0x1a40008004081fae */ /* 0x00c3e4000d101d64 */
.L_x_301:
[----:B------:R-:W-:-:S13]  /*acb0*/  ISETP.GE.AND P0, PT, R3, 0x61, PT ;  /* 0x000000610300780c */ /* 0x000fda0003f06270 */
[----:B01----:R-:W-:Y:S01]  /*acc0*/  @P0 LEA R4, P1, R9, R0, 0x1 ;  /* 0x0000000009040211 */ /* 0x003fe200078208ff */
[----:B------:R-:W-:-:S03]  /*acd0*/  @P0 IMAD R7, R7, 0x2, R23 ;  /* 0x0000000207070824 */ /* 0x000fc600078e0217 */
[----:B------:R-:W-:-:S05]  /*ace0*/  @P0 IADD3.X R5, RZ, R6, RZ, P1, !PT ;  /* 0x00000006ff050210 */ /* 0x000fca0000ffe4ff */
        /* <DEDUP_REMOVED lines=8> */
.L_x_229:
[----:B------:R-:W-:Y:S02]  /*ad70*/  PLOP3.LUT P1, PT, P1, P0, PT, 0xa2, 0x0 ;  /* 0x000000000000781c */ /* 0x000fe40000f21472 */
[----:B------:R-:W-:-:S08]  /*ad80*/  @P0 R2UR P1, UR4, R2 ;  /* 0x00000000020402ca */ /* 0x000fd00000020000 */
[----:B------:R-:W-:-:S05]  /*ad90*/  @P0 PLOP3.LUT P0, PT, P1, PT, PT, 0x80, 0x0 ;  /* 0x000000000000081c */ /* 0x000fca0000f0f070 */
[----:B------:R-:W-:Y:S01]  /*ada0*/  @!P1 SYNCS.ARRIVE.TRANS64.RED.A0T1 RZ, [UR4+0x2d830], RZ ;  /* 0x02d830ffffff99a7 */ /* 0x000fe20008200404 */
[----:B------:R-:W-:Y:S07]  /*adb0*/  @!P1 ARRIVES.LDGSTSBAR.64.TRANSCNT [UR4+0x2d830] ;  /* 0x02d83000ff0099b0 */ /* 0x000fee0008000a84 */
[----:B------:R-:W-:Y:S05]  /*adc0*/  @P0 BRA.U.ANY `(.L_x_229) ;  /* 0xfffffffd00e80947 */ /* 0x000fea000393ffff */
[----:B------:R-:W-:Y:S01]  /*add0*/  NOP ;  /* 0x0000000000007918 */ /* 0x000fe20000000000 */
[----:B------:R-:W2:Y:S02]  /*ade0*/  LDL R0, [R1+0x38] ;  /* 0x0000380001007983 */ /* 0x000ea40000100800 */
[----:B--2---:R-:W-:-:S13]  /*adf0*/  ISETP.NE.AND P2, PT, R0, 0x3, PT ;  /* 0x000000030000780c */ /* 0x004fda0003f45270 */
[----:B------:R-:W-:Y:S05]  /*ae00*/  @!P2 BRA `(.L_x_230) ;  /* 0x000000000004a947 */ /* 0x000fea0003800000 */
[----:B------:R-:W-:Y:S01]  /*ae10*/  BPT.TRAP 0x1 ;  /* 0x000000040000795c */ /* 0x000fe20000300000 */
.L_x_230:
[----:B0-----:R0:W5:Y:S01]  /*ae20*/  LDL.LU R4, [R1+0x20] ;  /* 0x0000200001047983 */ /* 0x0011620000300800 */
[----:B------:R0:W-:Y:S03]  /*ae30*/  SYNCS.ARRIVE.TRANS64.A1T0 RZ, [R2+URZ+0x2d830], RZ ;  /* 0x02d830ff02ff79a7 */ /* 0x0001e6000810003f */
[----:B------:R0:W5:Y:S02]  /*ae40*/  LDL.LU R3, [R1] ;  /* 0x0000000001037983 */ /* 0x0001640000300800 */
[----:B------:R-:W-:Y:S05]  /*ae50*/  WARPSYNC.ALL ;  /* 0x0000000000007948 */ /* 0x000fea0003800000 */
[----:B------:R-:W-:Y:S01]  /*ae60*/  ULDC.64 UR4, c[0x0][0x298] ;  /* 0x0000a60000047ab9 */ /* 0x000fe20000000a00 */
[----:B------:R-:W-:Y:S01]  /*ae70*/  BAR.SYNC.DEFER_BLOCKING 0x8, 0x200 ;  /* 0x0208000000007b1d */ /* 0x000fe20000010000 */
[----:B------:R-:W-:Y:S01]  /*ae80*/  LOP3.LUT P0, RZ, R22, 0x20, RZ, 0xc0, !PT ;  /* 0x0000002016ff7812 */ /* 0x000fe2000780c0ff */
[----:B0-----:R-:W-:-:S03]  /*ae90*/  VIADD R2, R23, 0xc400 ;  /* 0x0000c40017027836 */ /* 0x001fc60000000000 */
[----:B------:R-:W-:Y:S01]  /*aea0*/  SEL R28, R28, RZ, !P0 ;  /* 0x000000ff1c1c7207 */ /* 0x000fe20004000000 */
[----:B------:R-:W-:Y:S01]  /*aeb0*/  BSSY B6, `(.L_x_231) ;  /* 0x000001c000067945 */ /* 0x000fe20003800000 */
[----:B-----5:R-:W-:Y:S02]  /*aec0*/  SEL R4, R4, RZ, !P0 ;  /* 0x000000ff04047207 */ /* 0x020fe40004000000 */
[----:B------:R-:W-:Y:S02]  /*aed0*/  LOP3.LUT P0, RZ, R2, 0x1bf, RZ, 0xc0, !PT ;  /* 0x000001bf02ff7812 */ /* 0x000fe4000780c0ff */
[----:B------:R-:W-:Y:S01]  /*aee0*/  SHF.R.S32.HI R0, RZ, 0x1f, R3 ;  /* 0x0000001fff007819 */ /* 0x000fe20000011403 */
[----:B------:R0:W-:Y:S04]  /*aef0*/  STL [R1+0x2c], R4 ;  /* 0x00002c0401007387 */ /* 0x0001e80000100800 */
[----:B------:R-:W-:-:S04]  /*af00*/  IMAD R0, R0, UR4, RZ ;  /* 0x0000000400007c24 */ /* 0x000fc8000f8e02ff */
[C---:B------:R-:W-:Y:S02]  /*af10*/  IMAD R0, R3.reuse, UR5, R0 ;  /* 0x0000000503007c24 */ /* 0x040fe4000f8e0200 */
[----:B------:R-:W-:-:S04]  /*af20*/  IMAD.WIDE.U32 R2, R3, UR4, RZ ;  /* 0x0000000403027c25 */ /* 0x000fc8000f8e00ff */
[----:B------:R-:W-:Y:S01]  /*af30*/  IMAD.IADD R0, R3, 0x1, R0 ;  /* 0x0000000103007824 */ /* 0x000fe200078e0200 */
[----:B------:R0:W-:Y:S04]  /*af40*/  STL.64 [R1+0x20], R2 ;  /* 0x0000200201007387 */ /* 0x0001e80000100a00 */
[----:B------:R0:W-:Y:S01]  /*af50*/  STL [R1], R0 ;  /* 0x0000000001007387 */ /* 0x0001e20000100800 */
[----:B------:R-:W-:Y:S05]  /*af60*/  @!P0 BRA `(.L_x_232) ;  /* 0x0000000000408947 */ /* 0x000fea0003800000 */
[----:B0-----:R-:W-:Y:S01]  /*af70*/  MOV R2, 0x0 ;  /* 0x0000000000027802 */ /* 0x001fe20000000f00 */
        /* <DEDUP_REMOVED lines=15> */
.L_x_232:
[----:B------:R-:W-:Y:S05]  /*b070*/  BSYNC B6 ;  /* 0x0000000000067941 */ /* 0x000fea0003800000 */
.L_x_231:
[----:B0-----:R-:W2:Y:S01]  /*b080*/  LDL.LU R0, [R1+0x2c] ;  /* 0x00002c0001007983 */ /* 0x001ea20000300800 */
[----:B------:R-:W0:Y:S01]  /*b090*/  LDC R10, c[0x0][0x448] ;  /* 0x00011200ff0a7b82 */ /* 0x000e220000000800 */
[----:B------:R-:W-:Y:S01]  /*b0a0*/  ULDC.64 UR4, c[0x0][0x2d8] ;  /* 0x0000b60000047ab9 */ /* 0x000fe20000000a00 */
[----:B------:R-:W-:Y:S01]  /*b0b0*/  ULDC.64 UR6, c[0x0][0x2c8] ;  /* 0x0000b20000067ab9 */ /* 0x000fe20000000a00 */
[----:B------:R-:W3:Y:S01]  /*b0c0*/  LDL.LU R21, [R1] ;  /* 0x0000000001157983 */ /* 0x000ee20000300800 */
[----:B------:R-:W-:-:S03]  /*b0d0*/  ULDC.64 UR8, c[0x0][0x280] ;  /* 0x0000a00000087ab9 */ /* 0x000fc60000000a00 */
[----:B------:R-:W3:Y:S04]  /*b0e0*/  LDL.LU.64 R2, [R1+0x20] ;  /* 0x0000200001027983 */ /* 0x000ee80000300a00 */
[----:B------:R-:W4:Y:S01]  /*b0f0*/  LDL R20, [R1+0x4] ;  /* 0x0000040001147983 */ /* 0x000f220000100800 */
[----:B------:R-:W1:Y:S01]  /*b100*/  S2R R13, SR_TID.X ;  /* 0x00000000000d7919 */ /* 0x000e620000002100 */
[----:B0-----:R-:W-:-:S13]  /*b110*/  ISETP.NE.AND P0, PT, R10, 0x1, PT ;  /* 0x000000010a00780c */ /* 0x001fda0003f05270 */
[----:B------:R-:W0:Y:S01]  /*b120*/  @P0 LDC R5, c[0x0][0x450] ;  /* 0x00011400ff050b82 */ /* 0x000e220000000800 */
[----:B-1----:R-:W-:-:S05]  /*b130*/  IMAD.SHL.U32 R11, R13, 0x8, RZ ;  /* 0x000000080d0b7824 */ /* 0x002fca00078e00ff */
[----:B------:R-:W-:-:S04]  /*b140*/  LOP3.LUT R11, R11, 0x18, RZ, 0xc0, !PT ;  /* 0x000000180b0b7812 */ /* 0x000fc800078ec0ff */
[C---:B------:R-:W-:Y:S02]  /*b150*/  LOP3.LUT R12, R11.reuse, 0x20, RZ, 0xfc, !PT ;  /* 0x000000200b0c7812 */ /* 0x040fe400078efcff */
[----:B------:R-:W-:Y:S01]  /*b160*/  LOP3.LUT R11, R11, 0x40, RZ, 0xfc, !PT ;  /* 0x000000400b0b7812 */ /* 0x000fe200078efcff */
[----:B--2---:R-:W-:Y:S02]  /*b170*/  IMAD.MOV.U32 R4, RZ, RZ, R0 ;  /* 0x000000ffff047224 */ /* 0x004fe400078e0000 */
[----:B---3--:R-:W-:Y:S02]  /*b180*/  IMAD.MOV.U32 R3, RZ, RZ, R21 ;  /* 0x000000ffff037224 */ /* 0x008fe400078e0015 */
[----:B------:R-:W1:Y:S01]  /*b190*/  S2R R21, SR_TID.X ;  /* 0x0000000000157919 */ /* 0x000e620000002100 */
[----:B----4-:R-:W-:Y:S02]  /*b1a0*/  IMAD R0, R20, UR4, RZ ;  /* 0x0000000414007c24 */ /* 0x010fe4000f8e02ff */
[----:B------:R-:W2:Y:S01]  /*b1b0*/  S2R R20, SR_TID.X ;  /* 0x0000000000147919 */ /* 0x000ea20000002100 */
[----:B------:R-:W-:-:S04]  /*b1c0*/  IMAD.WIDE.U32 R2, R18, UR4, R2 ;  /* 0x0000000412027c25 */ /* 0x000fc8000f8e0002 */
[----:B------:R-:W-:Y:S01]  /*b1d0*/  IMAD R0, R18, UR5, R0 ;  /* 0x0000000512007c24 */ /* 0x000fe2000f8e0200 */
[----:B------:R-:W-:-:S04]  /*b1e0*/  ULDC.64 UR4, c[0x0][0x2e0] ;  /* 0x0000b80000047ab9 */ /* 0x000fc80000000a00 */
[----:B------:R-:W-:Y:S01]  /*b1f0*/  IADD3 R3, R3, R0, RZ ;  /* 0x0000000003037210 */ /* 0x000fe20007ffe0ff */
[----:B------:R-:W-:Y:S02]  /*b200*/  IMAD R0, R4, UR4, RZ ;  /* 0x0000000404007c24 */ /* 0x000fe4000f8e02ff */
[----:B------:R-:W3:Y:S02]  /*b210*/  @P0 LDC R4, c[0x0][0x44c] ;  /* 0x00011300ff040b82 */ /* 0x000ee40000000800 */
[C---:B------:R-:W-:Y:S02]  /*b220*/  IMAD R0, R28.reuse, UR5, R0 ;  /* 0x000000051c007c24 */ /* 0x040fe4000f8e0200 */
[----:B------:R-:W-:Y:S01]  /*b230*/  IMAD.WIDE.U32 R2, R28, UR4, R2 ;  /* 0x000000041c027c25 */ /* 0x000fe2000f8e0002 */
[----:B------:R-:W-:-:S03]  /*b240*/  ULDC.64 UR4, c[0x0][0x2d0] ;  /* 0x0000b40000047ab9 */ /* 0x000fc60000000a00 */
[----:B------:R-:W-:Y:S02]  /*b250*/  IMAD.IADD R3, R3, 0x1, R0 ;  /* 0x0000000103037824 */ /* 0x000fe400078e0200 */
[----:B-1----:R-:W-:Y:S01]  /*b260*/  IMAD.SHL.U32 R21, R21, 0x20, RZ ;  /* 0x0000002015157824 */ /* 0x002fe200078e00ff */
[----:B--2---:R-:W-:-:S04]  /*b270*/  LOP3.LUT R20, R20, 0x7f, RZ, 0xc0, !PT ;  /* 0x0000007f14147812 */ /* 0x004fc800078ec0ff */
[----:B------:R-:W-:Y:S02]  /*b280*/  LOP3.LUT R21, R21, 0x60, RZ, 0xc0, !PT ;  /* 0x0000006015157812 */ /* 0x000fe400078ec0ff */
[----:B------:R-:W-:-:S04]  /*b290*/  SHF.R.U32.HI R20, RZ, 0x2, R20 ;  /* 0x00000002ff147819 */ /* 0x000fc80000011614 */
[----:B------:R-:W-:Y:S02]  /*b2a0*/  LOP3.LUT R20, R20, R21, RZ, 0xfc, !PT ;  /* 0x0000001514147212 */ /* 0x000fe400078efcff */
[----:B------:R-:W-:-:S03]  /*b2b0*/  LOP3.LUT R21, R13, 0x7f, RZ, 0xc0, !PT ;  /* 0x0000007f0d157812 */ /* 0x000fc600078ec0ff */
[----:B------:R-:W-:Y:S01]  /*b2c0*/  IMAD R6, R17, 0xc0, R20 ;  /* 0x000000c011067824 */ /* 0x000fe200078e0214 */
[----:B------:R-:W-:Y:S01]  /*b2d0*/  SHF.R.U32.HI R21, RZ, 0x2, R21 ;  /* 0x00000002ff157819 */ /* 0x000fe20000011615 */
[----:B------:R-:W-:Y:S02]  /*b2e0*/  IMAD.SHL.U32 R20, R13, 0x8, RZ ;  /* 0x000000080d147824 */ /* 0x000fe400078e00ff */
[----:B---3--:R-:W-:-:S03]  /*b2f0*/  @P0 IMAD.HI.U32 R0, R6, R4, RZ ;  /* 0x0000000406000227 */ /* 0x008fc600078e00ff */
[----:B------:R-:W-:Y:S01]  /*b300*/  LOP3.LUT R20, R20, 0x18, RZ, 0xc0, !PT ;  /* 0x0000001814147812 */ /* 0x000fe200078ec0ff */
[----:B------:R-:W-:Y:S01]  /*b310*/  IMAD.MOV.U32 R4, RZ, RZ, R6 ;  /* 0x000000ffff047224 */ /* 0x000fe200078e0006 */
[----:B0-----:R-:W-:-:S04]  /*b320*/  @P0 SHF.R.U32.HI R4, RZ, R5, R0 ;  /* 0x00000005ff040219 */ /* 0x001fc80000011600 */
[--C-:B------:R-:W-:Y:S01]  /*b330*/  SHF.R.S32.HI R0, RZ, 0x1f, R4.reuse ;  /* 0x0000001fff007819 */ /* 0x100fe20000011404 */
[----:B------:R-:W-:-:S04]  /*b340*/  IMAD.MOV R7, RZ, RZ, -R4 ;  /* 0x000000ffff077224 */ /* 0x000fc800078e0a04 */
[----:B------:R-:W-:-:S04]  /*b350*/  IMAD R0, R0, UR4, RZ ;  /* 0x0000000400007c24 */ /* 0x000fc8000f8e02ff */
[C---:B------:R-:W-:Y:S02]  /*b360*/  IMAD R0, R4.reuse, UR5, R0 ;  /* 0x0000000504007c24 */ /* 0x040fe4000f8e0200 */
[----:B------:R-:W-:-:S05]  /*b370*/  IMAD.WIDE.U32 R4, R4, UR4, R2 ;  /* 0x0000000404047c25 */ /* 0x000fca000f8e0002 */
[----:B------:R-:W-:Y:S01]  /*b380*/  IADD3 R5, R5, R0, RZ ;  /* 0x0000000005057210 */ /* 0x000fe20007ffe0ff */
[----:B------:R-:W-:-:S04]  /*b390*/  IMAD R0, R10, R7, R6 ;  /* 0x000000070a007224 */ /* 0x000fc800078e0206 */
[----:B------:R-:W-:Y:S01]  /*b3a0*/  IMAD.WIDE.U32 R8, R0, UR6, R4 ;  /* 0x0000000600087c25 */ /* 0x000fe2000f8e0004 */
[----:B------:R-:W-:-:S03]  /*b3b0*/  SHF.R.S32.HI R7, RZ, 0x1f, R0 ;  /* 0x0000001fff077819 */ /* 0x000fc60000011400 */
[----:B------:R-:W-:Y:S01]  /*b3c0*/  VIADD R5, R6, 0x80 ;  /* 0x0000008006057836 */ /* 0x000fe20000000000 */
[----:B------:R-:W-:Y:S01]  /*b3d0*/  LEA R4, P1, R8, UR8, 0x1 ;  /* 0x0000000808047c11 */ /* 0x000fe2000f8208ff */
[----:B------:R-:W-:Y:S02]  /*b3e0*/  IMAD R7, R7, UR6, RZ ;  /* 0x0000000607077c24 */ /* 0x000fe4000f8e02ff */
[----:B------:R-:W-:Y:S02]  /*b3f0*/  IMAD.MOV.U32 R6, RZ, RZ, R5 ;  /* 0x000000ffff067224 */ /* 0x000fe400078e0005 */
[----:B------:R-:W-:Y:S02]  /*b400*/  IMAD R0, R0, UR7, R7 ;  /* 0x0000000700007c24 */ /* 0x000fe4000f8e0207 */
[----:B------:R-:W0:Y:S02]  /*b410*/  @P0 LDC R7, c[0x0][0x44c] ;  /* 0x00011300ff070b82 */ /* 0x000e240000000800 */
[----:B------:R-:W-:-:S05]  /*b420*/  IMAD.IADD R0, R9, 0x1, R0 ;  /* 0x0000000109007824 */ /* 0x000fca00078e0200 */
[----:B------:R-:W-:Y:S02]  /*b430*/  LEA.HI.X R0, R8, UR9, R0, 0x1, P1 ;  /* 0x0000000908007c11 */ /* 0x000fe400088f0c00 */
[----:B------:R-:W1:Y:S01]  /*b440*/  @P0 LDC R8, c[0x0][0x450] ;  /* 0x00011400ff080b82 */ /* 0x000e620000000800 */
[----:B0-----:R-:W-:-:S05]  /*b450*/  @P0 IMAD.HI.U32 R7, R5, R7, RZ ;  /* 0x0000000705070227 */ /* 0x001fca00078e00ff */
[----:B-1----:R-:W-:-:S05]  /*b460*/  @P0 SHF.R.U32.HI R6, RZ, R8, R7 ;  /* 0x00000008ff060219 */ /* 0x002fca0000011607 */
[----:B------:R-:W-:Y:S02]  /*b470*/  IMAD.MOV R7, RZ, RZ, -R6 ;  /* 0x000000ffff077224 */ /* 0x000fe400078e0a06 */
[----:B------:R-:W-:-:S04]  /*b480*/  IMAD.WIDE.U32 R2, R6, UR4, R2 ;  /* 0x0000000406027c25 */ /* 0x000fc8000f8e0002 */
[----:B------:R-:W-:Y:S01]  /*b490*/  IMAD R5, R10, R7, R5 ;  /* 0x000000070a057224 */ /* 0x000fe200078e0205 */
[----:B------:R-:W-:-:S05]  /*b4a0*/  SHF.R.S32.HI R7, RZ, 0x1f, R6 ;  /* 0x0000001fff077819 */ /* 0x000fca0000011406 */
[----:B------:R-:W-:Y:S01]  /*b4b0*/  IMAD R7, R7, UR4, RZ ;  /* 0x0000000407077c24 */ /* 0x000fe2000f8e02ff */
[----:B------:R-:W-:Y:S02]  /*b4c0*/  ULDC UR4, c[0x0][0x2b8] ;  /* 0x0000ae0000047ab9 */ /* 0x000fe40000000800 */
[----:B------:R-:W-:Y:S01]  /*b4d0*/  ISETP.GE.AND P3, PT, R20, UR4, PT ;  /* 0x0000000414007c0c */ /* 0x000fe2000bf66270 */
[----:B------:R-:W-:Y:S01]  /*b4e0*/  IMAD R7, R6, UR5, R7 ;  /* 0x0000000506077c24 */ /* 0x000fe2000f8e0207 */
[----:B------:R-:W-:Y:S01]  /*b4f0*/  SHF.R.S32.HI R6, RZ, 0x1f, R5 ;  /* 0x0000001fff067819 */ /* 0x000fe20000011405 */
[----:B------:R-:W-:Y:S01]  /*b500*/  UMOV UR5, 0xffffffff ;  /* 0xffffffff00057882 */ /* 0x000fe20000000000 */
[----:B------:R-:W-:Y:S02]  /*b510*/  ISETP.GE.AND P1, PT, R11, UR4, PT ;  /* 0x000000040b007c0c */ /* 0x000fe4000bf26270 */
[----:B------:R-:W-:Y:S01]  /*b520*/  IADD3 R3, R3, R7, RZ ;  /* 0x0000000703037210 */ /* 0x000fe20007ffe0ff */
[----:B------:R-:W-:-:S02]  /*b530*/  IMAD R6, R6, UR6, RZ ;  /* 0x0000000606067c24 */ /* 0x000fc4000f8e02ff */
[----:B------:R-:W-:-:S04]  /*b540*/  IMAD.WIDE.U32 R2, R5, UR6, R2 ;  /* 0x0000000605027c25 */ /* 0x000fc8000f8e0002 */
[----:B------:R-:W-:Y:S01]  /*b550*/  IMAD R6, R5, UR7, R6 ;  /* 0x0000000705067c24 */ /* 0x000fe2000f8e0206 */
[----:B------:R-:W-:-:S03]  /*b560*/  LEA R8, P0, R2, UR8, 0x1 ;  /* 0x0000000802087c11 */ /* 0x000fc6000f8008ff */
[----:B------:R-:W-:-:S05]  /*b570*/  IMAD.IADD R3, R3, 0x1, R6 ;  /* 0x0000000103037824 */ /* 0x000fca00078e0206 */
[----:B------:R-:W-:Y:S02]  /*b580*/  LEA.HI.X R3, R2, UR9, R3, 0x1, P0 ;  /* 0x0000000902037c11 */ /* 0x000fe400080f0c03 */
[----:B------:R-:W-:Y:S01]  /*b590*/  ISETP.GE.AND P0, PT, R12, UR4, PT ;  /* 0x000000040c007c0c */ /* 0x000fe2000bf06270 */
[----:B------:R-:W-:-:S12]  /*b5a0*/  BRA.DIV UR5, `(.L_x_233) ;  /* 0x0000003205d07947 */ /* 0x000fd8000b800000 */
[----:B------:R-:W2:Y:S04]  /*b5b0*/  LDL.LU R5, [R1+0x28] ;  /* 0x0000280001057983 */ /* 0x000ea80000300800 */
[----:B------:R-:W3:Y:S01]  /*b5c0*/  LDL R9, [R1+0x18] ;  /* 0x0000180001097983 */ /* 0x000ee20000100800 */
[----:B------:R-:W-:-:S03]  /*b5d0*/  IMAD R17, R17, 0xc0, R21 ;  /* 0x000000c011117824 */ /* 0x000fc600078e0215 */
[----:B------:R-:W-:Y:S01]  /*b5e0*/  SHFL.IDX PT, R6, R0, RZ, 0x1c1f ;  /* 0x001c1fff00067589 */ /* 0x000fe200000e0000 */
[----:B--2---:R-:W-:-:S03]  /*b5f0*/  IMAD R2, R5, R10, RZ ;  /* 0x0000000a05027224 */ /* 0x004fc600078e02ff */
[----:B------:R-:W0:Y:S02]  /*b600*/  SHFL.IDX PT, R5, R4, RZ, 0x1c1f ;  /* 0x001c1fff04057589 */ /* 0x000e2400000e0000 */
[----:B------:R-:W-:-:S13]  /*b610*/  ISETP.GE.AND P2, PT, R17, R2, PT ;  /* 0x000000021100720c */ /* 0x000fda0003f46270 */
[----:B0-----:R-:W-:-:S05]  /*b620*/  @!P2 LEA R5, P4, R20, R5, 0x1 ;  /* 0x000000051405a211 */ /* 0x001fca00078808ff */
[----:B------:R-:W-:-:S05]  /*b630*/  @!P2 IMAD.X R6, RZ, RZ, R6, P4 ;  /* 0x000000ffff06a224 */ /* 0x000fca00020e0606 */
[----:B------:R-:W-:Y:S01]  /*b640*/  @!P2 MOV R7, R6 ;  /* 0x000000060007a202 */ /* 0x000fe20000000f00 */
[----:B------:R-:W-:Y:S02]  /*b650*/  @!P2 IMAD.MOV.U32 R6, RZ, RZ, R5 ;  /* 0x000000ffff06a224 */ /* 0x000fe400078e0005 */
[----:B------:R-:W0:Y:S04]  /*b660*/  SHFL.IDX PT, R5, R4, 0x1, 0x1c1f ;  /* 0x003c1f0004057f89 */ /* 0x000e2800000e0000 */
[----:B---3--:R-:W-:Y:S04]  /*b670*/  @!P2 LDGSTS.E.BYPASS.LTC128B.128 [R9+0xc400], desc[UR36][R6.64], !P3 ;  /* 0x0c4000000609afae */ /* 0x008fe8000d901d64 */
[----:B------:R-:W-:Y:S04]  /*b680*/  @!P2 LDGSTS.E.BYPASS.LTC128B.128 [R9+0xf400], desc[UR36][R6.64+0x40], !P0 ;  /* 0x0f4000400609afae */ /* 0x000fe8000c101d64 */
[----:B------:R1:W-:Y:S04]  /*b690*/  @!P2 LDGSTS.E.BYPASS.LTC128B.128 [R9+0x12400], desc[UR36][R6.64+0x80], !P1 ;  /* 0x124000800609afae */ /* 0x0003e8000c901d64 */
[----:B-1----:R-:W1:Y:S01]  /*b6a0*/  SHFL.IDX PT, R7, R0, 0x1, 0x1c1f ;  /* 0x003c1f0000077f89 */ /* 0x002e6200000e0000 */
[----:B------:R-:W-:-:S05]  /*b6b0*/  VIADD R6, R17, 0x20 ;  /* 0x0000002011067836 */ /* 0x000fca0000000000 */
[----:B------:R-:W-:-:S13]  /*b6c0*/  ISETP.GE.AND P2, PT, R6, R2, PT ;  /* 0x000000020600720c */ /* 0x000fda0003f46270 */
[----:B0-----:R-:W-:-:S05]  /*b6d0*/  @!P2 LEA R5, P4, R20, R5, 0x1 ;  /* 0x000000051405a211 */ /* 0x001fca00078808ff */
[----:B-1----:R-:W-:Y:S02]  /*b6e0*/  @!P2 IMAD.X R7, RZ, RZ, R7, P4 ;  /* 0x000000ffff07a224 */ /* 0x002fe400020e0607 */
[----:B------:R-:W-:Y:S02]  /*b6f0*/  @!P2 IMAD.MOV.U32 R6, RZ, RZ, R5 ;  /* 0x000000ffff06a224 */ /* 0x000fe400078e0005 */
[----:B------:R-:W0:Y:S04]  /*b700*/  SHFL.IDX PT, R5, R4, 0x2, 0x1c1f ;  /* 0x005c1f0004057f89 */ /* 0x000e2800000e0000 */
[----:B------:R-:W-:Y:S04]  /*b710*/  @!P2 LDGSTS.E.BYPASS.LTC128B.128 [R9+0xcc00], desc[UR36][R6.64], !P3 ;  /* 0x0cc000000609afae */ /* 0x000fe8000d901d64 */
[----:B------:R-:W-:Y:S04]  /*b720*/  @!P2 LDGSTS.E.BYPASS.LTC128B.128 [R9+0xfc00], desc[UR36][R6.64+0x40], !P0 ;  /* 0x0fc000400609afae */ /* 0x000fe8000c101d64 */
[----:B------:R1:W-:Y:S04]  /*b730*/  @!P2 LDGSTS.E.BYPASS.LTC128B.128 [R9+0x12c00], desc[UR36][R6.64+0x80], !P1 ;  /* 0x12c000800609afae */ /* 0x0003e8000c901d64 */
[----:B------:R-:W-:Y:S04]  /*b740*/  SHFL.IDX PT, R4, R4, 0x3, 0x1c1f ;  /* 0x007c1f0004047f89 */ /* 0x000fe800000e0000 */
[----:B-1----:R-:W1:Y:S01]  /*b750*/  SHFL.IDX PT, R7, R0, 0x2, 0x1c1f ;  /* 0x005c1f0000077f89 */ /* 0x002e6200000e0000 */
[----:B------:R-:W-:-:S03]  /*b760*/  IADD3 R6, R17, 0x40, RZ ;  /* 0x0000004011067810 */ /* 0x000fc60007ffe0ff */
[----:B------:R-:W2:Y:S01]  /*b770*/  SHFL.IDX PT, R0, R0, 0x3, 0x1c1f ;  /* 0x007c1f0000007f89 */ /* 0x000ea200000e0000 */
[----:B------:R-:W-:-:S13]  /*b780*/  ISETP.GE.AND P2, PT, R6, R2, PT ;  /* 0x000000020600720c */ /* 0x000fda0003f46270 */
[----:B0-----:R-:W-:-:S05]  /*b790*/  @!P2 LEA R5, P4, R20, R5, 0x1 ;  /* 0x000000051405a211 */ /* 0x001fca00078808ff */
[----:B------:R-:W-:Y:S02]  /*b7a0*/  @!P2 IMAD.MOV.U32 R6, RZ, RZ, R5 ;  /* 0x000000ffff06a224 */ /* 0x000fe400078e0005 */
[----:B-1----:R-:W-:Y:S02]  /*b7b0*/  @!P2 IMAD.X R7, RZ, RZ, R7, P4 ;  /* 0x000000ffff07a224 */ /* 0x002fe400020e0607 */
[----:B------:R-:W-:-:S03]  /*b7c0*/  VIADD R5, R17, 0x60 ;  /* 0x0000006011057836 */ /* 0x000fc60000000000 */
[----:B------:R-:W-:Y:S04]  /*b7d0*/  @!P2 LDGSTS.E.BYPASS.LTC128B.128 [R9+0xd400], desc[UR36][R6.64], !P3 ;  /* 0x0d4000000609afae */ /* 0x000fe8000d901d64 */
[----:B------:R-:W-:Y:S04]  /*b7e0*/  @!P2 LDGSTS.E.BYPASS.LTC128B.128 [R9+0x10400], desc[UR36][R6.64+0x40], !P0 ;  /* 0x104000400609afae */ /* 0x000fe8000c101d64 */
[----:B------:R-:W-:Y:S01]  /*b7f0*/  @!P2 LDGSTS.E.BYPASS.LTC128B.128 [R9+0x13400], desc[UR36][R6.64+0x80], !P1 ;  /* 0x134000800609afae */ /* 0x000fe2000c901d64 */
[----:B------:R-:W-:-:S13]  /*b800*/  ISETP.GE.AND P2, PT, R5, R2, PT ;  /* 0x000000020500720c */ /* 0x000fda0003f46270 */
[----:B------:R-:W-:-:S05]  /*b810*/  @!P2 LEA R4, P4, R20, R4, 0x1 ;  /* 0x000000041404a211 */ /* 0x000fca00078808ff */
[----:B--2---:R-:W-:-:S05]  /*b820*/  @!P2 IMAD.X R0, RZ, RZ, R0, P4 ;  /* 0x000000ffff00a224 */ /* 0x004fca00020e0600 */
[----:B------:R-:W-:Y:S02]  /*b830*/  @!P2 MOV R5, R0 ;  /* 0x000000000005a202 */ /* 0x000fe40000000f00 */
[----:B------:R-:W-:Y:S04]  /*b840*/  SHFL.IDX PT, R0, R3, RZ, 0x1c1f ;  /* 0x001c1fff03007589 */ /* 0x000fe800000e0000 */
[----:B------:R-:W-:Y:S04]  /*b850*/  @!P2 LDGSTS.E.BYPASS.LTC128B.128 [R9+0xdc00], desc[UR36][R4.64], !P3 ;  /* 0x0dc000000409afae */ /* 0x000fe8000d901d64 */
[----:B------:R-:W-:Y:S04]  /*b860*/  @!P2 LDGSTS.E.BYPASS.LTC128B.128 [R9+0x10c00], desc[UR36][R4.64+0x40], !P0 ;  /* 0x10c000400409afae */ /* 0x000fe8000c101d64 */
[----:B------:R0:W-:Y:S04]  /*b870*/  @!P2 LDGSTS.E.BYPASS.LTC128B.128 [R9+0x13c00], desc[UR36][R4.64+0x80], !P1 ;  /* 0x13c000800409afae */ /* 0x0001e8000c901d64 */
[----:B------:R-:W-:Y:S04]  /*b880*/  SHFL.IDX PT, R3, R3, 0x1, 0x1c1f ;  /* 0x003c1f0003037f89 */ /* 0x000fe800000e0000 */
[----:B0-----:R-:W0:Y:S01]  /*b890*/  SHFL.IDX PT, R4, R8, RZ, 0x1c1f ;  /* 0x001c1fff08047589 */ /* 0x001e2200000e0000 */
[----:B------:R-:W-:-:S03]  /*b8a0*/  VIADD R5, R17, 0x80 ;  /* 0x0000008011057836 */ /* 0x000fc60000000000 */
[----:B------:R-:W1:Y:S02]  /*b8b0*/  SHFL.IDX PT, R8, R8, 0x1, 0x1c1f ;  /* 0x003c1f0008087f89 */ /* 0x000e6400000e0000 */
[----:B------:R-:W-:-:S13]  /*b8c0*/  ISETP.GE.AND P2, PT, R5, R2, PT ;  /* 0x000000020500720c */ /* 0x000fda0003f46270 */
[----:B0-----:R-:W-:-:S05]  /*b8d0*/  @!P2 LEA R4, P4, R20, R4, 0x1 ;  /* 0x000000041404a211 */ /* 0x001fca00078808ff */
[----:B------:R-:W-:-:S04]  /*b8e0*/  @!P2 IMAD.X R0, RZ, RZ, R0, P4 ;  /* 0x000000ffff00a224 */ /* 0x000fc800020e0600 */
[----:B------:R-:W-:-:S05]  /*b8f0*/  @!P2 IMAD.MOV.U32 R5, RZ, RZ, R0 ;  /* 0x000000ffff05a224 */ /* 0x000fca00078e0000 */
[----:B------:R0:W-:Y:S04]  /*b900*/  @!P2 LDGSTS.E.BYPASS.LTC128B.128 [R9+0xe400], desc[UR36][R4.64], !P3 ;  /* 0x0e4000000409afae */ /* 0x0001e8000d901d64 */
[----:B------:R0:W-:Y:S04]  /*b910*/  @!P2 LDGSTS.E.BYPASS.LTC128B.128 [R9+0x11400], desc[UR36][R4.64+0x40], !P0 ;  /* 0x114000400409afae */ /* 0x0001e8000c101d64 */
[----:B-1----:R0:W-:Y:S02]  /*b920*/  @!P2 LDGSTS.E.BYPASS.LTC128B.128 [R9+0x14400], desc[UR36][R4.64+0x80], !P1 ;  /* 0x144000800409afae */ /* 0x0021e4000c901d64 */
.L_x_314:
[----:B------:R-:W2:Y:S01]  /*b930*/  LDL R0, [R1+0x18] ;  /* 0x0000180001007983 */ /* 0x000ea20000100800 */
[----:B------:R-:W-:-:S05]  /*b940*/  VIADD R17, R17, 0xa0 ;  /* 0x000000a011117836 */ /* 0x000fca0000000000 */
[----:B------:R-:W-:-:S13]  /*b950*/  ISETP.GE.AND P2, PT, R17, R2, PT ;  /* 0x000000021100720c */ /* 0x000fda0003f46270 */
[----:B------:R-:W-:-:S04]  /*b960*/  @!P2 LEA R2, P4, R20, R8, 0x1 ;  /* 0x000000081402a211 */ /* 0x000fc800078808ff */
[----:B------:R-:W-:-:S05]  /*b970*/  @!P2 IADD3.X R3, RZ, R3, RZ, P4, !PT ;  /* 0x00000003ff03a210 */ /* 0x000fca00027fe4ff */
[----:B------:R-:W-:Y:S01]  /*b980*/  @!PT LDS RZ, [RZ] ;  /* 0x00000000fffff984 */ /* 0x000fe20000000800 */
[----:B------:R-:W-:Y:S01]  /*b990*/  @!PT LDS RZ, [RZ] ;  /* 0x00000000fffff984 */ /* 0x000fe20000000800 */
[----:B------:R-:W-:Y:S01]  /*b9a0*/  @!PT LDS RZ, [RZ] ;  /* 0x00000000fffff984 */ /* 0x000fe20000000800 */
[----:B--2---:R1:W-:Y:S04]  /*b9b0*/  @!P2 LDGSTS.E.BYPASS.LTC128B.128 [R0+0xec00], desc[UR36][R2.64], !P3 ;  /* 0x0ec000000200afae */ /* 0x0043e8000d901d64 */
[----:B------:R1:W-:Y:S01]  /*b9c0*/  @!P2 LDGSTS.E.BYPASS.LTC128B.128 [R0+0x11c00], desc[UR36][R2.64+0x40], !P0 ;  /* 0x11c000400200afae */ /* 0x0003e2000c101d64 */
[----:B------:R-:W-:-:S03]  /*b9d0*/  PLOP3.LUT P0, PT, PT, PT, PT, 0x80, 0x0 ;  /* 0x000000000000781c */ /* 0x000fc60003f0f070 */
[----:B------:R1:W-:Y:S01]  /*b9e0*/  @!P2 LDGSTS.E.BYPASS.LTC128B.128 [R0+0x14c00], desc[UR36][R2.64+0x80], !P1 ;  /* 0x14c000800200afae */ /* 0x0003e2000c901d64 */
[----:B------:R-:W-:-:S09]  /*b9f0*/  NOP ;  /* 0x0000000000007918 */ /* 0x000fd20000000000 */
.L_x_234:
[----:B------:R-:W-:Y:S02]  /*ba00*/  PLOP3.LUT P1, PT, P1, P0, PT, 0xa2, 0x0 ;  /* 0x000000000000781c */ /* 0x000fe40000f21472 */
[----:B------:R-:W-:-:S08]  /*ba10*/  @P0 R2UR P1, UR4, R23 ;  /* 0x00000000170402ca */ /* 0x000fd00000020000 */
[----:B------:R-:W-:-:S05]  /*ba20*/  @P0 PLOP3.LUT P0, PT, P1, PT, PT, 0x80, 0x0 ;  /* 0x000000000000081c */ /* 0x000fca0000f0f070 */
[----:B------:R-:W-:Y:S01]  /*ba30*/  @!P1 SYNCS.ARRIVE.TRANS64.RED.A0T1 RZ, [UR4+0x2d800], RZ ;  /* 0x02d800ffffff99a7 */ /* 0x000fe20008200404 */
[----:B------:R-:W-:Y:S07]  /*ba40*/  @!P1 ARRIVES.LDGSTSBAR.64.TRANSCNT [UR4+0x2d800] ;  /* 0x02d80000ff0099b0 */ /* 0x000fee0008000a84 */
[----:B------:R-:W-:Y:S05]  /*ba50*/  @P0 BRA.U.ANY `(.L_x_234) ;  /* 0xfffffffd00e80947 */ /* 0x000fea000393ffff */
[----:B-1----:R-:W2:Y:S02]  /*ba60*/  LDL.LU R2, [R1+0x30] ;  /* 0x0000300001027983 */ /* 0x002ea40000300800 */
[----:B--2---:R-:W-:-:S05]  /*ba70*/  VIADD R2, R2, 0x1 ;  /* 0x0000000102027836 */ /* 0x004fca0000000000 */
[----:B------:R1:W-:Y:S01]  /*ba80*/  STL [R1+0x30], R2 ;  /* 0x0000300201007387 */ /* 0x0003e20000100800 */
[----:B------:R-:W-:-:S04]  /*ba90*/  LEA.HI R0, R2, R2, RZ, 0x1 ;  /* 0x0000000202007211 */ /* 0x000fc800078f08ff */
[----:B------:R-:W-:-:S05]  /*baa0*/  LOP3.LUT R0, R0, 0xfffffffe, RZ, 0xc0, !PT ;  /* 0xfffffffe00007812 */ /* 0x000fca00078ec0ff */
[----:B------:R-:W-:-:S05]  /*bab0*/  IMAD.IADD R0, R2, 0x1, -R0 ;  /* 0x0000000102007824 */ /* 0x000fca00078e0a00 */
[----:B------:R-:W-:Y:S01]  /*bac0*/  SHF.L.U32 R0, R0, 0x1f, RZ ;  /* 0x0000001f00007819 */ /* 0x000fe200000006ff */
[----:B------:R-:W-:Y:S01]  /*bad0*/  NOP ;  /* 0x0000000000007918 */ /* 0x000fe20000000000 */
[----:B------:R1:W-:Y:S01]  /*bae0*/  SYNCS.ARRIVE.TRANS64.A1T0 RZ, [R23+URZ+0x2d800], RZ ;  /* 0x02d800ff17ff79a7 */ /* 0x0003e2000810003f */
[----:B------:R-:W-:Y:S01]  /*baf0*/  BSSY B0, `(.L_x_235) ;  /* 0x0000003000007945 */ /* 0x000fe20003800000 */
[----:B------:R-:W2:Y:S03]  /*bb00*/  SYNCS.PHASECHK.TRANS64.TRYWAIT P0, [R23+URZ+0x2d820], R0 ;  /* 0x02d82000170075a7 */ /* 0x000ea6000800017f */
[----:B-12---:R-:W-:Y:S05]  /*bb10*/  @!P0 BRA `(.L_x_236) ;  /* 0x0000003400748947 */ /* 0x006fea0003800000 */
.L_x_315:
[----:B------:R-:W-:Y:S05]  /*bb20*/  BSYNC B0 ;  /* 0x0000000000007941 */ /* 0x000fea0003800000 */
.L_x_235:
[----:B------:R-:W2:Y:S01]  /*bb30*/  LDL R2, [R1+0xc] ;  /* 0x00000c0001027983 */ /* 0x000ea20000100800 */
[----:B------:R-:W-:Y:S01]  /*bb40*/  BSSY B0, `(.L_x_237) ;  /* 0x0000100000007945 */ /* 0x000fe20003800000 */
[----:B--2---:R-:W-:-:S13]  /*bb50*/  ISETP.GE.AND P0, PT, R2, 0x81, PT ;  /* 0x000000810200780c */ /* 0x004fda0003f06270 */
[----:B------:R-:W-:Y:S05]  /*bb60*/  @!P0 BRA `(.L_x_238) ;  /* 0x0000000c00f48947 */ /* 0x000fea0003800000 */
[----:B------:R-:W1:Y:S01]  /*bb70*/  LDL.LU R3, [R1+0x34] ;  /* 0x0000340001037983 */ /* 0x000e620000300800 */
[----:B------:R-:W-:Y:S01]  /*bb80*/  ULDC UR4, c[0x0][0x2f4] ;  /* 0x0000bd0000047ab9 */ /* 0x000fe20000000800 */
[----:B------:R-:W-:Y:S01]  /*bb90*/  IMAD.MOV.U32 R17, RZ, RZ, R29 ;  /* 0x000000ffff117224 */ /* 0x000fe200078e001d */
[----:B------:R-:W-:Y:S01]  /*bba0*/  MOV R10, R26 ;  /* 0x0000001a000a7202 */ /* 0x000fe20000000f00 */
[----:B------:R-:W0:Y:S01]  /*bbb0*/  S2R R2, SR_TID.X ;  /* 0x0000000000027919 */ /* 0x000e220000002100 */
[----:B------:R2:W-:Y:S01]  /*bbc0*/  STL [R1], R27 ;  /* 0x0000001b01007387 */ /* 0x0005e20000100800 */
[----:B0-----:R-:W-:-:S05]  /*bbd0*/  IMAD.SHL.U32 R4, R2, 0x8, RZ ;  /* 0x0000000802047824 */ /* 0x001fca00078e00ff */
[----:B------:R-:W-:-:S04]  /*bbe0*/  LOP3.LUT R4, R4, 0x18, RZ, 0xc0, !PT ;  /* 0x0000001804047812 */ /* 0x000fc800078ec0ff */
[C---:B------:R-:W-:Y:S02]  /*bbf0*/  LOP3.LUT R2, R4.reuse, 0x40, RZ, 0xfc, !PT ;  /* 0x0000004004027812 */ /* 0x040fe400078efcff */
[----:B------:R-:W-:Y:S02]  /*bc00*/  ISETP.GE.AND P3, PT, R4, UR4, PT ;  /* 0x0000000404007c0c */ /* 0x000fe4000bf66270 */
[----:B------:R-:W-:Y:S02]  /*bc10*/  ISETP.GE.AND P1, PT, R2, UR4, PT ;  /* 0x0000000402007c0c */ /* 0x000fe4000bf26270 */
[----:B-1----:R-:W-:Y:S02]  /*bc20*/  LEA.HI.SX32 R0, R3, 0xfffffffe, 0x19 ;  /* 0xfffffffe03007811 */ /* 0x002fe400078fcaff */
[----:B------:R-:W-:-:S04]  /*bc30*/  LOP3.LUT R3, R4, 0x20, RZ, 0xfc, !PT ;  /* 0x0000002004037812 */ /* 0x000fc800078efcff */
[----:B--2---:R-:W-:-:S13]  /*bc40*/  ISETP.GE.AND P2, PT, R3, UR4, PT ;  /* 0x0000000403007c0c */ /* 0x004fda000bf46270 */
.L_x_251:
[----:B------:R-:W2:Y:S01]  /*bc50*/  LDL R9, [R1+0x10] ;  /* 0x0000100001097983 */ /* 0x000ea20000100800 */
[----:B------:R-:W0:Y:S03]  /*bc60*/  LDC R4, c[0x0][0x430] ;  /* 0x00010c00ff047b82 */ /* 0x000e260000000800 */
[----:B------:R-:W3:Y:S04]  /*bc70*/  LDL R8, [R1+0x14] ;  /* 0x0000140001087983 */ /* 0x000ee80000100800 */
[----:B------:R-:W4:Y:S01]  /*bc80*/  LDL R7, [R1+0x8] ;  /* 0x0000080001077983 */ /* 0x000f220000100800 */
[----:B------:R-:W1:Y:S03]  /*bc90*/  S2R R2, SR_TID.X ;  /* 0x0000000000027919 */ /* 0x000e660000002100 */
[----:B------:R-:W5:Y:S01]  /*bca0*/  LDL R6, [R1+0x38] ;  /* 0x0000380001067983 */ /* 0x000f620000100800 */
[----:B0-----:R-:W-:-:S13]  /*bcb0*/  ISETP.NE.AND P0, PT, R4, 0x1, PT ;  /* 0x000000010400780c */ /* 0x001fda0003f05270 */
[----:B------:R-:W0:Y:S01]  /*bcc0*/  @P0 LDC R5, c[0x0][0x434] ;  /* 0x00010d00ff050b82 */ /* 0x000e220000000800 */
[----:B-1----:R-:W-:-:S04]  /*bcd0*/  LOP3.LUT R3, R2, 0x7f, RZ, 0xc0, !PT ;  /* 0x0000007f02037812 */ /* 0x002fc800078ec0ff */
[----:B------:R-:W-:-:S03]  /*bce0*/  SHF.R.U32.HI R4, RZ, 0x2, R3 ;  /* 0x00000002ff047819 */ /* 0x000fc60000011603 */
[----:B------:R-:W1:Y:S01]  /*bcf0*/  @P0 LDC R3, c[0x0][0x438] ;  /* 0x00010e00ff030b82 */ /* 0x000e620000000800 */
[----:B------:R-:W-:Y:S02]  /*bd00*/  IMAD.SHL.U32 R2, R2, 0x20, RZ ;  /* 0x0000002002027824 */ /* 0x000fe400078e00ff */
[----:B------:R-:W-:-:S03]  /*bd10*/  IMAD R4, R0, 0x80, R4 ;  /* 0x0000008000047824 */ /* 0x000fc600078e0204 */
[----:B------:R-:W-:Y:S01]  /*bd20*/  LOP3.LUT R2, R2, 0x60, RZ, 0xc0, !PT ;  /* 0x0000006002027812 */ /* 0x000fe200078ec0ff */
[----:B------:R-:W-:Y:S05]  /*bd30*/  YIELD ;  /* 0x0000000000007946 */ /* 0x000fea0003800000 */
[----:B------:R-:W-:Y:S01]  /*bd40*/  ULDC UR4, c[0x0][0x430] ;  /* 0x00010c0000047ab9 */ /* 0x000fe20000000800 */
[----:B--2---:R-:W-:-:S05]  /*bd50*/  IADD3 R4, R2, R4, R9 ;  /* 0x0000000402047210 */ /* 0x004fca0007ffe009 */
[----:B0-----:R-:W-:-:S04]  /*bd60*/  @P0 IMAD.HI.U32 R5, R4, R5, RZ ;  /* 0x0000000504050227 */ /* 0x001fc800078e00ff */
[----:B------:R-:W-:Y:S01]  /*bd70*/  IMAD.MOV.U32 R2, RZ, RZ, R4 ;  /* 0x000000ffff027224 */ /* 0x000fe200078e0004 */
[----:B-1----:R-:W-:-:S05]  /*bd80*/  @P0 SHF.R.U32.HI R2, RZ, R3, R5 ;  /* 0x00000003ff020219 */ /* 0x002fca0000011605 */
[--C-:B------:R-:W-:Y:S01]  /*bd90*/  IMAD.MOV R9, RZ, RZ, -R2.reuse ;  /* 0x000000ffff097224 */ /* 0x100fe200078e0a02 */
[----:B------:R-:W-:-:S03]  /*bda0*/  SHF.R.S32.HI R3, RZ, 0x1f, R2 ;  /* 0x0000001fff037819 */ /* 0x000fc60000011402 */
[----:B------:R-:W-:Y:S01]  /*bdb0*/  IMAD R9, R9, UR4, R4 ;  /* 0x0000000409097c24 */ /* 0x000fe2000f8e0204 */
[----:B------:R-:W-:Y:S02]  /*bdc0*/  ULDC.64 UR4, c[0x0][0x428] ;  /* 0x00010a0000047ab9 */ /* 0x000fe40000000a00 */
[----:B---3--:R-:W-:Y:S02]  /*bdd0*/  IMAD R4, R8, UR4, RZ ;  /* 0x0000000408047c24 */ /* 0x008fe4000f8e02ff */
[----:B----4-:R-:W-:-:S04]  /*bde0*/  IMAD.WIDE.U32 R2, R7, UR4, R2 ;  /* 0x0000000407027c25 */ /* 0x010fc8000f8e0002 */
[----:B------:R-:W-:Y:S01]  /*bdf0*/  IMAD R4, R7, UR5, R4 ;  /* 0x0000000507047c24 */ /* 0x000fe2000f8e0204 */
[----:B------:R-:W-:-:S04]  /*be00*/  ULDC.64 UR4, c[0x0][0x418] ;  /* 0x0001060000047ab9 */ /* 0x000fc80000000a00 */
[----:B------:R-:W-:Y:S02]  /*be10*/  IADD3 R3, R4, R3, RZ ;  /* 0x0000000304037210 */ /* 0x000fe40007ffe0ff */
[----:B------:R-:W-:-:S04]  /*be20*/  LEA R4, P0, R2, UR4, 0x2 ;  /* 0x0000000402047c11 */ /* 0x000fc8000f8010ff */
[----:B------:R-:W-:-:S05]  /*be30*/  LEA.HI.X R5, R2, UR5, R3, 0x2, P0 ;  /* 0x0000000502057c11 */ /* 0x000fca00080f1403 */
[----:B------:R-:W2:Y:S01]  /*be40*/  LDG.E R8, desc[UR36][R4.64] ;  /* 0x0000002404087981 */ /* 0x000ea2000c1e1900 */
[----:B-----5:R-:W-:Y:S01]  /*be50*/  ISETP.NE.AND P4, PT, R6, 0x3, PT ;  /* 0x000000030600780c */ /* 0x020fe20003f85270 */
[----:B------:R-:W-:-:S05]  /*be60*/  VIADD R26, R10, 0x1 ;  /* 0x000000010a1a7836 */ /* 0x000fca0000000000 */
[----:B------:R-:W-:-:S04]  /*be70*/  ISETP.NE.AND P0, PT, R26, 0x2, PT ;  /* 0x000000021a00780c */ /* 0x000fc80003f05270 */
[----:B------:R-:W-:Y:S01]  /*be80*/  SEL R29, RZ, 0x1, P0 ;  /* 0x00000001ff1d7807 */ /* 0x000fe20000000000 */
[----:B------:R-:W-:Y:S01]  /*be90*/  IMAD.MOV.U32 R27, RZ, RZ, R0 ;  /* 0x000000ffff1b7224 */ /* 0x000fe200078e0000 */
[----:B------:R-:W-:Y:S02]  /*bea0*/  SEL R26, R26, RZ, P0 ;  /* 0x000000ff1a1a7207 */ /* 0x000fe40000000000 */
[----:B------:R-:W-:Y:S02]  /*beb0*/  LOP3.LUT R29, R17, R29, RZ, 0x3c, !PT ;  /* 0x0000001d111d7212 */ /* 0x000fe400078e3cff */
[----:B--2---:R-:W-:Y:S01]  /*bec0*/  SHF.R.S32.HI R28, RZ, 0x1f, R8 ;  /* 0x0000001fff1c7819 */ /* 0x004fe20000011408 */
[----:B------:R-:W-:Y:S06]  /*bed0*/  @!P4 BRA `(.L_x_239) ;  /* 0x000000000004c947 */ /* 0x000fec0003800000 */
[----:B------:R-:W-:Y:S01]  /*bee0*/  BPT.TRAP 0x1 ;  /* 0x000000040000795c */ /* 0x000fe20000300000 */
.L_x_239:
[----:B------:R-:W-:Y:S01]  /*bef0*/  IMAD R5, R26, 0x8, R23 ;  /* 0x000000081a057824 */ /* 0x000fe200078e0217 */
[----:B------:R-:W-:Y:S01]  /*bf00*/  SHF.L.U32 R0, R29, 0x1f, RZ ;  /* 0x0000001f1d007819 */ /* 0x000fe200000006ff */
[----:B------:R-:W-:Y:S03]  /*bf10*/  BSSY B1, `(.L_x_240) ;  /* 0x0000003000017945 */ /* 0x000fe60003800000 */
[----:B------:R-:W0:Y:S02]  /*bf20*/  SYNCS.PHASECHK.TRANS64.TRYWAIT P0, [R5+URZ+0x2d840], R0 ;  /* 0x02d84000050075a7 */ /* 0x000e24000800017f */
[----:B0-----:R-:W-:Y:S05]  /*bf30*/  @!P0 BRA `(.L_x_241) ;  /* 0x0000003000808947 */ /* 0x001fea0003800000 */
.L_x_316:
[----:B------:R-:W-:Y:S05]  /*bf40*/  BSYNC B1 ;  /* 0x0000000000017941 */ /* 0x000fea0003800000 */
.L_x_240:
[----:B------:R-:W2:Y:S01]  /*bf50*/  LDL R4, [R1+0x4] ;  /* 0x0000040001047983 */ /* 0x000ea20000100800 */
[----:B------:R-:W-:Y:S01]  /*bf60*/  SHF.R.S32.HI R20, RZ, 0x1f, R9 ;  /* 0x0000001fff147819 */ /* 0x000fe20000011409 */
[----:B------:R-:W-:Y:S01]  /*bf70*/  ULDC.64 UR4, c[0x0][0x300] ;  /* 0x0000c00000047ab9 */ /* 0x000fe20000000a00 */
[C---:B------:R-:W-:Y:S01]  /*bf80*/  LOP3.LUT P5, RZ, R22.reuse, 0x2, RZ, 0xc0, !PT ;  /* 0x0000000216ff7812 */ /* 0x040fe200078ac0ff */
[----:B------:R-:W1:Y:S01]  /*bf90*/  S2R R6, SR_TID.X ;  /* 0x0000000000067919 */ /* 0x000e620000002100 */
[----:B------:R-:W-:Y:S01]  /*bfa0*/  IMAD.WIDE.U32 R2, R9, UR4, RZ ;  /* 0x0000000409027c25 */ /* 0x000fe2000f8e00ff */
[----:B------:R-:W-:-:S03]  /*bfb0*/  LOP3.LUT P4, RZ, R22, 0x1, RZ, 0xc0, !PT ;  /* 0x0000000116ff7812 */ /* 0x000fc6000788c0ff */
[----:B0-----:R-:W-:-:S04]  /*bfc0*/  IMAD R0, R20, UR4, RZ ;  /* 0x0000000414007c24 */ /* 0x001fc8000f8e02ff */
[----:B------:R-:W-:Y:S01]  /*bfd0*/  IMAD R0, R9, UR5, R0 ;  /* 0x0000000509007c24 */ /* 0x000fe2000f8e0200 */
[----:B------:R-:W-:-:S03]  /*bfe0*/  ULDC.64 UR4, c[0x0][0x310] ;  /* 0x0000c40000047ab9 */ /* 0x000fc60000000a00 */
[----:B------:R-:W-:Y:S02]  /*bff0*/  IMAD.IADD R3, R3, 0x1, R0 ;  /* 0x0000000103037824 */ /* 0x000fe400078e0200 */
[----:B------:R-:W-:Y:S02]  /*c000*/  IMAD R0, R28, UR4, RZ ;  /* 0x000000041c007c24 */ /* 0x000fe4000f8e02ff */
[----:B------:R-:W-:-:S04]  /*c010*/  IMAD.WIDE.U32 R2, R8, UR4, R2 ;  /* 0x0000000408027c25 */ /* 0x000fc8000f8e0002 */
[----:B------:R-:W-:Y:S01]  /*c020*/  IMAD R0, R8, UR5, R0 ;  /* 0x0000000508007c24 */ /* 0x000fe2000f8e0200 */
[----:B------:R-:W-:-:S04]  /*c030*/  ULDC.64 UR4, c[0x0][0x308] ;  /* 0x0000c20000047ab9 */ /* 0x000fc80000000a00 */
[----:B------:R-:W-:-:S03]  /*c040*/  IADD3 R3, R3, R0, RZ ;  /* 0x0000000003037210 */ /* 0x000fc60007ffe0ff */
[----:B------:R-:W-:-:S04]  /*c050*/  IMAD.WIDE.U32 R2, R18, UR4, R2 ;  /* 0x0000000412027c25 */ /* 0x000fc8000f8e0002 */
[----:B-1----:R-:W-:Y:S02]  /*c060*/  IMAD.SHL.U32 R11, R6, 0x8, RZ ;  /* 0x00000008060b7824 */ /* 0x002fe400078e00ff */
[----:B--2---:R-:W-:Y:S02]  /*c070*/  IMAD R0, R4, UR4, RZ ;  /* 0x0000000404007c24 */ /* 0x004fe4000f8e02ff */
[----:B------:R-:W-:Y:S02]  /*c080*/  IMAD.SHL.U32 R4, R6, 0x8, RZ ;  /* 0x0000000806047824 */ /* 0x000fe400078e00ff */
[----:B------:R-:W-:Y:S01]  /*c090*/  IMAD R0, R18, UR5, R0 ;  /* 0x0000000512007c24 */ /* 0x000fe2000f8e0200 */
[----:B------:R-:W-:Y:S02]  /*c0a0*/  ULDC.64 UR4, c[0x0][0x2e8] ;  /* 0x0000ba0000047ab9 */ /* 0x000fe40000000a00 */
[----:B------:R-:W-:Y:S01]  /*c0b0*/  LOP3.LUT R4, R4, 0xd8, RZ, 0xc0, !PT ;  /* 0x000000d804047812 */ /* 0x000fe200078ec0ff */
[----:B------:R-:W-:-:S03]  /*c0c0*/  IMAD.IADD R0, R0, 0x1, R3 ;  /* 0x0000000100007824 */ /* 0x000fc600078e0203 */
[----:B------:R-:W-:Y:S02]  /*c0d0*/  LOP3.LUT R4, R4, 0x18, R6, 0x78, !PT ;  /* 0x0000001804047812 */ /* 0x000fe400078e7806 */
[----:B------:R-:W-:Y:S01]  /*c0e0*/  LEA R6, P0, R2, UR4, 0x1 ;  /* 0x0000000402067c11 */ /* 0x000fe2000f8008ff */
[----:B------:R-:W-:Y:S01]  /*c0f0*/  UMOV UR4, 0xffffffff ;  /* 0xffffffff00047882 */ /* 0x000fe20000000000 */
[----:B------:R-:W-:Y:S02]  /*c100*/  LOP3.LUT R4, R4, 0x320, R11, 0xf8, !PT ;  /* 0x0000032004047812 */ /* 0x000fe400078ef80b */
[----:B------:R-:W-:-:S03]  /*c110*/  LEA.HI.X R7, R2, UR5, R0, 0x1, P0 ;  /* 0x0000000502077c11 */ /* 0x000fc600080f0c00 */
[----:B------:R-:W-:Y:S01]  /*c120*/  IMAD R4, R26, 0x3000, R4 ;  /* 0x000030001a047824 */ /* 0x000fe200078e0204 */
[----:B------:R-:W-:Y:S06]  /*c130*/  BRA.DIV UR4, `(.L_x_242) ;  /* 0x0000003204147947 */ /* 0x000fec000b800000 */
[----:B------:R-:W0:Y:S01]  /*c140*/  S2R R3, SR_TID.X ;  /* 0x0000000000037919 */ /* 0x000e220000002100 */
[----:B------:R-:W-:Y:S01]  /*c150*/  LOP3.LUT P6, RZ, R22, 0x4, RZ, 0xc0, !PT ;  /* 0x0000000416ff7812 */ /* 0x000fe200078cc0ff */
[----:B------:R-:W-:Y:S01]  /*c160*/  IMAD R4, R4, 0x2, R23 ;  /* 0x0000000204047824 */ /* 0x000fe200078e0217 */
[----:B------:R-:W1:Y:S04]  /*c170*/  SHFL.IDX PT, R2, R6, RZ, 0x1c1f ;  /* 0x001c1fff06027589 */ /* 0x000e6800000e0000 */
[----:B------:R-:W-:Y:S01]  /*c180*/  SHFL.IDX PT, R21, R7, 0x2, 0x1c1f ;  /* 0x005c1f0007157f89 */ /* 0x000fe200000e0000 */
[----:B0-----:R-:W-:-:S03]  /*c190*/  IMAD.SHL.U32 R11, R3, 0x8, RZ ;  /* 0x00000008030b7824 */ /* 0x001fc600078e00ff */
[----:B------:R-:W0:Y:S02]  /*c1a0*/  SHFL.IDX PT, R3, R7, RZ, 0x1c1f ;  /* 0x001c1fff07037589 */ /* 0x000e2400000e0000 */
[----:B------:R-:W-:-:S04]  /*c1b0*/  LOP3.LUT R11, R11, 0x18, RZ, 0xc0, !PT ;  /* 0x000000180b0b7812 */ /* 0x000fc800078ec0ff */
[----:B------:R-:W-:-:S04]  /*c1c0*/  SHF.L.U32 R0, R11, 0x1, RZ ;  /* 0x000000010b007819 */ /* 0x000fc800000006ff */
[----:B-1----:R-:W-:-:S05]  /*c1d0*/  IADD3 R2, P0, R2, R0, RZ ;  /* 0x0000000002027210 */ /* 0x002fca0007f1e0ff */
[----:B0-----:R-:W-:-:S05]  /*c1e0*/  IMAD.X R3, RZ, RZ, R3, P0 ;  /* 0x000000ffff037224 */ /* 0x001fca00000e0603 */
        /* <DEDUP_REMOVED lines=18> */
.L_x_326:
[----:B------:R-:W-:Y:S02]  /*c310*/  LOP3.LUT P6, RZ, R22, 0x4, RZ, 0xc0, !PT ;  /* 0x0000000416ff7812 */ /* 0x000fe400078cc0ff */
[----:B--2---:R-:W-:-:S04]  /*c320*/  IADD3 R2, P0, R2, R0, RZ ;  /* 0x0000000002027210 */ /* 0x004fc80007f1e0ff */
[----:B------:R-:W-:Y:S02]  /*c330*/  IADD3.X R3, RZ, R21, RZ, P0, !PT ;  /* 0x00000015ff037210 */ /* 0x000fe400007fe4ff */
[----:B------:R-:W-:-:S05]  /*c340*/  PLOP3.LUT P0, PT, PT, PT, PT, 0x80, 0x0 ;  /* 0x000000000000781c */ /* 0x000fca0003f0f070 */
[----:B------:R-:W-:Y:S01]  /*c350*/  @!PT LDS RZ, [RZ] ;  /* 0x00000000fffff984 */ /* 0x000fe20000000800 */
[----:B------:R-:W-:Y:S01]  /*c360*/  @!PT LDS RZ, [RZ] ;  /* 0x00000000fffff984 */ /* 0x000fe20000000800 */
[----:B------:R-:W-:Y:S01]  /*c370*/  @!PT LDS RZ, [RZ] ;  /* 0x00000000fffff984 */ /* 0x000fe20000000800 */
[----:B------:R1:W-:Y:S04]  /*c380*/  LDGSTS.E.BYPASS.LTC128B.128 [R4+0x16c00], desc[UR36][R2.64], !P6 ;  /* 0x16c0000002047fae */ /* 0x0003e8000f101d64 */
[----:B------:R1:W-:Y:S04]  /*c390*/  LDGSTS.E.BYPASS.LTC128B.128 [R4+0x18c00], desc[UR36][R2.64+0x40], !P5 ;  /* 0x18c0004002047fae */ /* 0x0003e8000e901d64 */
[----:B------:R1:W-:Y:S01]  /*c3a0*/  LDGSTS.E.BYPASS.LTC128B.128 [R4+0x1ac00], desc[UR36][R2.64+0x80], !P4 ;  /* 0x1ac0008002047fae */ /* 0x0003e2000e101d64 */
[----:B------:R-:W-:Y:S01]  /*c3b0*/  NOP ;  /* 0x0000000000007918 */ /* 0x000fe20000000000 */
.L_x_243:
[----:B------:R-:W-:Y:S02]  /*c3c0*/  PLOP3.LUT P4, PT, P4, P0, PT, 0xa2, 0x0 ;  /* 0x000000000000781c */ /* 0x000fe40002781472 */
[----:B------:R-:W-:-:S08]  /*c3d0*/  @P0 R2UR P4, UR4, R5 ;  /* 0x00000000050402ca */ /* 0x000fd00000080000 */
[----:B------:R-:W-:-:S05]  /*c3e0*/  @P0 PLOP3.LUT P0, PT, P4, PT, PT, 0x80, 0x0 ;  /* 0x000000000000081c */ /* 0x000fca000270f070 */
[----:B------:R-:W-:Y:S01]  /*c3f0*/  @!P4 SYNCS.ARRIVE.TRANS64.RED.A0T1 RZ, [UR4+0x2d830], RZ ;  /* 0x02d830ffffffc9a7 */ /* 0x000fe20008200404 */
[----:B------:R-:W-:Y:S07]  /*c400*/  @!P4 ARRIVES.LDGSTSBAR.64.TRANSCNT [UR4+0x2d830] ;  /* 0x02d83000ff00c9b0 */ /* 0x000fee0008000a84 */
[----:B------:R-:W-:Y:S05]  /*c410*/  @P0 BRA.U.ANY `(.L_x_243) ;  /* 0xfffffffd00e80947 */ /* 0x000fea000393ffff */
[----:B------:R-:W-:Y:S01]  /*c420*/  NOP ;  /* 0x0000000000007918 */ /* 0x000fe20000000000 */
[----:B-1----:R-:W2:Y:S02]  /*c430*/  LDL R2, [R1+0x38] ;  /* 0x0000380001027983 */ /* 0x002ea40000100800 */
[----:B--2---:R-:W-:-:S13]  /*c440*/  ISETP.NE.AND P5, PT, R2, 0x3, PT ;  /* 0x000000030200780c */ /* 0x004fda0003fa5270 */
[----:B------:R-:W-:Y:S05]  /*c450*/  @!P5 BRA `(.L_x_244) ;  /* 0x000000000004d947 */ /* 0x000fea0003800000 */
[----:B------:R-:W-:Y:S01]  /*c460*/  BPT.TRAP 0x1 ;  /* 0x000000040000795c */ /* 0x000fe20000300000 */
.L_x_244:
[----:B------:R1:W-:Y:S01]  /*c470*/  SYNCS.ARRIVE.TRANS64.A1T0 RZ, [R5+URZ+0x2d830], RZ ;  /* 0x02d830ff05ff79a7 */ /* 0x0003e2000810003f */
[----:B------:R-:W-:Y:S05]  /*c480*/  @!P5 BRA `(.L_x_245) ;  /* 0x000000000004d947 */ /* 0x000fea0003800000 */
[----:B------:R-:W-:Y:S01]  /*c490*/  BPT.TRAP 0x1 ;  /* 0x000000040000795c */ /* 0x000fe20000300000 */
.L_x_245:
[----:B------:R-:W-:Y:S01]  /*c4a0*/  SHF.L.U32 R2, R17, 0x1f, RZ ;  /* 0x0000001f11027819 */ /* 0x000fe200000006ff */
[----:B-1----:R-:W-:Y:S01]  /*c4b0*/  IMAD R5, R10, 0x8, R23 ;  /* 0x000000080a057824 */ /* 0x002fe200078e0217 */
[----:B------:R-:W-:Y:S03]  /*c4c0*/  BSSY B1, `(.L_x_246) ;  /* 0x0000003000017945 */ /* 0x000fe60003800000 */
[----:B------:R-:W1:Y:S02]  /*c4d0*/  SYNCS.PHASECHK.TRANS64.TRYWAIT P0, [R5+URZ+0x2d860], R2 ;  /* 0x02d86002050075a7 */ /* 0x000e64000800017f */
[----:B-1----:R-:W-:Y:S05]  /*c4e0*/  @!P0 BRA `(.L_x_247) ;  /* 0x00000030007c8947 */ /* 0x002fea0003800000 */
.L_x_327:
[----:B------:R-:W-:Y:S05]  /*c4f0*/  BSYNC B1 ;  /* 0x0000000000017941 */ /* 0x000fea0003800000 */
.L_x_246:
[----:B------:R-:W2:Y:S04]  /*c500*/  LDL R11, [R1+0xc] ;  /* 0x00000c00010b7983 */ /* 0x000ea80000100800 */
[----:B0-----:R-:W2:Y:S01]  /*c510*/  LDL.LU R6, [R1] ;  /* 0x0000000001067983 */ /* 0x001ea20000300800 */
[----:B------:R-:W0:Y:S01]  /*c520*/  S2R R12, SR_TID.X ;  /* 0x00000000000c7919 */ /* 0x000e220000002100 */
[----:B------:R-:W-:Y:S01]  /*c530*/  UMOV UR4, 0xffffffff ;  /* 0xffffffff00047882 */ /* 0x000fe20000000000 */
[C---:B0-----:R-:W-:Y:S01]  /*c540*/  IMAD.SHL.U32 R4, R12.reuse, 0x8, RZ ;  /* 0x000000080c047824 */ /* 0x041fe200078e00ff */
[C---:B------:R-:W-:Y:S01]  /*c550*/  LOP3.LUT R3, R12.reuse, 0x7f, RZ, 0xc0, !PT ;  /* 0x0000007f0c037812 */ /* 0x040fe200078ec0ff */
[----:B------:R-:W-:-:S03]  /*c560*/  IMAD.SHL.U32 R7, R12, 0x8, RZ ;  /* 0x000000080c077824 */ /* 0x000fc600078e00ff */
[----:B------:R-:W-:-:S04]  /*c570*/  LOP3.LUT R4, R4, 0xd8, RZ, 0xc0, !PT ;  /* 0x000000d804047812 */ /* 0x000fc800078ec0ff */
[----:B------:R-:W-:Y:S02]  /*c580*/  LOP3.LUT R4, R4, 0x18, R12, 0x78, !PT ;  /* 0x0000001804047812 */ /* 0x000fe400078e780c */
[----:B------:R-:W-:Y:S02]  /*c590*/  SHF.R.U32.HI R3, RZ, 0x2, R3 ;  /* 0x00000002ff037819 */ /* 0x000fe40000011603 */
[----:B------:R-:W-:-:S05]  /*c5a0*/  LOP3.LUT R4, R4, 0x320, R7, 0xf8, !PT ;  /* 0x0000032004047812 */ /* 0x000fca00078ef807 */
[----:B------:R-:W-:Y:S02]  /*c5b0*/  IMAD R4, R10, 0x3000, R4 ;  /* 0x000030000a047824 */ /* 0x000fe400078e0204 */
[----:B--2---:R-:W-:-:S04]  /*c5c0*/  IMAD R6, R6, -0x80, R11 ;  /* 0xffffff8006067824 */ /* 0x004fc800078e020b */
[----:B------:R-:W-:Y:S01]  /*c5d0*/  IMAD.IADD R6, R6, 0x1, -R3 ;  /* 0x0000000106067824 */ /* 0x000fe200078e0a03 */
[----:B------:R-:W-:Y:S06]  /*c5e0*/  BRA.DIV UR4, `(.L_x_248) ;  /* 0x0000003204507947 */ /* 0x000fec000b800000 */
[----:B-1----:R-:W0:Y:S01]  /*c5f0*/  SHFL.IDX PT, R2, R24, RZ, 0x1c1f ;  /* 0x001c1fff18027589 */ /* 0x002e2200000e0000 */
[----:B------:R-:W-:-:S03]  /*c600*/  IMAD R4, R4, 0x2, R23 ;  /* 0x0000000204047824 */ /* 0x000fc600078e0217 */
[----:B------:R-:W1:Y:S01]  /*c610*/  SHFL.IDX PT, R3, R25, RZ, 0x1c1f ;  /* 0x001c1fff19037589 */ /* 0x000e6200000e0000 */
[----:B0-----:R-:W-:-:S04]  /*c620*/  IADD3 R2, P0, R2, R0, RZ ;  /* 0x0000000002027210 */ /* 0x001fc80007f1e0ff */
[----:B-1----:R-:W-:Y:S02]  /*c630*/  IADD3.X R3, RZ, R3, RZ, P0, !PT ;  /* 0x00000003ff037210 */ /* 0x002fe400007fe4ff */
        /* <DEDUP_REMOVED lines=29> */
.L_x_337:
[----:B------:R-:W2:Y:S01]  /*c810*/  LDL R7, [R1+0x4] ;  /* 0x0000040001077983 */ /* 0x000ea20000100800 */
        /* <DEDUP_REMOVED lines=14> */
[----:B-1----:R-:W-:Y:S01]  /*c900*/  IMAD.WIDE.U32 R2, R9, UR4, RZ ;  /* 0x0000000409027c25 */ /* 0x002fe2000f8e00ff */
[----:B------:R-:W-:-:S03]  /*c910*/  ULDC.64 UR4, c[0x0][0x338] ;  /* 0x0000ce0000047ab9 */ /* 0x000fc60000000a00 */
[----:B------:R-:W-:Y:S01]  /*c920*/  IMAD R28, R28, UR4, RZ ;  /* 0x000000041c1c7c24 */ /* 0x000fe2000f8e02ff */
[----:B------:R-:W-:-:S03]  /*c930*/  IADD3 R3, R3, R0, RZ ;  /* 0x0000000003037210 */ /* 0x000fc60007ffe0ff */
[C---:B------:R-:W-:Y:S02]  /*c940*/  IMAD R28, R8.reuse, UR5, R28 ;  /* 0x00000005081c7c24 */ /* 0x040fe4000f8e021c */
[----:B------:R-:W-:Y:S01]  /*c950*/  IMAD.WIDE.U32 R2, R8, UR4, R2 ;  /* 0x0000000408027c25 */ /* 0x000fe2000f8e0002 */
[----:B------:R-:W-:-:S03]  /*c960*/  ULDC.64 UR4, c[0x0][0x330] ;  /* 0x0000cc0000047ab9 */ /* 0x000fc60000000a00 */
[----:B------:R-:W-:Y:S02]  /*c970*/  IMAD.IADD R3, R3, 0x1, R28 ;  /* 0x0000000103037824 */ /* 0x000fe400078e021c */
[----:B------:R-:W-:-:S04]  /*c980*/  IMAD.WIDE.U32 R2, R18, UR4, R2 ;  /* 0x0000000412027c25 */ /* 0x000fc8000f8e0002 */
[----:B--2---:R-:W-:-:S04]  /*c990*/  IMAD R0, R7, UR4, RZ ;  /* 0x0000000407007c24 */ /* 0x004fc8000f8e02ff */
[----:B------:R-:W-:Y:S01]  /*c9a0*/  IMAD R0, R18, UR5, R0 ;  /* 0x0000000512007c24 */ /* 0x000fe2000f8e0200 */
[----:B------:R-:W-:Y:S02]  /*c9b0*/  ULDC.64 UR4, c[0x0][0x318] ;  /* 0x0000c60000047ab9 */ /* 0x000fe40000000a00 */
[----:B0-----:R-:W-:Y:S01]  /*c9c0*/  LEA R24, P0, R2, UR4, 0x1 ;  /* 0x0000000402187c11 */ /* 0x001fe2000f8008ff */
[----:B------:R-:W-:-:S05]  /*c9d0*/  IMAD.IADD R0, R0, 0x1, R3 ;  /* 0x0000000100007824 */ /* 0x000fca00078e0203 */
[----:B------:R-:W-:Y:S01]  /*c9e0*/  LEA.HI.X R0, R2, UR5, R0, 0x1, P0 ;  /* 0x0000000502007c11 */ /* 0x000fe200080f0c00 */
[----:B------:R-:W-:Y:S01]  /*c9f0*/  NOP ;  /* 0x0000000000007918 */ /* 0x000fe20000000000 */
[----:B------:R-:W-:-:S13]  /*ca00*/  PLOP3.LUT P0, PT, PT, PT, PT, 0x80, 0x0 ;  /* 0x000000000000781c */ /* 0x000fda0003f0f070 */
.L_x_249:
[----:B------:R-:W-:Y:S02]  /*ca10*/  PLOP3.LUT P4, PT, P4, P0, PT, 0xa2, 0x0 ;  /* 0x000000000000781c */ /* 0x000fe40002781472 */
[----:B------:R-:W-:-:S08]  /*ca20*/  @P0 R2UR P4, UR4, R5 ;  /* 0x00000000050402ca */ /* 0x000fd00000080000 */
[----:B------:R-:W-:-:S05]  /*ca30*/  @P0 PLOP3.LUT P0, PT, P4, PT, PT, 0x80, 0x0 ;  /* 0x000000000000081c */ /* 0x000fca000270f070 */
[----:B------:R-:W-:Y:S01]  /*ca40*/  @!P4 SYNCS.ARRIVE.TRANS64.RED.A0T1 RZ, [UR4+0x2d850], RZ ;  /* 0x02d850ffffffc9a7 */ /* 0x000fe20008200404 */
[----:B------:R-:W-:Y:S07]  /*ca50*/  @!P4 ARRIVES.LDGSTSBAR.64.TRANSCNT [UR4+0x2d850] ;  /* 0x02d85000ff00c9b0 */ /* 0x000fee0008000a84 */
[----:B------:R-:W-:Y:S05]  /*ca60*/  @P0 BRA.U.ANY `(.L_x_249) ;  /* 0xfffffffd00e80947 */ /* 0x000fea000393ffff */
[----:B------:R-:W-:Y:S01]  /*ca70*/  NOP ;  /* 0x0000000000007918 */ /* 0x000fe20000000000 */
[----:B------:R-:W2:Y:S01]  /*ca80*/  LDL R2, [R1+0x38] ;  /* 0x0000380001027983 */ /* 0x000ea20000100800 */
[----:B------:R-:W-:Y:S01]  /*ca90*/  IMAD.MOV.U32 R25, RZ, RZ, R0 ;  /* 0x000000ffff197224 */ /* 0x000fe200078e0000 */
[----:B--2---:R-:W-:-:S13]  /*caa0*/  ISETP.NE.AND P5, PT, R2, 0x3, PT ;  /* 0x000000030200780c */ /* 0x004fda0003fa5270 */
[----:B------:R-:W-:Y:S05]  /*cab0*/  @!P5 BRA `(.L_x_250) ;  /* 0x000000000004d947 */ /* 0x000fea0003800000 */
[----:B------:R-:W-:Y:S01]  /*cac0*/  BPT.TRAP 0x1 ;  /* 0x000000040000795c */ /* 0x000fe20000300000 */
.L_x_250:
[----:B------:R2:W-:Y:S01]  /*cad0*/  STL [R1], R27 ;  /* 0x0000001b01007387 */ /* 0x0005e20000100800 */
[C---:B------:R-:W-:Y:S01]  /*cae0*/  ISETP.GT.AND P0, PT, R27.reuse, RZ, PT ;  /* 0x000000ff1b00720c */ /* 0x040fe20003f04270 */
[----:B------:R2:W-:Y:S01]  /*caf0*/  SYNCS.ARRIVE.TRANS64.A1T0 RZ, [R5+URZ+0x2d850], RZ ;  /* 0x02d850ff05ff79a7 */ /* 0x0005e2000810003f */
[----:B------:R-:W-:Y:S01]  /*cb00*/  VIADD R0, R27, 0xffffffff ;  /* 0xffffffff1b007836 */ /* 0x000fe20000000000 */
[----:B------:R-:W-:Y:S01]  /*cb10*/  MOV R17, R29 ;  /* 0x0000001d00117202 */ /* 0x000fe20000000f00 */
[----:B------:R-:W-:-:S09]  /*cb20*/  IMAD.MOV.U32 R10, RZ, RZ, R26 ;  /* 0x000000ffff0a7224 */ /* 0x000fd200078e001a */
[----:B--2---:R-:W-:Y:S05]  /*cb30*/  @P0 BRA `(.L_x_251) ;  /* 0xfffffff000440947 */ /* 0x004fea000383ffff */
.L_x_238:
[----:B------:R-:W-:Y:S05]  /*cb40*/  BSYNC B0 ;  /* 0x0000000000007941 */ /* 0x000fea0003800000 */
.L_x_237:
[----:B------:R-:W2:Y:S01]  /*cb50*/  S2R R2, SR_TID.X ;  /* 0x0000000000027919 */ /* 0x000ea20000002100 */
[----:B------:R-:W-:Y:S01]  /*cb60*/  BSSY B0, `(.L_x_252) ;  /* 0x0000010000007945 */ /* 0x000fe20003800000 */
[----:B--2---:R-:W-:-:S04]  /*cb70*/  LOP3.LUT R2, R2, 0x7f, RZ, 0xc0, !PT ;  /* 0x0000007f02027812 */ /* 0x004fc800078ec0ff */
[----:B------:R-:W-:-:S13]  /*cb80*/  ISETP.NE.AND P0, PT, R2, RZ, PT ;  /* 0x000000ff0200720c */ /* 0x000fda0003f05270 */
[----:B------:R-:W-:Y:S05]  /*cb90*/  @P0 BRA `(.L_x_253) ;  /* 0x0000000000300947 */ /* 0x000fea0003800000 */
[----:B0-----:R-:W0:Y:S01]  /*cba0*/  S2R R5, SR_LANEID ;  /* 0x0000000000057919 */ /* 0x001e220000000000 */
[----:B------:R-:W-:Y:S01]  /*cbb0*/  VOTEU.ANY UR4, UPT, PT ;  /* 0x0000000000047886 */ /* 0x000fe200038e0100 */
[----:B------:R-:W2:Y:S01]  /*cbc0*/  LDC.64 R2, c[0x0][0xc60] ;  /* 0x00031800ff027b82 */ /* 0x000ea20000000a00 */
[----:B-1----:R-:W0:Y:S02]  /*cbd0*/  FLO.U32 R0, UR4 ;  /* 0x0000000400007d00 */ /* 0x002e2400080e0000 */
[----:B0-----:R-:W-:-:S06]  /*cbe0*/  ISETP.EQ.U32.AND P0, PT, R0, R5, PT ;  /* 0x000000050000720c */ /* 0x001fcc0003f02070 */
[----:B------:R-:W2:Y:S07]  /*cbf0*/  POPC R5, UR4 ;  /* 0x0000000400057d09 */ /* 0x000eae0008000000 */
[----:B--2---:R-:W2:Y:S01]  /*cc00*/  @P0 ATOMG.E.ADD.STRONG.GPU PT, R3, desc[UR36][R2.64], R5 ;  /* 0x00000005020309a8 */ /* 0x004ea200081ee1e4 */
[----:B------:R-:W0:Y:S02]  /*cc10*/  S2R R4, SR_LTMASK ;  /* 0x0000000000047919 */ /* 0x000e240000003900 */
[----:B0-----:R-:W-:-:S04]  /*cc20*/  LOP3.LUT R4, R4, UR4, RZ, 0xc0, !PT ;  /* 0x0000000404047c12 */ /* 0x001fc8000f8ec0ff */
[----:B------:R-:W0:Y:S01]  /*cc30*/  POPC R7, R4 ;  /* 0x0000000400077309 */ /* 0x000e220000000000 */
[----:B--2---:R-:W0:Y:S02]  /*cc40*/  SHFL.IDX PT, R0, R3, R0, 0x1f ;  /* 0x00001f0003007589 */ /* 0x004e2400000e0000 */
[----:B0-----:R-:W-:-:S07]  /*cc50*/  IADD3 R16, R0, UR38, R7 ;  /* 0x0000002600107c10 */ /* 0x001fce000fffe007 */
.L_x_253:
[----:B------:R-:W-:Y:S05]  /*cc60*/  BSYNC B0 ;  /* 0x0000000000007941 */ /* 0x000fea0003800000 */
.L_x_252:
[----:B-1----:R-:W2:Y:S02]  /*cc70*/  LDL R0, [R1+0x38] ;  /* 0x0000380001007983 */ /* 0x002ea40000100800 */
[----:B--2---:R-:W-:-:S13]  /*cc80*/  ISETP.NE.AND P0, PT, R0, 0x3, PT ;  /* 0x000000030000780c */ /* 0x004fda0003f05270 */
[----:B------:R-:W-:Y:S05]  /*cc90*/  @!P0 BRA `(.L_x_254) ;  /* 0x0000000000048947 */ /* 0x000fea0003800000 */
[----:B------:R-:W-:Y:S01]  /*cca0*/  BPT.TRAP 0x1 ;  /* 0x000000040000795c */ /* 0x000fe20000300000 */
.L_x_254:
[----:B------:R-:W2:Y:S01]  /*ccb0*/  LDL.LU R2, [R1+0xc] ;  /* 0x00000c0001027983 */ /* 0x000ea20000300800 */
[----:B------:R-:W-:Y:S01]  /*ccc0*/  IMAD R0, R26, 0x8, R23 ;  /* 0x000000081a007824 */ /* 0x000fe200078e0217 */
[----:B------:R-:W-:Y:S01]  /*ccd0*/  SHF.L.U32 R3, R29, 0x1f, RZ ;  /* 0x0000001f1d037819 */ /* 0x000fe200000006ff */
[----:B------:R-:W-:Y:S03]  /*cce0*/  BSSY B0, `(.L_x_255) ;  /* 0x0000004000007945 */ /* 0x000fe60003800000 */
[----:B------:R-:W1:Y:S01]  /*ccf0*/  SYNCS.PHASECHK.TRANS64.TRYWAIT P0, [R0+URZ+0x2d860], R3 ;  /* 0x02d86003000075a7 */ /* 0x000e62000800017f */
[----:B--2---:R-:W-:Y:S01]  /*cd00*/  IMAD R6, R27, -0x80, R2 ;  /* 0xffffff801b067824 */ /* 0x004fe200078e0202 */
[----:B-1----:R-:W-:Y:S06]  /*cd10*/  @!P0 BRA `(.L_x_256) ;  /* 0x0000002c00e88947 */ /* 0x002fec0003800000 */
.L_x_338:
[----:B------:R-:W-:Y:S05]  /*cd20*/  BSYNC B0 ;  /* 0x0000000000007941 */ /* 0x000fea0003800000 */
.L_x_255:
[----:B------:R-:W0:Y:S01]  /*cd30*/  S2R R2, SR_TID.X ;  /* 0x0000000000027919 */ /* 0x000e220000002100 */
[----:B------:R-:W-:Y:S01]  /*cd40*/  UMOV UR4, 0xffffffff ;  /* 0xffffffff00047882 */ /* 0x000fe20000000000 */
[----:B------:R-:W2:Y:S01]  /*cd50*/  S2R R7, SR_TID.X ;  /* 0x0000000000077919 */ /* 0x000ea20000002100 */
[----:B0-----:R-:W-:Y:S01]  /*cd60*/  LOP3.LUT R5, R2, 0x7f, RZ, 0xc0, !PT ;  /* 0x0000007f02057812 */ /* 0x001fe200078ec0ff */
[----:B--2---:R-:W-:-:S03]  /*cd70*/  IMAD.SHL.U32 R2, R7, 0x8, RZ ;  /* 0x0000000807027824 */ /* 0x004fc600078e00ff */
[----:B------:R-:W-:Y:S01]  /*cd80*/  SHF.R.U32.HI R5, RZ, 0x2, R5 ;  /* 0x00000002ff057819 */ /* 0x000fe20000011605 */
[----:B------:R-:W-:Y:S01]  /*cd90*/  IMAD.SHL.U32 R4, R7, 0x8, RZ ;  /* 0x0000000807047824 */ /* 0x000fe200078e00ff */
[----:B------:R-:W-:Y:S02]  /*cda0*/  LOP3.LUT R2, R2, 0xd8, RZ, 0xc0, !PT ;  /* 0x000000d802027812 */ /* 0x000fe400078ec0ff */
[----:B------:R-:W-:Y:S02]  /*cdb0*/  IADD3 R6, -R5, R6, RZ ;  /* 0x0000000605067210 */ /* 0x000fe40007ffe1ff */
[----:B------:R-:W-:-:S04]  /*cdc0*/  LOP3.LUT R2, R2, 0x18, R7, 0x78, !PT ;  /* 0x0000001802027812 */ /* 0x000fc800078e7807 */
[----:B------:R-:W-:-:S05]  /*cdd0*/  LOP3.LUT R2, R2, 0x320, R4, 0xf8, !PT ;  /* 0x0000032002027812 */ /* 0x000fca00078ef804 */
[----:B------:R-:W-:Y:S01]  /*cde0*/  IMAD R4, R26, 0x3000, R2 ;  /* 0x000030001a047824 */ /* 0x000fe200078e0202 */
[----:B------:R-:W-:Y:S06]  /*cdf0*/  BRA.DIV UR4, `(.L_x_257) ;  /* 0x0000002e04c47947 */ /* 0x000fec000b800000 */
[----:B------:R-:W0:Y:S01]  /*ce00*/  S2R R2, SR_TID.X ;  /* 0x0000000000027919 */ /* 0x000e220000002100 */
[----:B------:R-:W-:Y:S01]  /*ce10*/  ULDC UR4, c[0x0][0x2f4] ;  /* 0x0000bd0000047ab9 */ /* 0x000fe20000000800 */
[----:B------:R-:W-:Y:S01]  /*ce20*/  IMAD R4, R4, 0x2, R23 ;  /* 0x0000000204047824 */ /* 0x000fe200078e0217 */
[----:B------:R-:W2:Y:S04]  /*ce30*/  SHFL.IDX PT, R14, R24, RZ, 0x1c1f ;  /* 0x001c1fff180e7589 */ /* 0x000ea800000e0000 */
[----:B-1----:R-:W1:Y:S01]  /*ce40*/  SHFL.IDX PT, R3, R25, RZ, 0x1c1f ;  /* 0x001c1fff19037589 */ /* 0x002e6200000e0000 */
[----:B0-----:R-:W-:-:S05]  /*ce50*/  IMAD.SHL.U32 R7, R2, 0x8, RZ ;  /* 0x0000000802077824 */ /* 0x001fca00078e00ff */
[----:B------:R-:W-:-:S04]  /*ce60*/  LOP3.LUT R7, R7, 0x18, RZ, 0xc0, !PT ;  /* 0x0000001807077812 */ /* 0x000fc800078ec0ff */
[C---:B------:R-:W-:Y:S01]  /*ce70*/  ISETP.GE.AND P2, PT, R7.reuse, UR4, PT ;  /* 0x0000000407007c0c */ /* 0x040fe2000bf46270 */
[C---:B------:R-:W-:Y:S01]  /*ce80*/  IMAD.SHL.U32 R5, R7.reuse, 0x2, RZ ;  /* 0x0000000207057824 */ /* 0x040fe200078e00ff */
[C---:B------:R-:W-:Y:S02]  /*ce90*/  LOP3.LUT R8, R7.reuse, 0x20, RZ, 0xfc, !PT ;  /* 0x0000002007087812 */ /* 0x040fe400078efcff */
[----:B------:R-:W-:Y:S02]  /*cea0*/  ISETP.LT.OR P4, PT, R6, 0x1, P2 ;  /* 0x000000010600780c */ /* 0x000fe40001781670 */
[----:B--2---:R-:W-:Y:S02]  /*ceb0*/  IADD3 R2, P0, R14, R5, RZ ;  /* 0x000000050e027210 */ /* 0x004fe40007f1e0ff */
[----:B------:R-:W-:Y:S01]  /*cec0*/  LOP3.LUT R7, R7, 0x40, RZ, 0xfc, !PT ;  /* 0x0000004007077812 */ /* 0x000fe200078efcff */
[----:B------:R-:W0:Y:S01]  /*ced0*/  SHFL.IDX PT, R14, R24, 0x1, 0x1c1f ;  /* 0x003c1f00180e7f89 */ /* 0x000e2200000e0000 */
[----:B------:R-:W-:Y:S01]  /*cee0*/  ISETP.GE.AND P1, PT, R8, UR4, PT ;  /* 0x0000000408007c0c */ /* 0x000fe2000bf26270 */
[----:B-1----:R-:W-:Y:S01]  /*cef0*/  IMAD.X R3, RZ, RZ, R3, P0 ;  /* 0x000000ffff037224 */ /* 0x002fe200000e0603 */
[----:B------:R-:W-:-:S02]  /*cf00*/  ISETP.GE.AND P0, PT, R7, UR4, PT ;  /* 0x0000000407007c0c */ /* 0x000fc4000bf06270 */
[----:B------:R-:W-:-:S03]  /*cf10*/  ISETP.LT.OR P3, PT, R6, 0x1, P1 ;  /* 0x000000010600780c */ /* 0x000fc60000f61670 */
[----:B------:R-:W-:Y:S01]  /*cf20*/  LDGSTS.E.BYPASS.LTC128B.128 [R4+0x400], desc[UR36][R2.64], !P4 ;  /* 0x0040000002047fae */ /* 0x000fe2000e101d64 */
[----:B------:R-:W-:-:S09]  /*cf30*/  ISETP.LT.OR P4, PT, R6, 0x1, P0 ;  /* 0x000000010600780c */ /* 0x000fd20000781670 */
[----:B------:R-:W-:Y:S04]  /*cf40*/  LDGSTS.E.BYPASS.LTC128B.128 [R4+0x2400], desc[UR36][R2.64+0x40], !P3 ;  /* 0x0240004002047fae */ /* 0x000fe8000d901d64 */
[----:B------:R1:W-:Y:S01]  /*cf50*/  LDGSTS.E.BYPASS.LTC128B.128 [R4+0x4400], desc[UR36][R2.64+0x80], !P4 ;  /* 0x0440008002047fae */ /* 0x0003e2000e101d64 */
[----:B------:R-:W-:-:S03]  /*cf60*/  ISETP.LT.OR P4, PT, R6, 0x21, P2 ;  /* 0x000000210600780c */ /* 0x000fc60001781670 */
[----:B-1----:R-:W1:Y:S01]  /*cf70*/  SHFL.IDX PT, R3, R25, 0x1, 0x1c1f ;  /* 0x003c1f0019037f89 */ /* 0x002e6200000e0000 */
[----:B0-----:R-:W-:-:S03]  /*cf80*/  IADD3 R2, P3, R14, R5, RZ ;  /* 0x000000050e027210 */ /* 0x001fc60007f7e0ff */
[----:B------:R-:W0:Y:S01]  /*cf90*/  SHFL.IDX PT, R14, R24, 0x2, 0x1c1f ;  /* 0x005c1f00180e7f89 */ /* 0x000e2200000e0000 */
[----:B-1----:R-:W-:Y:S02]  /*cfa0*/  IADD3.X R3, RZ, R3, RZ, P3, !PT ;  /* 0x00000003ff037210 */ /* 0x002fe40001ffe4ff */
        /* <DEDUP_REMOVED lines=8> */
[----:B------:R-:W0:Y:S04]  /*d030*/  SHFL.IDX PT, R25, R25, 0x3, 0x1c1f ;  /* 0x007c1f0019197f89 */ /* 0x000e2800000e0000 */
[----:B------:R2:W3:Y:S01]  /*d040*/  SHFL.IDX PT, R14, R24, 0x3, 0x1c1f ;  /* 0x007c1f00180e7f89 */ /* 0x0004e200000e0000 */
[----:B-1----:R-:W-:Y:S01]  /*d050*/  IMAD.X R3, RZ, RZ, R3, P3 ;  /* 0x000000ffff037224 */ /* 0x002fe200018e0603 */
[----:B------:R-:W-:-:S04]  /*d060*/  ISETP.LT.OR P3, PT, R6, 0x41, P1 ;  /* 0x000000410600780c */ /* 0x000fc80000f61670 */
[----:B------:R2:W-:Y:S01]  /*d070*/  LDGSTS.E.BYPASS.LTC128B.128 [R4+0x1400], desc[UR36][R2.64], !P4 ;  /* 0x0140000002047fae */ /* 0x0005e2000e101d64 */
[----:B------:R-:W-:-:S08]  /*d080*/  ISETP.LT.OR P4, PT, R6, 0x41, P0 ;  /* 0x000000410600780c */ /* 0x000fd00000781670 */
[----:B------:R2:W-:Y:S05]  /*d090*/  LDGSTS.E.BYPASS.LTC128B.128 [R4+0x3400], desc[UR36][R2.64+0x40], !P3 ;  /* 0x0340004002047fae */ /* 0x0005ea000d901d64 */
[----:B0--3--:R2:W-:Y:S02]  /*d0a0*/  LDGSTS.E.BYPASS.LTC128B.128 [R4+0x5400], desc[UR36][R2.64+0x80], !P4 ;  /* 0x0540008002047fae */ /* 0x0095e4000e101d64 */
.L_x_348:
[C---:B------:R-:W-:Y:S02]  /*d0b0*/  ISETP.LT.OR P2, PT, R6.reuse, 0x61, P2 ;  /* 0x000000610600780c */ /* 0x040fe40001741670 */
[C---:B------:R-:W-:Y:S02]  /*d0c0*/  ISETP.LT.OR P1, PT, R6.reuse, 0x61, P1 ;  /* 0x000000610600780c */ /* 0x040fe40000f21670 */
[----:B------:R-:W-:Y:S02]  /*d0d0*/  ISETP.LT.OR P0, PT, R6, 0x61, P0 ;  /* 0x000000610600780c */ /* 0x000fe40000701670 */
[----:B--2---:R-:W-:-:S05]  /*d0e0*/  IADD3 R2, P3, R14, R5, RZ ;  /* 0x000000050e027210 */ /* 0x004fca0007f7e0ff */
[----:B------:R-:W-:-:S05]  /*d0f0*/  IMAD.X R3, RZ, RZ, R25, P3 ;  /* 0x000000ffff037224 */ /* 0x000fca00018e0619 */
[----:B------:R-:W-:Y:S01]  /*d100*/  @!PT LDS RZ, [RZ] ;  /* 0x00000000fffff984 */ /* 0x000fe20000000800 */
[----:B------:R-:W-:Y:S01]  /*d110*/  @!PT LDS RZ, [RZ] ;  /* 0x00000000fffff984 */ /* 0x000fe20000000800 */
[----:B------:R-:W-:Y:S01]  /*d120*/  @!PT LDS RZ, [RZ] ;  /* 0x00000000fffff984 */ /* 0x000fe20000000800 */
[----:B------:R0:W-:Y:S04]  /*d130*/  LDGSTS.E.BYPASS.LTC128B.128 [R4+0x1c00], desc[UR36][R2.64], !P2 ;  /* 0x01c0000002047fae */ /* 0x0001e8000d101d64 */
[----:B------:R0:W-:Y:S04]  /*d140*/  LDGSTS.E.BYPASS.LTC128B.128 [R4+0x3c00], desc[UR36][R2.64+0x40], !P1 ;  /* 0x03c0004002047fae */ /* 0x0001e8000c901d64 */
[----:B------:R0:W-:Y:S01]  /*d150*/  LDGSTS.E.BYPASS.LTC128B.128 [R4+0x5c00], desc[UR36][R2.64+0x80], !P0 ;  /* 0x05c0008002047fae */ /* 0x0001e2000c101d64 */
[----:B------:R-:W-:Y:S01]  /*d160*/  PLOP3.LUT P0, PT, PT, PT, PT, 0x80, 0x0 ;  /* 0x000000000000781c */ /* 0x000fe20003f0f070 */
[----:B------:R-:W-:-:S12]  /*d170*/  NOP ;  /* 0x0000000000007918 */ /* 0x000fd80000000000 */
.L_x_258:
[----:B------:R-:W-:Y:S02]  /*d180*/  PLOP3.LUT P1, PT, P1, P0, PT, 0xa2, 0x0 ;  /* 0x000000000000781c */ /* 0x000fe40000f21472 */
[----:B------:R-:W-:-:S08]  /*d190*/  @P0 R2UR P1, UR4, R0 ;  /* 0x00000000000402ca */ /* 0x000fd00000020000 */
[----:B------:R-:W-:-:S05]  /*d1a0*/  @P0 PLOP3.LUT P0, PT, P1, PT, PT, 0x80, 0x0 ;  /* 0x000000000000081c */ /* 0x000fca0000f0f070 */
[----:B------:R-:W-:Y:S01]  /*d1b0*/  @!P1 SYNCS.ARRIVE.TRANS64.RED.A0T1 RZ, [UR4+0x2d850], RZ ;  /* 0x02d850ffffff99a7 */ /* 0x000fe20008200404 */
[----:B------:R-:W-:Y:S07]  /*d1c0*/  @!P1 ARRIVES.LDGSTSBAR.64.TRANSCNT [UR4+0x2d850] ;  /* 0x02d85000ff0099b0 */ /* 0x000fee0008000a84 */
[----:B------:R-:W-:Y:S05]  /*d1d0*/  @P0 BRA.U.ANY `(.L_x_258) ;  /* 0xfffffffd00e80947 */ /* 0x000fea000393ffff */
[----:B------:R-:W-:Y:S01]  /*d1e0*/  NOP ;  /* 0x0000000000007918 */ /* 0x000fe20000000000 */
[----:B0-----:R-:W2:Y:S02]  /*d1f0*/  LDL R2, [R1+0x38] ;  /* 0x0000380001027983 */ /* 0x001ea40000100800 */
[----:B--2---:R-:W-:-:S13]  /*d200*/  ISETP.NE.AND P2, PT, R2, 0x3, PT ;  /* 0x000000030200780c */ /* 0x004fda0003f45270 */
[----:B------:R-:W-:Y:S05]  /*d210*/  @!P2 BRA `(.L_x_259) ;  /* 0x000000000004a947 */ /* 0x000fea0003800000 */
[----:B------:R-:W-:Y:S01]  /*d220*/  BPT.TRAP 0x1 ;  /* 0x000000040000795c */ /* 0x000fe20000300000 */
.L_x_259:
[----:B------:R-:W-:Y:S01]  /*d230*/  VIADD R26, R26, 0x1 ;  /* 0x000000011a1a7836 */ /* 0x000fe20000000000 */
[----:B------:R0:W-:Y:S04]  /*d240*/  SYNCS.ARRIVE.TRANS64.A1T0 RZ, [R0+URZ+0x2d850], RZ ;  /* 0x02d850ff00ff79a7 */ /* 0x0001e8000810003f */
[----:B------:R-:W-:-:S04]  /*d250*/  ISETP.NE.AND P0, PT, R26, 0x2, PT ;  /* 0x000000021a00780c */ /* 0x000fc80003f05270 */
[----:B0-----:R-:W-:Y:S02]  /*d260*/  SEL R0, RZ, 0x1, P0 ;  /* 0x00000001ff007807 */ /* 0x001fe40000000000 */
[----:B------:R-:W-:Y:S02]  /*d270*/  SEL R26, R26, RZ, P0 ;  /* 0x000000ff1a1a7207 */ /* 0x000fe40000000000 */
[----:B------:R-:W-:-:S07]  /*d280*/  LOP3.LUT R29, R29, R0, RZ, 0x3c, !PT ;  /* 0x000000001d1d7212 */ /* 0x000fce00078e3cff */
.L_x_218:
[----:B------:R-:W-:Y:S05]  /*d290*/  BSYNC B7 ;  /* 0x0000000000077941 */ /* 0x000fea0003800000 */
.L_x_216:
[----:B------:R-:W-:-:S13]  /*d2a0*/  LOP3.LUT P0, RZ, R22, 0x40, RZ, 0xc0, !PT ;  /* 0x0000004016ff7812 */ /* 0x000fda000780c0ff */
[----:B------:R-:W-:Y:S05]  /*d2b0*/  @!P0 BRA `(.L_x_260) ;  /* 0x0000000000248947 */ /* 0x000fea0003800000 */
[----:B------:R-:W-:Y:S05]  /*d2c0*/  WARPSYNC.ALL ;  /* 0x0000000000007948 */ /* 0x000fea0003800000 */
[----:B------:R-:W1:Y:S08]  /*d2d0*/  S2UR UR5, SR_CgaCtaId ;  /* 0x00000000000579c3 */ /* 0x000e700000008800 */
[----:B------:R-:W-:Y:S06]  /*d2e0*/  BAR.SYNC.DEFER_BLOCKING 0x5, 0x200 ;  /* 0x0148000000007b1d */ /* 0x000fec0000010000 */
[----:B------:R-:W-:-:S02]  /*d2f0*/  UMOV UR4, 0x400 ;  /* 0x0000040000047882 */ /* 0x000fc40000000000 */
[----:B-1----:R-:W-:-:S06]  /*d300*/  ULEA UR4, UR5, UR4, 0x18 ;  /* 0x0000000405047291 */ /* 0x002fcc000f8ec03f */
[----:B------:R-:W-:-:S05]  /*d310*/  IMAD.U32 R23, RZ, RZ, UR4 ;  /* 0x00000004ff177e24 */ /* 0x000fca000f8e00ff */
[----:B------:R1:W2:Y:S01]  /*d320*/  LDS.128 R16, [R23+0x2d8d0] ;  /* 0x02d8d00017107984 */ /* 0x0002a20000000c00 */
[----:B------:R-:W-:Y:S06]  /*d330*/  BAR.ARV 0x4, 0x200 ;  /* 0x0108000000007b1d */ /* 0x000fec0000002000 */
[----:B------:R-:W-:Y:S05]  /*d340*/  BRA `(.L_x_261) ;  /* 0x0000000800407947 */ /* 0x000fea0003800000 */
.L_x_260:
[----:B0-----:R-:W0:Y:S01]  /*d350*/  S2R R0, SR_TID.X ;  /* 0x0000000000007919 */ /* 0x001e220000002100 */
[----:B------:R-:W-:Y:S01]  /*d360*/  UMOV UR4, 0xffffffff ;  /* 0xffffffff00047882 */ /* 0x000fe20000000000 */
[----:B0-----:R-:W-:-:S04]  /*d370*/  LOP3.LUT R8, R0, 0x1f, RZ, 0xc0, !PT ;  /* 0x0000001f00087812 */ /* 0x001fc800078ec0ff */
[----:B------:R-:W-:Y:S01]  /*d380*/  ISETP.NE.AND P0, PT, R8, 0x1f, PT ;  /* 0x0000001f0800780c */ /* 0x000fe20003f05270 */
[----:B------:R-:W-:-:S12]  /*d390*/  BRA.DIV UR4, `(.L_x_262) ;  /* 0x0000002e04cc7947 */ /* 0x000fd8000b800000 */
[----:B------:R-:W-:Y:S01]  /*d3a0*/  IADD3 R5, R19, R8, RZ ;  /* 0x0000000813057210 */ /* 0x000fe20007ffe0ff */
[----:B------:R-:W-:-:S03]  /*d3b0*/  ULDC UR4, c[0x0][0xc3c] ;  /* 0x00030f0000047ab9 */ /* 0x000fc60000000800 */
[----:B------:R-:W-:-:S13]  /*d3c0*/  ISETP.GE.OR P1, PT, R5, UR4, !P0 ;  /* 0x0000000405007c0c */ /* 0x000fda000c726670 */
[----:B------:R-:W0:Y:S02]  /*d3d0*/  @!P1 LDC.64 R2, c[0x0][0xc80] ;  /* 0x00032000ff029b82 */ /* 0x000e240000000a00 */
[----:B0-----:R-:W-:-:S06]  /*d3e0*/  @!P1 IMAD.WIDE R2, R5, 0x4, R2 ;  /* 0x0000000405029825 */ /* 0x001fcc00078e0202 */
[----:B------:R0:W2:Y:S01]  /*d3f0*/  @!P1 LDG.E R3, desc[UR36][R2.64] ;  /* 0x0000002402039981 */ /* 0x0000a2000c1e1900 */
[C---:B------:R-:W-:Y:S02]  /*d400*/  ISETP.GE.U32.AND P2, PT, R8.reuse, 0x2, PT ;  /* 0x000000020800780c */ /* 0x040fe40003f46070 */
[C---:B------:R-:W-:Y:S01]  /*d410*/  ISETP.GE.U32.AND P3, PT, R8.reuse, 0x4, PT ;  /* 0x000000040800780c */ /* 0x040fe20003f66070 */
[----:B------:R-:W-:Y:S01]  /*d420*/  SHFL.IDX PT, R0, R16, RZ, 0x1f ;  /* 0x00001fff10007589 */ /* 0x000fe200000e0000 */
[C---:B------:R-:W-:Y:S02]  /*d430*/  ISETP.GE.U32.AND P4, PT, R8.reuse, 0x8, PT ;  /* 0x000000080800780c */ /* 0x040fe40003f86070 */
[C---:B------:R-:W-:Y:S01]  /*d440*/  ISETP.GE.U32.AND P5, PT, R8.reuse, 0x10, PT ;  /* 0x000000100800780c */ /* 0x040fe20003fa6070 */
[----:B------:R-:W-:Y:S01]  /*d450*/  SHFL.IDX PT, R4, R16, 0x1, 0x1f ;  /* 0x00201f0010047f89 */ /* 0x000fe200000e0000 */
[----:B0-----:R-:W-:Y:S02]  /*d460*/  IMAD.MOV.U32 R2, RZ, RZ, RZ ;  /* 0x000000ffff027224 */ /* 0x001fe400078e00ff */
[----:B--2---:R-:W-:Y:S01]  /*d470*/  @!P1 IMAD.MOV.U32 R2, RZ, RZ, R3 ;  /* 0x000000ffff029224 */ /* 0x004fe200078e0003 */
[----:B------:R-:W-:-:S04]  /*d480*/  ISETP.NE.AND P1, PT, R8, RZ, PT ;  /* 0x000000ff0800720c */ /* 0x000fc80003f25270 */
[----:B------:R-:W0:Y:S02]  /*d490*/  SHFL.UP PT, R14, R2, 0x1, RZ ;  /* 0x04200000020e7989 */ /* 0x000e2400000e00ff */
        /* <DEDUP_REMOVED lines=14> */
[----:B------:R0:W1:Y:S02]  /*d580*/  SHFL.IDX PT, R14, R3, 0x1f, 0x1f ;  /* 0x03e01f00030e7f89 */ /* 0x00006400000e0000 */
.L_x_358:
[----:B------:R-:W-:Y:S02]  /*d590*/  ULDC UR4, c[0x0][0xc38] ;  /* 0x00030e0000047ab9 */ /* 0x000fe40000000800 */
[----:B------:R-:W-:-:S04]  /*d5a0*/  IMAD.U32 R16, RZ, RZ, UR4 ;  /* 0x00000004ff107e24 */ /* 0x000fc8000f8e00ff */
[----:B-1----:R-:W-:-:S04]  /*d5b0*/  IMAD R5, R14, R16, RZ ;  /* 0x000000100e057224 */ /* 0x002fc800078e02ff */
[----:B------:R-:W-:-:S05]  /*d5c0*/  IMAD.IADD R4, R4, 0x1, R5 ;  /* 0x0000000104047824 */ /* 0x000fca00078e0205 */
[----:B------:R-:W-:-:S13]  /*d5d0*/  ISETP.GT.AND P6, PT, R4, R0, PT ;  /* 0x000000000400720c */ /* 0x000fda0003fc4270 */
[----:B------:R-:W-:Y:S05]  /*d5e0*/  @P6 BRA `(.L_x_263) ;  /* 0x00000000009c6947 */ /* 0x000fea0003800000 */
.L_x_268:
[----:B------:R-:W1:Y:S01]  /*d5f0*/  LDC R6, c[0x0][0xc3c] ;  /* 0x00030f00ff067b82 */ /* 0x000e620000000800 */
[----:B------:R-:W-:-:S04]  /*d600*/  IADD3 R19, R19, 0x1f, RZ ;  /* 0x0000001f13137810 */ /* 0x000fc80007ffe0ff */
[----:B-1----:R-:W-:-:S13]  /*d610*/  ISETP.GE.AND P6, PT, R19, R6, PT ;  /* 0x000000061300720c */ /* 0x002fda0003fc6270 */
[----:B------:R-:W-:Y:S05]  /*d620*/  @P6 BRA `(.L_x_264) ;  /* 0x0000000400446947 */ /* 0x000fea0003800000 */
[----:B------:R-:W1:Y:S01]  /*d630*/  S2R R2, SR_TID.X ;  /* 0x0000000000027919 */ /* 0x000e620000002100 */
[----:B------:R-:W-:Y:S01]  /*d640*/  BSSY B0, `(.L_x_265) ;  /* 0x0000009000007945 */ /* 0x000fe20003800000 */
[----:B-1----:R-:W-:-:S05]  /*d650*/  LOP3.LUT R2, R2, 0x1f, RZ, 0xc0, !PT ;  /* 0x0000001f02027812 */ /* 0x002fca00078ec0ff */
[----:B------:R-:W-:Y:S02]  /*d660*/  IMAD.IADD R5, R19, 0x1, R2 ;  /* 0x0000000113057824 */ /* 0x000fe400078e0202 */
[----:B------:R-:W-:-:S03]  /*d670*/  IMAD.MOV.U32 R2, RZ, RZ, RZ ;  /* 0x000000ffff027224 */ /* 0x000fc600078e00ff */
[----:B------:R-:W-:-:S13]  /*d680*/  ISETP.GE.OR P6, PT, R5, R6, !P0 ;  /* 0x000000060500720c */ /* 0x000fda00047c6670 */
[----:B------:R-:W-:Y:S05]  /*d690*/  @P6 BRA `(.L_x_266) ;  /* 0x00000000000c6947 */ /* 0x000fea0003800000 */
[----:B0-----:R-:W0:Y:S02]  /*d6a0*/  LDC.64 R2, c[0x0][0xc80] ;  /* 0x00032000ff027b82 */ /* 0x001e240000000a00 */
[----:B0-----:R-:W-:-:S06]  /*d6b0*/  IMAD.WIDE R2, R5, 0x4, R2 ;  /* 0x0000000405027825 */ /* 0x001fcc00078e0202 */
[----:B------:R1:W5:Y:S02]  /*d6c0*/  LDG.E R2, desc[UR36][R2.64] ;  /* 0x0000002402027981 */ /* 0x000364000c1e1900 */
.L_x_266:
[----:B------:R-:W-:Y:S05]  /*d6d0*/  BSYNC B0 ;  /* 0x0000000000007941 */ /* 0x000fea0003800000 */
.L_x_265:
[----:B------:R-:W-:-:S03]  /*d6e0*/  UMOV UR4, 0xffffffff ;  /* 0xffffffff00047882 */ /* 0x000fc60000000000 */
[----:B------:R-:W-:Y:S05]  /*d6f0*/  BRA.DIV UR4, `(.L_x_267) ;  /* 0x0000003204187947 */ /* 0x000fea000b800000 */
[----:B-----5:R-:W2:Y:S02]  /*d700*/  SHFL.UP PT, R14, R2, 0x1, RZ ;  /* 0x04200000020e7989 */ /* 0x020ea400000e00ff */
[----:B--2---:R-:W-:-:S05]  /*d710*/  SEL R13, R14, RZ, P1 ;  /* 0x000000ff0e0d7207 */ /* 0x004fca0000800000 */
[----:B------:R-:W-:-:S05]  /*d720*/  IMAD.IADD R13, R2, 0x1, R13 ;  /* 0x00000001020d7824 */ /* 0x000fca00078e020d */
[----:B------:R-:W2:Y:S02]  /*d730*/  SHFL.UP PT, R14, R13, 0x2, RZ ;  /* 0x044000000d0e7989 */ /* 0x000ea400000e00ff */
[----:B--2---:R-:W-:-:S05]  /*d740*/  SEL R14, R14, RZ, P2 ;  /* 0x000000ff0e0e7207 */ /* 0x004fca0001000000 */
[----:B01----:R-:W-:-:S05]  /*d750*/  IMAD.IADD R3, R13, 0x1, R14 ;  /* 0x000000010d037824 */ /* 0x003fca00078e020e */
        /* <DEDUP_REMOVED lines=10> */
.L_x_366:
[----:B------:R-:W-:Y:S02]  /*d800*/  ULDC UR4, c[0x0][0xc38] ;  /* 0x00030e0000047ab9 */ /* 0x000fe40000000800 */
[----:B------:R-:W-:-:S04]  /*d810*/  IMAD.U32 R16, RZ, RZ, UR4 ;  /* 0x00000004ff107e24 */ /* 0x000fc8000f8e00ff */
[----:B-1----:R-:W-:-:S04]  /*d820*/  IMAD R5, R14, R16, RZ ;  /* 0x000000100e057224 */ /* 0x002fc800078e02ff */
[----:B------:R-:W-:-:S05]  /*d830*/  IMAD.IADD R4, R5, 0x1, R4 ;  /* 0x0000000105047824 */ /* 0x000fca00078e0204 */
[----:B------:R-:W-:-:S13]  /*d840*/  ISETP.GT.AND P6, PT, R4, R0, PT ;  /* 0x000000000400720c */ /* 0x000fda0003fc4270 */
[----:B------:R-:W-:Y:S05]  /*d850*/  @!P6 BRA `(.L_x_268) ;  /* 0xfffffffc0064e947 */ /* 0x000fea000383ffff */
.L_x_263:
[----:B------:R-:W-:Y:S01]  /*d860*/  IADD3 R5, -R5, R4, RZ ;  /* 0x0000000405057210 */ /* 0x000fe20007ffe1ff */
[----:B------:R-:W-:-:S04]  /*d870*/  UMOV UR4, 0xffffffff ;  /* 0xffffffff00047882 */ /* 0x000fc80000000000 */
[----:B------:R-:W-:-:S05]  /*d880*/  IMAD R7, R3, R16, R5 ;  /* 0x0000001003077224 */ /* 0x000fca00078e0205 */
[----:B------:R-:W-:Y:S01]  /*d890*/  ISETP.GT.AND P6, PT, R7, R0, PT ;  /* 0x000000000700720c */ /* 0x000fe20003fc4270 */
[----:B------:R-:W-:-:S12]  /*d8a0*/  BRA.DIV UR4, `(.L_x_269) ;  /* 0x0000003204687947 */ /* 0x000fd8000b800000 */
[----:B------:R-:W-:-:S04]  /*d8b0*/  VOTE.ANY R6, PT, !P6 ;  /* 0x0000000000067806 */ /* 0x000fc800070e0100 */
[----:B------:R-:W1:Y:S02]  /*d8c0*/  POPC R4, R6 ;  /* 0x0000000600047309 */ /* 0x000e640000000000 */
[----:B-1----:R1:W2:Y:S02]  /*d8d0*/  SHFL.IDX PT, R17, R2, R4, 0x1f ;  /* 0x00001f0402117589 */ /* 0x0022a400000e0000 */
.L_x_370:
[----:B------:R-:W-:Y:S01]  /*d8e0*/  ISETP.NE.AND P0, PT, R6, RZ, PT ;  /* 0x000000ff0600720c */ /* 0x000fe20003f05270 */
[----:B------:R-:W-:-:S12]  /*d8f0*/  IMAD.MOV.U32 R14, RZ, RZ, RZ ;  /* 0x000000ffff0e7224 */ /* 0x000fd800078e00ff */
[----:B------:R-:W-:Y:S05]  /*d900*/  @!P0 BRA `(.L_x_270) ;  /* 0x0000000000108947 */ /* 0x000fea0003800000 */
[----:B------:R-:W-:Y:S01]  /*d910*/  UMOV UR4, 0xffffffff ;  /* 0xffffffff00047882 */ /* 0x000fe20000000000 */
[----:B------:R-:W-:Y:S02]  /*d920*/  VIADD R12, R4, 0xffffffff ;  /* 0xffffffff040c7836 */ /* 0x000fe40000000000 */
[----:B------:R-:W-:Y:S05]  /*d930*/  BRA.DIV UR4, `(.L_x_271) ;  /* 0x00000032048c7947 */ /* 0x000fea000b800000 */
[----:B------:R3:W4:Y:S02]  /*d940*/  SHFL.IDX PT, R14, R3, R12, 0x1f ;  /* 0x00001f0c030e7589 */ /* 0x00072400000e0000 */
.L_x_270:
[----:B--2---:R-:W-:Y:S01]  /*d950*/  IABS R6, R17 ;  /* 0x0000001100067213 */ /* 0x004fe20000000000 */
[----:B----4-:R-:W-:Y:S01]  /*d960*/  IMAD R16, R14, R16, R5 ;  /* 0x000000100e107224 */ /* 0x010fe200078e0205 */
[----:B-1----:R-:W-:Y:S01]  /*d970*/  MOV R2, RZ ;  /* 0x000000ff00027202 */ /* 0x002fe20000000f00 */
[----:B------:R-:W-:Y:S01]  /*d980*/  IMAD.IADD R19, R4, 0x1, R19 ;  /* 0x0000000104137824 */ /* 0x000fe200078e0213 */
[----:B------:R-:W1:Y:S01]  /*d990*/  I2F.RP R7, R6 ;  /* 0x0000000600077306 */ /* 0x000e620000209400 */
[----:B------:R-:W-:-:S07]  /*d9a0*/  IMAD.IADD R0, R0, 0x1, -R16 ;  /* 0x0000000100007824 */ /* 0x000fce00078e0a10 */
[----:B-1----:R-:W0:Y:S02]  /*d9b0*/  MUFU.RCP R7, R7 ;  /* 0x0000000700077308 */ /* 0x002e240000001000 */
[----:B0--3--:R-:W-:-:S06]  /*d9c0*/  VIADD R3, R7, 0xffffffe ;  /* 0x0ffffffe07037836 */ /* 0x009fcc0000000000 */
[----:B------:R-:W0:Y:S02]  /*d9d0*/  F2I.FTZ.U32.TRUNC.NTZ R3, R3 ;  /* 0x0000000300037305 */ /* 0x000e24000021f000 */
[----:B0-----:R-:W-:-:S04]  /*d9e0*/  IMAD.MOV R5, RZ, RZ, -R3 ;  /* 0x000000ffff057224 */ /* 0x001fc800078e0a03 */
[----:B------:R-:W-:-:S04]  /*d9f0*/  IMAD R5, R5, R6, RZ ;  /* 0x0000000605057224 */ /* 0x000fc800078e02ff */
[----:B------:R-:W-:Y:S01]  /*da00*/  IMAD.HI.U32 R2, R3, R5, R2 ;  /* 0x0000000503027227 */ /* 0x000fe200078e0002 */
[----:B------:R-:W-:Y:S02]  /*da10*/  IABS R5, R17 ;  /* 0x0000001100057213 */ /* 0x000fe40000000000 */
[----:B------:R-:W-:-:S03]  /*da20*/  IABS R3, R0 ;  /* 0x0000000000037213 */ /* 0x000fc60000000000 */
[----:B------:R-:W-:Y:S02]  /*da30*/  IMAD.MOV R5, RZ, RZ, -R5 ;  /* 0x000000ffff057224 */ /* 0x000fe400078e0a05 */
        /* <DEDUP_REMOVED lines=16> */
.L_x_264:
[----:B------:R-:W-:Y:S01]  /*db40*/  UMOV UR4, URZ ;  /* 0x0000003f00047c82 */ /* 0x000fe20008000000 */
[----:B------:R-:W-:Y:S01]  /*db50*/  UMOV UR5, URZ ;  /* 0x0000003f00057c82 */ /* 0x000fe20008000000 */
[----:B------:R-:W-:Y:S01]  /*db60*/  ULDC UR6, c[0x0][0xc3c] ;  /* 0x00030f0000067ab9 */ /* 0x000fe20000000800 */
[----:B------:R-:W-:Y:S01]  /*db70*/  MOV R16, R0 ;  /* 0x0000000000107202 */ /* 0x000fe20000000f00 */
[----:B------:R-:W-:Y:S02]  /*db80*/  IMAD.U32 R17, RZ, RZ, UR4 ;  /* 0x00000004ff117e24 */ /* 0x000fe4000f8e00ff */
[----:B------:R-:W-:Y:S02]  /*db90*/  IMAD.U32 R18, RZ, RZ, UR5 ;  /* 0x00000005ff127e24 */ /* 0x000fe4000f8e00ff */
[----:B------:R-:W-:-:S07]  /*dba0*/  IMAD.U32 R19, RZ, RZ, UR6 ;  /* 0x00000006ff137e24 */ /* 0x000fce000f8e00ff */
.L_x_272:
[----:B------:R-:W1:Y:S01]  /*dbb0*/  S2R R0, SR_TID.X ;  /* 0x0000000000007919 */ /* 0x000e620000002100 */
[----:B------:R-:W-:Y:S05]  /*dbc0*/  WARPSYNC.ALL ;  /* 0x0000000000007948 */ /* 0x000fea0003800000 */
[----:B------:R-:W-:Y:S01]  /*dbd0*/  BAR.SYNC.DEFER_BLOCKING 0x4, 0x200 ;  /* 0x0108000000007b1d */ /* 0x000fe20000010000 */
[----:B-1----:R-:W-:-:S04]  /*dbe0*/  LOP3.LUT R0, R0, 0x1f, RZ, 0xc0, !PT ;  /* 0x0000001f00007812 */ /* 0x002fc800078ec0ff */
[----:B------:R-:W-:-:S13]  /*dbf0*/  ISETP.NE.AND P0, PT, R0, RZ, PT ;  /* 0x000000ff0000720c */ /* 0x000fda0003f05270 */
[----:B0-----:R-:W0:Y:S01]  /*dc00*/  @!P0 S2R R3, SR_CgaCtaId ;  /* 0x0000000000038919 */ /* 0x001e220000008800 */
[----:B------:R-:W-:-:S04]  /*dc10*/  @!P0 MOV R0, 0x400 ;  /* 0x0000040000008802 */ /* 0x000fc80000000f00 */
[----:B0-----:R-:W-:-:S05]  /*dc20*/  @!P0 LEA R23, R3, R0, 0x18 ;  /* 0x0000000003178211 */ /* 0x001fca00078ec0ff */
[----:B------:R0:W-:Y:S01]  /*dc30*/  @!P0 STS.128 [R23+0x2d8d0], R16 ;  /* 0x02d8d01017008388 */ /* 0x0001e20000000c00 */
[----:B------:R-:W-:Y:S06]  /*dc40*/  BAR.ARV 0x5, 0x200 ;  /* 0x0148000000007b1d */ /* 0x000fec0000002000 */
.L_x_261:
[----:B------:R-:W-:Y:S02]  /*dc50*/  ULDC UR4, c[0x0][0xc3c] ;  /* 0x00030f0000047ab9 */ /* 0x000fe40000000800 */
[----:B--2---:R-:W-:-:S13]  /*dc60*/  ISETP.GE.AND P0, PT, R19, UR4, PT ;  /* 0x0000000413007c0c */ /* 0x004fda000bf06270 */
[----:B------:R-:W-:Y:S05]  /*dc70*/  @!P0 BRA `(.L_x_273) ;  /* 0xffffffb800f48947 */ /* 0x000fea000383ffff */
[----:B------:R-:W-:Y:S05]  /*dc80*/  BSYNC B8 ;  /* 0x0000000000087941 */ /* 0x000fea0003800000 */
.L_x_212:
[----:B0-----:R-:W2:Y:S01]  /*dc90*/  LDL.LU R0, [R1+0x30] ;  /* 0x0000300001007983 */ /* 0x001ea20000300800 */
[----:B------:R-:W-:Y:S01]  /*dca0*/  BSSY B0, `(.L_x_274) ;  /* 0x000000b000007945 */ /* 0x000fe20003800000 */
[----:B------:R-:W0:Y:S01]  /*dcb0*/  S2R R5, SR_CgaCtaId ;  /* 0x0000000000057919 */ /* 0x000e220000008800 */
[----:B--2---:R-:W-:-:S05]  /*dcc0*/  VIADD R0, R0, 0x1 ;  /* 0x0000000100007836 */ /* 0x004fca0000000000 */
[----:B------:R-:W-:-:S04]  /*dcd0*/  LEA.HI R2, R0, R0, RZ, 0x1 ;  /* 0x0000000000027211 */ /* 0x000fc800078f08ff */
[----:B------:R-:W-:Y:S02]  /*dce0*/  LOP3.LUT R3, R2, 0xfffffffe, RZ, 0xc0, !PT ;  /* 0xfffffffe02037812 */ /* 0x000fe400078ec0ff */
[----:B------:R-:W-:Y:S02]  /*dcf0*/  MOV R2, 0x400 ;  /* 0x0000040000027802 */ /* 0x000fe40000000f00 */
[----:B------:R-:W-:Y:S02]  /*dd00*/  IADD3 R0, R0, -R3, RZ ;  /* 0x8000000300007210 */ /* 0x000fe40007ffe0ff */
[----:B0-----:R-:W-:Y:S02]  /*dd10*/  LEA R5, R5, R2, 0x18 ;  /* 0x0000000205057211 */ /* 0x001fe400078ec0ff */
[----:B------:R-:W-:-:S04]  /*dd20*/  SHF.L.U32 R0, R0, 0x1f, RZ ;  /* 0x0000001f00007819 */ /* 0x000fc800000006ff */
[----:B------:R-:W0:Y:S02]  /*dd30*/  SYNCS.PHASECHK.TRANS64.TRYWAIT P0, [R5+URZ+0x2d820], R0 ;  /* 0x02d82000050075a7 */ /* 0x000e24000800017f */
[----:B0-----:R-:W-:Y:S05]  /*dd40*/  @!P0 BRA `(.L_x_275) ;  /* 0x0000002c00ac8947 */ /* 0x001fea0003800000 */
.L_x_373:
[----:B------:R-:W-:Y:S05]  /*dd50*/  BSYNC B0 ;  /* 0x0000000000007941 */ /* 0x000fea0003800000 */
.L_x_274:
[----:B------:R-:W-:-:S03]  /*dd60*/  UMOV UR4, 0xffffffff ;  /* 0xffffffff00047882 */ /* 0x000fc60000000000 */
[----:B------:R-:W-:Y:S05]  /*dd70*/  BRA.DIV UR4, `(.L_x_276) ;  /* 0x0000002e04b47947 */ /* 0x000fea000b800000 */
[----:B0-----:R-:W0:Y:S02]  /*dd80*/  S2R R0, SR_TID.X ;  /* 0x0000000000007919 */ /* 0x001e240000002100 */
[----:B0-----:R-:W-:-:S04]  /*dd90*/  SHF.R.U32.HI R0, RZ, 0x5, R0 ;  /* 0x00000005ff007819 */ /* 0x001fc80000011600 */
[----:B------:R-:W-:-:S05]  /*dda0*/  LOP3.LUT R0, R0, 0x3, RZ, 0xc0, !PT ;  /* 0x0000000300007812 */ /* 0x000fca00078ec0ff */
[----:B------:R0:W2:Y:S02]  /*ddb0*/  SHFL.IDX PT, R14, R0, RZ, 0x1f ;  /* 0x00001fff000e7589 */ /* 0x0000a400000e0000 */
.L_x_376:
[----:B--2---:R-:W-:Y:S01]  /*ddc0*/  ISETP.NE.AND P0, PT, R14, RZ, PT ;  /* 0x000000ff0e00720c */ /* 0x004fe20003f05270 */
[----:B------:R-:W-:-:S12]  /*ddd0*/  BSSY B0, `(.L_x_277) ;  /* 0x0000024000007945 */ /* 0x000fd80003800000 */
[----:B------:R-:W-:Y:S05]  /*dde0*/  @P0 BRA `(.L_x_278) ;  /* 0x0000000000880947 */ /* 0x000fea0003800000 */
[----:B------:R-:W-:-:S03]  /*ddf0*/  UMOV UR4, 0xffffffff ;  /* 0xffffffff00047882 */ /* 0x000fc60000000000 */
[----:B------:R-:W-:Y:S05]  /*de00*/  BRA.DIV UR4, `(.L_x_279) ;  /* 0x0000002e04c47947 */ /* 0x000fea000b800000 */
[----:B------:R-:W-:-:S13]  /*de10*/  ELECT P6, URZ, PT ;  /* 0x00000000003f782f */ /* 0x000fda00038c0000 */
.L_x_379:
[----:B------:R-:W-:Y:S05]  /*de20*/  @!P6 BRA `(.L_x_278) ;  /* 0x000000000078e947 */ /* 0x000fea0003800000 */
[----:B0-----:R-:W2:Y:S02]  /*de30*/  LDL.LU R0, [R1+0x1c] ;  /* 0x00001c0001007983 */ /* 0x001ea40000300800 */
[----:B--2---:R-:W-:-:S04]  /*de40*/  LOP3.LUT R0, R0, 0x2, RZ, 0xfc, !PT ;  /* 0x0000000200007812 */ /* 0x004fc800078efcff */
[----:B------:R-:W-:-:S13]  /*de50*/  ISETP.NE.AND P0, PT, R0, 0x3, PT ;  /* 0x000000030000780c */ /* 0x000fda0003f05270 */
[----:B------:R-:W-:Y:S05]  /*de60*/  @!P0 BRA `(.L_x_280) ;  /* 0x0000000000048947 */ /* 0x000fea0003800000 */
[----:B------:R-:W-:Y:S01]  /*de70*/  BPT.TRAP 0x1 ;  /* 0x000000040000795c */ /* 0x000fe20000300000 */
.L_x_280:
[C---:B------:R-:W-:Y:S01]  /*de80*/  IMAD R3, R26.reuse, 0x8, R5 ;  /* 0x000000081a037824 */ /* 0x040fe200078e0205 */
[----:B------:R-:W-:Y:S01]  /*de90*/  SHF.L.U32 R2, R29, 0x1f, RZ ;  /* 0x0000001f1d027819 */ /* 0x000fe200000006ff */
[----:B------:R-:W-:-:S03]  /*dea0*/  VIADD R26, R26, 0x1 ;  /* 0x000000011a1a7836 */ /* 0x000fc60000000000 */
[----:B------:R-:W0:Y:S02]  /*deb0*/  SYNCS.PHASECHK.TRANS64.TRYWAIT P1, [R3+URZ+0x2d840], R2 ;  /* 0x02d84002030075a7 */ /* 0x000e24000802017f */
[----:B------:R-:W-:-:S04]  /*dec0*/  ISETP.NE.AND P2, PT, R26, 0x2, PT ;  /* 0x000000021a00780c */ /* 0x000fc80003f45270 */
[----:B------:R-:W-:Y:S01]  /*ded0*/  SEL R0, RZ, 0x1, P2 ;  /* 0x00000001ff007807 */ /* 0x000fe20001000000 */
[----:B0-----:R-:W-:Y:S08]  /*dee0*/  @!P1 BRA `(.L_x_281) ;  /* 0x0000002c00ac9947 */ /* 0x001ff00003800000 */
.L_x_380:
[----:B------:R-:W-:Y:S02]  /*def0*/  SEL R26, R26, RZ, P2 ;  /* 0x000000ff1a1a7207 */ /* 0x000fe40001000000 */
[----:B------:R-:W-:Y:S01]  /*df00*/  LOP3.LUT R0, R29, R0, RZ, 0x3c, !PT ;  /* 0x000000001d007212 */ /* 0x000fe200078e3cff */
[----:B------:R-:W-:Y:S06]  /*df10*/  @!P0 BRA `(.L_x_282) ;  /* 0x0000000000048947 */ /* 0x000fec0003800000 */
[----:B------:R-:W-:Y:S01]  /*df20*/  BPT.TRAP 0x1 ;  /* 0x000000040000795c */ /* 0x000fe20000300000 */
.L_x_282:
[----:B------:R-:W-:Y:S01]  /*df30*/  IMAD R5, R26, 0x8, R5 ;  /* 0x000000081a057824 */ /* 0x000fe200078e0205 */
[----:B------:R-:W-:-:S04]  /*df40*/  SHF.L.U32 R0, R0, 0x1f, RZ ;  /* 0x0000001f00007819 */ /* 0x000fc800000006ff */
[----:B------:R-:W2:Y:S02]  /*df50*/  SYNCS.PHASECHK.TRANS64.TRYWAIT P1, [R5+URZ+0x2d840], R0 ;  /* 0x02d84000050075a7 */ /* 0x000ea4000802017f */
[----:B--2---:R-:W-:Y:S05]  /*df60*/  @!P1 BRA `(.L_x_283) ;  /* 0x0000002c00a09947 */ /* 0x004fea0003800000 */
.L_x_381:
[----:B------:R-:W-:Y:S05]  /*df70*/  @!P0 BRA `(.L_x_284) ;  /* 0x0000000000048947 */ /* 0x000fea0003800000 */
[----:B------:R-:W-:Y:S01]  /*df80*/  BPT.TRAP 0x1 ;  /* 0x000000040000795c */ /* 0x000fe20000300000 */
.L_x_284:
[----:B------:R-:W3:Y:S02]  /*df90*/  SYNCS.PHASECHK.TRANS64.TRYWAIT P1, [R3+URZ+0x2d860], R2 ;  /* 0x02d86002030075a7 */ /* 0x000ee4000802017f */
[----:B---3--:R-:W-:Y:S05]  /*dfa0*/  @!P1 BRA `(.L_x_285) ;  /* 0x0000002c00a49947 */ /* 0x008fea0003800000 */
.L_x_382:
[----:B------:R-:W-:Y:S05]  /*dfb0*/  @!P0 BRA `(.L_x_286) ;  /* 0x0000000000048947 */ /* 0x000fea0003800000 */
[----:B------:R-:W-:Y:S01]  /*dfc0*/  BPT.TRAP 0x1 ;  /* 0x000000040000795c */ /* 0x000fe20000300000 */
.L_x_286:
[----:B----4-:R4:W0:Y:S02]  /*dfd0*/  SYNCS.PHASECHK.TRANS64.TRYWAIT P0, [R5+URZ+0x2d860], R0 ;  /* 0x02d86000050075a7 */ /* 0x010824000800017f */
[----:B0-----:R-:W-:Y:S05]  /*dfe0*/  @!P0 NANOSLEEP.SYNCS 0x989680 ;  /* 0x009896800000895d */ /* 0x001fea0003900000 */
[----:B------:R-:W0:Y:S02]  /*dff0*/  @!P0 SYNCS.PHASECHK.TRANS64 P0, [R5+URZ+0x2d860], R0 ;  /* 0x02d86000050085a7 */ /* 0x000e24000800007f */
[----:B0-----:R-:W-:Y:S05]  /*e000*/  @!P0 BRA `(.L_x_286) ;  /* 0xfffffffc00f08947 */ /* 0x001fea000383ffff */
.L_x_278:
[----:B------:R-:W-:Y:S05]  /*e010*/  BSYNC B0 ;  /* 0x0000000000007941 */ /* 0x000fea0003800000 */
.L_x_277:
[----:B------:R-:W-:Y:S05]  /*e020*/  EXIT ;  /* 0x000000000000794d */ /* 0x000fea0003800000 */
.L_x_168:
[----:B0-----:R-:W-:-:S04]  /*e030*/  IMAD.U32 R3, RZ, RZ, UR41 ;  /* 0x00000029ff037e24 */ /* 0x001fc8000f8e00ff */
[----:B------:R0:W1:Y:S03]  /*e040*/  SYNCS.PHASECHK.TRANS64.TRYWAIT P1, [R3+URZ+0x2d800], R0 ;  /* 0x02d80000030075a7 */ /* 0x000066000802017f */
[----:B-1----:R-:W-:Y:S05]  /*e050*/  @!P1 NANOSLEEP.SYNCS 0x989680 ;  /* 0x009896800000995d */ /* 0x002fea0003900000 */
[----:B------:R-:W1:Y:S02]  /*e060*/  @!P1 SYNCS.PHASECHK.TRANS64 P1, [R3+URZ+0x2d800], R0 ;  /* 0x02d80000030095a7 */ /* 0x000e64000802007f */
[----:B-1----:R-:W-:Y:S05]  /*e070*/  @!P1 BRA `(.L_x_168) ;  /* 0xfffffffc00ec9947 */ /* 0x002fea000383ffff */
[----:B------:R-:W-:Y:S05]  /*e080*/  BRA `(.L_x_287) ;  /* 0xffffff3400307947 */ /* 0x000fea000383ffff */
.L_x_172:
[----:B-1----:R1:W2:Y:S02]  /*e090*/  SYNCS.PHASECHK.TRANS64.TRYWAIT P1, [R0+URZ+0x2d830], R3 ;  /* 0x02d83003000075a7 */ /* 0x0022a4000802017f */
[----:B--2---:R-:W-:Y:S05]  /*e0a0*/  @!P1 NANOSLEEP.SYNCS 0x989680 ;  /* 0x009896800000995d */ /* 0x004fea0003900000 */
[----:B------:R-:W2:Y:S02]  /*e0b0*/  @!P1 SYNCS.PHASECHK.TRANS64 P1, [R0+URZ+0x2d830], R3 ;  /* 0x02d83003000095a7 */ /* 0x000ea4000802007f */
[----:B--2---:R-:W-:Y:S05]  /*e0c0*/  @!P1 BRA `(.L_x_172) ;  /* 0xfffffffc00f09947 */ /* 0x004fea000383ffff */
[----:B------:R-:W-:Y:S05]  /*e0d0*/  BRA `(.L_x_171) ;  /* 0xffffff34004c7947 */ /* 0x000fea000383ffff */
.L_x_178:
[----:B-1----:R-:W-:-:S04]  /*e0e0*/  MOV R9, UR6 ;  /* 0x0000000600097c02 */ /* 0x002fc80008000f00 */
[----:B------:R1:W2:Y:S03]  /*e0f0*/  SYNCS.PHASECHK.TRANS64.TRYWAIT P1, [R9+URZ+0x2d830], R8 ;  /* 0x02d83008090075a7 */ /* 0x0002a6000802017f */
[----:B--2---:R-:W-:Y:S05]  /*e100*/  @!P1 NANOSLEEP.SYNCS 0x989680 ;  /* 0x009896800000995d */ /* 0x004fea0003900000 */
[----:B------:R-:W2:Y:S02]  /*e110*/  @!P1 SYNCS.PHASECHK.TRANS64 P1, [R9+URZ+0x2d830], R8 ;  /* 0x02d83008090095a7 */ /* 0x000ea4000802007f */
[----:B--2---:R-:W-:Y:S05]  /*e120*/  @!P1 BRA `(.L_x_178) ;  /* 0xfffffffc00ec9947 */ /* 0x004fea000383ffff */
[----:B------:R-:W-:Y:S05]  /*e130*/  BRA `(.L_x_175) ;  /* 0xffffff60000c7947 */ /* 0x000fea000383ffff */
.L_x_182:
[----:B-1----:R-:W-:-:S04]  /*e140*/  IMAD.U32 R8, RZ, RZ, UR6 ;  /* 0x00000006ff087e24 */ /* 0x002fc8000f8e00ff */
[----:B------:R1:W2:Y:S03]  /*e150*/  SYNCS.PHASECHK.TRANS64.TRYWAIT P1, [R8+URZ+0x2d850], R7 ;  /* 0x02d85007080075a7 */ /* 0x0002a6000802017f */
[----:B--2---:R-:W-:Y:S05]  /*e160*/  @!P1 NANOSLEEP.SYNCS 0x989680 ;  /* 0x009896800000995d */ /* 0x004fea0003900000 */
[----:B------:R-:W2:Y:S02]  /*e170*/  @!P1 SYNCS.PHASECHK.TRANS64 P1, [R8+URZ+0x2d850], R7 ;  /* 0x02d85007080095a7 */ /* 0x000ea4000802007f */
[----:B--2---:R-:W-:Y:S05]  /*e180*/  @!P1 BRA `(.L_x_182) ;  /* 0xfffffffc00ec9947 */ /* 0x004fea000383ffff */
[----:B------:R-:W-:Y:S05]  /*e190*/  BRA `(.L_x_179) ;  /* 0xffffff6000bc7947 */ /* 0x000fea000383ffff */
.L_x_189:
[----:B--2---:R-:W-:-:S04]  /*e1a0*/  IMAD.U32 R5, RZ, RZ, UR4 ;  /* 0x00000004ff057e24 */ /* 0x004fc8000f8e00ff */
[----:B------:R2:W3:Y:S03]  /*e1b0*/  SYNCS.PHASECHK.TRANS64.TRYWAIT P1, [R5+URZ+0x2d850], R0 ;  /* 0x02d85000050075a7 */ /* 0x0004e6000802017f */
[----:B---3--:R-:W-:Y:S05]  /*e1c0*/  @!P1 NANOSLEEP.SYNCS 0x989680 ;  /* 0x009896800000995d */ /* 0x008fea0003900000 */
[----:B------:R-:W3:Y:S02]  /*e1d0*/  @!P1 SYNCS.PHASECHK.TRANS64 P1, [R5+URZ+0x2d850], R0 ;  /* 0x02d85000050095a7 */ /* 0x000ee4000802007f */
[----:B---3--:R-:W-:Y:S05]  /*e1e0*/  @!P1 BRA `(.L_x_189) ;  /* 0xfffffffc00ec9947 */ /* 0x008fea000383ffff */
[----:B------:R-:W-:Y:S05]  /*e1f0*/  BRA `(.L_x_188) ;  /* 0xffffff8400ec7947 */ /* 0x000fea000383ffff */
.L_x_224:
[----:B------:R-:W0:Y:S01]  /*e200*/  S2R R20, SR_TID.X ;  /* 0x0000000000147919 */ /* 0x000e220000002100 */
[----:B------:R-:W-:Y:S01]  /*e210*/  BSSY B0, `(.L_x_288) ;  /* 0x000000a000007945 */ /* 0x000fe20003800000 */
[----:B------:R-:W-:Y:S01]  /*e220*/  IMAD.MOV.U32 R12, RZ, RZ, RZ ;  /* 0x000000ffff0c7224 */ /* 0x000fe200078e00ff */
[----:B------:R-:W-:Y:S01]  /*e230*/  MOV R11, 0x1f ;  /* 0x0000001f000b7802 */ /* 0x000fe20000000f00 */
[----:B------:R-:W-:Y:S01]  /*e240*/  IMAD.MOV.U32 R15, RZ, RZ, -0x1 ;  /* 0xffffffffff0f7424 */ /* 0x000fe200078e00ff */
[----:B0-----:R-:W-:-:S04]  /*e250*/  SHF.R.U32.HI R9, RZ, 0x5, R20 ;  /* 0x00000005ff097819 */ /* 0x001fc80000011614 */
[----:B------:R-:W-:-:S05]  /*e260*/  LOP3.LUT R9, R9, 0x3, RZ, 0xc0, !PT ;  /* 0x0000000309097812 */ /* 0x000fca00078ec0ff */
[----:B------:R-:W-:-:S07]  /*e270*/  IMAD.MOV.U32 R13, RZ, RZ, R9 ;  /* 0x000000ffff0d7224 */ /* 0x000fce00078e0009 */
[----:B-----5:R-:W-:Y:S05]  /*e280*/  WARPSYNC.COLLECTIVE R15, `(.L_x_289) ;  /* 0x000000000f087348 */ /* 0x020fea0003c00000 */
[----:B------:R0:W1:Y:S02]  /*e290*/  SHFL.IDX P6, R14, R13, R12, R11 ;  /* 0x0000000c0d0e7389 */ /* 0x00006400000c000b */
[----:B01---5:R-:W-:Y:S01]  /*e2a0*/  ENDCOLLECTIVE ;  /* 0x000000000000791b */ /* 0x023fe20003800000 */
.L_x_289:
[----:B------:R-:W-:Y:S05]  /*e2b0*/  BSYNC B0 ;  /* 0x0000000000007941 */ /* 0x000fea0003800000 */
.L_x_288:
[----:B------:R-:W-:Y:S05]  /*e2c0*/  BRA `(.L_x_290) ;  /* 0xffffffc000cc7947 */ /* 0x000fea000383ffff */
.L_x_227:
[----:B-1----:R1:W2:Y:S02]  /*e2d0*/  SYNCS.PHASECHK.TRANS64.TRYWAIT P0, [R2+URZ+0x2d840], R3 ;  /* 0x02d84003020075a7 */ /* 0x0022a4000800017f */
[----:B--2---:R-:W-:Y:S05]  /*e2e0*/  @!P0 NANOSLEEP.SYNCS 0x989680 ;  /* 0x009896800000895d */ /* 0x004fea0003900000 */
[----:B------:R-:W2:Y:S02]  /*e2f0*/  @!P0 SYNCS.PHASECHK.TRANS64 P0, [R2+URZ+0x2d840], R3 ;  /* 0x02d84003020085a7 */ /* 0x000ea4000800007f */
[----:B--2---:R-:W-:Y:S05]  /*e300*/  @!P0 BRA `(.L_x_227) ;  /* 0xfffffffc00f08947 */ /* 0x004fea000383ffff */
[----:B------:R-:W-:Y:S05]  /*e310*/  BRA `(.L_x_291) ;  /* 0xffffffc4002c7947 */ /* 0x000fea000383ffff */
.L_x_228:
[----:B------:R-:W-:Y:S01]  /*e320*/  BSSY B0, `(.L_x_292) ;  /* 0x0000008000007945 */ /* 0x000fe20003800000 */
[----:B------:R-:W-:Y:S01]  /*e330*/  IMAD.MOV.U32 R13, RZ, RZ, R6 ;  /* 0x000000ffff0d7224 */ /* 0x000fe200078e0006 */
[----:B------:R-:W-:Y:S01]  /*e340*/  MOV R15, 0xffffffff ;  /* 0xffffffff000f7802 */ /* 0x000fe20000000f00 */
[----:B------:R-:W-:Y:S02]  /*e350*/  IMAD.MOV.U32 R12, RZ, RZ, RZ ;  /* 0x000000ffff0c7224 */ /* 0x000fe400078e00ff */
[----:B------:R-:W-:-:S07]  /*e360*/  IMAD.MOV.U32 R11, RZ, RZ, 0x1c1f ;  /* 0x00001c1fff0b7424 */ /* 0x000fce00078e00ff */
[----:B------:R-:W-:Y:S05]  /*e370*/  WARPSYNC.COLLECTIVE R15, `(.L_x_293) ;  /* 0x000000000f087348 */ /* 0x000fea0003c00000 */
[----:B------:R0:W1:Y:S02]  /*e380*/  SHFL.IDX P6, R14, R13, R12, R11 ;  /* 0x0000000c0d0e7389 */ /* 0x00006400000c000b */
[----:B01----:R-:W-:Y:S01]  /*e390*/  ENDCOLLECTIVE ;  /* 0x000000000000791b */ /* 0x003fe20003800000 */
.L_x_293:
[----:B------:R-:W-:Y:S05]  /*e3a0*/  BSYNC B0 ;  /* 0x0000000000007941 */ /* 0x000fea0003800000 */
.L_x_292:
[----:B------:R-:W-:Y:S01]  /*e3b0*/  IMAD.MOV.U32 R13, RZ, RZ, R0 ;  /* 0x000000ffff0d7224 */ /* 0x000fe200078e0000 */
[----:B------:R-:W-:Y:S01]  /*e3c0*/  MOV R15, 0xffffffff ;  /* 0xffffffff000f7802 */ /* 0x000fe20000000f00 */
[----:B------:R-:W-:Y:S02]  /*e3d0*/  IMAD.MOV.U32 R12, RZ, RZ, RZ ;  /* 0x000000ffff0c7224 */ /* 0x000fe400078e00ff */
[----:B------:R-:W-:Y:S02]  /*e3e0*/  IMAD.MOV.U32 R11, RZ, RZ, 0x1c1f ;  /* 0x00001c1fff0b7424 */ /* 0x000fe400078e00ff */
[----:B------:R-:W-:Y:S02]  /*e3f0*/  IMAD.MOV.U32 R4, RZ, RZ, R14 ;  /* 0x000000ffff047224 */ /* 0x000fe400078e000e */
[----:B------:R-:W-:-:S07]  /*e400*/  @P0 IMAD R8, R7, 0x2, R23 ;  /* 0x0000000207080824 */ /* 0x000fce00078e0217 */
[----:B------:R-:W-:Y:S05]  /*e410*/  WARPSYNC.COLLECTIVE R15, `(.L_x_294) ;  /* 0x000000000f087348 */ /* 0x000fea0003c00000 */
[----:B------:R0:W1:Y:S02]  /*e420*/  SHFL.IDX P6, R14, R13, R12, R11 ;  /* 0x0000000c0d0e7389 */ /* 0x00006400000c000b */
[----:B01----:R-:W-:Y:S01]  /*e430*/  ENDCOLLECTIVE ;  /* 0x000000000000791b */ /* 0x003fe20003800000 */
.L_x_294:
[----:B------:R-:W-:Y:S01]  /*e440*/  IMAD.MOV.U32 R13, RZ, RZ, R6 ;  /* 0x000000ffff0d7224 */ /* 0x000fe200078e0006 */
[----:B------:R-:W-:Y:S01]  /*e450*/  MOV R12, 0x1 ;  /* 0x00000001000c7802 */ /* 0x000fe20000000f00 */
[----:B------:R-:W-:-:S07]  /*e460*/  IMAD.MOV.U32 R5, RZ, RZ, R14 ;  /* 0x000000ffff057224 */ /* 0x000fce00078e000e */
[----:B------:R-:W-:Y:S05]  /*e470*/  WARPSYNC.COLLECTIVE R15, `(.L_x_295) ;  /* 0x000000000f087348 */ /* 0x000fea0003c00000 */
[----:B------:R0:W1:Y:S02]  /*e480*/  SHFL.IDX P6, R14, R13, R12, R11 ;  /* 0x0000000c0d0e7389 */ /* 0x00006400000c000b */
[----:B01----:R-:W-:Y:S01]  /*e490*/  ENDCOLLECTIVE ;  /* 0x000000000000791b */ /* 0x003fe20003800000 */
.L_x_295:
[----:B------:R-:W-:-:S05]  /*e4a0*/  @P0 LEA R5, P1, R9, R5, 0x1 ;  /* 0x0000000509050211 */ /* 0x000fca00078208ff */
[----:B------:R-:W-:Y:S01]  /*e4b0*/  @P0 IMAD.X R4, RZ, RZ, R4, P1 ;  /* 0x000000ffff040224 */ /* 0x000fe200008e0604 */
[----:B------:R-:W-:-:S04]  /*e4c0*/  ISETP.GE.AND P1, PT, R3, 0x21, PT ;  /* 0x000000210300780c */ /* 0x000fc80003f26270 */
        /* <DEDUP_REMOVED lines=9> */
[----:B------:R0:W-:Y:S02]  /*e560*/  @P0 LDGSTS.E.BYPASS.LTC128B.128 [R8+0x19400], desc[UR36][R4.64+0x80], !P2 ;  /* 0x1940008004080fae */ /* 0x0001e4000d101d64 */
[----:B0-----:R-:W-:Y:S01]  /*e570*/  IMAD.MOV.U32 R4, RZ, RZ, R14 ;  /* 0x000000ffff047224 */ /* 0x001fe200078e000e */
[----:B------:R-:W-:-:S07]  /*e580*/  @P1 LEA R8, R7, R23, 0x1 ;  /* 0x0000001707081211 */ /* 0x000fce00078e08ff */
[----:B------:R-:W-:Y:S05]  /*e590*/  WARPSYNC.COLLECTIVE R15, `(.L_x_296) ;  /* 0x000000000f087348 */ /* 0x000fea0003c00000 */
[----:B------:R0:W1:Y:S02]  /*e5a0*/  SHFL.IDX P6, R14, R13, R12, R11 ;  /* 0x0000000c0d0e7389 */ /* 0x00006400000c000b */
[----:B01----:R-:W-:Y:S01]  /*e5b0*/  ENDCOLLECTIVE ;  /* 0x000000000000791b */ /* 0x003fe20003800000 */
.L_x_296:
[----:B------:R-:W-:Y:S02]  /*e5c0*/  IMAD.MOV.U32 R13, RZ, RZ, R6 ;  /* 0x000000ffff0d7224 */ /* 0x000fe400078e0006 */
[----:B------:R-:W-:Y:S02]  /*e5d0*/  IMAD.MOV.U32 R12, RZ, RZ, 0x2 ;  /* 0x00000002ff0c7424 */ /* 0x000fe400078e00ff */
[----:B------:R-:W-:-:S07]  /*e5e0*/  IMAD.MOV.U32 R5, RZ, RZ, R14 ;  /* 0x000000ffff057224 */ /* 0x000fce00078e000e */
[----:B------:R-:W-:Y:S05]  /*e5f0*/  WARPSYNC.COLLECTIVE R15, `(.L_x_297) ;  /* 0x000000000f087348 */ /* 0x000fea0003c00000 */
[----:B------:R0:W1:Y:S02]  /*e600*/  SHFL.IDX P6, R14, R13, R12, R11 ;  /* 0x0000000c0d0e7389 */ /* 0x00006400000c000b */
[----:B01----:R-:W-:Y:S01]  /*e610*/  ENDCOLLECTIVE ;  /* 0x000000000000791b */ /* 0x003fe20003800000 */
.L_x_297:
        /* <DEDUP_REMOVED lines=17> */
.L_x_298:
[----:B------:R-:W-:Y:S02]  /*e730*/  @P1 IMAD R8, R7, 0x2, R23 ;  /* 0x0000000207081824 */ /* 0x000fe400078e0217 */
[----:B------:R-:W-:Y:S02]  /*e740*/  IMAD.MOV.U32 R13, RZ, RZ, R6 ;  /* 0x000000ffff0d7224 */ /* 0x000fe400078e0006 */
[----:B------:R-:W-:Y:S01]  /*e750*/  IMAD.MOV.U32 R12, RZ, RZ, 0x3 ;  /* 0x00000003ff0c7424 */ /* 0x000fe200078e00ff */
[----:B------:R-:W-:-:S07]  /*e760*/  MOV R5, R14 ;  /* 0x0000000e00057202 */ /* 0x000fce0000000f00 */
[----:B------:R-:W-:Y:S05]  /*e770*/  WARPSYNC.COLLECTIVE R15, `(.L_x_299) ;  /* 0x000000000f087348 */ /* 0x000fea0003c00000 */
[----:B------:R0:W1:Y:S02]  /*e780*/  SHFL.IDX P6, R14, R13, R12, R11 ;  /* 0x0000000c0d0e7389 */ /* 0x00006400000c000b */
[----:B01----:R-:W-:Y:S01]  /*e790*/  ENDCOLLECTIVE ;  /* 0x000000000000791b */ /* 0x003fe20003800000 */
.L_x_299:
[----:B------:R-:W-:-:S05]  /*e7a0*/  @P1 LEA R5, P0, R9, R5, 0x1 ;  /* 0x0000000509051211 */ /* 0x000fca00078008ff */
[----:B------:R-:W-:-:S05]  /*e7b0*/  @P1 IMAD.X R4, RZ, RZ, R4, P0 ;  /* 0x000000ffff041224 */ /* 0x000fca00000e0604 */
[----:B------:R-:W-:Y:S01]  /*e7c0*/  @P1 LOP3.LUT R5, R5, R4, RZ, 0x3c, !PT ;  /* 0x0000000405051212 */ /* 0x000fe200078e3cff */
[----:B------:R-:W-:-:S03]  /*e7d0*/  IMAD.MOV.U32 R13, RZ, RZ, R0 ;  /* 0x000000ffff0d7224 */ /* 0x000fc600078e0000 */
[----:B------:R-:W-:-:S04]  /*e7e0*/  @P1 LOP3.LUT R4, R5, R4, RZ, 0x3c, !PT ;  /* 0x0000000405041212 */ /* 0x000fc800078e3cff */
[----:B------:R-:W-:Y:S02]  /*e7f0*/  @P1 LOP3.LUT R5, R5, R4, RZ, 0x3c, !PT ;  /* 0x0000000405051212 */ /* 0x000fe400078e3cff */
[----:B------:R-:W-:-:S03]  /*e800*/  MOV R6, R14 ;  /* 0x0000000e00067202 */ /* 0x000fc60000000f00 */
[----:B------:R-:W-:Y:S01]  /*e810*/  @!PT LDS RZ, [RZ] ;  /* 0x00000000fffff984 */ /* 0x000fe20000000800 */
[----:B------:R-:W-:Y:S01]  /*e820*/  @!PT LDS RZ, [RZ] ;  /* 0x00000000fffff984 */ /* 0x000fe20000000800 */
[----:B------:R-:W-:Y:S01]  /*e830*/  @!PT LDS RZ, [RZ] ;  /* 0x00000000fffff984 */ /* 0x000fe20000000800 */
[----:B------:R0:W-:Y:S04]  /*e840*/  @P1 LDGSTS.E.BYPASS.LTC128B.128 [R8+0x16400], desc[UR36][R4.64], !P4 ;  /* 0x1640000004081fae */ /* 0x0001e8000e101d64 */
[----:B0-----:R-:W-:Y:S05]  /*e850*/  WARPSYNC.COLLECTIVE R15, `(.L_x_300) ;  /* 0x000000000f087348 */ /* 0x001fea0003c00000 */
[----:B------:R1:W2:Y:S02]  /*e860*/  SHFL.IDX P6, R14, R13, R12, R11 ;  /* 0x0000000c0d0e7389 */ /* 0x0002a400000c000b */
[----:B012---:R-:W-:Y:S01]  /*e870*/  ENDCOLLECTIVE ;  /* 0x000000000000791b */ /* 0x007fe20003800000 */
.L_x_300:
[----:B------:R-:W-:Y:S01]  /*e880*/  @!PT LDS RZ, [RZ] ;  /* 0x00000000fffff984 */ /* 0x000fe20000000800 */
[----:B------:R-:W-:Y:S01]  /*e890*/  @!PT LDS RZ, [RZ] ;  /* 0x00000000fffff984 */ /* 0x000fe20000000800 */
[----:B------:R-:W-:Y:S01]  /*e8a0*/  @!PT LDS RZ, [RZ] ;  /* 0x00000000fffff984 */ /* 0x000fe20000000800 */
[----:B------:R0:W-:Y:S04]  /*e8b0*/  @P1 LDGSTS.E.BYPASS.LTC128B.128 [R8+0x18400], desc[UR36][R4.64+0x40], !P3 ;  /* 0x1840004004081fae */ /* 0x0001e8000d901d64 */
[----:B------:R0:W-:Y:S01]  /*e8c0*/  @P1 LDGSTS.E.BYPASS.LTC128B.128 [R8+0x1a400], desc[UR36][R4.64+0x80], !P2 ;  /* 0x1a40008004081fae */ /* 0x0001e2000d101d64 */
[----:B------:R-:W-:Y:S01]  /*e8d0*/  IMAD.MOV.U32 R0, RZ, RZ, R14 ;  /* 0x000000ffff007224 */ /* 0x000fe200078e000e */
[----:B------:R-:W-:Y:S06]  /*e8e0*/  BRA `(.L_x_301) ;  /* 0xffffffc000f07947 */ /* 0x000fec000383ffff */
.L_x_233:
[----:B------:R-:W2:Y:S04]  /*e8f0*/  LDL.LU R11, [R1+0x28] ;  /* 0x00002800010b7983 */ /* 0x000ea80000300800 */
[----:B------:R0:W5:Y:S01]  /*e900*/  LDL R9, [R1+0x18] ;  /* 0x0000180001097983 */ /* 0x0001620000100800 */
[----:B------:R-:W-:Y:S02]  /*e910*/  IMAD.MOV.U32 R13, RZ, RZ, R0 ;  /* 0x000000ffff0d7224 */ /* 0x000fe400078e0000 */
[----:B------:R-:W-:Y:S02]  /*e920*/  IMAD.MOV.U32 R12, RZ, RZ, RZ ;  /* 0x000000ffff0c7224 */ /* 0x000fe400078e00ff */
[----:B------:R-:W-:Y:S02]  /*e930*/  IMAD.MOV.U32 R15, RZ, RZ, -0x1 ;  /* 0xffffffffff0f7424 */ /* 0x000fe400078e00ff */
[----:B------:R-:W-:-:S02]  /*e940*/  IMAD R17, R17, 0xc0, R21 ;  /* 0x000000c011117824 */ /* 0x000fc400078e0215 */
[----:B--2---:R-:W-:Y:S01]  /*e950*/  IMAD R2, R11, R10, RZ ;  /* 0x0000000a0b027224 */ /* 0x004fe200078e02ff */
[----:B0-----:R-:W-:-:S07]  /*e960*/  MOV R11, 0x1c1f ;  /* 0x00001c1f000b7802 */ /* 0x001fce0000000f00 */
[----:B-----5:R-:W-:Y:S05]  /*e970*/  WARPSYNC.COLLECTIVE R15, `(.L_x_302) ;  /* 0x000000000f087348 */ /* 0x020fea0003c00000 */
[----:B------:R0:W1:Y:S02]  /*e980*/  SHFL.IDX P6, R14, R13, R12, R11 ;  /* 0x0000000c0d0e7389 */ /* 0x00006400000c000b */
[----:B01---5:R-:W-:Y:S01]  /*e990*/  ENDCOLLECTIVE ;  /* 0x000000000000791b */ /* 0x023fe20003800000 */
.L_x_302:
[----:B------:R-:W-:Y:S02]  /*e9a0*/  IMAD.MOV.U32 R13, RZ, RZ, R4 ;  /* 0x000000ffff0d7224 */ /* 0x000fe400078e0004 */
[----:B------:R-:W-:-:S07]  /*e9b0*/  IMAD.MOV.U32 R6, RZ, RZ, R14 ;  /* 0x000000ffff067224 */ /* 0x000fce00078e000e */
[----:B------:R-:W-:Y:S05]  /*e9c0*/  WARPSYNC.COLLECTIVE R15, `(.L_x_303) ;  /* 0x000000000f087348 */ /* 0x000fea0003c00000 */
[----:B------:R0:W1:Y:S02]  /*e9d0*/  SHFL.IDX P6, R14, R13, R12, R11 ;  /* 0x0000000c0d0e7389 */ /* 0x00006400000c000b */
[----:B01----:R-:W-:Y:S01]  /*e9e0*/  ENDCOLLECTIVE ;  /* 0x000000000000791b */ /* 0x003fe20003800000 */
.L_x_303:
[----:B------:R-:W-:Y:S01]  /*e9f0*/  ISETP.GE.AND P2, PT, R17, R2, PT ;  /* 0x000000021100720c */ /* 0x000fe20003f46270 */
[----:B------:R-:W-:Y:S01]  /*ea00*/  IMAD.MOV.U32 R13, RZ, RZ, R0 ;  /* 0x000000ffff0d7224 */ /* 0x000fe200078e0000 */
[----:B------:R-:W-:Y:S01]  /*ea10*/  MOV R12, 0x1 ;  /* 0x00000001000c7802 */ /* 0x000fe20000000f00 */
[----:B------:R-:W-:-:S10]  /*ea20*/  IMAD.MOV.U32 R5, RZ, RZ, R14 ;  /* 0x000000ffff057224 */ /* 0x000fd400078e000e */
[----:B------:R-:W-:Y:S05]  /*ea30*/  WARPSYNC.COLLECTIVE R15, `(.L_x_304) ;  /* 0x000000000f087348 */ /* 0x000fea0003c00000 */
[----:B------:R0:W1:Y:S02]  /*ea40*/  SHFL.IDX P6, R14, R13, R12, R11 ;  /* 0x0000000c0d0e7389 */ /* 0x00006400000c000b */
[----:B01----:R-:W-:Y:S01]  /*ea50*/  ENDCOLLECTIVE ;  /* 0x000000000000791b */ /* 0x003fe20003800000 */
.L_x_304:
[----:B------:R-:W-:-:S04]  /*ea60*/  @!P2 LEA R5, P4, R20, R5, 0x1 ;  /* 0x000000051405a211 */ /* 0x000fc800078808ff */
[----:B------:R-:W-:-:S05]  /*ea70*/  @!P2 IADD3.X R6, RZ, R6, RZ, P4, !PT ;  /* 0x00000006ff06a210 */ /* 0x000fca00027fe4ff */
[----:B------:R-:W-:Y:S02]  /*ea80*/  @!P2 IMAD.MOV.U32 R7, RZ, RZ, R6 ;  /* 0x000000ffff07a224 */ /* 0x000fe400078e0006 */
[----:B------:R-:W-:Y:S02]  /*ea90*/  @!P2 IMAD.MOV.U32 R6, RZ, RZ, R5 ;  /* 0x000000ffff06a224 */ /* 0x000fe400078e0005 */
[----:B------:R-:W-:-:S03]  /*eaa0*/  IMAD.MOV.U32 R13, RZ, RZ, R4 ;  /* 0x000000ffff0d7224 */ /* 0x000fc600078e0004 */
[----:B------:R-:W-:Y:S01]  /*eab0*/  @!PT LDS RZ, [RZ] ;  /* 0x00000000fffff984 */ /* 0x000fe20000000800 */
[----:B------:R-:W-:Y:S01]  /*eac0*/  @!PT LDS RZ, [RZ] ;  /* 0x00000000fffff984 */ /* 0x000fe20000000800 */
[----:B------:R-:W-:Y:S01]  /*ead0*/  @!PT LDS RZ, [RZ] ;  /* 0x00000000fffff984 */ /* 0x000fe20000000800 */
[----:B------:R-:W-:Y:S04]  /*eae0*/  @!P2 LDGSTS.E.BYPASS.LTC128B.128 [R9+0xc400], desc[UR36][R6.64], !P3 ;  /* 0x0c4000000609afae */ /* 0x000fe8000d901d64 */
[----:B------:R-:W-:Y:S04]  /*eaf0*/  @!P2 LDGSTS.E.BYPASS.LTC128B.128 [R9+0xf400], desc[UR36][R6.64+0x40], !P0 ;  /* 0x0f4000400609afae */ /* 0x000fe8000c101d64 */
[----:B------:R0:W-:Y:S02]  /*eb00*/  @!P2 LDGSTS.E.BYPASS.LTC128B.128 [R9+0x12400], desc[UR36][R6.64+0x80], !P1 ;  /* 0x124000800609afae */ /* 0x0001e4000c901d64 */
[----:B0-----:R-:W-:-:S07]  /*eb10*/  IMAD.MOV.U32 R7, RZ, RZ, R14 ;  /* 0x000000ffff077224 */ /* 0x001fce00078e000e */
[----:B------:R-:W-:Y:S05]  /*eb20*/  WARPSYNC.COLLECTIVE R15, `(.L_x_305) ;  /* 0x000000000f087348 */ /* 0x000fea0003c00000 */
[----:B------:R0:W1:Y:S02]  /*eb30*/  SHFL.IDX P6, R14, R13, R12, R11 ;  /* 0x0000000c0d0e7389 */ /* 0x00006400000c000b */
[----:B01----:R-:W-:Y:S01]  /*eb40*/  ENDCOLLECTIVE ;  /* 0x000000000000791b */ /* 0x003fe20003800000 */
.L_x_305:
[----:B------:R-:W-:-:S05]  /*eb50*/  VIADD R5, R17, 0x20 ;  /* 0x0000002011057836 */ /* 0x000fca0000000000 */
[----:B------:R-:W-:Y:S01]  /*eb60*/  ISETP.GE.AND P2, PT, R5, R2, PT ;  /* 0x000000020500720c */ /* 0x000fe20003f46270 */
[----:B------:R-:W-:Y:S02]  /*eb70*/  IMAD.MOV.U32 R13, RZ, RZ, R0 ;  /* 0x000000ffff0d7224 */ /* 0x000fe400078e0000 */
[----:B------:R-:W-:Y:S02]  /*eb80*/  IMAD.MOV.U32 R12, RZ, RZ, 0x2 ;  /* 0x00000002ff0c7424 */ /* 0x000fe400078e00ff */
[----:B------:R-:W-:-:S08]  /*eb90*/  IMAD.MOV.U32 R5, RZ, RZ, R14 ;  /* 0x000000ffff057224 */ /* 0x000fd000078e000e */
[----:B------:R-:W-:Y:S05]  /*eba0*/  WARPSYNC.COLLECTIVE R15, `(.L_x_306) ;  /* 0x000000000f087348 */ /* 0x000fea0003c00000 */
[----:B------:R0:W1:Y:S02]  /*ebb0*/  SHFL.IDX P6, R14, R13, R12, R11 ;  /* 0x0000000c0d0e7389 */ /* 0x00006400000c000b */
[----:B01----:R-:W-:Y:S01]  /*ebc0*/  ENDCOLLECTIVE ;  /* 0x000000000000791b */ /* 0x003fe20003800000 */
.L_x_306:
[----:B------:R-:W-:-:S04]  /*ebd0*/  @!P2 LEA R5, P4, R20, R5, 0x1 ;  /* 0x000000051405a211 */ /* 0x000fc800078808ff */
[----:B------:R-:W-:Y:S01]  /*ebe0*/  @!P2 MOV R6, R5 ;  /* 0x000000050006a202 */ /* 0x000fe20000000f00 */
[----:B------:R-:W-:-:S05]  /*ebf0*/  @!P2 IMAD.X R7, RZ, RZ, R7, P4 ;  /* 0x000000ffff07a224 */ /* 0x000fca00020e0607 */
[----:B------:R-:W-:Y:S01]  /*ec00*/  @!PT LDS RZ, [RZ] ;  /* 0x00000000fffff984 */ /* 0x000fe20000000800 */
[----:B------:R-:W-:Y:S01]  /*ec10*/  @!PT LDS RZ, [RZ] ;  /* 0x00000000fffff984 */ /* 0x000fe20000000800 */
[----:B------:R-:W-:Y:S01]  /*ec20*/  @!PT LDS RZ, [RZ] ;  /* 0x00000000fffff984 */ /* 0x000fe20000000800 */
[----:B------:R-:W-:Y:S01]  /*ec30*/  @!P2 LDGSTS.E.BYPASS.LTC128B.128 [R9+0xcc00], desc[UR36][R6.64], !P3 ;  /* 0x0cc000000609afae */ /* 0x000fe2000d901d64 */
[----:B------:R-:W-:-:S03]  /*ec40*/  MOV R13, R4 ;  /* 0x00000004000d7202 */ /* 0x000fc60000000f00 */
[----:B------:R-:W-:Y:S04]  /*ec50*/  @!P2 LDGSTS.E.BYPASS.LTC128B.128 [R9+0xfc00], desc[UR36][R6.64+0x40], !P0 ;  /* 0x0fc000400609afae */ /* 0x000fe8000c101d64 */
[----:B------:R0:W-:Y:S02]  /*ec60*/  @!P2 LDGSTS.E.BYPASS.LTC128B.128 [R9+0x12c00], desc[UR36][R6.64+0x80], !P1 ;  /* 0x12c000800609afae */ /* 0x0001e4000c901d64 */
[----:B0-----:R-:W-:-:S07]  /*ec70*/  IMAD.MOV.U32 R7, RZ, RZ, R14 ;  /* 0x000000ffff077224 */ /* 0x001fce00078e000e */
[----:B------:R-:W-:Y:S05]  /*ec80*/  WARPSYNC.COLLECTIVE R15, `(.L_x_307) ;  /* 0x000000000f087348 */ /* 0x000fea0003c00000 */
[----:B------:R0:W1:Y:S02]  /*ec90*/  SHFL.IDX P6, R14, R13, R12, R11 ;  /* 0x0000000c0d0e7389 */ /* 0x00006400000c000b */
[----:B01----:R-:W-:Y:S01]  /*eca0*/  ENDCOLLECTIVE ;  /* 0x000000000000791b */ /* 0x003fe20003800000 */
.L_x_307:
[----:B------:R-:W-:-:S05]  /*ecb0*/  VIADD R5, R17, 0x40 ;  /* 0x0000004011057836 */ /* 0x000fca0000000000 */
[----:B------:R-:W-:Y:S01]  /*ecc0*/  ISETP.GE.AND P2, PT, R5, R2, PT ;  /* 0x000000020500720c */ /* 0x000fe20003f46270 */
[----:B------:R-:W-:Y:S01]  /*ecd0*/  IMAD.MOV.U32 R13, RZ, RZ, R0 ;  /* 0x000000ffff0d7224 */ /* 0x000fe200078e0000 */
[----:B------:R-:W-:Y:S01]  /*ece0*/  MOV R12, 0x3 ;  /* 0x00000003000c7802 */ /* 0x000fe20000000f00 */
[----:B------:R-:W-:-:S10]  /*ecf0*/  IMAD.MOV.U32 R5, RZ, RZ, R14 ;  /* 0x000000ffff057224 */ /* 0x000fd400078e000e */
[----:B------:R-:W-:Y:S05]  /*ed00*/  WARPSYNC.COLLECTIVE R15, `(.L_x_308) ;  /* 0x000000000f087348 */ /* 0x000fea0003c00000 */
[----:B------:R0:W1:Y:S02]  /*ed10*/  SHFL.IDX P6, R14, R13, R12, R11 ;  /* 0x0000000c0d0e7389 */ /* 0x00006400000c000b */
[----:B01----:R-:W-:Y:S01]  /*ed20*/  ENDCOLLECTIVE ;  /* 0x000000000000791b */ /* 0x003fe20003800000 */
.L_x_308:
[----:B------:R-:W-:Y:S01]  /*ed30*/  @!P2 LEA R5, P4, R20, R5, 0x1 ;  /* 0x000000051405a211 */ /* 0x000fe200078808ff */
[----:B------:R-:W-:Y:S02]  /*ed40*/  IMAD.MOV.U32 R13, RZ, RZ, R4 ;  /* 0x000000ffff0d7224 */ /* 0x000fe400078e0004 */
[----:B------:R-:W-:-:S10]  /*ed50*/  IMAD.MOV.U32 R0, RZ, RZ, R14 ;  /* 0x000000ffff007224 */ /* 0x000fd400078e000e */
[----:B------:R-:W-:Y:S05]  /*ed60*/  WARPSYNC.COLLECTIVE R15, `(.L_x_309) ;  /* 0x000000000f087348 */ /* 0x000fea0003c00000 */
[----:B------:R0:W1:Y:S02]  /*ed70*/  SHFL.IDX P6, R14, R13, R12, R11 ;  /* 0x0000000c0d0e7389 */ /* 0x00006400000c000b */
[----:B01----:R-:W-:Y:S01]  /*ed80*/  ENDCOLLECTIVE ;  /* 0x000000000000791b */ /* 0x003fe20003800000 */
.L_x_309:
[----:B------:R-:W-:Y:S02]  /*ed90*/  @!P2 IMAD.X R7, RZ, RZ, R7, P4 ;  /* 0x000000ffff07a224 */ /* 0x000fe400020e0607 */
[----:B------:R-:W-:Y:S02]  /*eda0*/  @!P2 IMAD.MOV.U32 R6, RZ, RZ, R5 ;  /* 0x000000ffff06a224 */ /* 0x000fe400078e0005 */
[----:B------:R-:W-:-:S03]  /*edb0*/  VIADD R5, R17, 0x60 ;  /* 0x0000006011057836 */ /* 0x000fc60000000000 */
[----:B------:R-:W-:Y:S01]  /*edc0*/  @!PT LDS RZ, [RZ] ;  /* 0x00000000fffff984 */ /* 0x000fe20000000800 */
[----:B------:R-:W-:Y:S01]  /*edd0*/  @!PT LDS RZ, [RZ] ;  /* 0x00000000fffff984 */ /* 0x000fe20000000800 */
[----:B------:R-:W-:Y:S01]  /*ede0*/  @!PT LDS RZ, [RZ] ;  /* 0x00000000fffff984 */ /* 0x000fe20000000800 */
[----:B------:R0:W-:Y:S04]  /*edf0*/  @!P2 LDGSTS.E.BYPASS.LTC128B.128 [R9+0xd400], desc[UR36][R6.64], !P3 ;  /* 0x0d4000000609afae */ /* 0x0001e8000d901d64 */
[----:B------:R0:W-:Y:S04]  /*ee00*/  @!P2 LDGSTS.E.BYPASS.LTC128B.128 [R9+0x10400], desc[UR36][R6.64+0x40], !P0 ;  /* 0x104000400609afae */ /* 0x0001e8000c101d64 */
[----:B------:R0:W-:Y:S01]  /*ee10*/  @!P2 LDGSTS.E.BYPASS.LTC128B.128 [R9+0x13400], desc[UR36][R6.64+0x80], !P1 ;  /* 0x134000800609afae */ /* 0x0001e2000c901d64 */
[----:B------:R-:W-:Y:S01]  /*ee20*/  ISETP.GE.AND P2, PT, R5, R2, PT ;  /* 0x000000020500720c */ /* 0x000fe20003f46270 */
[----:B------:R-:W-:-:S02]  /*ee30*/  IMAD.MOV.U32 R13, RZ, RZ, R3 ;  /* 0x000000ffff0d7224 */ /* 0x000fc400078e0003 */
[----:B------:R-:W-:Y:S02]  /*ee40*/  IMAD.MOV.U32 R12, RZ, RZ, RZ ;  /* 0x000000ffff0c7224 */ /* 0x000fe400078e00ff */
[----:B------:R-:W-:-:S08]  /*ee50*/  IMAD.MOV.U32 R4, RZ, RZ, R14 ;  /* 0x000000ffff047224 */ /* 0x000fd000078e000e */
[----:B0-----:R-:W-:Y:S05]  /*ee60*/  WARPSYNC.COLLECTIVE R15, `(.L_x_310) ;  /* 0x000000000f087348 */ /* 0x001fea0003c00000 */
[----:B------:R1:W2:Y:S02]  /*ee70*/  SHFL.IDX P6, R14, R13, R12, R11 ;  /* 0x0000000c0d0e7389 */ /* 0x0002a400000c000b */
[----:B012---:R-:W-:Y:S01]  /*ee80*/  ENDCOLLECTIVE ;  /* 0x000000000000791b */ /* 0x007fe20003800000 */
.L_x_310:
[----:B------:R-:W-:-:S04]  /*ee90*/  @!P2 LEA R4, P4, R20, R4, 0x1 ;  /* 0x000000041404a211 */ /* 0x000fc800078808ff */
[----:B------:R-:W-:-:S05]  /*eea0*/  @!P2 IADD3.X R0, RZ, R0, RZ, P4, !PT ;  /* 0x00000000ff00a210 */ /* 0x000fca00027fe4ff */
[----:B------:R-:W-:Y:S02]  /*eeb0*/  @!P2 IMAD.MOV.U32 R5, RZ, RZ, R0 ;  /* 0x000000ffff05a224 */ /* 0x000fe400078e0000 */
[----:B------:R-:W-:Y:S02]  /*eec0*/  VIADD R0, R17, 0x80 ;  /* 0x0000008011007836 */ /* 0x000fe40000000000 */
[----:B------:R-:W-:Y:S01]  /*eed0*/  IMAD.MOV.U32 R13, RZ, RZ, R8 ;  /* 0x000000ffff0d7224 */ /* 0x000fe200078e0008 */
[----:B------:R-:W-:Y:S01]  /*eee0*/  @!PT LDS RZ, [RZ] ;  /* 0x00000000fffff984 */ /* 0x000fe20000000800 */
[----:B------:R-:W-:Y:S01]  /*eef0*/  @!PT LDS RZ, [RZ] ;  /* 0x00000000fffff984 */ /* 0x000fe20000000800 */
[----:B------:R-:W-:Y:S01]  /*ef00*/  @!PT LDS RZ, [RZ] ;  /* 0x00000000fffff984 */ /* 0x000fe20000000800 */
[----:B------:R0:W-:Y:S04]  /*ef10*/  @!P2 LDGSTS.E.BYPASS.LTC128B.128 [R9+0xdc00], desc[UR36][R4.64], !P3 ;  /* 0x0dc000000409afae */ /* 0x0001e8000d901d64 */
[----:B------:R0:W-:Y:S04]  /*ef20*/  @!P2 LDGSTS.E.BYPASS.LTC128B.128 [R9+0x10c00], desc[UR36][R4.64+0x40], !P0 ;  /* 0x10c000400409afae */ /* 0x0001e8000c101d64 */
[----:B------:R0:W-:Y:S01]  /*ef30*/  @!P2 LDGSTS.E.BYPASS.LTC128B.128 [R9+0x13c00], desc[UR36][R4.64+0x80], !P1 ;  /* 0x13c000800409afae */ /* 0x0001e2000c901d64 */
[----:B------:R-:W-:-:S02]  /*ef40*/  ISETP.GE.AND P2, PT, R0, R2, PT ;  /* 0x000000020000720c */ /* 0x000fc40003f46270 */
[----:B------:R-:W-:-:S11]  /*ef50*/  MOV R0, R14 ;  /* 0x0000000e00007202 */ /* 0x000fd60000000f00 */
[----:B0-----:R-:W-:Y:S05]  /*ef60*/  WARPSYNC.COLLECTIVE R15, `(.L_x_311) ;  /* 0x000000000f087348 */ /* 0x001fea0003c00000 */
[----:B------:R1:W2:Y:S02]  /*ef70*/  SHFL.IDX P6, R14, R13, R12, R11 ;  /* 0x0000000c0d0e7389 */ /* 0x0002a400000c000b */
[----:B012---:R-:W-:Y:S01]  /*ef80*/  ENDCOLLECTIVE ;  /* 0x000000000000791b */ /* 0x007fe20003800000 */
.L_x_311:
[----:B------:R-:W-:Y:S01]  /*ef90*/  MOV R13, R3 ;  /* 0x00000003000d7202 */ /* 0x000fe20000000f00 */
[----:B------:R-:W-:Y:S02]  /*efa0*/  IMAD.MOV.U32 R12, RZ, RZ, 0x1 ;  /* 0x00000001ff0c7424 */ /* 0x000fe400078e00ff */
[----:B------:R-:W-:-:S07]  /*efb0*/  IMAD.MOV.U32 R4, RZ, RZ, R14 ;  /* 0x000000ffff047224 */ /* 0x000fce00078e000e */
[----:B------:R-:W-:Y:S05]  /*efc0*/  WARPSYNC.COLLECTIVE R15, `(.L_x_312) ;  /* 0x000000000f087348 */ /* 0x000fea0003c00000 */
[----:B------:R0:W1:Y:S02]  /*efd0*/  SHFL.IDX P6, R14, R13, R12, R11 ;  /* 0x0000000c0d0e7389 */ /* 0x00006400000c000b */
[----:B01----:R-:W-:Y:S01]  /*efe0*/  ENDCOLLECTIVE ;  /* 0x000000000000791b */ /* 0x003fe20003800000 */
.L_x_312:
[----:B------:R-:W-:-:S05]  /*eff0*/  @!P2 LEA R4, P4, R20, R4, 0x1 ;  /* 0x000000041404a211 */ /* 0x000fca00078808ff */
[----:B------:R-:W-:-:S04]  /*f000*/  @!P2 IMAD.X R0, RZ, RZ, R0, P4 ;  /* 0x000000ffff00a224 */ /* 0x000fc800020e0600 */
[----:B------:R-:W-:Y:S02]  /*f010*/  @!P2 IMAD.MOV.U32 R5, RZ, RZ, R0 ;  /* 0x000000ffff05a224 */ /* 0x000fe400078e0000 */
[----:B------:R-:W-:-:S03]  /*f020*/  IMAD.MOV.U32 R13, RZ, RZ, R8 ;  /* 0x000000ffff0d7224 */ /* 0x000fc600078e0008 */
[----:B------:R-:W-:Y:S01]  /*f030*/  @!PT LDS RZ, [RZ] ;  /* 0x00000000fffff984 */ /* 0x000fe20000000800 */
[----:B------:R-:W-:Y:S01]  /*f040*/  @!PT LDS RZ, [RZ] ;  /* 0x00000000fffff984 */ /* 0x000fe20000000800 */
[----:B------:R-:W-:Y:S01]  /*f050*/  @!PT LDS RZ, [RZ] ;  /* 0x00000000fffff984 */ /* 0x000fe20000000800 */
[----:B------:R0:W-:Y:S04]  /*f060*/  @!P2 LDGSTS.E.BYPASS.LTC128B.128 [R9+0xe400], desc[UR36][R4.64], !P3 ;  /* 0x0e4000000409afae */ /* 0x0001e8000d901d64 */
[----:B------:R0:W-:Y:S01]  /*f070*/  @!P2 LDGSTS.E.BYPASS.LTC128B.128 [R9+0x11400], desc[UR36][R4.64+0x40], !P0 ;  /* 0x114000400409afae */ /* 0x0001e2000c101d64 */
[----:B------:R-:W-:-:S03]  /*f080*/  IMAD.MOV.U32 R3, RZ, RZ, R14 ;  /* 0x000000ffff037224 */ /* 0x000fc600078e000e */
[----:B------:R0:W-:Y:S04]  /*f090*/  @!P2 LDGSTS.E.BYPASS.LTC128B.128 [R9+0x14400], desc[UR36][R4.64+0x80], !P1 ;  /* 0x144000800409afae */ /* 0x0001e8000c901d64 */
[----:B0-----:R-:W-:Y:S05]  /*f0a0*/  WARPSYNC.COLLECTIVE R15, `(.L_x_313) ;  /* 0x000000000f087348 */ /* 0x001fea0003c00000 */
[----:B------:R1:W2:Y:S02]  /*f0b0*/  SHFL.IDX P6, R14, R13, R12, R11 ;  /* 0x0000000c0d0e7389 */ /* 0x0002a400000c000b */
[----:B012---:R-:W-:Y:S01]  /*f0c0*/  ENDCOLLECTIVE ;  /* 0x000000000000791b */ /* 0x007fe20003800000 */
.L_x_313:
[----:B------:R-:W-:Y:S01]  /*f0d0*/  IMAD.MOV.U32 R8, RZ, RZ, R14 ;  /* 0x000000ffff087224 */ /* 0x000fe200078e000e */
[----:B------:R-:W-:Y:S06]  /*f0e0*/  BRA `(.L_x_314) ;  /* 0xffffffc800107947 */ /* 0x000fec000383ffff */
.L_x_236:
[----:B-1----:R1:W2:Y:S02]  /*f0f0*/  SYNCS.PHASECHK.TRANS64.TRYWAIT P0, [R23+URZ+0x2d820], R0 ;  /* 0x02d82000170075a7 */ /* 0x0022a4000800017f */
[----:B--2---:R-:W-:Y:S05]  /*f100*/  @!P0 NANOSLEEP.SYNCS 0x989680 ;  /* 0x009896800000895d */ /* 0x004fea0003900000 */
[----:B------:R-:W2:Y:S02]  /*f110*/  @!P0 SYNCS.PHASECHK.TRANS64 P0, [R23+URZ+0x2d820], R0 ;  /* 0x02d82000170085a7 */ /* 0x000ea4000800007f */
[----:B--2---:R-:W-:Y:S05]  /*f120*/  @!P0 BRA `(.L_x_236) ;  /* 0xfffffffc00f08947 */ /* 0x004fea000383ffff */
[----:B------:R-:W-:Y:S05]  /*f130*/  BRA `(.L_x_315) ;  /* 0xffffffc800787947 */ /* 0x000fea000383ffff */
.L_x_241:
[----:B0-----:R0:W1:Y:S02]  /*f140*/  SYNCS.PHASECHK.TRANS64.TRYWAIT P0, [R5+URZ+0x2d840], R0 ;  /* 0x02d84000050075a7 */ /* 0x001064000800017f */
[----:B-1----:R-:W-:Y:S05]  /*f150*/  @!P0 NANOSLEEP.SYNCS 0x989680 ;  /* 0x009896800000895d */ /* 0x002fea0003900000 */
[----:B------:R-:W1:Y:S02]  /*f160*/  @!P0 SYNCS.PHASECHK.TRANS64 P0, [R5+URZ+0x2d840], R0 ;  /* 0x02d84000050085a7 */ /* 0x000e64000800007f */
[----:B-1----:R-:W-:Y:S05]  /*f170*/  @!P0 BRA `(.L_x_241) ;  /* 0xfffffffc00f08947 */ /* 0x002fea000383ffff */
[----:B------:R-:W-:Y:S05]  /*f180*/  BRA `(.L_x_316) ;  /* 0xffffffcc006c7947 */ /* 0x000fea000383ffff */
.L_x_242:
        /* <DEDUP_REMOVED lines=8> */
.L_x_318:
[----:B------:R-:W-:Y:S05]  /*f210*/  BSYNC B1 ;  /* 0x0000000000017941 */ /* 0x000fea0003800000 */
.L_x_317:
[----:B------:R-:W0:Y:S01]  /*f220*/  S2R R21, SR_TID.X ;  /* 0x0000000000157919 */ /* 0x000e220000002100 */
[----:B------:R-:W-:Y:S01]  /*f230*/  MOV R13, R6 ;  /* 0x00000006000d7202 */ /* 0x000fe20000000f00 */
[----:B------:R-:W-:Y:S01]  /*f240*/  IMAD.MOV.U32 R12, RZ, RZ, RZ ;  /* 0x000000ffff0c7224 */ /* 0x000fe200078e00ff */
[----:B------:R-:W-:Y:S01]  /*f250*/  LOP3.LUT R22, R22, 0xffffff7f, RZ, 0xc0, !PT ;  /* 0xffffff7f16167812 */ /* 0x000fe200078ec0ff */
[----:B------:R-:W-:Y:S02]  /*f260*/  IMAD.MOV.U32 R11, RZ, RZ, 0x1c1f ;  /* 0x00001c1fff0b7424 */ /* 0x000fe400078e00ff */
[----:B------:R-:W-:Y:S01]  /*f270*/  IMAD.MOV.U32 R15, RZ, RZ, -0x1 ;  /* 0xffffffffff0f7424 */ /* 0x000fe200078e00ff */
[----:B------:R-:W-:Y:S01]  /*f280*/  @P1 LOP3.LUT R22, R22, 0x80, RZ, 0xfc, !PT ;  /* 0x0000008016161812 */ /* 0x000fe200078efcff */
[----:B------:R-:W-:Y:S02]  /*f290*/  IMAD.MOV.U32 R3, RZ, RZ, R14 ;  /* 0x000000ffff037224 */ /* 0x000fe400078e000e */
[----:B------:R-:W-:-:S07]  /*f2a0*/  IMAD R4, R4, 0x2, R23 ;  /* 0x0000000204047824 */ /* 0x000fce00078e0217 */
[----:B0-----:R-:W-:Y:S05]  /*f2b0*/  WARPSYNC.COLLECTIVE R15, `(.L_x_319) ;  /* 0x000000000f087348 */ /* 0x001fea0003c00000 */
[----:B------:R1:W2:Y:S02]  /*f2c0*/  SHFL.IDX P6, R14, R13, R12, R11 ;  /* 0x0000000c0d0e7389 */ /* 0x0002a400000c000b */
[----:B012---:R-:W-:Y:S01]  /*f2d0*/  ENDCOLLECTIVE ;  /* 0x000000000000791b */ /* 0x007fe20003800000 */
.L_x_319:
[----:B------:R-:W-:Y:S01]  /*f2e0*/  LOP3.LUT P1, RZ, R22, 0x4, RZ, 0xc0, !PT ;  /* 0x0000000416ff7812 */ /* 0x000fe2000782c0ff */
[----:B------:R-:W-:Y:S01]  /*f2f0*/  IMAD.MOV.U32 R13, RZ, RZ, R7 ;  /* 0x000000ffff0d7224 */ /* 0x000fe200078e0007 */
[----:B------:R-:W-:Y:S01]  /*f300*/  MOV R12, 0x1 ;  /* 0x00000001000c7802 */ /* 0x000fe20000000f00 */
[----:B------:R-:W-:Y:S01]  /*f310*/  IMAD.SHL.U32 R21, R21, 0x8, RZ ;  /* 0x0000000815157824 */ /* 0x000fe200078e00ff */
[----:B------:R-:W-:-:S09]  /*f320*/  MOV R2, R14 ;  /* 0x0000000e00027202 */ /* 0x000fd20000000f00 */
[----:B------:R-:W-:Y:S05]  /*f330*/  WARPSYNC.COLLECTIVE R15, `(.L_x_320) ;  /* 0x000000000f087348 */ /* 0x000fea0003c00000 */
[----:B------:R0:W1:Y:S02]  /*f340*/  SHFL.IDX P6, R14, R13, R12, R11 ;  /* 0x0000000c0d0e7389 */ /* 0x00006400000c000b */
[----:B01----:R-:W-:Y:S01]  /*f350*/  ENDCOLLECTIVE ;  /* 0x000000000000791b */ /* 0x003fe20003800000 */
.L_x_320:
        /* <DEDUP_REMOVED lines=15> */
.L_x_321:
[----:B------:R-:W-:Y:S01]  /*f450*/  MOV R13, R7 ;  /* 0x00000007000d7202 */ /* 0x000fe20000000f00 */
[----:B------:R-:W-:Y:S02]  /*f460*/  IMAD.MOV.U32 R12, RZ, RZ, 0x2 ;  /* 0x00000002ff0c7424 */ /* 0x000fe400078e00ff */
[----:B------:R-:W-:-:S07]  /*f470*/  IMAD.MOV.U32 R2, RZ, RZ, R14 ;  /* 0x000000ffff027224 */ /* 0x000fce00078e000e */
[----:B------:R-:W-:Y:S05]  /*f480*/  WARPSYNC.COLLECTIVE R15, `(.L_x_322) ;  /* 0x000000000f087348 */ /* 0x000fea0003c00000 */
[----:B------:R0:W1:Y:S02]  /*f490*/  SHFL.IDX P6, R14, R13, R12, R11 ;  /* 0x0000000c0d0e7389 */ /* 0x00006400000c000b */
[----:B01----:R-:W-:Y:S01]  /*f4a0*/  ENDCOLLECTIVE ;  /* 0x000000000000791b */ /* 0x003fe20003800000 */
.L_x_322:
        /* <DEDUP_REMOVED lines=13> */
.L_x_323:
[----:B------:R-:W-:Y:S02]  /*f580*/  IMAD.MOV.U32 R13, RZ, RZ, R7 ;  /* 0x000000ffff0d7224 */ /* 0x000fe400078e0007 */
[----:B------:R-:W-:Y:S02]  /*f590*/  IMAD.MOV.U32 R12, RZ, RZ, 0x3 ;  /* 0x00000003ff0c7424 */ /* 0x000fe400078e00ff */
[----:B------:R-:W-:-:S07]  /*f5a0*/  IMAD.MOV.U32 R2, RZ, RZ, R14 ;  /* 0x000000ffff027224 */ /* 0x000fce00078e000e */
[----:B------:R-:W-:Y:S05]  /*f5b0*/  WARPSYNC.COLLECTIVE R15, `(.L_x_324) ;  /* 0x000000000f087348 */ /* 0x000fea0003c00000 */
[----:B------:R0:W1:Y:S02]  /*f5c0*/  SHFL.IDX P6, R14, R13, R12, R11 ;  /* 0x0000000c0d0e7389 */ /* 0x00006400000c000b */
[----:B01----:R-:W-:Y:S01]  /*f5d0*/  ENDCOLLECTIVE ;  /* 0x000000000000791b */ /* 0x003fe20003800000 */
.L_x_324:
[----:B------:R-:W-:-:S04]  /*f5e0*/  IADD3 R2, P0, R2, R0, RZ ;  /* 0x0000000002027210 */ /* 0x000fc80007f1e0ff */
[----:B------:R-:W-:-:S05]  /*f5f0*/  IADD3.X R3, RZ, R21, RZ, P0, !PT ;  /* 0x00000015ff037210 */ /* 0x000fca00007fe4ff */
[----:B------:R-:W-:Y:S01]  /*f600*/  @!PT LDS RZ, [RZ] ;  /* 0x00000000fffff984 */ /* 0x000fe20000000800 */
[----:B------:R-:W-:Y:S01]  /*f610*/  @!PT LDS RZ, [RZ] ;  /* 0x00000000fffff984 */ /* 0x000fe20000000800 */
[----:B------:R-:W-:Y:S01]  /*f620*/  @!PT LDS RZ, [RZ] ;  /* 0x00000000fffff984 */ /* 0x000fe20000000800 */
[----:B------:R0:W-:Y:S01]  /*f630*/  LDGSTS.E.BYPASS.LTC128B.128 [R4+0x16400], desc[UR36][R2.64], !P1 ;  /* 0x1640000002047fae */ /* 0x0001e2000c901d64 */
[----:B------:R-:W-:Y:S01]  /*f640*/  LOP3.LUT P1, RZ, R22, 0x80, RZ, 0xc0, !PT ;  /* 0x0000008016ff7812 */ /* 0x000fe2000782c0ff */
[----:B------:R-:W-:Y:S02]  /*f650*/  IMAD.MOV.U32 R13, RZ, RZ, R6 ;  /* 0x000000ffff0d7224 */ /* 0x000fe400078e0006 */
[----:B------:R0:W-:Y:S04]  /*f660*/  LDGSTS.E.BYPASS.LTC128B.128 [R4+0x18400], desc[UR36][R2.64+0x40], !P5 ;  /* 0x1840004002047fae */ /* 0x0001e8000e901d64 */
[----:B------:R0:W-:Y:S01]  /*f670*/  LDGSTS.E.BYPASS.LTC128B.128 [R4+0x1a400], desc[UR36][R2.64+0x80], !P4 ;  /* 0x1a40008002047fae */ /* 0x0001e2000e101d64 */
[----:B------:R-:W-:-:S07]  /*f680*/  IMAD.MOV.U32 R21, RZ, RZ, R14 ;  /* 0x000000ffff157224 */ /* 0x000fce00078e000e */
[----:B0-----:R-:W-:Y:S05]  /*f690*/  WARPSYNC.COLLECTIVE R15, `(.L_x_325) ;  /* 0x000000000f087348 */ /* 0x001fea0003c00000 */
[----:B------:R1:W2:Y:S02]  /*f6a0*/  SHFL.IDX P6, R14, R13, R12, R11 ;  /* 0x0000000c0d0e7389 */ /* 0x0002a400000c000b */
[----:B012---:R-:W-:Y:S01]  /*f6b0*/  ENDCOLLECTIVE ;  /* 0x000000000000791b */ /* 0x007fe20003800000 */
.L_x_325:
[----:B------:R-:W-:Y:S01]  /*f6c0*/  MOV R2, R14 ;  /* 0x0000000e00027202 */ /* 0x000fe20000000f00 */
[----:B------:R-:W-:Y:S06]  /*f6d0*/  BRA `(.L_x_326) ;  /* 0xffffffcc000c7947 */ /* 0x000fec000383ffff */
.L_x_247:
[----:B-1----:R1:W2:Y:S02]  /*f6e0*/  SYNCS.PHASECHK.TRANS64.TRYWAIT P0, [R5+URZ+0x2d860], R2 ;  /* 0x02d86002050075a7 */ /* 0x0022a4000800017f */
[----:B--2---:R-:W-:Y:S05]  /*f6f0*/  @!P0 NANOSLEEP.SYNCS 0x989680 ;  /* 0x009896800000895d */ /* 0x004fea0003900000 */
[----:B------:R-:W2:Y:S02]  /*f700*/  @!P0 SYNCS.PHASECHK.TRANS64 P0, [R5+URZ+0x2d860], R2 ;  /* 0x02d86002050085a7 */ /* 0x000ea4000800007f */
[----:B--2---:R-:W-:Y:S05]  /*f710*/  @!P0 BRA `(.L_x_247) ;  /* 0xfffffffc00f08947 */ /* 0x004fea000383ffff */
[----:B------:R-:W-:Y:S05]  /*f720*/  BRA `(.L_x_327) ;  /* 0xffffffcc00707947 */ /* 0x000fea000383ffff */
.L_x_248:
[----:B------:R-:W-:Y:S01]  /*f730*/  BSSY B1, `(.L_x_328) ;  /* 0x0000008000017945 */ /* 0x000fe20003800000 */
[----:B------:R-:W-:Y:S02]  /*f740*/  IMAD.MOV.U32 R13, RZ, RZ, R25 ;  /* 0x000000ffff0d7224 */ /* 0x000fe400078e0019 */
[----:B------:R-:W-:Y:S02]  /*f750*/  IMAD.MOV.U32 R12, RZ, RZ, RZ ;  /* 0x000000ffff0c7224 */ /* 0x000fe400078e00ff */
[----:B------:R-:W-:Y:S02]  /*f760*/  IMAD.MOV.U32 R11, RZ, RZ, 0x1c1f ;  /* 0x00001c1fff0b7424 */ /* 0x000fe400078e00ff */
[----:B------:R-:W-:-:S07]  /*f770*/  IMAD.MOV.U32 R15, RZ, RZ, -0x1 ;  /* 0xffffffffff0f7424 */ /* 0x000fce00078e00ff */
[----:B-1----:R-:W-:Y:S05]  /*f780*/  WARPSYNC.COLLECTIVE R15, `(.L_x_329) ;  /* 0x000000000f087348 */ /* 0x002fea0003c00000 */
[----:B------:R0:W2:Y:S02]  /*f790*/  SHFL.IDX P6, R14, R13, R12, R11 ;  /* 0x0000000c0d0e7389 */ /* 0x0000a400000c000b */
[----:B012---:R-:W-:Y:S01]  /*f7a0*/  ENDCOLLECTIVE ;  /* 0x000000000000791b */ /* 0x007fe20003800000 */
.L_x_329:
[----:B------:R-:W-:Y:S05]  /*f7b0*/  BSYNC B1 ;  /* 0x0000000000017941 */ /* 0x000fea0003800000 */
.L_x_328:
[----:B------:R-:W-:Y:S01]  /*f7c0*/  IMAD.MOV.U32 R13, RZ, RZ, R24 ;  /* 0x000000ffff0d7224 */ /* 0x000fe200078e0018 */
[----:B------:R-:W-:Y:S01]  /*f7d0*/  MOV R15, 0xffffffff ;  /* 0xffffffff000f7802 */ /* 0x000fe20000000f00 */
[----:B------:R-:W-:Y:S01]  /*f7e0*/  IMAD.MOV.U32 R12, RZ, RZ, RZ ;  /* 0x000000ffff0c7224 */ /* 0x000fe200078e00ff */
[----:B------:R-:W-:Y:S01]  /*f7f0*/  MOV R3, R14 ;  /* 0x0000000e00037202 */ /* 0x000fe20000000f00 */
[----:B------:R-:W-:Y:S02]  /*f800*/  IMAD.MOV.U32 R11, RZ, RZ, 0x1c1f ;  /* 0x00001c1fff0b7424 */ /* 0x000fe400078e00ff */
[----:B------:R-:W-:-:S07]  /*f810*/  IMAD R4, R4, 0x2, R23 ;  /* 0x0000000204047824 */ /* 0x000fce00078e0217 */
[----:B------:R-:W-:Y:S05]  /*f820*/  WARPSYNC.COLLECTIVE R15, `(.L_x_330) ;  /* 0x000000000f087348 */ /* 0x000fea0003c00000 */
[----:B------:R0:W1:Y:S02]  /*f830*/  SHFL.IDX P6, R14, R13, R12, R11 ;  /* 0x0000000c0d0e7389 */ /* 0x00006400000c000b */
[----:B01----:R-:W-:Y:S01]  /*f840*/  ENDCOLLECTIVE ;  /* 0x000000000000791b */ /* 0x003fe20003800000 */
.L_x_330:
[----:B------:R-:W-:Y:S01]  /*f850*/  MOV R13, R25 ;  /* 0x00000019000d7202 */ /* 0x000fe20000000f00 */
[----:B------:R-:W-:Y:S02]  /*f860*/  IMAD.MOV.U32 R12, RZ, RZ, 0x1 ;  /* 0x00000001ff0c7424 */ /* 0x000fe400078e00ff */
[----:B------:R-:W-:-:S07]  /*f870*/  IMAD.MOV.U32 R2, RZ, RZ, R14 ;  /* 0x000000ffff027224 */ /* 0x000fce00078e000e */
[----:B------:R-:W-:Y:S05]  /*f880*/  WARPSYNC.COLLECTIVE R15, `(.L_x_331) ;  /* 0x000000000f087348 */ /* 0x000fea0003c00000 */
[----:B------:R0:W1:Y:S02]  /*f890*/  SHFL.IDX P6, R14, R13, R12, R11 ;  /* 0x0000000c0d0e7389 */ /* 0x00006400000c000b */
[----:B01----:R-:W-:Y:S01]  /*f8a0*/  ENDCOLLECTIVE ;  /* 0x000000000000791b */ /* 0x003fe20003800000 */
.L_x_331:
        /* <DEDUP_REMOVED lines=16> */
.L_x_332:
[----:B------:R-:W-:Y:S02]  /*f9b0*/  IMAD.MOV.U32 R13, RZ, RZ, R25 ;  /* 0x000000ffff0d7224 */ /* 0x000fe400078e0019 */
[----:B------:R-:W-:Y:S01]  /*f9c0*/  IMAD.MOV.U32 R12, RZ, RZ, 0x2 ;  /* 0x00000002ff0c7424 */ /* 0x000fe200078e00ff */
[----:B------:R-:W-:-:S07]  /*f9d0*/  MOV R2, R14 ;  /* 0x0000000e00027202 */ /* 0x000fce0000000f00 */
[----:B------:R-:W-:Y:S05]  /*f9e0*/  WARPSYNC.COLLECTIVE R15, `(.L_x_333) ;  /* 0x000000000f087348 */ /* 0x000fea0003c00000 */
[----:B------:R0:W1:Y:S02]  /*f9f0*/  SHFL.IDX P6, R14, R13, R12, R11 ;  /* 0x0000000c0d0e7389 */ /* 0x00006400000c000b */
[----:B01----:R-:W-:Y:S01]  /*fa00*/  ENDCOLLECTIVE ;  /* 0x000000000000791b */ /* 0x003fe20003800000 */
.L_x_333:
        /* <DEDUP_REMOVED lines=12> */
[----:B0-----:R-:W-:-:S07]  /*fad0*/  MOV R3, R14 ;  /* 0x0000000e00037202 */ /* 0x001fce0000000f00 */
[----:B------:R-:W-:Y:S05]  /*fae0*/  WARPSYNC.COLLECTIVE R15, `(.L_x_334) ;  /* 0x000000000f087348 */ /* 0x000fea0003c00000 */
[----:B------:R0:W1:Y:S02]  /*faf0*/  SHFL.IDX P6, R14, R13, R12, R11 ;  /* 0x0000000c0d0e7389 */ /* 0x00006400000c000b */
[----:B01----:R-:W-:Y:S01]  /*fb00*/  ENDCOLLECTIVE ;  /* 0x000000000000791b */ /* 0x003fe20003800000 */
.L_x_334:
[----:B------:R-:W-:Y:S01]  /*fb10*/  MOV R13, R25 ;  /* 0x00000019000d7202 */ /* 0x000fe20000000f00 */
[----:B------:R-:W-:Y:S02]  /*fb20*/  IMAD.MOV.U32 R12, RZ, RZ, 0x3 ;  /* 0x00000003ff0c7424 */ /* 0x000fe400078e00ff */
[----:B------:R-:W-:-:S07]  /*fb30*/  IMAD.MOV.U32 R2, RZ, RZ, R14 ;  /* 0x000000ffff027224 */ /* 0x000fce00078e000e */
[----:B------:R-:W-:Y:S05]  /*fb40*/  WARPSYNC.COLLECTIVE R15, `(.L_x_335) ;  /* 0x000000000f087348 */ /* 0x000fea0003c00000 */
[----:B------:R0:W1:Y:S02]  /*fb50*/  SHFL.IDX P6, R14, R13, R12, R11 ;  /* 0x0000000c0d0e7389 */ /* 0x00006400000c000b */
[----:B01----:R-:W-:Y:S01]  /*fb60*/  ENDCOLLECTIVE ;  /* 0x000000000000791b */ /* 0x003fe20003800000 */
.L_x_335:
        /* <DEDUP_REMOVED lines=13> */
.L_x_336:
[----:B------:R-:W-:Y:S01]  /*fc40*/  @!PT LDS RZ, [RZ] ;  /* 0x00000000fffff984 */ /* 0x000fe20000000800 */
[----:B------:R-:W-:Y:S01]  /*fc50*/  @!PT LDS RZ, [RZ] ;  /* 0x00000000fffff984 */ /* 0x000fe20000000800 */
[----:B------:R-:W-:Y:S01]  /*fc60*/  @!PT LDS RZ, [RZ] ;  /* 0x00000000fffff984 */ /* 0x000fe20000000800 */
[----:B------:R-:W-:Y:S01]  /*fc70*/  LDGSTS.E.BYPASS.LTC128B.128 [R4+0x3400], desc[UR36][R2.64+0x40], !P0 ;  /* 0x0340004002047fae */ /* 0x000fe2000c101d64 */
[----:B------:R-:W-:-:S13]  /*fc80*/  ISETP.LT.OR P0, PT, R6, 0x41, P1 ;  /* 0x000000410600780c */ /* 0x000fda0000f01670 */
[----:B------:R0:W-:Y:S02]  /*fc90*/  LDGSTS.E.BYPASS.LTC128B.128 [R4+0x5400], desc[UR36][R2.64+0x80], !P0 ;  /* 0x0540008002047fae */ /* 0x0001e4000c101d64 */
[----:B0-----:R-:W-:Y:S01]  /*fca0*/  MOV R2, R14 ;  /* 0x0000000e00027202 */ /* 0x001fe20000000f00 */
[----:B------:R-:W-:Y:S06]  /*fcb0*/  BRA `(.L_x_337) ;  /* 0xffffffc800d47947 */ /* 0x000fec000383ffff */
.L_x_256:
[----:B-1----:R1:W2:Y:S02]  /*fcc0*/  SYNCS.PHASECHK.TRANS64.TRYWAIT P0, [R0+URZ+0x2d860], R3 ;  /* 0x02d86003000075a7 */ /* 0x0022a4000800017f */
[----:B--2---:R-:W-:Y:S05]  /*fcd0*/  @!P0 NANOSLEEP.SYNCS 0x989680 ;  /* 0x009896800000895d */ /* 0x004fea0003900000 */
[----:B------:R-:W2:Y:S02]  /*fce0*/  @!P0 SYNCS.PHASECHK.TRANS64 P0, [R0+URZ+0x2d860], R3 ;  /* 0x02d86003000085a7 */ /* 0x000ea4000800007f */
[----:B--2---:R-:W-:Y:S05]  /*fcf0*/  @!P0 BRA `(.L_x_256) ;  /* 0xfffffffc00f08947 */ /* 0x004fea000383ffff */
[----:B------:R-:W-:Y:S05]  /*fd00*/  BRA `(.L_x_338) ;  /* 0xffffffd000047947 */ /* 0x000fea000383ffff */
.L_x_257:
[----:B------:R-:W-:Y:S01]  /*fd10*/  BSSY B0, `(.L_x_339) ;  /* 0x0000008000007945 */ /* 0x000fe20003800000 */
[----:B------:R-:W-:Y:S01]  /*fd20*/  IMAD.MOV.U32 R13, RZ, RZ, R25 ;  /* 0x000000ffff0d7224 */ /* 0x000fe200078e0019 */
[----:B------:R-:W-:Y:S01]  /*fd30*/  MOV R15, 0xffffffff ;  /* 0xffffffff000f7802 */ /* 0x000fe20000000f00 */
[----:B------:R-:W-:Y:S02]  /*fd40*/  IMAD.MOV.U32 R12, RZ, RZ, RZ ;  /* 0x000000ffff0c7224 */ /* 0x000fe400078e00ff */
[----:B------:R-:W-:-:S07]  /*fd50*/  IMAD.MOV.U32 R11, RZ, RZ, 0x1c1f ;  /* 0x00001c1fff0b7424 */ /* 0x000fce00078e00ff */
[----:B-1----:R-:W-:Y:S05]  /*fd60*/  WARPSYNC.COLLECTIVE R15, `(.L_x_340) ;  /* 0x000000000f087348 */ /* 0x002fea0003c00000 */
[----:B------:R0:W2:Y:S02]  /*fd70*/  SHFL.IDX P6, R14, R13, R12, R11 ;  /* 0x0000000c0d0e7389 */ /* 0x0000a400000c000b */
[----:B012---:R-:W-:Y:S01]  /*fd80*/  ENDCOLLECTIVE ;  /* 0x000000000000791b */ /* 0x007fe20003800000 */
.L_x_340:
[----:B------:R-:W-:Y:S05]  /*fd90*/  BSYNC B0 ;  /* 0x0000000000007941 */ /* 0x000fea0003800000 */
.L_x_339:
[----:B------:R-:W0:Y:S01]  /*fda0*/  S2R R2, SR_TID.X ;  /* 0x0000000000027919 */ /* 0x000e220000002100 */
[----:B------:R-:W-:Y:S01]  /*fdb0*/  IMAD.MOV.U32 R13, RZ, RZ, R24 ;  /* 0x000000ffff0d7224 */ /* 0x000fe200078e0018 */
[----:B------:R-:W-:Y:S01]  /*fdc0*/  MOV R11, 0x1c1f ;  /* 0x00001c1f000b7802 */ /* 0x000fe20000000f00 */
[----:B------:R-:W-:Y:S02]  /*fdd0*/  IMAD.MOV.U32 R12, RZ, RZ, RZ ;  /* 0x000000ffff0c7224 */ /* 0x000fe400078e00ff */
[----:B------:R-:W-:Y:S02]  /*fde0*/  IMAD.MOV.U32 R15, RZ, RZ, -0x1 ;  /* 0xffffffffff0f7424 */ /* 0x000fe400078e00ff */
[----:B------:R-:W-:Y:S02]  /*fdf0*/  IMAD.MOV.U32 R3, RZ, RZ, R14 ;  /* 0x000000ffff037224 */ /* 0x000fe400078e000e */
[----:B------:R-:W-:-:S07]  /*fe00*/  IMAD R4, R4, 0x2, R23 ;  /* 0x0000000204047824 */ /* 0x000fce00078e0217 */
[----:B0-----:R-:W-:Y:S05]  /*fe10*/  WARPSYNC.COLLECTIVE R15, `(.L_x_341) ;  /* 0x000000000f087348 */ /* 0x001fea0003c00000 */
[----:B------:R1:W2:Y:S02]  /*fe20*/  SHFL.IDX P6, R14, R13, R12, R11 ;  /* 0x0000000c0d0e7389 */ /* 0x0002a400000c000b */
[----:B012---:R-:W-:Y:S01]  /*fe30*/  ENDCOLLECTIVE ;  /* 0x000000000000791b */ /* 0x007fe20003800000 */
.L_x_341:
[----:B------:R-:W-:Y:S01]  /*fe40*/  ULDC UR4, c[0x0][0x2f4] ;  /* 0x0000bd0000047ab9 */ /* 0x000fe20000000800 */
[----:B------:R-:W-:Y:S02]  /*fe50*/  IMAD.MOV.U32 R13, RZ, RZ, R25 ;  /* 0x000000ffff0d7224 */ /* 0x000fe400078e0019 */
[----:B------:R-:W-:Y:S02]  /*fe60*/  IMAD.MOV.U32 R12, RZ, RZ, 0x1 ;  /* 0x00000001ff0c7424 */ /* 0x000fe400078e00ff */
[----:B------:R-:W-:-:S05]  /*fe70*/  IMAD.SHL.U32 R7, R2, 0x8, RZ ;  /* 0x0000000802077824 */ /* 0x000fca00078e00ff */
[----:B------:R-:W-:-:S04]  /*fe80*/  LOP3.LUT R7, R7, 0x18, RZ, 0xc0, !PT ;  /* 0x0000001807077812 */ /* 0x000fc800078ec0ff */
[C---:B------:R-:W-:Y:S01]  /*fe90*/  ISETP.GE.AND P2, PT, R7.reuse, UR4, PT ;  /* 0x0000000407007c0c */ /* 0x040fe2000bf46270 */
[C---:B------:R-:W-:Y:S01]  /*fea0*/  IMAD.SHL.U32 R5, R7.reuse, 0x2, RZ ;  /* 0x0000000207057824 */ /* 0x040fe200078e00ff */
[C---:B------:R-:W-:Y:S02]  /*feb0*/  LOP3.LUT R8, R7.reuse, 0x20, RZ, 0xfc, !PT ;  /* 0x0000002007087812 */ /* 0x040fe400078efcff */
[----:B------:R-:W-:Y:S02]  /*fec0*/  LOP3.LUT R7, R7, 0x40, RZ, 0xfc, !PT ;  /* 0x0000004007077812 */ /* 0x000fe400078efcff */
[----:B------:R-:W-:Y:S02]  /*fed0*/  IADD3 R2, P0, R14, R5, RZ ;  /* 0x000000050e027210 */ /* 0x000fe40007f1e0ff */
[----:B------:R-:W-:Y:S02]  /*fee0*/  ISETP.LT.OR P3, PT, R6, 0x1, P2 ;  /* 0x000000010600780c */ /* 0x000fe40001761670 */
[----:B------:R-:W-:-:S02]  /*fef0*/  IADD3.X R3, RZ, R3, RZ, P0, !PT ;  /* 0x00000003ff037210 */ /* 0x000fc400007fe4ff */
[----:B------:R-:W-:Y:S02]  /*ff00*/  ISETP.GE.AND P1, PT, R8, UR4, PT ;  /* 0x0000000408007c0c */ /* 0x000fe4000bf26270 */
[----:B------:R-:W-:-:S13]  /*ff10*/  ISETP.GE.AND P0, PT, R7, UR4, PT ;  /* 0x0000000407007c0c */ /* 0x000fda000bf06270 */
[----:B------:R-:W-:Y:S05]  /*ff20*/  WARPSYNC.COLLECTIVE R15, `(.L_x_342) ;  /* 0x000000000f087348 */ /* 0x000fea0003c00000 */
[----:B------:R0:W1:Y:S02]  /*ff30*/  SHFL.IDX P6, R14, R13, R12, R11 ;  /* 0x0000000c0d0e7389 */ /* 0x00006400000c000b */
[----:B01----:R-:W-:Y:S01]  /*ff40*/  ENDCOLLECTIVE ;  /* 0x000000000000791b */ /* 0x003fe20003800000 */
.L_x_342:
[C---:B------:R-:W-:Y:S01]  /*ff50*/  ISETP.LT.OR P4, PT, R6.reuse, 0x1, P1 ;  /* 0x000000010600780c */ /* 0x040fe20000f81670 */
[----:B------:R-:W-:Y:S01]  /*ff60*/  @!PT LDS RZ, [RZ] ;  /* 0x00000000fffff984 */ /* 0x000fe20000000800 */
[----:B------:R-:W-:Y:S01]  /*ff70*/  @!PT LDS RZ, [RZ] ;  /* 0x00000000fffff984 */ /* 0x000fe20000000800 */
[----:B------:R-:W-:Y:S01]  /*ff80*/  @!PT LDS RZ, [RZ] ;  /* 0x00000000fffff984 */ /* 0x000fe20000000800 */
[----:B------:R-:W-:Y:S01]  /*ff90*/  LDGSTS.E.BYPASS.LTC128B.128 [R4+0x400], desc[UR36][R2.64], !P3 ;  /* 0x0040000002047fae */ /* 0x000fe2000d901d64 */
[----:B------:R-:W-:Y:S01]  /*ffa0*/  ISETP.LT.OR P3, PT, R6, 0x1, P0 ;  /* 0x000000010600780c */ /* 0x000fe20000761670 */
[----:B------:R-:W-:-:S10]  /*ffb0*/  IMAD.MOV.U32 R13, RZ, RZ, R24 ;  /* 0x000000ffff0d7224 */ /* 0x000fd400078e0018 */
[----:B------:R-:W-:Y:S04]  /*ffc0*/  LDGSTS.E.BYPASS.LTC128B.128 [R4+0x2400], desc[UR36][R2.64+0x40], !P4 ;  /* 0x0240004002047fae */ /* 0x000fe8000e101d64 */
[----:B------:R0:W-:Y:S01]  /*ffd0*/  LDGSTS.E.BYPASS.LTC128B.128 [R4+0x4400], desc[UR36][R2.64+0x80], !P3 ;  /* 0x0440008002047fae */ /* 0x0001e2000d901d64 */
[----:B------:R-:W-:Y:S02]  /*ffe0*/  ISETP.LT.OR P3, PT, R6, 0x21, P2 ;  /* 0x000000210600780c */ /* 0x000fe40001761670 */
[----:B0-----:R-:W-:-:S11]  /*fff0*/  MOV R3, R14 ;  /* 0x0000000e00037202 */ /* 0x001fd60000000f00 */
[----:B------:R-:W-:Y:S05]  /*10000*/  WARPSYNC.COLLECTIVE R15, `(.L_x_343) ;  /* 0x000000000f087348 */ /* 0x000fea0003c00000 */
[----:B------:R0:W1:Y:S02]  /*10010*/  SHFL.IDX P6, R14, R13, R12, R11 ;  /* 0x0000000c0d0e7389 */ /* 0x00006400000c000b */
[----:B01----:R-:W-:Y:S01]  /*10020*/  ENDCOLLECTIVE ;  /* 0x000000000000791b */ /* 0x003fe20003800000 */
.L_x_343:
[----:B------:R-:W-:Y:S01]  /*10030*/  IMAD.MOV.U32 R13, RZ, RZ, R25 ;  /* 0x000000ffff0d7224 */ /* 0x000fe200078e0019 */
[----:B------:R-:W-:Y:S02]  /*10040*/  MOV R12, 0x2 ;  /* 0x00000002000c7802 */ /* 0x000fe40000000f00 */
[----:B------:R-:W-:-:S13]  /*10050*/  IADD3 R2, P4, R14, R5, RZ ;  /* 0x000000050e027210 */ /* 0x000fda0007f9e0ff */
[----:B------:R-:W-:Y:S05]  /*10060*/  WARPSYNC.COLLECTIVE R15, `(.L_x_344) ;  /* 0x000000000f087348 */ /* 0x000fea0003c00000 */
[----:B------:R0:W1:Y:S02]  /*10070*/  SHFL.IDX P6, R14, R13, R12, R11 ;  /* 0x0000000c0d0e7389 */ /* 0x00006400000c000b */
[----:B01----:R-:W-:Y:S01]  /*10080*/  ENDCOLLECTIVE ;  /* 0x000000000000791b */ /* 0x003fe20003800000 */
.L_x_344:
[----:B------:R-:W-:Y:S01]  /*10090*/  IMAD.X R3, RZ, RZ, R3, P4 ;  /* 0x000000ffff037224 */ /* 0x000fe200020e0603 */
[----:B------:R-:W-:-:S04]  /*100a0*/  ISETP.LT.OR P4, PT, R6, 0x21, P1 ;  /* 0x000000210600780c */ /* 0x000fc80000f81670 */
[----:B------:R-:W-:Y:S01]  /*100b0*/  @!PT LDS RZ, [RZ] ;  /* 0x00000000fffff984 */ /* 0x000fe20000000800 */
[----:B------:R-:W-:Y:S01]  /*100c0*/  @!PT LDS RZ, [RZ] ;  /* 0x00000000fffff984 */ /* 0x000fe20000000800 */
[----:B------:R-:W-:Y:S01]  /*100d0*/  @!PT LDS RZ, [RZ] ;  /* 0x00000000fffff984 */ /* 0x000fe20000000800 */
[----:B------:R-:W-:Y:S01]  /*100e0*/  LDGSTS.E.BYPASS.LTC128B.128 [R4+0xc00], desc[UR36][R2.64], !P3 ;  /* 0x00c0000002047fae */ /* 0x000fe2000d901d64 */
[----:B------:R-:W-:Y:S01]  /*100f0*/  ISETP.LT.OR P3, PT, R6, 0x21, P0 ;  /* 0x000000210600780c */ /* 0x000fe20000761670 */
[----:B------:R-:W-:-:S07]  /*10100*/  IMAD.MOV.U32 R13, RZ, RZ, R24 ;  /* 0x000000ffff0d7224 */ /* 0x000fce00078e0018 */
[----:B------:R-:W-:Y:S05]  /*10110*/  LDGSTS.E.BYPASS.LTC128B.128 [R4+0x2c00], desc[UR36][R2.64+0x40], !P4 ;  /* 0x02c0004002047fae */ /* 0x000fea000e101d64 */
[----:B------:R0:W-:Y:S01]  /*10120*/  LDGSTS.E.BYPASS.LTC128B.128 [R4+0x4c00], desc[UR36][R2.64+0x80], !P3 ;  /* 0x04c0008002047fae */ /* 0x0001e2000d901d64 */
[----:B------:R-:W-:Y:S01]  /*10130*/  ISETP.LT.OR P3, PT, R6, 0x41, P2 ;  /* 0x000000410600780c */ /* 0x000fe20001761670 */
[----:B0-----:R-:W-:-:S12]  /*10140*/  IMAD.MOV.U32 R3, RZ, RZ, R14 ;  /* 0x000000ffff037224 */ /* 0x001fd800078e000e */
[----:B------:R-:W-:Y:S05]  /*10150*/  WARPSYNC.COLLECTIVE R15, `(.L_x_345) ;  /* 0x000000000f087348 */ /* 0x000fea0003c00000 */
[----:B------:R0:W1:Y:S02]  /*10160*/  SHFL.IDX P6, R14, R13, R12, R11 ;  /* 0x0000000c0d0e7389 */ /* 0x00006400000c000b */
[----:B01----:R-:W-:Y:S01]  /*10170*/  ENDCOLLECTIVE ;  /* 0x000000000000791b */ /* 0x003fe20003800000 */
.L_x_345:
[----:B------:R-:W-:Y:S01]  /*10180*/  MOV R13, R25 ;  /* 0x00000019000d7202 */ /* 0x000fe20000000f00 */
[----:B------:R-:W-:Y:S01]  /*10190*/  IMAD.MOV.U32 R12, RZ, RZ, 0x3 ;  /* 0x00000003ff0c7424 */ /* 0x000fe200078e00ff */
[----:B------:R-:W-:-:S13]  /*101a0*/  IADD3 R2, P4, R14, R5, RZ ;  /* 0x000000050e027210 */ /* 0x000fda0007f9e0ff */
[----:B------:R-:W-:Y:S05]  /*101b0*/  WARPSYNC.COLLECTIVE R15, `(.L_x_346) ;  /* 0x000000000f087348 */ /* 0x000fea0003c00000 */
[----:B------:R0:W1:Y:S02]  /*101c0*/  SHFL.IDX P6, R14, R13, R12, R11 ;  /* 0x0000000c0d0e7389 */ /* 0x00006400000c000b */
[----:B01----:R-:W-:Y:S01]  /*101d0*/  ENDCOLLECTIVE ;  /* 0x000000000000791b */ /* 0x003fe20003800000 */
.L_x_346:
[----:B------:R-:W-:Y:S01]  /*101e0*/  IMAD.X R3, RZ, RZ, R3, P4 ;  /* 0x000000ffff037224 */ /* 0x000fe200020e0603 */
[----:B------:R-:W-:-:S04]  /*101f0*/  ISETP.LT.OR P4, PT, R6, 0x41, P1 ;  /* 0x000000410600780c */ /* 0x000fc80000f81670 */
[----:B------:R-:W-:Y:S01]  /*10200*/  @!PT LDS RZ, [RZ] ;  /* 0x00000000fffff984 */ /* 0x000fe20000000800 */
[----:B------:R-:W-:Y:S01]  /*10210*/  @!PT LDS RZ, [RZ] ;  /* 0x00000000fffff984 */ /* 0x000fe20000000800 */
[----:B------:R-:W-:Y:S01]  /*10220*/  @!PT LDS RZ, [RZ] ;  /* 0x00000000fffff984 */ /* 0x000fe20000000800 */
[----:B------:R0:W-:Y:S01]  /*10230*/  LDGSTS.E.BYPASS.LTC128B.128 [R4+0x1400], desc[UR36][R2.64], !P3 ;  /* 0x0140000002047fae */ /* 0x0001e2000d901d64 */
[----:B------:R-:W-:Y:S01]  /*10240*/  ISETP.LT.OR P3, PT, R6, 0x41, P0 ;  /* 0x000000410600780c */ /* 0x000fe20000761670 */
[----:B------:R-:W-:-:S07]  /*10250*/  IMAD.MOV.U32 R13, RZ, RZ, R24 ;  /* 0x000000ffff0d7224 */ /* 0x000fce00078e0018 */
[----:B------:R0:W-:Y:S05]  /*10260*/  LDGSTS.E.BYPASS.LTC128B.128 [R4+0x3400], desc[UR36][R2.64+0x40], !P4 ;  /* 0x0340004002047fae */ /* 0x0001ea000e101d64 */
[----:B------:R0:W-:Y:S01]  /*10270*/  LDGSTS.E.BYPASS.LTC128B.128 [R4+0x5400], desc[UR36][R2.64+0x80], !P3 ;  /* 0x0540008002047fae */ /* 0x0001e2000d901d64 */
[----:B------:R-:W-:-:S07]  /*10280*/  IMAD.MOV.U32 R25, RZ, RZ, R14 ;  /* 0x000000ffff197224 */ /* 0x000fce00078e000e */
[----:B0-----:R-:W-:Y:S05]  /*10290*/  WARPSYNC.COLLECTIVE R15, `(.L_x_347) ;  /* 0x000000000f087348 */ /* 0x001fea0003c00000 */
[----:B------:R1:W2:Y:S02]  /*102a0*/  SHFL.IDX P6, R14, R13, R12, R11 ;  /* 0x0000000c0d0e7389 */ /* 0x0002a400000c000b */
[----:B012---:R-:W-:Y:S01]  /*102b0*/  ENDCOLLECTIVE ;  /* 0x000000000000791b */ /* 0x007fe20003800000 */
.L_x_347:
[----:B------:R-:W-:Y:S05]  /*102c0*/  BRA `(.L_x_348) ;  /* 0xffffffcc00787947 */ /* 0x000fea000383ffff */
.L_x_262:
        /* <DEDUP_REMOVED lines=8> */
.L_x_350:
[----:B------:R-:W-:Y:S05]  /*10350*/  BSYNC B0 ;  /* 0x0000000000007941 */ /* 0x000fea0003800000 */
.L_x_349:
[----:B------:R-:W-:Y:S01]  /*10360*/  IMAD.MOV.U32 R13, RZ, RZ, R16 ;  /* 0x000000ffff0d7224 */ /* 0x000fe200078e0010 */
[----:B------:R-:W-:Y:S01]  /*10370*/  MOV R15, 0xffffffff ;  /* 0xffffffff000f7802 */ /* 0x000fe20000000f00 */
[----:B------:R-:W-:Y:S01]  /*10380*/  IMAD.MOV.U32 R12, RZ, RZ, 0x1 ;  /* 0x00000001ff0c7424 */ /* 0x000fe200078e00ff */
[----:B------:R-:W-:Y:S01]  /*10390*/  MOV R0, R14 ;  /* 0x0000000e00007202 */ /* 0x000fe20000000f00 */
[----:B------:R-:W-:Y:S02]  /*103a0*/  IMAD.MOV.U32 R11, RZ, RZ, 0x1f ;  /* 0x0000001fff0b7424 */ /* 0x000fe400078e00ff */
[----:B------:R-:W-:-:S07]  /*103b0*/  IMAD.IADD R5, R19, 0x1, R8 ;  /* 0x0000000113057824 */ /* 0x000fce00078e0208 */
[----:B------:R-:W-:Y:S05]  /*103c0*/  WARPSYNC.COLLECTIVE R15, `(.L_x_351) ;  /* 0x000000000f087348 */ /* 0x000fea0003c00000 */
[----:B------:R0:W1:Y:S02]  /*103d0*/  SHFL.IDX P6, R14, R13, R12, R11 ;  /* 0x0000000c0d0e7389 */ /* 0x00006400000c000b */
[----:B01----:R-:W-:Y:S01]  /*103e0*/  ENDCOLLECTIVE ;  /* 0x000000000000791b */ /* 0x003fe20003800000 */
.L_x_351:
[----:B------:R-:W-:Y:S02]  /*103f0*/  ULDC UR4, c[0x0][0xc3c] ;  /* 0x00030f0000047ab9 */ /* 0x000fe40000000800 */
[----:B------:R-:W-:-:S13]  /*10400*/  ISETP.GE.OR P1, PT, R5, UR4, !P0 ;  /* 0x0000000405007c0c */ /* 0x000fda000c726670 */
[----:B------:R-:W0:Y:S01]  /*10410*/  @!P1 LDC.64 R2, c[0x0][0xc80] ;  /* 0x00032000ff029b82 */ /* 0x000e220000000a00 */
[----:B------:R-:W-:Y:S02]  /*10420*/  IMAD.MOV.U32 R11, RZ, RZ, RZ ;  /* 0x000000ffff0b7224 */ /* 0x000fe400078e00ff */
[----:B------:R-:W-:Y:S02]  /*10430*/  IMAD.MOV.U32 R4, RZ, RZ, R14 ;  /* 0x000000ffff047224 */ /* 0x000fe400078e000e */
[----:B0-----:R-:W-:-:S06]  /*10440*/  @!P1 IMAD.WIDE R2, R5, 0x4, R2 ;  /* 0x0000000405029825 */ /* 0x001fcc00078e0202 */
[----:B------:R0:W2:Y:S01]  /*10450*/  @!P1 LDG.E R3, desc[UR36][R2.64] ;  /* 0x0000002402039981 */ /* 0x0000a2000c1e1900 */
[C---:B------:R-:W-:Y:S02]  /*10460*/  ISETP.GE.U32.AND P2, PT, R8.reuse, 0x2, PT ;  /* 0x000000020800780c */ /* 0x040fe40003f46070 */
[C---:B------:R-:W-:Y:S02]  /*10470*/  ISETP.GE.U32.AND P3, PT, R8.reuse, 0x4, PT ;  /* 0x000000040800780c */ /* 0x040fe40003f66070 */
[C---:B------:R-:W-:Y:S02]  /*10480*/  ISETP.GE.U32.AND P4, PT, R8.reuse, 0x8, PT ;  /* 0x000000080800780c */ /* 0x040fe40003f86070 */
[C---:B------:R-:W-:Y:S01]  /*10490*/  ISETP.GE.U32.AND P5, PT, R8.reuse, 0x10, PT ;  /* 0x000000100800780c */ /* 0x040fe20003fa6070 */
[----:B0-----:R-:W-:Y:S01]  /*104a0*/  IMAD.MOV.U32 R2, RZ, RZ, RZ ;  /* 0x000000ffff027224 */ /* 0x001fe200078e00ff */
[----:B--2---:R-:W-:Y:S02]  /*104b0*/  @!P1 MOV R2, R3 ;  /* 0x0000000300029202 */ /* 0x004fe40000000f00 */
[----:B------:R-:W-:-:S03]  /*104c0*/  ISETP.NE.AND P1, PT, R8, RZ, PT ;  /* 0x000000ff0800720c */ /* 0x000fc60003f25270 */
[----:B------:R-:W-:-:S10]  /*104d0*/  IMAD.MOV.U32 R13, RZ, RZ, R2 ;  /* 0x000000ffff0d7224 */ /* 0x000fd400078e0002 */
[----:B------:R-:W-:Y:S05]  /*104e0*/  WARPSYNC.COLLECTIVE R15, `(.L_x_352) ;  /* 0x000000000f087348 */ /* 0x000fea0003c00000 */
[----:B------:R0:W1:Y:S02]  /*104f0*/  SHFL.UP P6, R14, R13, R12, R11 ;  /* 0x0400000c0d0e7389 */ /* 0x00006400000c000b */
[----:B01----:R-:W-:Y:S01]  /*10500*/  ENDCOLLECTIVE ;  /* 0x000000000000791b */ /* 0x003fe20003800000 */
.L_x_352:
[----:B------:R-:W-:Y:S01]  /*10510*/  IMAD.MOV.U32 R12, RZ, RZ, 0x2 ;  /* 0x00000002ff0c7424 */ /* 0x000fe200078e00ff */
[----:B------:R-:W-:-:S05]  /*10520*/  SEL R5, R14, RZ, P1 ;  /* 0x000000ff0e057207 */ /* 0x000fca0000800000 */
[----:B------:R-:W-:-:S05]  /*10530*/  IMAD.IADD R5, R2, 0x1, R5 ;  /* 0x0000000102057824 */ /* 0x000fca00078e0205 */
[----:B------:R-:W-:-:S07]  /*10540*/  MOV R13, R5 ;  /* 0x00000005000d7202 */ /* 0x000fce0000000f00 */
[----:B------:R-:W-:Y:S05]  /*10550*/  WARPSYNC.COLLECTIVE R15, `(.L_x_353) ;  /* 0x000000000f087348 */ /* 0x000fea0003c00000 */
[----:B------:R0:W1:Y:S02]  /*10560*/  SHFL.UP P6, R14, R13, R12, R11 ;  /* 0x0400000c0d0e7389 */ /* 0x00006400000c000b */
[----:B01----:R-:W-:Y:S01]  /*10570*/  ENDCOLLECTIVE ;  /* 0x000000000000791b */ /* 0x003fe20003800000 */
.L_x_353:
[----:B------:R-:W-:Y:S02]  /*10580*/  MOV R12, 0x4 ;  /* 0x00000004000c7802 */ /* 0x000fe40000000f00 */
[----:B------:R-:W-:-:S05]  /*10590*/  SEL R6, R14, RZ, P2 ;  /* 0x000000ff0e067207 */ /* 0x000fca0001000000 */
[----:B------:R-:W-:-:S04]  /*105a0*/  IMAD.IADD R6, R5, 0x1, R6 ;  /* 0x0000000105067824 */ /* 0x000fc800078e0206 */
[----:B------:R-:W-:-:S07]  /*105b0*/  IMAD.MOV.U32 R13, RZ, RZ, R6 ;  /* 0x000000ffff0d7224 */ /* 0x000fce00078e0006 */
[----:B------:R-:W-:Y:S05]  /*105c0*/  WARPSYNC.COLLECTIVE R15, `(.L_x_354) ;  /* 0x000000000f087348 */ /* 0x000fea0003c00000 */
[----:B------:R0:W1:Y:S02]  /*105d0*/  SHFL.UP P6, R14, R13, R12, R11 ;  /* 0x0400000c0d0e7389 */ /* 0x00006400000c000b */
[----:B01----:R-:W-:Y:S01]  /*105e0*/  ENDCOLLECTIVE ;  /* 0x000000000000791b */ /* 0x003fe20003800000 */
.L_x_354:
[----:B------:R-:W-:Y:S01]  /*105f0*/  IMAD.MOV.U32 R12, RZ, RZ, 0x8 ;  /* 0x00000008ff0c7424 */ /* 0x000fe200078e00ff */
[----:B------:R-:W-:-:S05]  /*10600*/  SEL R7, R14, RZ, P3 ;  /* 0x000000ff0e077207 */ /* 0x000fca0001800000 */
[----:B------:R-:W-:-:S04]  /*10610*/  IMAD.IADD R7, R6, 0x1, R7 ;  /* 0x0000000106077824 */ /* 0x000fc800078e0207 */
[----:B------:R-:W-:-:S07]  /*10620*/  IMAD.MOV.U32 R13, RZ, RZ, R7 ;  /* 0x000000ffff0d7224 */ /* 0x000fce00078e0007 */
[----:B------:R-:W-:Y:S05]  /*10630*/  WARPSYNC.COLLECTIVE R15, `(.L_x_355) ;  /* 0x000000000f087348 */ /* 0x000fea0003c00000 */
[----:B------:R0:W1:Y:S02]  /*10640*/  SHFL.UP P6, R14, R13, R12, R11 ;  /* 0x0400000c0d0e7389 */ /* 0x00006400000c000b */
[----:B01----:R-:W-:Y:S01]  /*10650*/  ENDCOLLECTIVE ;  /* 0x000000000000791b */ /* 0x003fe20003800000 */
.L_x_355:
[----:B------:R-:W-:Y:S01]  /*10660*/  IMAD.MOV.U32 R12, RZ, RZ, 0x10 ;  /* 0x00000010ff0c7424 */ /* 0x000fe200078e00ff */
[----:B------:R-:W-:-:S04]  /*10670*/  SEL R14, R14, RZ, P4 ;  /* 0x000000ff0e0e7207 */ /* 0x000fc80002000000 */
[----:B------:R-:W-:-:S05]  /*10680*/  IADD3 R5, R7, R14, RZ ;  /* 0x0000000e07057210 */ /* 0x000fca0007ffe0ff */
[----:B------:R-:W-:-:S07]  /*10690*/  IMAD.MOV.U32 R13, RZ, RZ, R5 ;  /* 0x000000ffff0d7224 */ /* 0x000fce00078e0005 */
[----:B------:R-:W-:Y:S05]  /*106a0*/  WARPSYNC.COLLECTIVE R15, `(.L_x_356) ;  /* 0x000000000f087348 */ /* 0x000fea0003c00000 */
[----:B------:R0:W1:Y:S02]  /*106b0*/  SHFL.UP P6, R14, R13, R12, R11 ;  /* 0x0400000c0d0e7389 */ /* 0x00006400000c000b */
[----:B01----:R-:W-:Y:S01]  /*106c0*/  ENDCOLLECTIVE ;  /* 0x000000000000791b */ /* 0x003fe20003800000 */
.L_x_356:
[----:B------:R-:W-:Y:S02]  /*106d0*/  IMAD.MOV.U32 R12, RZ, RZ, 0x1f ;  /* 0x0000001fff0c7424 */ /* 0x000fe400078e00ff */
[----:B------:R-:W-:Y:S01]  /*106e0*/  IMAD.MOV.U32 R11, RZ, RZ, 0x1f ;  /* 0x0000001fff0b7424 */ /* 0x000fe200078e00ff */
[----:B------:R-:W-:-:S05]  /*106f0*/  SEL R14, R14, RZ, P5 ;  /* 0x000000ff0e0e7207 */ /* 0x000fca0002800000 */
[----:B------:R-:W-:-:S05]  /*10700*/  IMAD.IADD R3, R5, 0x1, R14 ;  /* 0x0000000105037824 */ /* 0x000fca00078e020e */
[----:B------:R-:W-:-:S07]  /*10710*/  MOV R13, R3 ;  /* 0x00000003000d7202 */ /* 0x000fce0000000f00 */
[----:B------:R-:W-:Y:S05]  /*10720*/  WARPSYNC.COLLECTIVE R15, `(.L_x_357) ;  /* 0x000000000f087348 */ /* 0x000fea0003c00000 */
[----:B------:R0:W1:Y:S02]  /*10730*/  SHFL.IDX P6, R14, R13, R12, R11 ;  /* 0x0000000c0d0e7389 */ /* 0x00006400000c000b */
[----:B01----:R-:W-:Y:S01]  /*10740*/  ENDCOLLECTIVE ;  /* 0x000000000000791b */ /* 0x003fe20003800000 */
.L_x_357:
[----:B------:R-:W-:Y:S05]  /*10750*/  BRA `(.L_x_358) ;  /* 0xffffffcc008c7947 */ /* 0x000fea000383ffff */
.L_x_267:
[----:B------:R-:W-:Y:S01]  /*10760*/  BSSY B0, `(.L_x_359) ;  /* 0x0000008000007945 */ /* 0x000fe20003800000 */
[----:B-----5:R-:W-:Y:S01]  /*10770*/  IMAD.MOV.U32 R13, RZ, RZ, R2 ;  /* 0x000000ffff0d7224 */ /* 0x020fe200078e0002 */
[----:B------:R-:W-:Y:S01]  /*10780*/  MOV R12, 0x1 ;  /* 0x00000001000c7802 */ /* 0x000fe20000000f00 */
[----:B------:R-:W-:Y:S02]  /*10790*/  IMAD.MOV.U32 R11, RZ, RZ, RZ ;  /* 0x000000ffff0b7224 */ /* 0x000fe400078e00ff */
[----:B------:R-:W-:-:S07]  /*107a0*/  IMAD.MOV.U32 R15, RZ, RZ, -0x1 ;  /* 0xffffffffff0f7424 */ /* 0x000fce00078e00ff */
[----:B01----:R-:W-:Y:S05]  /*107b0*/  WARPSYNC.COLLECTIVE R15, `(.L_x_360) ;  /* 0x000000000f087348 */ /* 0x003fea0003c00000 */
[----:B------:R2:W3:Y:S02]  /*107c0*/  SHFL.UP P6, R14, R13, R12, R11 ;  /* 0x0400000c0d0e7389 */ /* 0x0004e400000c000b */
[----:B0123--:R-:W-:Y:S01]  /*107d0*/  ENDCOLLECTIVE ;  /* 0x000000000000791b */ /* 0x00ffe20003800000 */
.L_x_360:
[----:B------:R-:W-:Y:S05]  /*107e0*/  BSYNC B0 ;  /* 0x0000000000007941 */ /* 0x000fea0003800000 */
.L_x_359:
[----:B------:R-:W-:Y:S01]  /*107f0*/  SEL R13, R14, RZ, P1 ;  /* 0x000000ff0e0d7207 */ /* 0x000fe20000800000 */
[----:B------:R-:W-:Y:S01]  /*10800*/  IMAD.MOV.U32 R11, RZ, RZ, RZ ;  /* 0x000000ffff0b7224 */ /* 0x000fe200078e00ff */
[----:B------:R-:W-:Y:S01]  /*10810*/  MOV R12, 0x2 ;  /* 0x00000002000c7802 */ /* 0x000fe20000000f00 */
[----:B------:R-:W-:Y:S02]  /*10820*/  IMAD.MOV.U32 R15, RZ, RZ, -0x1 ;  /* 0xffffffffff0f7424 */ /* 0x000fe400078e00ff */
[----:B------:R-:W-:-:S07]  /*10830*/  IMAD.IADD R13, R2, 0x1, R13 ;  /* 0x00000001020d7824 */ /* 0x000fce00078e020d */
[----:B------:R-:W-:Y:S05]  /*10840*/  WARPSYNC.COLLECTIVE R15, `(.L_x_361) ;  /* 0x000000000f087348 */ /* 0x000fea0003c00000 */
[----:B------:R0:W1:Y:S02]  /*10850*/  SHFL.UP P6, R14, R13, R12, R11 ;  /* 0x0400000c0d0e7389 */ /* 0x00006400000c000b */
[----:B01----:R-:W-:Y:S01]  /*10860*/  ENDCOLLECTIVE ;  /* 0x000000000000791b */ /* 0x003fe20003800000 */
.L_x_361:
[----:B------:R-:W-:Y:S01]  /*10870*/  IMAD.MOV.U32 R12, RZ, RZ, 0x4 ;  /* 0x00000004ff0c7424 */ /* 0x000fe200078e00ff */
[----:B------:R-:W-:-:S05]  /*10880*/  SEL R14, R14, RZ, P2 ;  /* 0x000000ff0e0e7207 */ /* 0x000fca0001000000 */
[----:B------:R-:W-:-:S05]  /*10890*/  IMAD.IADD R3, R13, 0x1, R14 ;  /* 0x000000010d037824 */ /* 0x000fca00078e020e */
[----:B------:R-:W-:-:S07]  /*108a0*/  MOV R13, R3 ;  /* 0x00000003000d7202 */ /* 0x000fce0000000f00 */
[----:B------:R-:W-:Y:S05]  /*108b0*/  WARPSYNC.COLLECTIVE R15, `(.L_x_362) ;  /* 0x000000000f087348 */ /* 0x000fea0003c00000 */
[----:B------:R0:W1:Y:S02]  /*108c0*/  SHFL.UP P6, R14, R13, R12, R11 ;  /* 0x0400000c0d0e7389 */ /* 0x00006400000c000b */
[----:B01----:R-:W-:Y:S01]  /*108d0*/  ENDCOLLECTIVE ;  /* 0x000000000000791b */ /* 0x003fe20003800000 */
.L_x_362:
[----:B------:R-:W-:Y:S02]  /*108e0*/  MOV R12, 0x8 ;  /* 0x00000008000c7802 */ /* 0x000fe40000000f00 */
[----:B------:R-:W-:-:S05]  /*108f0*/  SEL R14, R14, RZ, P3 ;  /* 0x000000ff0e0e7207 */ /* 0x000fca0001800000 */
[----:B------:R-:W-:-:S04]  /*10900*/  IMAD.IADD R5, R3, 0x1, R14 ;  /* 0x0000000103057824 */ /* 0x000fc800078e020e */
[----:B------:R-:W-:-:S07]  /*10910*/  IMAD.MOV.U32 R13, RZ, RZ, R5 ;  /* 0x000000ffff0d7224 */ /* 0x000fce00078e0005 */
[----:B------:R-:W-:Y:S05]  /*10920*/  WARPSYNC.COLLECTIVE R15, `(.L_x_363) ;  /* 0x000000000f087348 */ /* 0x000fea0003c00000 */
[----:B------:R0:W1:Y:S02]  /*10930*/  SHFL.UP P6, R14, R13, R12, R11 ;  /* 0x0400000c0d0e7389 */ /* 0x00006400000c000b */
[----:B01----:R-:W-:Y:S01]  /*10940*/  ENDCOLLECTIVE ;  /* 0x000000000000791b */ /* 0x003fe20003800000 */
.L_x_363:
[----:B------:R-:W-:Y:S01]  /*10950*/  IMAD.MOV.U32 R12, RZ, RZ, 0x10 ;  /* 0x00000010ff0c7424 */ /* 0x000fe200078e00ff */
[----:B------:R-:W-:-:S05]  /*10960*/  SEL R6, R14, RZ, P4 ;  /* 0x000000ff0e067207 */ /* 0x000fca0002000000 */
[----:B------:R-:W-:-:S04]  /*10970*/  IMAD.IADD R6, R5, 0x1, R6 ;  /* 0x0000000105067824 */ /* 0x000fc800078e0206 */
[----:B------:R-:W-:-:S07]  /*10980*/  IMAD.MOV.U32 R13, RZ, RZ, R6 ;  /* 0x000000ffff0d7224 */ /* 0x000fce00078e0006 */
[----:B------:R-:W-:Y:S05]  /*10990*/  WARPSYNC.COLLECTIVE R15, `(.L_x_364) ;  /* 0x000000000f087348 */ /* 0x000fea0003c00000 */
[----:B------:R0:W1:Y:S02]  /*109a0*/  SHFL.UP P6, R14, R13, R12, R11 ;  /* 0x0400000c0d0e7389 */ /* 0x00006400000c000b */
[----:B01----:R-:W-:Y:S01]  /*109b0*/  ENDCOLLECTIVE ;  /* 0x000000000000791b */ /* 0x003fe20003800000 */
.L_x_364:
[----:B------:R-:W-:Y:S02]  /*109c0*/  IMAD.MOV.U32 R12, RZ, RZ, 0x1f ;  /* 0x0000001fff0c7424 */ /* 0x000fe400078e00ff */
[----:B------:R-:W-:Y:S01]  /*109d0*/  IMAD.MOV.U32 R11, RZ, RZ, 0x1f ;  /* 0x0000001fff0b7424 */ /* 0x000fe200078e00ff */
[----:B------:R-:W-:-:S04]  /*109e0*/  SEL R3, R14, RZ, P5 ;  /* 0x000000ff0e037207 */ /* 0x000fc80002800000 */
[----:B------:R-:W-:-:S05]  /*109f0*/  IADD3 R3, R6, R3, RZ ;  /* 0x0000000306037210 */ /* 0x000fca0007ffe0ff */
[----:B------:R-:W-:-:S07]  /*10a00*/  IMAD.MOV.U32 R13, RZ, RZ, R3 ;  /* 0x000000ffff0d7224 */ /* 0x000fce00078e0003 */
[----:B------:R-:W-:Y:S05]  /*10a10*/  WARPSYNC.COLLECTIVE R15, `(.L_x_365) ;  /* 0x000000000f087348 */ /* 0x000fea0003c00000 */
[----:B------:R0:W1:Y:S02]  /*10a20*/  SHFL.IDX P6, R14, R13, R12, R11 ;  /* 0x0000000c0d0e7389 */ /* 0x00006400000c000b */
[----:B01----:R-:W-:Y:S01]  /*10a30*/  ENDCOLLECTIVE ;  /* 0x000000000000791b */ /* 0x003fe20003800000 */
.L_x_365:
[----:B------:R-:W-:Y:S05]  /*10a40*/  BRA `(.L_x_366) ;  /* 0xffffffcc006c7947 */ /* 0x000fea000383ffff */
.L_x_269:
[----:B------:R-:W-:Y:S01]  /*10a50*/  BSSY B0, `(.L_x_367) ;  /* 0x0000006000007945 */ /* 0x000fe20003800000 */
[----:B------:R-:W-:Y:S02]  /*10a60*/  PLOP3.LUT P6, PT, P6, PT, PT, 0x8, 0x0 ;  /* 0x000000000000781c */ /* 0x000fe400037ce170 */
[----:B------:R-:W-:-:S11]  /*10a70*/  MOV R15, 0xffffffff ;  /* 0xffffffff000f7802 */ /* 0x000fd60000000f00 */
[----:B0-----:R-:W-:Y:S05]  /*10a80*/  WARPSYNC.COLLECTIVE R15, `(.L_x_368) ;  /* 0x000000000f087348 */ /* 0x001fea0003c00000 */
[----:B------:R-:W-:Y:S01]  /*10a90*/  VOTE.ANY R14, PT, P6 ;  /* 0x00000000000e7806 */ /* 0x000fe200030e0100 */
[----:B0-----:R-:W-:Y:S06]  /*10aa0*/  ENDCOLLECTIVE ;  /* 0x000000000000791b */ /* 0x001fec0003800000 */
.L_x_368:
[----:B------:R-:W-:Y:S05]  /*10ab0*/  BSYNC B0 ;  /* 0x0000000000007941 */ /* 0x000fea0003800000 */
.L_x_367:
[----:B------:R-:W-:Y:S01]  /*10ac0*/  IMAD.MOV.U32 R6, RZ, RZ, R14 ;  /* 0x000000ffff067224 */ /* 0x000fe200078e000e */
[----:B------:R-:W-:Y:S01]  /*10ad0*/  MOV R11, 0x1f ;  /* 0x0000001f000b7802 */ /* 0x000fe20000000f00 */
[----:B------:R-:W-:Y:S02]  /*10ae0*/  IMAD.MOV.U32 R13, RZ, RZ, R2 ;  /* 0x000000ffff0d7224 */ /* 0x000fe400078e0002 */
[----:B------:R-:W0:Y:S01]  /*10af0*/  POPC R4, R6 ;  /* 0x0000000600047309 */ /* 0x000e220000000000 */
[----:B------:R-:W-:Y:S02]  /*10b00*/  IMAD.MOV.U32 R15, RZ, RZ, -0x1 ;  /* 0xffffffffff0f7424 */ /* 0x000fe400078e00ff */
[----:B0-----:R-:W-:-:S07]  /*10b10*/  IMAD.MOV.U32 R12, RZ, RZ, R4 ;  /* 0x000000ffff0c7224 */ /* 0x001fce00078e0004 */
[----:B------:R-:W-:Y:S05]  /*10b20*/  WARPSYNC.COLLECTIVE R15, `(.L_x_369) ;  /* 0x000000000f087348 */ /* 0x000fea0003c00000 */
[----:B------:R0:W1:Y:S02]  /*10b30*/  SHFL.IDX P6, R14, R13, R12, R11 ;  /* 0x0000000c0d0e7389 */ /* 0x00006400000c000b */
[----:B01----:R-:W-:Y:S01]  /*10b40*/  ENDCOLLECTIVE ;  /* 0x000000000000791b */ /* 0x003fe20003800000 */
.L_x_369:
[----:B------:R-:W-:Y:S01]  /*10b50*/  IMAD.MOV.U32 R17, RZ, RZ, R14 ;  /* 0x000000ffff117224 */ /* 0x000fe200078e000e */
[----:B------:R-:W-:Y:S06]  /*10b60*/  BRA `(.L_x_370) ;  /* 0xffffffcc005c7947 */ /* 0x000fec000383ffff */
.L_x_271:
[----:B------:R-:W-:Y:S01]  /*10b70*/  BSSY B0, `(.L_x_371) ;  /* 0x0000007000007945 */ /* 0x000fe20003800000 */
[----:B------:R-:W-:Y:S01]  /*10b80*/  IMAD.MOV.U32 R13, RZ, RZ, R3 ;  /* 0x000000ffff0d7224 */ /* 0x000fe200078e0003 */
[----:B------:R-:W-:Y:S01]  /*10b90*/  MOV R11, 0x1f ;  /* 0x0000001f000b7802 */ /* 0x000fe20000000f00 */
[----:B------:R-:W-:-:S07]  /*10ba0*/  IMAD.MOV.U32 R15, RZ, RZ, -0x1 ;  /* 0xffffffffff0f7424 */ /* 0x000fce00078e00ff */
[----:B012---:R-:W-:Y:S05]  /*10bb0*/  WARPSYNC.COLLECTIVE R15, `(.L_x_372) ;  /* 0x000000000f087348 */ /* 0x007fea0003c00000 */
[----:B------:R3:W4:Y:S02]  /*10bc0*/  SHFL.IDX P6, R14, R13, R12, R11 ;  /* 0x0000000c0d0e7389 */ /* 0x00072400000c000b */
[----:B01234-:R-:W-:Y:S01]  /*10bd0*/  ENDCOLLECTIVE ;  /* 0x000000000000791b */ /* 0x01ffe20003800000 */
.L_x_372:
[----:B------:R-:W-:Y:S05]  /*10be0*/  BSYNC B0 ;  /* 0x0000000000007941 */ /* 0x000fea0003800000 */
.L_x_371:
[----:B------:R-:W-:Y:S05]  /*10bf0*/  BRA `(.L_x_270) ;  /* 0xffffffcc00547947 */ /* 0x000fea000383ffff */
.L_x_275:
[----:B0-----:R0:W2:Y:S02]  /*10c00*/  SYNCS.PHASECHK.TRANS64.TRYWAIT P0, [R5+URZ+0x2d820], R0 ;  /* 0x02d82000050075a7 */ /* 0x0010a4000800017f */
[----:B--2---:R-:W-:Y:S05]  /*10c10*/  @!P0 NANOSLEEP.SYNCS 0x989680 ;  /* 0x009896800000895d */ /* 0x004fea0003900000 */
[----:B------:R-:W2:Y:S02]  /*10c20*/  @!P0 SYNCS.PHASECHK.TRANS64 P0, [R5+URZ+0x2d820], R0 ;  /* 0x02d82000050085a7 */ /* 0x000ea4000800007f */
[----:B--2---:R-:W-:Y:S05]  /*10c30*/  @!P0 BRA `(.L_x_275) ;  /* 0xfffffffc00f08947 */ /* 0x004fea000383ffff */
[----:B------:R-:W-:Y:S05]  /*10c40*/  BRA `(.L_x_373) ;  /* 0xffffffd000407947 */ /* 0x000fea000383ffff */
.L_x_276:
[----:B------:R-:W2:Y:S01]  /*10c50*/  S2R R2, SR_TID.X ;  /* 0x0000000000027919 */ /* 0x000ea20000002100 */
[----:B------:R-:W-:Y:S01]  /*10c60*/  BSSY B0, `(.L_x_374) ;  /* 0x000000a000007945 */ /* 0x000fe20003800000 */
[----:B------:R-:W-:Y:S01]  /*10c70*/  IMAD.MOV.U32 R12, RZ, RZ, RZ ;  /* 0x000000ffff0c7224 */ /* 0x000fe200078e00ff */
[----:B------:R-:W-:Y:S01]  /*10c80*/  MOV R11, 0x1f ;  /* 0x0000001f000b7802 */ /* 0x000fe20000000f00 */
[----:B------:R-:W-:Y:S01]  /*10c90*/  IMAD.MOV.U32 R15, RZ, RZ, -0x1 ;  /* 0xffffffffff0f7424 */ /* 0x000fe200078e00ff */
[----:B--2---:R-:W-:-:S04]  /*10ca0*/  SHF.R.U32.HI R2, RZ, 0x5, R2 ;  /* 0x00000005ff027819 */ /* 0x004fc80000011602 */
[----:B------:R-:W-:-:S05]  /*10cb0*/  LOP3.LUT R2, R2, 0x3, RZ, 0xc0, !PT ;  /* 0x0000000302027812 */ /* 0x000fca00078ec0ff */
[----:B------:R-:W-:-:S07]  /*10cc0*/  IMAD.MOV.U32 R13, RZ, RZ, R2 ;  /* 0x000000ffff0d7224 */ /* 0x000fce00078e0002 */
[----:B01----:R-:W-:Y:S05]  /*10cd0*/  WARPSYNC.COLLECTIVE R15, `(.L_x_375) ;  /* 0x000000000f087348 */ /* 0x003fea0003c00000 */
[----:B------:R2:W3:Y:S02]  /*10ce0*/  SHFL.IDX P6, R14, R13, R12, R11 ;  /* 0x0000000c0d0e7389 */ /* 0x0004e400000c000b */
[----:B0123--:R-:W-:Y:S01]  /*10cf0*/  ENDCOLLECTIVE ;  /* 0x000000000000791b */ /* 0x00ffe20003800000 */
.L_x_375:
[----:B------:R-:W-:Y:S05]  /*10d00*/  BSYNC B0 ;  /* 0x0000000000007941 */ /* 0x000fea0003800000 */
.L_x_374:
[----:B------:R-:W-:Y:S05]  /*10d10*/  BRA `(.L_x_376) ;  /* 0xffffffd000287947 */ /* 0x000fea000383ffff */
.L_x_279:
[----:B------:R-:W-:Y:S01]  /*10d20*/  BSSY B1, `(.L_x_377) ;  /* 0x0000006000017945 */ /* 0x000fe20003800000 */
[----:B------:R-:W-:-:S07]  /*10d30*/  IMAD.MOV.U32 R15, RZ, RZ, -0x1 ;  /* 0xffffffffff0f7424 */ /* 0x000fce00078e00ff */
[----:B01----:R-:W-:Y:S05]  /*10d40*/  WARPSYNC.COLLECTIVE R15, `(.L_x_378) ;  /* 0x000000000f0c7348 */ /* 0x003fea0003c00000 */
[----:B------:R-:W-:Y:S02]  /*10d50*/  ELECT P6, UR62, PT ;  /* 0x00000000003e782f */ /* 0x000fe400038c0000 */
[----:B------:R-:W-:Y:S01]  /*10d60*/  MOV R14, UR62 ;  /* 0x0000003e000e7c02 */ /* 0x000fe20008000f00 */
[----:B01----:R-:W-:Y:S10]  /*10d70*/  ENDCOLLECTIVE ;  /* 0x000000000000791b */ /* 0x003ff40003800000 */
.L_x_378:
[----:B------:R-:W-:Y:S05]  /*10d80*/  BSYNC B1 ;  /* 0x0000000000017941 */ /* 0x000fea0003800000 */
.L_x_377:
[----:B------:R-:W-:Y:S05]  /*10d90*/  BRA `(.L_x_379) ;  /* 0xffffffd000207947 */ /* 0x000fea000383ffff */
.L_x_281:
[----:B0-----:R0:W2:Y:S02]  /*10da0*/  SYNCS.PHASECHK.TRANS64.TRYWAIT P1, [R3+URZ+0x2d840], R2 ;  /* 0x02d84002030075a7 */ /* 0x0010a4000802017f */
[----:B--2---:R-:W-:Y:S05]  /*10db0*/  @!P1 NANOSLEEP.SYNCS 0x989680 ;  /* 0x009896800000995d */ /* 0x004fea0003900000 */
[----:B------:R-:W2:Y:S02]  /*10dc0*/  @!P1 SYNCS.PHASECHK.TRANS64 P1, [R3+URZ+0x2d840], R2 ;  /* 0x02d84002030095a7 */ /* 0x000ea4000802007f */
[----:B--2---:R-:W-:Y:S05]  /*10dd0*/  @!P1 BRA `(.L_x_281) ;  /* 0xfffffffc00f09947 */ /* 0x004fea000383ffff */
[----:B------:R-:W-:Y:S05]  /*10de0*/  BRA `(.L_x_380) ;  /* 0xffffffd000407947 */ /* 0x000fea000383ffff */
.L_x_283:
[----:B--2---:R2:W3:Y:S02]  /*10df0*/  SYNCS.PHASECHK.TRANS64.TRYWAIT P1, [R5+URZ+0x2d840], R0 ;  /* 0x02d84000050075a7 */ /* 0x0044e4000802017f */
[----:B---3--:R-:W-:Y:S05]  /*10e00*/  @!P1 NANOSLEEP.SYNCS 0x989680 ;  /* 0x009896800000995d */ /* 0x008fea0003900000 */
[----:B------:R-:W3:Y:S02]  /*10e10*/  @!P1 SYNCS.PHASECHK.TRANS64 P1, [R5+URZ+0x2d840], R0 ;  /* 0x02d84000050095a7 */ /* 0x000ee4000802007f */
[----:B---3--:R-:W-:Y:S05]  /*10e20*/  @!P1 BRA `(.L_x_283) ;  /* 0xfffffffc00f09947 */ /* 0x008fea000383ffff */
[----:B------:R-:W-:Y:S05]  /*10e30*/  BRA `(.L_x_381) ;  /* 0xffffffd0004c7947 */ /* 0x000fea000383ffff */
.L_x_285:
[----:B---3--:R3:W4:Y:S02]  /*10e40*/  SYNCS.PHASECHK.TRANS64.TRYWAIT P1, [R3+URZ+0x2d860], R2 ;  /* 0x02d86002030075a7 */ /* 0x008724000802017f */
[----:B----4-:R-:W-:Y:S05]  /*10e50*/  @!P1 NANOSLEEP.SYNCS 0x989680 ;  /* 0x009896800000995d */ /* 0x010fea0003900000 */
[----:B------:R-:W4:Y:S02]  /*10e60*/  @!P1 SYNCS.PHASECHK.TRANS64 P1, [R3+URZ+0x2d860], R2 ;  /* 0x02d86002030095a7 */ /* 0x000f24000802007f */
[----:B----4-:R-:W-:Y:S05]  /*10e70*/  @!P1 BRA `(.L_x_285) ;  /* 0xfffffffc00f09947 */ /* 0x010fea000383ffff */
[----:B------:R-:W-:Y:S05]  /*10e80*/  BRA `(.L_x_382) ;  /* 0xffffffd000487947 */ /* 0x000fea000383ffff */
.L_x_383:
        /* <DEDUP_REMOVED lines=15> */
.L_x_2729:


//--------------------- .text._ZN7cutlass13device_kernelIN5flash11enable_sm90INS1_16FlashAttnFwdSm90INS1_25CollectiveMainloopFwdSm90ILi2EN4cute5tupleIJNS5_1CILi1EEES8_S8_EEENS6_IJNS7_ILi192EEENS7_ILi128EEENS7_ILi96EEEEEELi96ENS_10bfloat16_tEfNS_4arch4Sm90ELb0ELb0ELb1ELb1ELb1ELb1ELb0ELb0ELb1ELb1ELb0ELb0EEENS1_21CollectiveEpilogueFwdINS6_IJSA_SC_SB_EEES9_SE_SG_Li384ELb1ELb1ELb0ELb0EEENS1_36VarlenDynamicPersistentTileSchedulerILi192ELi128ELi384ELi128ELb0ELb1ELb1ELb0ELb1ELb1EEEEEEEEEvNT_6ParamsE --------------------------
	.section	.text._ZN7cutlass13device_kernelIN5flash11enable_sm90INS1_16FlashAttnFwdSm90INS1_25CollectiveMainloopFwdSm90ILi2EN4cute5tupleIJNS5_1CILi1EEES8_S8_EEENS6_IJNS7_ILi192EEENS7_ILi128EEENS7_ILi96EEEEEELi96ENS_10bfloat16_tEfNS_4arch4Sm90ELb0ELb0ELb1ELb1ELb1ELb1ELb0ELb0ELb1ELb1ELb0ELb0EEENS1_21CollectiveEpilogueFwdINS6_IJSA_SC_SB_EEES9_SE_SG_Li384ELb1ELb1ELb0ELb0EEENS1_36VarlenDynamicPersistentTileSchedulerILi192ELi128ELi384ELi128ELb0ELb1ELb1ELb0ELb1ELb1EEEEEEEEEvNT_6ParamsE,"ax",@progbits
	.align	128
.text._ZN7cutlass13device_kernelIN5flash11enable_sm90INS1_16FlashAttnFwdSm90INS1_25CollectiveMainloopFwdSm90ILi2EN4cute5tupleIJNS5_1CILi1EEES8_S8_EEENS6_IJNS7_ILi192EEENS7_ILi128EEENS7_ILi96EEEEEELi96ENS_10bfloat16_tEfNS_4arch4Sm90ELb0ELb0ELb1ELb1ELb1ELb1ELb0ELb0ELb1ELb1ELb0ELb0EEENS1_21CollectiveEpilogueFwdINS6_IJSA_SC_SB_EEES9_SE_SG_Li384ELb1ELb1ELb0ELb0EEENS1_36VarlenDynamicPersistentTileSchedulerILi192ELi128ELi384ELi128ELb0ELb1ELb1ELb0ELb1ELb1EEEEEEEEEvNT_6ParamsE:
        .type           _ZN7cutlass13device_kernelIN5flash11enable_sm90INS1_16FlashAttnFwdSm90INS1_25CollectiveMainloopFwdSm90ILi2EN4cute5tupleIJNS5_1CILi1EEES8_S8_EEENS6_IJNS7_ILi192EEENS7_ILi128EEENS7_ILi96EEEEEELi96ENS_10bfloat16_tEfNS_4arch4Sm90ELb0ELb0ELb1ELb1ELb1ELb1ELb0ELb0ELb1ELb1ELb0ELb0EEENS1_21CollectiveEpilogueFwdINS6_IJSA_SC_SB_EEES9_SE_SG_Li384ELb1ELb1ELb0ELb0EEENS1_36VarlenDynamicPersistentTileSchedulerILi192ELi128ELi384ELi128ELb0ELb1ELb1ELb0ELb1ELb1EEEEEEEEEvNT_6ParamsE,@function
        .size           _ZN7cutlass13device_kernelIN5flash11enable_sm90INS1_16FlashAttnFwdSm90INS1_25CollectiveMainloopFwdSm90ILi2EN4cute5tupleIJNS5_1CILi1EEES8_S8_EEENS6_IJNS7_ILi192EEENS7_ILi128EEENS7_ILi96EEEEEELi96ENS_10bfloat16_tEfNS_4arch4Sm90ELb0ELb0ELb1ELb1ELb1ELb1ELb0ELb0ELb1ELb1ELb0ELb0EEENS1_21CollectiveEpilogueFwdINS6_IJSA_SC_SB_EEES9_SE_SG_Li384ELb1ELb1ELb0ELb0EEENS1_36VarlenDynamicPersistentTileSchedulerILi192ELi128ELi384ELi128ELb0ELb1ELb1ELb0ELb1ELb1EEEEEEEEEvNT_6ParamsE,(.L_x_2730 - _ZN7cutlass13device_kernelIN5flash11enable_sm90INS1_16FlashAttnFwdSm90INS1_25CollectiveMainloopFwdSm90ILi2EN4cute5tupleIJNS5_1CILi1EEES8_S8_EEENS6_IJNS7_ILi192EEENS7_ILi128EEENS7_ILi96EEEEEELi96ENS_10bfloat16_tEfNS_4arch4Sm90ELb0ELb0ELb1ELb1ELb1ELb1ELb0ELb0ELb1ELb1ELb0ELb0EEENS1_21CollectiveEpilogueFwdINS6_IJSA_SC_SB_EEES9_SE_SG_Li384ELb1ELb1ELb0ELb0EEENS1_36VarlenDynamicPersistentTileSchedulerILi192ELi128ELi384ELi128ELb0ELb1ELb1ELb0ELb1ELb1EEEEEEEEEvNT_6ParamsE)
        .other          _ZN7cutlass13device_kernelIN5flash11enable_sm90INS1_16FlashAttnFwdSm90INS1_25CollectiveMainloopFwdSm90ILi2EN4cute5tupleIJNS5_1CILi1EEES8_S8_EEENS6_IJNS7_ILi192EEENS7_ILi128EEENS7_ILi96EEEEEELi96ENS_10bfloat16_tEfNS_4arch4Sm90ELb0ELb0ELb1ELb1ELb1ELb1ELb0ELb0ELb1ELb1ELb0ELb0EEENS1_21CollectiveEpilogueFwdINS6_IJSA_SC_SB_EEES9_SE_SG_Li384ELb1ELb1ELb0ELb0EEENS1_36VarlenDynamicPersistentTileSchedulerILi192ELi128ELi384ELi128ELb0ELb1ELb1ELb0ELb1ELb1EEEEEEEEEvNT_6ParamsE,@"STO_CUDA_ENTRY STV_DEFAULT"
_ZN7cutlass13device_kernelIN5flash11enable_sm90INS1_16FlashAttnFwdSm90INS1_25CollectiveMainloopFwdSm90ILi2EN4cute5tupleIJNS5_1CILi1EEES8_S8_EEENS6_IJNS7_ILi192EEENS7_ILi128EEENS7_ILi96EEEEEELi96ENS_10bfloat16_tEfNS_4arch4Sm90ELb0ELb0ELb1ELb1ELb1ELb1ELb0ELb0ELb1ELb1ELb0ELb0EEENS1_21CollectiveEpilogueFwdINS6_IJSA_SC_SB_EEES9_SE_SG_Li384ELb1ELb1ELb0ELb0EEENS1_36VarlenDynamicPersistentTileSchedulerILi192ELi128ELi384ELi128ELb0ELb1ELb1ELb0ELb1ELb1EEEEEEEEEvNT_6ParamsE:
[----:B------:R-:W0:Y:S02]  /*0000*/  LDC R1, c[0x0][0x28] ;  /* 0x00000a00ff017b82 */ /* 0x000e240000000800 */
[----:B0-----:R-:W-:Y:S01]  /*0010*/  VIADD R1, R1, 0xffffff38 ;  /* 0xffffff3801017836 */ /* 0x001fe20000000000 */
[----:B------:R-:W0:Y:S01]  /*0020*/  S2R R3, SR_TID.X ;  /* 0x0000000000037919 */ /* 0x000e220000002100 */
[----:B------:R-:W-:Y:S01]  /*0030*/  ELECT P0, URZ, PT ;  /* 0x00000000003f782f */ /* 0x000fe20003800000 */
[----:B------:R-:W-:Y:S01]  /*0040*/  BSSY B0, `(.L_x_384) ;  /* 0x000000e000007945 */ /* 0x000fe20003800000 */
[--C-:B0-----:R-:W-:Y:S02]  /*0050*/  SHF.R.U32.HI R0, RZ, 0x5, R3.reuse ;  /* 0x00000005ff007819 */ /* 0x101fe40000011603 */
[----:B------:R-:W-:-:S03]  /*0060*/  SHF.R.U32.HI R3, RZ, 0x7, R3 ;  /* 0x00000007ff037819 */ /* 0x000fc60000011603 */
[----:B------:R-:W0:Y:S02]  /*0070*/  SHFL.IDX PT, R2, R0, RZ, 0x1f ;  /* 0x00001fff00027589 */ /* 0x000e2400000e0000 */
[----:B0-----:R-:W-:-:S13]  /*0080*/  ISETP.EQ.AND P0, PT, R2, RZ, P0 ;  /* 0x000000ff0200720c */ /* 0x001fda0000702270 */
[----:B------:R-:W-:Y:S05]  /*0090*/  @!P0 BRA `(.L_x_385) ;  /* 0x0000000000208947 */ /* 0x000fea0003800000 */
[----:B------:R-:W-:Y:S02]  /*00a0*/  ULDC.64 UR4, c[0x0][0x198] ;  /* 0x0000660000047ab9 */ /* 0x000fe40000000a00 */
[----:B------:R-:W-:Y:S02]  /*00b0*/  UIADD3 UR6, UP0, UR4, 0x570, URZ ;  /* 0x0000057004067890 */ /* 0x000fe4000ff1e03f */
[----:B------:R-:W-:Y:S02]  /*00c0*/  UIADD3 UR4, UP1, UR4, 0x670, URZ ;  /* 0x0000067004047890 */ /* 0x000fe4000ff3e03f */
[----:B------:R-:W-:Y:S02]  /*00d0*/  UIADD3.X UR7, URZ, UR5, URZ, UP0, !UPT ;  /* 0x000000053f077290 */ /* 0x000fe400087fe43f */
[----:B------:R-:W-:-:S07]  /*00e0*/  UIADD3.X UR5, URZ, UR5, URZ, UP1, !UPT ;  /* 0x000000053f057290 */ /* 0x000fce0008ffe43f */
[----:B------:R0:W-:Y:S02]  /*00f0*/  UTMACCTL.PF [UR6] ;  /* 0x00000000060079b9 */ /* 0x0001e40008040000 */
[----:B------:R0:W-:Y:S02]  /*0100*/  UTMACCTL.PF [UR4] ;  /* 0x00000000040079b9 */ /* 0x0001e40008040000 */
[----:B0-----:R-:W-:Y:S01]  /*0110*/  NOP ;  /* 0x0000000000007918 */ /* 0x001fe20000000000 */
.L_x_385:
[----:B------:R-:W-:Y:S05]  /*0120*/  BSYNC B0 ;  /* 0x0000000000007941 */ /* 0x000fea0003800000 */
.L_x_384:
[----:B------:R-:W-:Y:S01]  /*0130*/  VOTEU.ANY UP0, P0 ;  /* 0x00000000003f7886 */ /* 0x000fe20000000100 */
[----:B------:R-:W0:Y:S01]  /*0140*/  SHFL.IDX PT, R3, R3, RZ, 0x1f ;  /* 0x00001fff03037589 */ /* 0x000e2200000e0000 */
[----:B------:R-:W-:Y:S01]  /*0150*/  UMOV UR4, 0x80 ;  /* 0x0000008000047882 */ /* 0x000fe20000000000 */
[----:B------:R-:W-:Y:S01]  /*0160*/  UMOV UR7, 0x180 ;  /* 0x0000018000077882 */ /* 0x000fe20000000000 */
[----:B------:R-:W-:Y:S01]  /*0170*/  VOTEU.ANY UP1, P0 ;  /* 0x00000000003f7886 */ /* 0x000fe20000020100 */
[----:B------:R-:W1:Y:S01]  /*0180*/  @UP0 S2UR UR8, SR_CgaCtaId ;  /* 0x00000000000809c3 */ /* 0x000e620000008800 */
[----:B------:R-:W2:Y:S01]  /*0190*/  SHFL.IDX PT, R2, R0, RZ, 0x1f ;  /* 0x00001fff00027589 */ /* 0x000ea200000e0000 */
[----:B------:R-:W-:Y:S01]  /*01a0*/  @UP0 UMOV UR6, 0x400 ;  /* 0x0000040000060882 */ /* 0x000fe20000000000 */
[----:B------:R-:W-:-:S04]  /*01b0*/  @UP0 UIADD3 UR4, -UR4, 0x100000, URZ ;  /* 0x0010000004040890 */ /* 0x000fc8000fffe13f */
[----:B------:R-:W-:Y:S02]  /*01c0*/  @UP0 USHF.L.U32 UR5, UR4, 0xb, URZ ;  /* 0x0000000b04050899 */ /* 0x000fe4000800063f */
[----:B------:R-:W-:Y:S01]  /*01d0*/  @UP0 USHF.L.U32 UR4, UR4, 0x1, URZ ;  /* 0x0000000104040899 */ /* 0x000fe2000800063f */
[----:B------:R-:W-:Y:S01]  /*01e0*/  VOTEU.ANY UP2, P0 ;  /* 0x00000000003f7886 */ /* 0x000fe20000040100 */
[----:B0-----:R-:W-:Y:S01]  /*01f0*/  R2UR UR9, R3 ;  /* 0x00000000030972ca */ /* 0x001fe200000e0000 */
[----:B-1----:R-:W-:Y:S01]  /*0200*/  @UP0 ULEA UR8, UR8, UR6, 0x18 ;  /* 0x0000000608080291 */ /* 0x002fe2000f8ec03f */
[----:B--2---:R-:W-:Y:S01]  /*0210*/  ISETP.NE.AND P1, PT, R2, RZ, PT ;  /* 0x000000ff0200720c */ /* 0x004fe20003f25270 */
[----:B------:R-:W-:-:S04]  /*0220*/  @UP0 UIADD3 UR6, -UR7, 0x100000, URZ ;  /* 0x0010000007060890 */ /* 0x000fc8000fffe13f */
[----:B------:R-:W-:Y:S02]  /*0230*/  @UP0 USHF.L.U32 UR7, UR6, 0xb, URZ ;  /* 0x0000000b06070899 */ /* 0x000fe4000800063f */
[----:B------:R-:W-:-:S04]  /*0240*/  @UP0 USHF.L.U32 UR6, UR6, 0x1, URZ ;  /* 0x0000000106060899 */ /* 0x000fc8000800063f */
[----:B------:R-:W-:Y:S01]  /*0250*/  UISETP.NE.AND UP0, UPT, UR9, URZ, UPT ;  /* 0x0000003f0900728c */ /* 0x000fe2000bf05270 */
[----:B------:R-:W0:Y:S02]  /*0260*/  FENCE.VIEW.ASYNC.S ;  /* 0x00000000000073c6 */ /* 0x000e240000000000 */
[----:B0-----:R0:W1:Y:S05]  /*0270*/  @UP1 SYNCS.EXCH.64 URZ, [UR8+0x2d800], UR4 ;  /* 0x02d80004083f15b2 */ /* 0x00106a0008000100 */
[----:B------:R0:W2:Y:S01]  /*0280*/  @UP2 SYNCS.EXCH.64 URZ, [UR8+0x2d820], UR6 ;  /* 0x02d82006083f25b2 */ /* 0x0000a20008000100 */
        /* <DEDUP_REMOVED lines=14> */
[----:B0-----:R3:W4:Y:S08]  /*0370*/  SYNCS.EXCH.64 URZ, [UR8+0x2d830], UR4 ;  /* 0x02d83004083f75b2 */ /* 0x0017300008000100 */
[----:B------:R3:W0:Y:S01]  /*0380*/  SYNCS.EXCH.64 URZ, [UR8+0x2d840], UR6 ;  /* 0x02d84006083f75b2 */ /* 0x0006220008000100 */
[----:B------:R3:W0:Y:S01]  /*0390*/  SYNCS.EXCH.64 URZ, [UR8+0x2d838], UR4 ;  /* 0x02d83804083f75b2 */ /* 0x0006220008000100 */
[----:B------:R3:W0:Y:S02]  /*03a0*/  SYNCS.EXCH.64 URZ, [UR8+0x2d848], UR6 ;  /* 0x02d84806083f75b2 */ /* 0x0006240008000100 */
[----:B---3--:R-:W-:Y:S01]  /*03b0*/  NOP ;  /* 0x0000000000007918 */ /* 0x008fe20000000000 */
.L_x_386:
[----:B------:R-:W3:Y:S01]  /*03c0*/  SHFL.IDX PT, R2, R0, RZ, 0x1f ;  /* 0x00001fff00027589 */ /* 0x000ee200000e0000 */
[----:B------:R-:W-:Y:S01]  /*03d0*/  NOP ;  /* 0x0000000000007918 */ /* 0x000fe20000000000 */
[----:B---3--:R-:W-:-:S13]  /*03e0*/  ISETP.NE.AND P0, PT, R2, RZ, PT ;  /* 0x000000ff0200720c */ /* 0x008fda0003f05270 */
        /* <DEDUP_REMOVED lines=17> */
[----:B------:R3:W0:Y:S02]  /*0500*/  SYNCS.EXCH.64 URZ, [UR8+0x2d868], UR6 ;  /* 0x02d86806083f75b2 */ /* 0x0006240008000100 */
[----:B---3--:R-:W-:Y:S01]  /*0510*/  NOP ;  /* 0x0000000000007918 */ /* 0x008fe20000000000 */
.L_x_387:
[----:B------:R-:W3:Y:S01]  /*0520*/  SHFL.IDX PT, R2, R0, RZ, 0x1f ;  /* 0x00001fff00027589 */ /* 0x000ee200000e0000 */
[----:B------:R-:W-:Y:S01]  /*0530*/  NOP ;  /* 0x0000000000007918 */ /* 0x000fe20000000000 */
[----:B---3--:R-:W-:-:S13]  /*0540*/  ISETP.NE.AND P0, PT, R2, RZ, PT ;  /* 0x000000ff0200720c */ /* 0x008fda0003f05270 */
        /* <DEDUP_REMOVED lines=13> */
[----:B------:R3:W0:Y:S02]  /*0620*/  SYNCS.EXCH.64 URZ, [UR6+0x2d888], UR4 ;  /* 0x02d88804063f75b2 */ /* 0x0006240008000100 */
[----:B---3--:R-:W-:Y:S01]  /*0630*/  NOP ;  /* 0x0000000000007918 */ /* 0x008fe20000000000 */
.L_x_388:
        /* <DEDUP_REMOVED lines=22> */
.L_x_389:
        /* <DEDUP_REMOVED lines=22> */
.L_x_390:
[----:B------:R-:W-:Y:S01]  /*0900*/  PLOP3.LUT P0, PT, PT, PT, UP0, 0x80, 0x0 ;  /* 0x000000000000781c */ /* 0x000fe20003f0f008 */
[----:B------:R-:W-:Y:S01]  /*0910*/  UMOV UR36, 0x1 ;  /* 0x0000000100247882 */ /* 0x000fe20000000000 */
[----:B------:R-:W-:Y:S01]  /*0920*/  NOP ;  /* 0x0000000000007918 */ /* 0x000fe20000000000 */
[----:B------:R-:W-:Y:S01]  /*0930*/  USEL UR36, UR36, 0x2, !UP0 ;  /* 0x0000000224247887 */ /* 0x000fe2000c000000 */
[----:B------:R-:W-:Y:S01]  /*0940*/  BSSY B9, `(.L_x_391) ;  /* 0x0001975000097945 */ /* 0x000fe20003800000 */
[----:B------:R-:W-:Y:S01]  /*0950*/  ULDC.64 UR42, c[0x0][0x208] ;  /* 0x00008200002a7ab9 */ /* 0x000fe20000000a00 */
[----:B012-4-:R-:W-:Y:S07]  /*0960*/  BAR.SYNC.DEFER_BLOCKING 0x0 ;  /* 0x0000000000007b1d */ /* 0x017fee0000010000 */
[----:B------:R-:W-:Y:S05]  /*0970*/  @!P0 BRA `(.L_x_392) ;  /* 0x0000012c007c8947 */ /* 0x000fea0003800000 */
.L_x_393:
[----:B------:R-:W-:-:S08]  /*0980*/  NOP ;  /* 0x0000000000007918 */ /* 0x000fd00000000000 */
[----:B------:R-:W0:Y:S02]  /*0990*/  USETMAXREG.TRY_ALLOC.CTAPOOL UP0, 0xa0 ;  /* 0x000000a0000079c8 */ /* 0x000e240008000600 */
[----:B0-----:R-:W-:-:S13]  /*09a0*/  PLOP3.LUT P0, PT, PT, PT, UP0, 0x80, 0x0 ;  /* 0x000000000000781c */ /* 0x001fda0003f0f008 */
[----:B------:R-:W-:Y:S05]  /*09b0*/  @!P0 BRA `(.L_x_393) ;  /* 0xfffffffc00f08947 */ /* 0x000fea000383ffff */
[----:B------:R-:W0:Y:S01]  /*09c0*/  S2R R0, SR_TID.X ;  /* 0x0000000000007919 */ /* 0x000e220000002100 */
[----:B------:R-:W1:Y:S01]  /*09d0*/  S2UR UR38, SR_CgaCtaId ;  /* 0x00000000002679c3 */ /* 0x000e620000008800 */
[----:B------:R-:W-:Y:S01]  /*09e0*/  UMOV UR4, 0x400 ;  /* 0x0000040000047882 */ /* 0x000fe20000000000 */
[----:B------:R-:W-:-:S06]  /*09f0*/  LOP3.LUT R23, R23, 0xfffffff7, RZ, 0xc0, !PT ;  /* 0xfffffff717177812 */ /* 0x000fcc00078ec0ff */
[----:B------:R-:W-:Y:S06]  /*0a00*/  BAR.ARV 0x8, 0x200 ;  /* 0x0208000000007b1d */ /* 0x000fec0000002000 */
[----:B-1----:R-:W-:-:S06]  /*0a10*/  ULEA UR4, UR38, UR4, 0x18 ;  /* 0x0000000426047291 */ /* 0x002fcc000f8ec03f */
[----:B------:R-:W-:Y:S01]  /*0a20*/  IMAD.U32 R2, RZ, RZ, UR4 ;  /* 0x00000004ff027e24 */ /* 0x000fe2000f8e00ff */
[----:B0-----:R-:W-:Y:S01]  /*0a30*/  SHF.R.U32.HI R0, RZ, 0x7, R0 ;  /* 0x00000007ff007819 */ /* 0x001fe20000011600 */
[----:B------:R-:W-:-:S03]  /*0a40*/  ULDC UR4, c[0x0][0xc3c] ;  /* 0x00030f0000047ab9 */ /* 0x000fc60000000800 */
[----:B------:R-:W-:-:S13]  /*0a50*/  ISETP.NE.AND P0, PT, R0, 0x1, PT ;  /* 0x000000010000780c */ /* 0x000fda0003f05270 */
[----:B------:R-:W-:Y:S01]  /*0a60*/  @P0 LOP3.LUT R23, R23, 0x8, RZ, 0xfc, !PT ;  /* 0x0000000817170812 */ /* 0x000fe200078efcff */
[----:B------:R-:W-:Y:S08]  /*0a70*/  @!P0 BAR.ARV 0x9, 0x100 ;  /* 0x0244000000008b1d */ /* 0x000ff00000002000 */
[----:B------:R-:W-:Y:S06]  /*0a80*/  BAR.SYNC.DEFER_BLOCKING 0x5, 0x200 ;  /* 0x0148000000007b1d */ /* 0x000fec0000010000 */
[----:B------:R-:W0:Y:S02]  /*0a90*/  LDS.128 R28, [R2+0x2d8d0] ;  /* 0x02d8d000021c7984 */ /* 0x000e240000000c00 */
[----:B------:R-:W-:Y:S06]  /*0aa0*/  BAR.ARV 0x4, 0x200 ;  /* 0x0108000000007b1d */ /* 0x000fec0000002000 */
[----:B0-----:R-:W-:-:S13]  /*0ab0*/  ISETP.GE.AND P0, PT, R31, UR4, PT ;  /* 0x000000041f007c0c */ /* 0x001fda000bf06270 */
[----:B------:R-:W-:Y:S05]  /*0ac0*/  @P0 BRA `(.L_x_394) ;  /* 0x0000019400700947 */ /* 0x000fea0003800000 */
[----:B------:R-:W0:Y:S01]  /*0ad0*/  S2R R0, SR_TID.X ;  /* 0x0000000000007919 */ /* 0x000e220000002100 */
[----:B------:R-:W-:Y:S01]  /*0ae0*/  IMAD.MOV.U32 R19, RZ, RZ, -0x2 ;  /* 0xfffffffeff137424 */ /* 0x000fe200078e00ff */
[----:B------:R-:W-:Y:S01]  /*0af0*/  R2UR UR40, R2 ;  /* 0x00000000022872ca */ /* 0x000fe200000e0000 */
[----:B------:R-:W-:Y:S01]  /*0b00*/  IMAD.MOV.U32 R137, RZ, RZ, RZ ;  /* 0x000000ffff897224 */ /* 0x000fe200078e00ff */
[----:B------:R-:W-:Y:S01]  /*0b10*/  ULOP3.LUT UR39, UR36, 0x1, URZ, 0xfc, !UPT ;  /* 0x0000000124277892 */ /* 0x000fe2000f8efc3f */
[----:B------:R-:W-:Y:S01]  /*0b20*/  IMAD.MOV.U32 R157, RZ, RZ, RZ ;  /* 0x000000ffff9d7224 */ /* 0x000fe200078e00ff */
[----:B------:R-:W-:Y:S01]  /*0b30*/  UMOV UR37, URZ ;  /* 0x0000003f00257c82 */ /* 0x000fe20008000000 */
[----:B------:R-:W-:-:S08]  /*0b40*/  IMAD.MOV.U32 R141, RZ, RZ, RZ ;  /* 0x000000ffff8d7224 */ /* 0x000fd000078e00ff */
[----:B------:R-:W-:Y:S01]  /*0b50*/  UIADD3 UR40, UR40, 0xc400, URZ ;  /* 0x0000c40028287890 */ /* 0x000fe2000fffe03f */
[----:B0-----:R-:W-:-:S05]  /*0b60*/  VIADD R21, R0, 0xffffff80 ;  /* 0xffffff8000157836 */ /* 0x001fca0000000000 */
[-C--:B------:R-:W-:Y:S02]  /*0b70*/  LEA.HI R5, R21, R21.reuse, RZ, 0x1 ;  /* 0x0000001515057211 */ /* 0x080fe400078f08ff */
[----:B------:R-:W-:Y:S02]  /*0b80*/  SHF.R.S32.HI R0, RZ, 0x1f, R21 ;  /* 0x0000001fff007819 */ /* 0x000fe40000011415 */
[----:B------:R-:W-:Y:S02]  /*0b90*/  LOP3.LUT R3, R5, 0xfffffffe, RZ, 0xc0, !PT ;  /* 0xfffffffe05037812 */ /* 0x000fe400078ec0ff */
[----:B------:R-:W-:Y:S02]  /*0ba0*/  LEA.HI R4, R0, R21, RZ, 0x4 ;  /* 0x0000001500047211 */ /* 0x000fe400078f20ff */
[----:B------:R-:W-:Y:S01]  /*0bb0*/  SHF.R.S32.HI R140, RZ, 0x1, R5 ;  /* 0x00000001ff8c7819 */ /* 0x000fe20000011405 */
[----:B------:R-:W-:Y:S01]  /*0bc0*/  IMAD.IADD R22, R21, 0x1, -R3 ;  /* 0x0000000115167824 */ /* 0x000fe200078e0a03 */
[----:B------:R-:W-:-:S02]  /*0bd0*/  SHF.R.S32.HI R3, RZ, 0x4, R4 ;  /* 0x00000004ff037819 */ /* 0x000fc40000011404 */
[----:B------:R-:W-:Y:S01]  /*0be0*/  LEA.HI R6, R5, R140, RZ, 0x1 ;  /* 0x0000008c05067211 */ /* 0x000fe200078f08ff */
[----:B------:R-:W-:Y:S01]  /*0bf0*/  IMAD.SHL.U32 R138, R22, 0x4, RZ ;  /* 0x00000004168a7824 */ /* 0x000fe200078e00ff */
[----:B------:R-:W-:Y:S02]  /*0c00*/  LEA.HI R5, R4, R3, RZ, 0x1 ;  /* 0x0000000304057211 */ /* 0x000fe400078f08ff */
[----:B------:R-:W-:Y:S01]  /*0c10*/  LOP3.LUT R7, R6, 0x7fffffe, RZ, 0xc0, !PT ;  /* 0x07fffffe06077812 */ /* 0x000fe200078ec0ff */
[C---:B------:R-:W-:Y:S01]  /*0c20*/  VIADD R8, R138.reuse, 0x10 ;  /* 0x000000108a087836 */ /* 0x040fe20000000000 */
[----:B------:R-:W-:Y:S01]  /*0c30*/  LOP3.LUT R6, R5, 0x1ffffffe, RZ, 0xc0, !PT ;  /* 0x1ffffffe05067812 */ /* 0x000fe200078ec0ff */
[----:B------:R-:W-:Y:S01]  /*0c40*/  VIADD R20, R138, 0x20 ;  /* 0x000000208a147836 */ /* 0x000fe20000000000 */
[----:B------:R-:W-:Y:S01]  /*0c50*/  LOP3.LUT R4, R4, 0xfffffff0, RZ, 0xc0, !PT ;  /* 0xfffffff004047812 */ /* 0x000fe200078ec0ff */
[C---:B------:R-:W-:Y:S01]  /*0c60*/  IMAD.IADD R9, R138.reuse, 0x1, R8 ;  /* 0x000000018a097824 */ /* 0x040fe200078e0208 */
[----:B------:R0:W-:Y:S01]  /*0c70*/  STL [R1+0x24], R8 ;  /* 0x0000240801007387 */ /* 0x0001e20000100800 */
[----:B------:R-:W-:-:S02]  /*0c80*/  IMAD.IADD R5, R138, 0x1, R20 ;  /* 0x000000018a057824 */ /* 0x000fc400078e0214 */
[----:B------:R-:W-:Y:S01]  /*0c90*/  IMAD.IADD R6, R3, 0x1, -R6 ;  /* 0x0000000103067824 */ /* 0x000fe200078e0a06 */
[----:B------:R-:W-:Y:S01]  /*0ca0*/  SHF.R.S32.HI R10, RZ, 0x1f, R9 ;  /* 0x0000001fff0a7819 */ /* 0x000fe20000011409 */
[----:B------:R-:W-:Y:S01]  /*0cb0*/  IMAD.IADD R4, R21, 0x1, -R4 ;  /* 0x0000000115047824 */ /* 0x000fe200078e0a04 */
[----:B------:R-:W-:Y:S01]  /*0cc0*/  SHF.R.S32.HI R12, RZ, 0x1f, R5 ;  /* 0x0000001fff0c7819 */ /* 0x000fe20000011405 */
[----:B------:R-:W-:Y:S01]  /*0cd0*/  STL [R1+0x50], R20 ;  /* 0x0000501401007387 */ /* 0x000fe20000100800 */
[----:B------:R-:W-:Y:S01]  /*0ce0*/  LEA.HI R155, R10, R9, RZ, 0x3 ;  /* 0x000000090a9b7211 */ /* 0x000fe200078f18ff */
[----:B------:R-:W-:Y:S01]  /*0cf0*/  IMAD.SHL.U32 R6, R6, 0x8, RZ ;  /* 0x0000000806067824 */ /* 0x000fe200078e00ff */
[-C--:B------:R-:W-:Y:S01]  /*0d00*/  LEA.HI R15, R12, R5.reuse, RZ, 0x3 ;  /* 0x000000050c0f7211 */ /* 0x080fe200078f18ff */
[----:B0-----:R-:W-:Y:S01]  /*0d10*/  IMAD.IADD R8, R140, 0x1, -R7 ;  /* 0x000000018c087824 */ /* 0x001fe200078e0a07 */
[----:B------:R-:W-:Y:S02]  /*0d20*/  LEA.HI R16, R12, R5, RZ, 0x5 ;  /* 0x000000050c107211 */ /* 0x000fe400078f28ff */
[CC--:B------:R-:W-:Y:S01]  /*0d30*/  LEA.HI R5, R0.reuse, R21.reuse, RZ, 0x5 ;  /* 0x0000001500057211 */ /* 0x0c0fe200078f28ff */
[----:B------:R-:W-:Y:S01]  /*0d40*/  IMAD R151, R3, 0x8, R8 ;  /* 0x0000000803977824 */ /* 0x000fe200078e0208 */
[----:B------:R-:W-:-:S02]  /*0d50*/  LEA.HI R3, R0, R21, RZ, 0x7 ;  /* 0x0000001500037211 */ /* 0x000fc400078f38ff */
[----:B------:R-:W-:Y:S01]  /*0d60*/  LEA.HI R7, R0, R21, RZ, 0x2 ;  /* 0x0000001500077211 */ /* 0x000fe200078f10ff */
[----:B------:R-:W-:Y:S01]  /*0d70*/  IMAD.SHL.U32 R151, R151, 0x20, RZ ;  /* 0x0000002097977824 */ /* 0x000fe200078e00ff */
[----:B------:R-:W-:Y:S02]  /*0d80*/  LOP3.LUT R8, R3, 0xffffff80, RZ, 0xc0, !PT ;  /* 0xffffff8003087812 */ /* 0x000fe400078ec0ff */
[----:B------:R-:W-:Y:S02]  /*0d90*/  SHF.R.S32.HI R18, RZ, 0x7, R3 ;  /* 0x00000007ff127819 */ /* 0x000fe40000011403 */
[----:B------:R-:W-:Y:S01]  /*0da0*/  SHF.R.S32.HI R3, RZ, 0x1f, R4 ;  /* 0x0000001fff037819 */ /* 0x000fe20000011404 */
[----:B------:R-:W-:Y:S01]  /*0db0*/  IMAD.IADD R24, R21, 0x1, -R8 ;  /* 0x0000000115187824 */ /* 0x000fe200078e0a08 */
[----:B------:R-:W-:Y:S02]  /*0dc0*/  SHF.R.S32.HI R25, RZ, 0x2, R7 ;  /* 0x00000002ff197819 */ /* 0x000fe40000011407 */
[----:B------:R-:W-:-:S02]  /*0dd0*/  LEA.HI R3, R3, R4, RZ, 0x3 ;  /* 0x0000000403037211 */ /* 0x000fc400078f18ff */
[----:B------:R-:W-:Y:S02]  /*0de0*/  SHF.R.S32.HI R8, RZ, 0x1f, R7 ;  /* 0x0000001fff087819 */ /* 0x000fe40000011407 */
[----:B------:R-:W-:Y:S02]  /*0df0*/  SHF.R.S32.HI R0, RZ, 0x5, R5 ;  /* 0x00000005ff007819 */ /* 0x000fe40000011405 */
[----:B------:R-:W-:Y:S02]  /*0e00*/  LEA.HI R14, R10, R9, RZ, 0x5 ;  /* 0x000000090a0e7211 */ /* 0x000fe400078f28ff */
[C---:B------:R-:W-:Y:S01]  /*0e10*/  LOP3.LUT R5, R3.reuse, 0xfffffff8, RZ, 0xc0, !PT ;  /* 0xfffffff803057812 */ /* 0x040fe200078ec0ff */
[----:B------:R-:W-:Y:S01]  /*0e20*/  IMAD.SHL.U32 R3, R3, 0x40, RZ ;  /* 0x0000004003037824 */ /* 0x000fe200078e00ff */
[----:B------:R-:W-:Y:S01]  /*0e30*/  SHF.R.S32.HI R9, RZ, 0x1f, R24 ;  /* 0x0000001fff097819 */ /* 0x000fe20000011418 */
[----:B------:R-:W-:Y:S01]  /*0e40*/  IMAD R17, R0, 0x10, R4 ;  /* 0x0000001000117824 */ /* 0x000fe200078e0204 */
[----:B------:R-:W-:Y:S01]  /*0e50*/  LEA.HI R13, R8, R25, RZ, 0x2 ;  /* 0x00000019080d7211 */ /* 0x000fe200078f10ff */
[----:B------:R-:W-:Y:S01]  /*0e60*/  IMAD.IADD R5, R4, 0x1, -R5 ;  /* 0x0000000104057824 */ /* 0x000fe200078e0a05 */
[----:B------:R-:W-:Y:S01]  /*0e70*/  LEA.HI R10, R9, R24, RZ, 0x2 ;  /* 0x00000018090a7211 */ /* 0x000fe200078f10ff */
[----:B------:R-:W-:Y:S01]  /*0e80*/  IMAD.HI R8, R18, 0x55555556, RZ ;  /* 0x5555555612087827 */ /* 0x000fe200078e02ff */
[----:B------:R-:W-:-:S02]  /*0e90*/  LOP3.LUT R3, R3, 0x7ffffe00, RZ, 0xc0, !PT ;  /* 0x7ffffe0003037812 */ /* 0x000fc400078ec0ff */
[----:B------:R-:W-:Y:S02]  /*0ea0*/  LOP3.LUT R13, R13, 0xfffffffc, RZ, 0xc0, !PT ;  /* 0xfffffffc0d0d7812 */ /* 0x000fe400078ec0ff */
[--C-:B------:R-:W-:Y:S01]  /*0eb0*/  SHF.R.S32.HI R11, RZ, 0x2, R10.reuse ;  /* 0x00000002ff0b7819 */ /* 0x100fe2000001140a */
[----:B------:R-:W-:Y:S01]  /*0ec0*/  IMAD R3, R0, 0x400, R3 ;  /* 0x0000040000037824 */ /* 0x000fe200078e0203 */
[----:B------:R-:W-:Y:S01]  /*0ed0*/  SHF.R.S32.HI R12, RZ, 0x1f, R10 ;  /* 0x0000001fff0c7819 */ /* 0x000fe2000001140a */
[----:B------:R-:W-:Y:S01]  /*0ee0*/  IMAD.IADD R0, R25, 0x1, -R13 ;  /* 0x0000000119007824 */ /* 0x000fe200078e0a0d */
[----:B------:R-:W-:Y:S02]  /*0ef0*/  LOP3.LUT R10, R10, 0x7ffffffc, RZ, 0xc0, !PT ;  /* 0x7ffffffc0a0a7812 */ /* 0x000fe400078ec0ff */
[----:B------:R-:W-:Y:S01]  /*0f00*/  LEA.HI R12, R12, R11, RZ, 0x3 ;  /* 0x0000000b0c0c7211 */ /* 0x000fe200078f18ff */
[----:B------:R-:W-:Y:S01]  /*0f10*/  IMAD.SHL.U32 R142, R0, 0x40, RZ ;  /* 0x00000040008e7824 */ /* 0x000fe200078e00ff */
[----:B------:R-:W-:Y:S01]  /*0f20*/  SHF.R.S32.HI R16, RZ, 0x5, R16 ;  /* 0x00000005ff107819 */ /* 0x000fe20000011410 */
[----:B------:R-:W-:Y:S01]  /*0f30*/  IMAD.IADD R10, R24, 0x1, -R10 ;  /* 0x00000001180a7824 */ /* 0x000fe200078e0a0a */
[----:B------:R-:W-:-:S02]  /*0f40*/  LOP3.LUT R12, R12, 0xfffffff8, RZ, 0xc0, !PT ;  /* 0xfffffff80c0c7812 */ /* 0x000fc400078ec0ff */
[----:B------:R-:W-:Y:S01]  /*0f50*/  LOP3.LUT R142, R142, 0xc0, RZ, 0xc0, !PT ;  /* 0x000000c08e8e7812 */ /* 0x000fe200078ec0ff */
[----:B------:R-:W-:Y:S01]  /*0f60*/  IMAD R4, R10, R19, 0x80 ;  /* 0x000000800a047424 */ /* 0x000fe200078e0213 */
[----:B------:R-:W-:Y:S01]  /*0f70*/  LEA.HI R9, R9, R24, RZ, 0x5 ;  /* 0x0000001809097211 */ /* 0x000fe200078f28ff */
[----:B------:R-:W-:Y:S01]  /*0f80*/  IMAD R16, R16, 0x1800, R151 ;  /* 0x0000180010107824 */ /* 0x000fe200078e0297 */
[----:B------:R-:W-:Y:S01]  /*0f90*/  SHF.R.U32.HI R143, RZ, 0x3, R142 ;  /* 0x00000003ff8f7819 */ /* 0x000fe2000001168e */
[----:B------:R-:W-:Y:S01]  /*0fa0*/  IMAD.IADD R12, R11, 0x1, -R12 ;  /* 0x000000010b0c7824 */ /* 0x000fe200078e0a0c */
[----:B------:R0:W-:Y:S01]  /*0fb0*/  STL [R1+0xb8], R4 ;  /* 0x0000b80401007387 */ /* 0x0001e20000100800 */
[C---:B------:R-:W-:Y:S02]  /*0fc0*/  R2P PR, R5.reuse, 0x6 ;  /* 0x0000000605007804 */ /* 0x040fe40000000000 */
[----:B------:R-:W-:Y:S01]  /*0fd0*/  SHF.L.U32 R5, R5, 0x6, RZ ;  /* 0x0000000605057819 */ /* 0x000fe200000006ff */
[----:B------:R1:W-:Y:S01]  /*0fe0*/  STL [R1+0x7c], R0 ;  /* 0x00007c0001007387 */ /* 0x0003e20000100800 */
[----:B------:R-:W-:-:S02]  /*0ff0*/  LEA.HI R8, R8, R8, RZ, 0x1 ;  /* 0x0000000808087211 */ /* 0x000fc400078f08ff */
[----:B------:R-:W-:Y:S02]  /*1000*/  SHF.R.S32.HI R9, RZ, 0x5, R9 ;  /* 0x00000005ff097819 */ /* 0x000fe40000011409 */
[----:B------:R-:W-:Y:S01]  /*1010*/  LOP3.LUT R5, R5, 0x1c0, RZ, 0xc0, !PT ;  /* 0x000001c005057812 */ /* 0x000fe200078ec0ff */
[----:B------:R-:W-:Y:S01]  /*1020*/  IMAD R8, R8, -0x3, R18 ;  /* 0xfffffffd08087824 */ /* 0x000fe200078e0212 */
[----:B0-----:R-:W-:Y:S01]  /*1030*/  LOP3.LUT R4, R142, 0x18, R15, 0xf8, !PT ;  /* 0x000000188e047812 */ /* 0x001fe200078ef80f */
[----:B------:R-:W-:Y:S01]  /*1040*/  IMAD R9, R9, 0x10, R12 ;  /* 0x0000001009097824 */ /* 0x000fe200078e020c */
[----:B------:R-:W-:Y:S01]  /*1050*/  LOP3.LUT R7, R7, 0xfffffffc, RZ, 0xc0, !PT ;  /* 0xfffffffc07077812 */ /* 0x000fe200078ec0ff */
[--C-:B-1----:R-:W-:Y:S01]  /*1060*/  IMAD.U32 R0, R17, 0x20, R6.reuse ;  /* 0x0000002011007824 */ /* 0x102fe200078e0006 */
[----:B------:R-:W-:Y:S01]  /*1070*/  LOP3.LUT R13, R4, R143, RZ, 0x3c, !PT ;  /* 0x0000008f040d7212 */ /* 0x000fe200078e3cff */
[----:B------:R-:W-:Y:S01]  /*1080*/  IMAD R10, R8, 0x40, R9 ;  /* 0x00000040080a7824 */ /* 0x000fe200078e0209 */
[----:B------:R-:W-:Y:S01]  /*1090*/  LOP3.LUT R6, R5, 0x8, R6, 0xf8, !PT ;  /* 0x0000000805067812 */ /* 0x000fe200078ef806 */
[----:B------:R-:W-:Y:S01]  /*10a0*/  IMAD.IADD R21, R21, 0x1, -R7 ;  /* 0x0000000115157824 */ /* 0x000fe200078e0a07 */
[----:B------:R-:W-:Y:S01]  /*10b0*/  SHF.R.U32.HI R5, RZ, 0x3, R5 ;  /* 0x00000003ff057819 */ /* 0x000fe20000011605 */
[----:B------:R-:W-:Y:S01]  /*10c0*/  IMAD.IADD R13, R16, 0x1, R13 ;  /* 0x00000001100d7824 */ /* 0x000fe200078e020d */
[----:B------:R0:W-:Y:S01]  /*10d0*/  STL [R1+0xc0], R0 ;  /* 0x0000c00001007387 */ /* 0x0001e20000100800 */
[----:B------:R-:W-:Y:S01]  /*10e0*/  IMAD.SHL.U32 R16, R22, 0x8, RZ ;  /* 0x0000000816107824 */ /* 0x000fe200078e00ff */
[----:B------:R-:W-:Y:S01]  /*10f0*/  LOP3.LUT R6, R6, R5, RZ, 0x3c, !PT ;  /* 0x0000000506067212 */ /* 0x000fe200078e3cff */
[----:B------:R-:W-:Y:S01]  /*1100*/  VIADD R7, R138, 0x28 ;  /* 0x000000288a077836 */ /* 0x000fe20000000000 */
[----:B------:R-:W-:Y:S01]  /*1110*/  STL [R1+0xb4], R10 ;  /* 0x0000b40a01007387 */ /* 0x000fe20000100800 */
[C---:B------:R-:W-:Y:S01]  /*1120*/  VIADD R22, R16.reuse, 0x30 ;  /* 0x0000003010167836 */ /* 0x040fe20000000000 */
[----:B------:R-:W-:Y:S01]  /*1130*/  SHF.R.S32.HI R14, RZ, 0x5, R14 ;  /* 0x00000005ff0e7819 */ /* 0x000fe2000001140e */
[----:B------:R-:W-:Y:S01]  /*1140*/  VIADD R19, R16, 0x40 ;  /* 0x0000004010137836 */ /* 0x000fe20000000000 */
[----:B------:R-:W-:Y:S01]  /*1150*/  STL [R1+0x54], R7 ;  /* 0x0000540701007387 */ /* 0x000fe20000100800 */
[C---:B------:R-:W-:Y:S01]  /*1160*/  VIADD R4, R138.reuse, 0x8 ;  /* 0x000000088a047836 */ /* 0x040fe20000000000 */
[----:B------:R-:W-:Y:S01]  /*1170*/  SHF.R.S32.HI R12, RZ, 0x1f, R22 ;  /* 0x0000001fff0c7819 */ /* 0x000fe20000011416 */
[----:B------:R-:W-:Y:S01]  /*1180*/  VIADD R5, R138, 0x18 ;  /* 0x000000188a057836 */ /* 0x000fe20000000000 */
[----:B------:R-:W-:Y:S01]  /*1190*/  SHF.R.S32.HI R8, RZ, 0x1f, R19 ;  /* 0x0000001fff087819 */ /* 0x000fe20000011413 */
[----:B------:R-:W-:Y:S01]  /*11a0*/  VIADD R136, R16, 0x50 ;  /* 0x0000005010887836 */ /* 0x000fe20000000000 */
[----:B------:R1:W-:Y:S01]  /*11b0*/  STL [R1+0x4c], R4 ;  /* 0x00004c0401007387 */ /* 0x0003e20000100800 */
[----:B0-----:R-:W-:Y:S01]  /*11c0*/  LOP3.LUT R0, R142, 0x18, R155, 0xf8, !PT ;  /* 0x000000188e007812 */ /* 0x001fe200078ef89b */
[----:B------:R-:W-:Y:S01]  /*11d0*/  IMAD.IADD R3, R3, 0x1, R6 ;  /* 0x0000000103037824 */ /* 0x000fe200078e0206 */
[----:B------:R-:W-:Y:S01]  /*11e0*/  SHF.R.S32.HI R17, RZ, 0x1f, R16 ;  /* 0x0000001fff117819 */ /* 0x000fe20000011410 */
[----:B------:R0:W-:Y:S01]  /*11f0*/  STL [R1+0x48], R5 ;  /* 0x0000480501007387 */ /* 0x0001e20000100800 */
[----:B------:R-:W-:Y:S01]  /*1200*/  SHF.R.S32.HI R9, RZ, 0x1f, R136 ;  /* 0x0000001fff097819 */ /* 0x000fe20000011488 */
[----:B------:R-:W-:Y:S01]  /*1210*/  IMAD R14, R14, 0x1800, R151 ;  /* 0x000018000e0e7824 */ /* 0x000fe200078e0297 */
[----:B------:R-:W-:Y:S01]  /*1220*/  LOP3.LUT R11, R0, R143, RZ, 0x3c, !PT ;  /* 0x0000008f000b7212 */ /* 0x000fe200078e3cff */
[----:B------:R-:W-:Y:S01]  /*1230*/  STL [R1+0x20], R12 ;  /* 0x0000200c01007387 */ /* 0x000fe20000100800 */
[----:B------:R-:W-:Y:S01]  /*1240*/  LEA.HI R0, R21, R21, RZ, 0x1 ;  /* 0x0000001515007211 */ /* 0x000fe200078f08ff */
[----:B------:R-:W-:Y:S01]  /*1250*/  IMAD.MOV.U32 R6, RZ, RZ, 0x40 ;  /* 0x00000040ff067424 */ /* 0x000fe200078e00ff */
[----:B-1----:R-:W-:Y:S01]  /*1260*/  SHF.R.S32.HI R4, RZ, 0x1f, R20 ;  /* 0x0000001fff047819 */ /* 0x002fe20000011414 */
[----:B------:R1:W-:Y:S01]  /*1270*/  STL [R1+0x1c], R8 ;  /* 0x00001c0801007387 */ /* 0x0003e20000100800 */
[----:B------:R-:W-:Y:S01]  /*1280*/  IMAD.IADD R11, R14, 0x1, R11 ;  /* 0x000000010e0b7824 */ /* 0x000fe200078e020b */
[----:B0-----:R-:W-:Y:S01]  /*1290*/  SHF.R.S32.HI R5, RZ, 0x1f, R7 ;  /* 0x0000001fff057819 */ /* 0x001fe20000011407 */
[----:B------:R-:W-:Y:S01]  /*12a0*/  IMAD.MOV.U32 R18, RZ, RZ, RZ ;  /* 0x000000ffff127224 */ /* 0x000fe200078e00ff */
[----:B------:R-:W-:Y:S01]  /*12b0*/  STL [R1+0x18], R9 ;  /* 0x0000180901007387 */ /* 0x000fe20000100800 */
[----:B------:R-:W-:-:S02]  /*12c0*/  LOP3.LUT R0, R0, 0x1ffffffe, RZ, 0xc0, !PT ;  /* 0x1ffffffe00007812 */ /* 0x000fc400078ec0ff */
[----:B------:R-:W-:Y:S01]  /*12d0*/  SHF.L.U64.HI R5, R7, 0x1, R5 ;  /* 0x0000000107057819 */ /* 0x000fe20000010205 */
[----:B------:R-:W-:Y:S01]  /*12e0*/  IMAD R7, R3, 0x2, R2 ;  /* 0x0000000203077824 */ /* 0x000fe200078e0202 */
[----:B------:R-:W-:Y:S01]  /*12f0*/  SEL R6, R6, 0xffffffc0, !P2 ;  /* 0xffffffc006067807 */ /* 0x000fe20005000000 */
[----:B------:R-:W-:Y:S01]  /*1300*/  IMAD.IADD R0, R21, 0x1, -R0 ;  /* 0x0000000115007824 */ /* 0x000fe200078e0a00 */
[----:B-1----:R-:W-:Y:S01]  /*1310*/  SHF.L.U64.HI R8, R20, 0x1, R4 ;  /* 0x0000000114087819 */ /* 0x002fe20000010204 */
[----:B------:R-:W-:Y:S01]  /*1320*/  VIADD R3, R7, 0x21800 ;  /* 0x0002180007037836 */ /* 0x000fe20000000000 */
[----:B------:R-:W-:Y:S02]  /*1330*/  LOP3.LUT R4, R142, 0x8, R16, 0xf8, !PT ;  /* 0x000000088e047812 */ /* 0x000fe400078ef810 */
[----:B------:R-:W-:Y:S01]  /*1340*/  SHF.R.S32.HI R155, RZ, 0x3, R155 ;  /* 0x00000003ff9b7819 */ /* 0x000fe2000001149b */
[----:B------:R0:W-:Y:S01]  /*1350*/  STL [R1+0xa0], R8 ;  /* 0x0000a00801007387 */ /* 0x0001e20000100800 */
[----:B------:R-:W-:-:S02]  /*1360*/  LOP3.LUT R4, R4, R143, RZ, 0x3c, !PT ;  /* 0x0000008f04047212 */ /* 0x000fc400078e3cff */
[----:B------:R-:W-:Y:S01]  /*1370*/  SHF.R.S32.HI R156, RZ, 0x3, R15 ;  /* 0x00000003ff9c7819 */ /* 0x000fe2000001140f */
[----:B------:R1:W-:Y:S02]  /*1380*/  STL [R1+0xa4], R5 ;  /* 0x0000a40501007387 */ /* 0x0003e40000100800 */
[----:B------:R-:W-:Y:S02]  /*1390*/  IMAD.IADD R4, R151, 0x1, R4 ;  /* 0x0000000197047824 */ /* 0x000fe400078e0204 */
[----:B------:R-:W-:Y:S01]  /*13a0*/  STL [R1+0x60], R7 ;  /* 0x0000600701007387 */ /* 0x000fe20000100800 */
[----:B0-----:R-:W-:-:S03]  /*13b0*/  LOP3.LUT R8, R142, 0x18, R16, 0xf8, !PT ;  /* 0x000000188e087812 */ /* 0x001fc600078ef810 */
[----:B------:R0:W-:Y:S01]  /*13c0*/  STL [R1+0x78], R4 ;  /* 0x0000780401007387 */ /* 0x0001e20000100800 */
[----:B------:R-:W-:Y:S02]  /*13d0*/  LOP3.LUT R8, R8, R143, RZ, 0x3c, !PT ;  /* 0x0000008f08087212 */ /* 0x000fe400078e3cff */
[----:B-1----:R-:W-:-:S03]  /*13e0*/  LEA R5, R13, UR40, 0x1 ;  /* 0x000000280d057c11 */ /* 0x002fc6000f8e08ff */
[----:B------:R-:W-:Y:S02]  /*13f0*/  IMAD.IADD R8, R151, 0x1, R8 ;  /* 0x0000000197087824 */ /* 0x000fe400078e0208 */
[----:B0-----:R-:W-:Y:S01]  /*1400*/  VIADD R4, R7, 0x21820 ;  /* 0x0002182007047836 */ /* 0x001fe20000000000 */
[----:B------:R-:W-:Y:S01]  /*1410*/  LEA R7, R11, UR40, 0x1 ;  /* 0x000000280b077c11 */ /* 0x000fe2000f8e08ff */
[----:B------:R-:W-:-:S04]  /*1420*/  @P1 VIADD R4, R3, 0xffffffe0 ;  /* 0xffffffe003041836 */ /* 0x000fc80000000000 */
[----:B------:R0:W-:Y:S04]  /*1430*/  STL [R1+0xac], R7 ;  /* 0x0000ac0701007387 */ /* 0x0001e80000100800 */
[----:B------:R1:W-:Y:S01]  /*1440*/  STL [R1+0xa8], R5 ;  /* 0x0000a80501007387 */ /* 0x0003e20000100800 */
[----:B0-----:R-:W-:Y:S02]  /*1450*/  LEA R7, R8, UR40, 0x1 ;  /* 0x0000002808077c11 */ /* 0x001fe4000f8e08ff */
[----:B-1----:R-:W-:Y:S01]  /*1460*/  LEA R5, R0, R10, 0x3 ;  /* 0x0000000a00057211 */ /* 0x002fe200078e18ff */
[----:B------:R-:W-:Y:S02]  /*1470*/  IMAD.IADD R0, R3, 0x1, R6 ;  /* 0x0000000103007824 */ /* 0x000fe400078e0206 */
[----:B------:R-:W-:Y:S01]  /*1480*/  STL [R1+0xb0], R7 ;  /* 0x0000b00701007387 */ /* 0x000fe20000100800 */
[----:B------:R-:W-:-:S03]  /*1490*/  IMAD.IADD R3, R6, 0x1, R4 ;  /* 0x0000000106037824 */ /* 0x000fc600078e0204 */
[----:B------:R-:W-:Y:S04]  /*14a0*/  STL [R1+0x80], R4 ;  /* 0x0000800401007387 */ /* 0x000fe80000100800 */
[----:B------:R-:W-:Y:S04]  /*14b0*/  STL [R1+0xbc], R5 ;  /* 0x0000bc0501007387 */ /* 0x000fe80000100800 */
[----:B------:R0:W-:Y:S04]  /*14c0*/  STL [R1+0x68], R0 ;  /* 0x0000680001007387 */ /* 0x0001e80000100800 */
[----:B------:R1:W-:Y:S01]  /*14d0*/  STL [R1+0x64], R3 ;  /* 0x0000640301007387 */ /* 0x0003e20000100800 */
[----:B0-----:R-:W-:-:S05]  /*14e0*/  VIADD R0, R4, 0x6000 ;  /* 0x0000600004007836 */ /* 0x001fca0000000000 */
[----:B------:R1:W-:Y:S02]  /*14f0*/  STL [R1+0x84], R0 ;  /* 0x0000840001007387 */ /* 0x0003e40000100800 */
.L_x_536:
[----:B0-----:R-:W0:Y:S02]  /*1500*/  LDC.64 R4, c[0x0][0xc88] ;  /* 0x00032200ff047b82 */ /* 0x001e240000000a00 */
[----:B0-----:R-:W-:-:S05]  /*1510*/  IMAD.WIDE R4, R31, 0x4, R4 ;  /* 0x000000041f047825 */ /* 0x001fca00078e0204 */
[----:B-12---:R-:W2:Y:S01]  /*1520*/  LDG.E R0, desc[UR42][R4.64] ;  /* 0x0000002a04007981 */ /* 0x006ea2000c1e1900 */
[----:B------:R-:W-:Y:S05]  /*1530*/  YIELD ;  /* 0x0000000000007946 */ /* 0x000fea0003800000 */
[----:B------:R-:W-:Y:S01]  /*1540*/  ULDC.64 UR4, c[0x0][0xa28] ;  /* 0x00028a0000047ab9 */ /* 0x000fe20000000a00 */
[----:B------:R-:W-:Y:S01]  /*1550*/  ULDC.64 UR8, c[0x0][0xa18] ;  /* 0x0002860000087ab9 */ /* 0x000fe20000000a00 */
[----:B------:R-:W-:Y:S01]  /*1560*/  ISETP.NE.U32.AND P1, PT, RZ, UR4, PT ;  /* 0x00000004ff007c0c */ /* 0x000fe2000bf25070 */
[----:B------:R-:W-:Y:S01]  /*1570*/  ULDC.64 UR6, c[0x0][0xa08] ;  /* 0x0002820000067ab9 */ /* 0x000fe20000000a00 */
[----:B------:R-:W-:Y:S01]  /*1580*/  IMAD.MOV.U32 R85, RZ, RZ, RZ ;  /* 0x000000ffff557224 */ /* 0x000fe200078e00ff */
[----:B------:R-:W-:-:S02]  /*1590*/  ISETP.NE.U32.AND P0, PT, RZ, UR6, PT ;  /* 0x00000006ff007c0c */ /* 0x000fc4000bf05070 */
[----:B------:R-:W-:Y:S02]  /*15a0*/  ISETP.NE.AND.EX P1, PT, RZ, UR5, PT, P1 ;  /* 0x00000005ff007c0c */ /* 0x000fe4000bf25310 */
[----:B------:R-:W-:Y:S02]  /*15b0*/  ISETP.NE.AND.EX P0, PT, RZ, UR7, PT, P0 ;  /* 0x00000007ff007c0c */ /* 0x000fe4000bf05300 */
[----:B--2-4-:R-:W-:Y:S01]  /*15c0*/  SHF.R.S32.HI R3, RZ, 0x1f, R0 ;  /* 0x0000001fff037819 */ /* 0x014fe20000011400 */
[----:B------:R-:W-:Y:S08]  /*15d0*/  STL [R1+0x94], R0 ;  /* 0x0000940001007387 */ /* 0x000ff00000100800 */
[C---:B------:R-:W-:Y:S01]  /*15e0*/  @P1 LEA R6, P2, R0.reuse, UR4, 0x2 ;  /* 0x0000000400061c11 */ /* 0x040fe2000f8410ff */
[C---:B---3--:R-:W-:Y:S01]  /*15f0*/  IMAD.SHL.U32 R33, R0.reuse, 0x4, RZ ;  /* 0x0000000400217824 */ /* 0x048fe200078e00ff */
[C-C-:B------:R-:W-:Y:S01]  /*1600*/  SHF.L.U64.HI R32, R0.reuse, 0x2, R3.reuse ;  /* 0x0000000200207819 */ /* 0x140fe20000010203 */
[----:B------:R0:W-:Y:S01]  /*1610*/  STL [R1+0x9c], R3 ;  /* 0x00009c0301007387 */ /* 0x0001e20000100800 */
[----:B------:R-:W-:-:S02]  /*1620*/  @P1 LEA.HI.X R7, R0, UR5, R3, 0x2, P2 ;  /* 0x0000000500071c11 */ /* 0x000fc400090f1403 */
[----:B------:R-:W-:Y:S01]  /*1630*/  ISETP.NE.U32.AND P2, PT, RZ, UR8, PT ;  /* 0x00000008ff007c0c */ /* 0x000fe2000bf45070 */
[----:B------:R-:W-:Y:S01]  /*1640*/  ULDC UR4, c[0x0][0x288] ;  /* 0x0000a20000047ab9 */ /* 0x000fe20000000800 */
[C---:B------:R-:W-:Y:S01]  /*1650*/  IADD3 R8, P3, R33.reuse, UR6, RZ ;  /* 0x0000000621087c10 */ /* 0x040fe2000ff7e0ff */
[----:B------:R1:W-:Y:S01]  /*1660*/  STL [R1+0x8c], R33 ;  /* 0x00008c2101007387 */ /* 0x0003e20000100800 */
[----:B------:R-:W-:Y:S01]  /*1670*/  ISETP.NE.AND.EX P2, PT, RZ, UR9, PT, P2 ;  /* 0x00000009ff007c0c */ /* 0x000fe2000bf45320 */
[----:B0-----:R-:W-:Y:S01]  /*1680*/  IMAD.MOV.U32 R3, RZ, RZ, RZ ;  /* 0x000000ffff037224 */ /* 0x001fe200078e00ff */
[C---:B------:R-:W-:Y:S01]  /*1690*/  IADD3.X R9, R32.reuse, UR7, RZ, P3, !PT ;  /* 0x0000000720097c10 */ /* 0x040fe20009ffe4ff */
[----:B------:R-:W-:Y:S01]  /*16a0*/  IMAD.U32 R100, RZ, RZ, UR4 ;  /* 0x00000004ff647e24 */ /* 0x000fe2000f8e00ff */
[----:B------:R-:W-:Y:S01]  /*16b0*/  ULDC.64 UR4, c[0x0][0x418] ;  /* 0x0001060000047ab9 */ /* 0x000fe20000000a00 */
[----:B------:R1:W-:Y:S04]  /*16c0*/  STL [R1+0x90], R32 ;  /* 0x0000902001007387 */ /* 0x0003e80000100800 */
[----:B------:R1:W5:Y:S04]  /*16d0*/  @P1 LDG.E R3, desc[UR42][R6.64] ;  /* 0x0000002a06031981 */ /* 0x000368000c1e1900 */
[----:B------:R-:W-:Y:S01]  /*16e0*/  @P2 IADD3 R4, P1, R33, UR8, RZ ;  /* 0x0000000821042c10 */ /* 0x000fe2000ff3e0ff */
[----:B------:R1:W5:Y:S03]  /*16f0*/  @P0 LDG.E R85, desc[UR42][R8.64] ;  /* 0x0000002a08550981 */ /* 0x000366000c1e1900 */
[----:B------:R-:W-:-:S05]  /*1700*/  @P2 IADD3.X R5, R32, UR9, RZ, P1, !PT ;  /* 0x0000000920052c10 */ /* 0x000fca0008ffe4ff */
[----:B------:R1:W5:Y:S01]  /*1710*/  @P2 LDG.E R100, desc[UR42][R4.64] ;  /* 0x0000002a04642981 */ /* 0x000362000c1e1900 */
[----:B------:R-:W-:Y:S01]  /*1720*/  UISETP.NE.U32.AND UP0, UPT, UR4, URZ, UPT ;  /* 0x0000003f0400728c */ /* 0x000fe2000bf05070 */
[----:B------:R-:W-:Y:S02]  /*1730*/  IMAD.MOV.U32 R25, RZ, RZ, R0 ;  /* 0x000000ffff197224 */ /* 0x000fe400078e0000 */
[----:B------:R-:W-:Y:S01]  /*1740*/  ULDC UR4, c[0x0][0x424] ;  /* 0x0001090000047ab9 */ /* 0x000fe20000000800 */
[----:B------:R-:W-:-:S03]  /*1750*/  UISETP.NE.AND.EX UP0, UPT, UR5, URZ, UPT, UP0 ;  /* 0x0000003f0500728c */ /* 0x000fc6000bf05300 */
[----:B------:R-:W-:Y:S01]  /*1760*/  ULDC UR5, c[0x0][0x2f0] ;  /* 0x0000bc0000057ab9 */ /* 0x000fe20000000800 */
[----:B------:R-:W-:-:S04]  /*1770*/  USEL UR4, UR4, 0x1, UP0 ;  /* 0x0000000104047887 */ /* 0x000fc80008000000 */
[----:B------:R-:W-:-:S03]  /*1780*/  UIMAD UR4, UR4, UR5, URZ ;  /* 0x00000005040472a4 */ /* 0x000fc6000f8e023f */
[----:B------:R-:W-:Y:S02]  /*1790*/  ULDC UR5, c[0x0][0x348] ;  /* 0x0000d20000057ab9 */ /* 0x000fe40000000800 */
[----:B------:R-:W-:Y:S02]  /*17a0*/  IMAD.U32 R24, RZ, RZ, UR5 ;  /* 0x00000005ff187e24 */ /* 0x000fe4000f8e00ff */
[----:B------:R-:W-:Y:S01]  /*17b0*/  IMAD.U32 R28, RZ, RZ, UR4 ;  /* 0x00000004ff1c7e24 */ /* 0x000fe2000f8e00ff */
[----:B-1----:R-:W-:Y:S06]  /*17c0*/  @P2 BRA `(.L_x_395) ;  /* 0x0000000000242947 */ /* 0x002fec0003800000 */
[----:B------:R-:W-:Y:S02]  /*17d0*/  ULDC.64 UR4, c[0x0][0xa00] ;  /* 0x0002800000047ab9 */ /* 0x000fe40000000a00 */
[----:B------:R-:W-:-:S04]  /*17e0*/  ISETP.NE.U32.AND P1, PT, RZ, UR4, PT ;  /* 0x00000004ff007c0c */ /* 0x000fc8000bf25070 */
[----:B------:R-:W-:-:S13]  /*17f0*/  ISETP.NE.AND.EX P1, PT, RZ, UR5, PT, P1 ;  /* 0x00000005ff007c0c */ /* 0x000fda000bf25310 */
[----:B------:R-:W-:Y:S05]  /*1800*/  @!P1 BRA `(.L_x_395) ;  /* 0x0000000000149947 */ /* 0x000fea0003800000 */
[----:B------:R-:W0:Y:S02]  /*1810*/  LDC.64 R4, c[0x0][0xa00] ;  /* 0x00028000ff047b82 */ /* 0x000e240000000a00 */
[----:B0-----:R-:W-:-:S05]  /*1820*/  IMAD.WIDE R4, R25, 0x4, R4 ;  /* 0x0000000419047825 */ /* 0x001fca00078e0204 */
[----:B-----5:R-:W2:Y:S04]  /*1830*/  LDG.E R100, desc[UR42][R4.64] ;  /* 0x0000002a04647981 */ /* 0x020ea8000c1e1900 */
[----:B------:R-:W2:Y:S02]  /*1840*/  LDG.E R7, desc[UR42][R4.64+0x4] ;  /* 0x0000042a04077981 */ /* 0x000ea4000c1e1900 */
[----:B--2---:R-:W-:-:S07]  /*1850*/  IMAD.IADD R100, R7, 0x1, -R100 ;  /* 0x0000000107647824 */ /* 0x004fce00078e0a64 */
.L_x_395:
[----:B------:R-:W-:Y:S01]  /*1860*/  ULDC.64 UR4, c[0x0][0xa20] ;  /* 0x0002880000047ab9 */ /* 0x000fe20000000a00 */
[----:B------:R0:W-:Y:S01]  /*1870*/  STL [R1+0x98], R29 ;  /* 0x0000981d01007387 */ /* 0x0001e20000100800 */
[----:B------:R-:W-:-:S03]  /*1880*/  ISETP.NE.U32.AND P1, PT, RZ, UR4, PT ;  /* 0x00000004ff007c0c */ /* 0x000fc6000bf25070 */
[----:B------:R0:W-:Y:S01]  /*1890*/  STL [R1+0x88], R30 ;  /* 0x0000881e01007387 */ /* 0x0001e20000100800 */
[----:B------:R-:W-:-:S13]  /*18a0*/  ISETP.NE.AND.EX P1, PT, RZ, UR5, PT, P1 ;  /* 0x00000005ff007c0c */ /* 0x000fda000bf25310 */
[----:B0-----:R-:W-:Y:S05]  /*18b0*/  @!P1 BRA `(.L_x_396) ;  /* 0x0000000000109947 */ /* 0x001fea0003800000 */
[----:B------:R-:W-:-:S04]  /*18c0*/  IADD3 R4, P0, R33, UR4, RZ ;  /* 0x0000000421047c10 */ /* 0x000fc8000ff1e0ff */
[----:B------:R-:W-:-:S05]  /*18d0*/  IADD3.X R5, R32, UR5, RZ, P0, !PT ;  /* 0x0000000520057c10 */ /* 0x000fca00087fe4ff */
[----:B------:R0:W5:Y:S01]  /*18e0*/  LDG.E R28, desc[UR42][R4.64] ;  /* 0x0000002a041c7981 */ /* 0x000162000c1e1900 */
[----:B------:R-:W-:Y:S05]  /*18f0*/  BRA `(.L_x_397) ;  /* 0x0000000000107947 */ /* 0x000fea0003800000 */
.L_x_396:
[----:B------:R-:W-:Y:S05]  /*1900*/  @!P0 BRA `(.L_x_397) ;  /* 0x00000000000c8947 */ /* 0x000fea0003800000 */
[----:B------:R-:W2:Y:S04]  /*1910*/  LDG.E R5, desc[UR42][R8.64] ;  /* 0x0000002a08057981 */ /* 0x000ea8000c1e1900 */
[----:B------:R-:W2:Y:S02]  /*1920*/  LDG.E R28, desc[UR42][R8.64+0x4] ;  /* 0x0000042a081c7981 */ /* 0x000ea4000c1e1900 */
[----:B--2---:R-:W-:-:S07]  /*1930*/  IMAD.IADD R28, R28, 0x1, -R5 ;  /* 0x000000011c1c7824 */ /* 0x004fce00078e0a05 */
.L_x_397:
[----:B------:R-:W-:Y:S02]  /*1940*/  ULDC.64 UR4, c[0x0][0xa10] ;  /* 0x0002840000047ab9 */ /* 0x000fe40000000a00 */
[----:B------:R-:W-:-:S04]  /*1950*/  ISETP.NE.U32.AND P0, PT, RZ, UR4, PT ;  /* 0x00000004ff007c0c */ /* 0x000fc8000bf05070 */
[----:B------:R-:W-:Y:S01]  /*1960*/  ISETP.NE.AND.EX P0, PT, RZ, UR5, PT, P0 ;  /* 0x00000005ff007c0c */ /* 0x000fe2000bf05300 */
[----:B-----5:R-:W-:Y:S01]  /*1970*/  IMAD.IADD R11, R28, 0x1, -R3 ;  /* 0x000000011c0b7824 */ /* 0x020fe200078e0a03 */
[----:B------:R-:W-:-:S11]  /*1980*/  ULDC.64 UR4, c[0x0][0xa30] ;  /* 0x00028c0000047ab9 */ /* 0x000fd60000000a00 */
[----:B0-----:R-:W0:Y:S02]  /*1990*/  @P0 LDC.64 R4, c[0x0][0xa10] ;  /* 0x00028400ff040b82 */ /* 0x001e240000000a00 */
[----:B0-----:R-:W-:-:S05]  /*19a0*/  @P0 IMAD.WIDE R4, R25, 0x4, R4 ;  /* 0x0000000419040825 */ /* 0x001fca00078e0204 */
[----:B------:R-:W2:Y:S04]  /*19b0*/  @P0 LDG.E R0, desc[UR42][R4.64] ;  /* 0x0000002a04000981 */ /* 0x000ea8000c1e1900 */
[----:B------:R-:W2:Y:S01]  /*19c0*/  @P0 LDG.E R9, desc[UR42][R4.64+0x4] ;  /* 0x0000042a04090981 */ /* 0x000ea2000c1e1900 */
[----:B------:R-:W-:Y:S01]  /*19d0*/  IMAD.MOV R74, RZ, RZ, -R11 ;  /* 0x000000ffff4a7224 */ /* 0x000fe200078e0a0b */
[----:B------:R-:W-:Y:S01]  /*19e0*/  ISETP.NE.U32.AND P1, PT, RZ, UR4, PT ;  /* 0x00000004ff007c0c */ /* 0x000fe2000bf25070 */
[----:B------:R-:W-:-:S03]  /*19f0*/  IMAD.MOV.U32 R97, RZ, RZ, R28 ;  /* 0x000000ffff617224 */ /* 0x000fc600078e001c */
[----:B------:R-:W-:Y:S02]  /*1a00*/  VIMNMX R74, RZ, R74, !PT ;  /* 0x0000004aff4a7248 */ /* 0x000fe40007fe0100 */
[----:B------:R-:W-:-:S13]  /*1a10*/  ISETP.NE.AND.EX P1, PT, RZ, UR5, PT, P1 ;  /* 0x00000005ff007c0c */ /* 0x000fda000bf25310 */
[----:B------:R-:W-:-:S04]  /*1a20*/  @P1 IADD3 R6, P2, R33, UR4, RZ ;  /* 0x0000000421061c10 */ /* 0x000fc8000ff5e0ff */
[----:B------:R-:W-:-:S05]  /*1a30*/  @P1 IADD3.X R7, R32, UR5, RZ, P2, !PT ;  /* 0x0000000520071c10 */ /* 0x000fca00097fe4ff */
[----:B------:R0:W5:Y:S01]  /*1a40*/  @P1 LDG.E R97, desc[UR42][R6.64] ;  /* 0x0000002a06611981 */ /* 0x000162000c1e1900 */
[----:B--2---:R-:W-:-:S04]  /*1a50*/  @P0 IMAD.IADD R24, R9, 0x1, -R0 ;  /* 0x0000000109180824 */ /* 0x004fc800078e0a00 */
[----:B------:R-:W-:-:S04]  /*1a60*/  IMAD.IADD R101, R11, 0x1, R24 ;  /* 0x000000010b657824 */ /* 0x000fc800078e0218 */
[----:B------:R-:W-:-:S05]  /*1a70*/  VIADD R0, R101, 0x7f ;  /* 0x0000007f65007836 */ /* 0x000fca0000000000 */
[----:B------:R-:W-:-:S04]  /*1a80*/  SHF.R.S32.HI R3, RZ, 0x1f, R0 ;  /* 0x0000001fff037819 */ /* 0x000fc80000011400 */
[----:B------:R-:W-:-:S04]  /*1a90*/  LEA.HI R3, R3, R0, RZ, 0x7 ;  /* 0x0000000003037211 */ /* 0x000fc800078f38ff */
[----:B------:R-:W-:Y:S02]  /*1aa0*/  LOP3.LUT R5, R3, 0xffffff80, RZ, 0xc0, !PT ;  /* 0xffffff8003057812 */ /* 0x000fe400078ec0ff */
[----:B------:R-:W-:Y:S02]  /*1ab0*/  SHF.R.S32.HI R144, RZ, 0x7, R3 ;  /* 0x00000007ff907819 */ /* 0x000fe40000011403 */
[----:B------:R-:W-:-:S04]  /*1ac0*/  VIADDMNMX R5, R5, -R11, R24, PT ;  /* 0x8000000b05057246 */ /* 0x000fc80003800118 */
[----:B------:R-:W-:Y:S02]  /*1ad0*/  ISETP.GT.AND P0, PT, R5, R74, PT ;  /* 0x0000004a0500720c */ /* 0x000fe40003f04270 */
[----:B------:R-:W-:-:S05]  /*1ae0*/  SHF.R.U32.HI R74, RZ, 0x7, R74 ;  /* 0x00000007ff4a7819 */ /* 0x000fca000001164a */
[----:B------:R-:W-:-:S06]  /*1af0*/  IMAD.MOV.U32 R26, RZ, RZ, R74 ;  /* 0x000000ffff1a7224 */ /* 0x000fcc00078e004a */
[----:B------:R-:W-:-:S05]  /*1b00*/  @P0 VIADD R0, R5, 0x7f ;  /* 0x0000007f05000836 */ /* 0x000fca0000000000 */
[----:B------:R-:W-:-:S04]  /*1b10*/  @P0 SHF.R.S32.HI R5, RZ, 0x1f, R0 ;  /* 0x0000001fff050819 */ /* 0x000fc80000011400 */
[----:B------:R-:W-:-:S04]  /*1b20*/  @P0 LEA.HI R5, R5, R0, RZ, 0x7 ;  /* 0x0000000005050211 */ /* 0x000fc800078f38ff */
[----:B------:R-:W-:Y:S02]  /*1b30*/  @P0 SHF.R.S32.HI R26, RZ, 0x7, R5 ;  /* 0x00000007ff1a0819 */ /* 0x000fe40000011405 */
[----:B------:R-:W-:Y:S02]  /*1b40*/  PLOP3.LUT P0, PT, PT, PT, PT, 0x80, 0x0 ;  /* 0x000000000000781c */ /* 0x000fe40003f0f070 */
[----:B------:R-:W-:-:S13]  /*1b50*/  ISETP.GT.AND P1, PT, R26, R74, PT ;  /* 0x0000004a1a00720c */ /* 0x000fda0003f24270 */
[----:B0-----:R-:W-:Y:S05]  /*1b60*/  @!P1 BRA `(.L_x_398) ;  /* 0x0000005400609947 */ /* 0x001fea0003800000 */
[----:B------:R-:W-:Y:S01]  /*1b70*/  VIADD R0, R2, 0x15400 ;  /* 0x0001540002007836 */ /* 0x000fe20000000000 */
[----:B------:R-:W-:Y:S04]  /*1b80*/  BSSY B6, `(.L_x_399) ;  /* 0x0000013000067945 */ /* 0x000fe80003800000 */
[----:B------:R-:W-:-:S13]  /*1b90*/  LOP3.LUT P0, RZ, R0, 0x1bf, RZ, 0xc0, !PT ;  /* 0x000001bf00ff7812 */ /* 0x000fda000780c0ff */
[----:B------:R-:W-:Y:S05]  /*1ba0*/  @!P0 BRA `(.L_x_400) ;  /* 0x0000000000408947 */ /* 0x000fea0003800000 */
[----:B------:R-:W-:Y:S01]  /*1bb0*/  MOV R14, 0x0 ;  /* 0x00000000000e7802 */ /* 0x000fe20000000f00 */
[----:B------:R-:W-:Y:S01]  /*1bc0*/  ULDC.64 UR4, c[0x4][0x88] ;  /* 0x0100220000047ab9 */ /* 0x000fe20000000a00 */
[----:B------:R-:W-:Y:S01]  /*1bd0*/  ULDC.64 UR6, c[0x4][0x18] ;  /* 0x0100060000067ab9 */ /* 0x000fe20000000a00 */
[----:B------:R-:W-:Y:S01]  /*1be0*/  IMAD.U32 R4, RZ, RZ, UR4 ;  /* 0x00000004ff047e24 */ /* 0x000fe2000f8e00ff */
[----:B------:R-:W-:Y:S01]  /*1bf0*/  MOV R10, UR6 ;  /* 0x00000006000a7c02 */ /* 0x000fe20008000f00 */
[----:B------:R-:W-:Y:S01]  /*1c00*/  IMAD.U32 R5, RZ, RZ, UR5 ;  /* 0x00000005ff057e24 */ /* 0x000fe2000f8e00ff */
[----:B------:R-:W0:Y:S01]  /*1c10*/  LDC.64 R14, c[0x4][R14] ;  /* 0x010000000e0e7b82 */ /* 0x000e220000000a00 */
[----:B------:R-:W-:Y:S01]  /*1c20*/  ULDC.64 UR4, c[0x4][0x90] ;  /* 0x0100240000047ab9 */ /* 0x000fe20000000a00 */
[----:B------:R-:W-:Y:S02]  /*1c30*/  IMAD.U32 R11, RZ, RZ, UR7 ;  /* 0x00000007ff0b7e24 */ /* 0x000fe4000f8e00ff */
[----:B------:R-:W-:-:S02]  /*1c40*/  IMAD.U32 R6, RZ, RZ, UR4 ;  /* 0x00000004ff067e24 */ /* 0x000fc4000f8e00ff */
[----:B------:R-:W-:Y:S02]  /*1c50*/  IMAD.U32 R7, RZ, RZ, UR5 ;  /* 0x00000005ff077e24 */ /* 0x000fe4000f8e00ff */
[----:B------:R-:W-:Y:S02]  /*1c60*/  IMAD.MOV.U32 R8, RZ, RZ, 0x70 ;  /* 0x00000070ff087424 */ /* 0x000fe400078e00ff */
[----:B------:R-:W-:Y:S02]  /*1c70*/  IMAD.MOV.U32 R12, RZ, RZ, 0x1 ;  /* 0x00000001ff0c7424 */ /* 0x000fe400078e00ff */
[----:B------:R-:W-:-:S07]  /*1c80*/  IMAD.MOV.U32 R13, RZ, RZ, RZ ;  /* 0x000000ffff0d7224 */ /* 0x000fce00078e00ff */
[----:B------:R-:W-:-:S07]  /*1c90*/  LEPC R20, `(.L_x_400) ;  /* 0x000000001014794e */ /* 0x000fce0000000000 */
[----:B0----5:R-:W-:Y:S05]  /*1ca0*/  CALL.ABS.NOINC R14 ;  /* 0x000000000e007343 */ /* 0x021fea0003c00000 */
.L_x_400:
[----:B------:R-:W-:Y:S05]  /*1cb0*/  BSYNC B6 ;  /* 0x0000000000067941 */ /* 0x000fea0003800000 */
.L_x_399:
[----:B------:R-:W-:Y:S01]  /*1cc0*/  VIADD R27, R2, 0x400 ;  /* 0x00000400021b7836 */ /* 0x000fe20000000000 */
[----:B------:R-:W-:Y:S04]  /*1cd0*/  BSSY B6, `(.L_x_401) ;  /* 0x0000013000067945 */ /* 0x000fe80003800000 */
[----:B------:R-:W-:-:S13]  /*1ce0*/  LOP3.LUT P0, RZ, R27, 0x1bf, RZ, 0xc0, !PT ;  /* 0x000001bf1bff7812 */ /* 0x000fda000780c0ff */
[----:B------:R-:W-:Y:S05]  /*1cf0*/  @!P0 BRA `(.L_x_402) ;  /* 0x0000000000408947 */ /* 0x000fea0003800000 */
[----:B------:R-:W-:Y:S01]  /*1d00*/  MOV R14, 0x0 ;  /* 0x00000000000e7802 */ /* 0x000fe20000000f00 */
[----:B------:R-:W-:Y:S01]  /*1d10*/  ULDC.64 UR4, c[0x4][0x88] ;  /* 0x0100220000047ab9 */ /* 0x000fe20000000a00 */
[----:B------:R-:W-:Y:S01]  /*1d20*/  ULDC.64 UR6, c[0x4][0x18] ;  /* 0x0100060000067ab9 */ /* 0x000fe20000000a00 */
[----:B------:R-:W-:Y:S02]  /*1d30*/  IMAD.U32 R4, RZ, RZ, UR4 ;  /* 0x00000004ff047e24 */ /* 0x000fe4000f8e00ff */
[----:B------:R-:W-:Y:S01]  /*1d40*/  IMAD.U32 R5, RZ, RZ, UR5 ;  /* 0x00000005ff057e24 */ /* 0x000fe2000f8e00ff */
[----:B------:R-:W0:Y:S01]  /*1d50*/  LDC.64 R14, c[0x4][R14] ;  /* 0x010000000e0e7b82 */ /* 0x000e220000000a00 */
[----:B------:R-:W-:Y:S01]  /*1d60*/  ULDC.64 UR4, c[0x4][0x90] ;  /* 0x0100240000047ab9 */ /* 0x000fe20000000a00 */
[----:B------:R-:W-:Y:S02]  /*1d70*/  IMAD.U32 R10, RZ, RZ, UR6 ;  /* 0x00000006ff0a7e24 */ /* 0x000fe4000f8e00ff */
[----:B------:R-:W-:-:S02]  /*1d80*/  IMAD.U32 R6, RZ, RZ, UR4 ;  /* 0x00000004ff067e24 */ /* 0x000fc4000f8e00ff */
[----:B------:R-:W-:Y:S02]  /*1d90*/  IMAD.U32 R7, RZ, RZ, UR5 ;  /* 0x00000005ff077e24 */ /* 0x000fe4000f8e00ff */
[----:B------:R-:W-:Y:S02]  /*1da0*/  IMAD.U32 R11, RZ, RZ, UR7 ;  /* 0x00000007ff0b7e24 */ /* 0x000fe4000f8e00ff */
[----:B------:R-:W-:Y:S02]  /*1db0*/  IMAD.MOV.U32 R8, RZ, RZ, 0x70 ;  /* 0x00000070ff087424 */ /* 0x000fe400078e00ff */
[----:B------:R-:W-:Y:S02]  /*1dc0*/  IMAD.MOV.U32 R12, RZ, RZ, 0x1 ;  /* 0x00000001ff0c7424 */ /* 0x000fe400078e00ff */
[----:B------:R-:W-:-:S07]  /*1dd0*/  IMAD.MOV.U32 R13, RZ, RZ, RZ ;  /* 0x000000ffff0d7224 */ /* 0x000fce00078e00ff */
[----:B------:R-:W-:-:S07]  /*1de0*/  LEPC R20, `(.L_x_402) ;  /* 0x000000001014794e */ /* 0x000fce0000000000 */
[----:B0----5:R-:W-:Y:S05]  /*1df0*/  CALL.ABS.NOINC R14 ;  /* 0x000000000e007343 */ /* 0x021fea0003c00000 */
.L_x_402:
[----:B------:R-:W-:Y:S05]  /*1e00*/  BSYNC B6 ;  /* 0x0000000000067941 */ /* 0x000fea0003800000 */
.L_x_401:
[----:B------:R-:W-:Y:S01]  /*1e10*/  ULDC.64 UR4, c[0x0][0x9f8] ;  /* 0x00027e0000047ab9 */ /* 0x000fe20000000a00 */
[----:B------:R-:W0:Y:S01]  /*1e20*/  S2R R20, SR_TID.X ;  /* 0x0000000000147919 */ /* 0x000e220000002100 */
[----:B------:R-:W-:Y:S01]  /*1e30*/  ISETP.NE.U32.AND P0, PT, RZ, UR4, PT ;  /* 0x00000004ff007c0c */ /* 0x000fe2000bf05070 */
[----:B------:R-:W-:Y:S01]  /*1e40*/  VIADD R0, R16, 0x10 ;  /* 0x0000001010007836 */ /* 0x000fe20000000000 */
[----:B------:R-:W1:Y:S02]  /*1e50*/  LDC.64 R4, c[0x0][0x408] ;  /* 0x00010200ff047b82 */ /* 0x000e640000000a00 */
[----:B------:R-:W-:-:S06]  /*1e60*/  ISETP.NE.AND.EX P0, PT, RZ, UR5, PT, P0 ;  /* 0x00000005ff007c0c */ /* 0x000fcc000bf05300 */
[----:B------:R-:W2:Y:S07]  /*1e70*/  LDC R99, c[0x0][0x3f4] ;  /* 0x0000fd00ff637b82 */ /* 0x000eae0000000800 */
[----:B------:R-:W-:Y:S02]  /*1e80*/  @P0 IADD3 R6, P1, R33, UR4, RZ ;  /* 0x0000000421060c10 */ /* 0x000fe4000ff3e0ff */
[----:B------:R-:W3:Y:S02]  /*1e90*/  LDL R33, [R1+0x7c] ;  /* 0x00007c0001217983 */ /* 0x000ee40000100800 */
[----:B------:R-:W-:-:S05]  /*1ea0*/  @P0 IADD3.X R7, R32, UR5, RZ, P1, !PT ;  /* 0x0000000520070c10 */ /* 0x000fca0008ffe4ff */
[----:B------:R4:W3:Y:S01]  /*1eb0*/  @P0 LDG.E R25, desc[UR42][R6.64] ;  /* 0x0000002a06190981 */ /* 0x0008e2000c1e1900 */
[----:B0-----:R-:W-:-:S04]  /*1ec0*/  SHF.R.U32.HI R31, RZ, 0x7, R20 ;  /* 0x00000007ff1f7819 */ /* 0x001fc80000011614 */
[----:B------:R-:W-:Y:S01]  /*1ed0*/  ISETP.NE.AND P6, PT, R31, 0x1, PT ;  /* 0x000000011f00780c */ /* 0x000fe20003fc5270 */
[----:B----4-:R-:W0:-:S12]  /*1ee0*/  LDC.64 R6, c[0x0][0x3f8] ;  /* 0x0000fe00ff067b82 */ /* 0x010e180000000a00 */
[----:B------:R-:W-:Y:S05]  /*1ef0*/  @!P6 WARPSYNC.ALL ;  /* 0x000000000000e948 */ /* 0x000fea0003800000 */
[----:B------:R-:W-:Y:S02]  /*1f00*/  ULDC UR4, c[0x0][0x2f4] ;  /* 0x0000bd0000047ab9 */ /* 0x000fe40000000800 */
[----:B------:R-:W-:Y:S02]  /*1f10*/  ISETP.GE.AND P1, PT, R0, UR4, PT ;  /* 0x0000000400007c0c */ /* 0x000fe4000bf26270 */
[----:B------:R-:W-:Y:S02]  /*1f20*/  ISETP.GE.AND P0, PT, R16, UR4, PT ;  /* 0x0000000410007c0c */ /* 0x000fe4000bf06270 */
[----:B------:R-:W-:-:S02]  /*1f30*/  SEL R8, RZ, 0xffffffff, P1 ;  /* 0xffffffffff087807 */ /* 0x000fc40000800000 */
[----:B------:R-:W-:-:S03]  /*1f40*/  SEL R3, RZ, 0x1, P0 ;  /* 0x00000001ff037807 */ /* 0x000fc60000000000 */
[----:B------:R-:W-:Y:S01]  /*1f50*/  IMAD.SHL.U32 R8, R8, 0x2, RZ ;  /* 0x0000000208087824 */ /* 0x000fe200078e00ff */
[----:B------:R-:W-:-:S04]  /*1f60*/  SHF.R.S32.HI R11, RZ, 0x1f, R140 ;  /* 0x0000001fff0b7819 */ /* 0x000fc8000001148c */
[----:B------:R-:W-:Y:S01]  /*1f70*/  LOP3.LUT R8, R8, 0x2, R3, 0xe2, !PT ;  /* 0x0000000208087812 */ /* 0x000fe200078ee203 */
[----:B------:R-:W-:Y:S02]  /*1f80*/  VIADD R3, R16, 0x20 ;  /* 0x0000002010037836 */ /* 0x000fe40000000000 */
[----:B-1----:R-:W-:Y:S01]  /*1f90*/  IMAD R9, R11, R4, RZ ;  /* 0x000000040b097224 */ /* 0x002fe200078e02ff */
[----:B------:R-:W1:Y:S02]  /*1fa0*/  S2R R32, SR_TID.X ;  /* 0x0000000000207919 */ /* 0x000e640000002100 */
[----:B------:R-:W-:Y:S01]  /*1fb0*/  ISETP.GE.AND P0, PT, R3, UR4, PT ;  /* 0x0000000403007c0c */ /* 0x000fe2000bf06270 */
[----:B------:R-:W-:Y:S01]  /*1fc0*/  IMAD R13, R140, R5, R9 ;  /* 0x000000058c0d7224 */ /* 0x000fe200078e0209 */
[----:B------:R-:W-:Y:S02]  /*1fd0*/  ISETP.GE.AND P1, PT, R22, UR4, PT ;  /* 0x0000000416007c0c */ /* 0x000fe4000bf26270 */
[----:B------:R-:W-:-:S02]  /*1fe0*/  SEL R9, RZ, 0x4, P0 ;  /* 0x00000004ff097807 */ /* 0x000fc40000000000 */
[----:B------:R-:W-:Y:S02]  /*1ff0*/  ISETP.GE.AND P0, PT, R19, UR4, PT ;  /* 0x0000000413007c0c */ /* 0x000fe4000bf06270 */
[----:B------:R-:W-:Y:S02]  /*2000*/  SHF.R.S32.HI R139, RZ, 0x1f, R138 ;  /* 0x0000001fff8b7819 */ /* 0x000fe4000001148a */
[----:B------:R-:W-:Y:S02]  /*2010*/  SEL R10, RZ, 0x8, P1 ;  /* 0x00000008ff0a7807 */ /* 0x000fe40000800000 */
[----:B------:R-:W-:Y:S02]  /*2020*/  SEL R21, RZ, 0x10, P0 ;  /* 0x00000010ff157807 */ /* 0x000fe40000000000 */
[-C--:B--2---:R-:W-:Y:S02]  /*2030*/  ISETP.GE.AND P0, PT, R16, R99.reuse, PT ;  /* 0x000000631000720c */ /* 0x084fe40003f06270 */
[----:B------:R-:W-:Y:S01]  /*2040*/  ISETP.GE.AND P3, PT, R0, R99, PT ;  /* 0x000000630000720c */ /* 0x000fe20003f66270 */
[----:B------:R-:W-:Y:S01]  /*2050*/  IMAD.WIDE.U32 R70, R140, R4, R16 ;  /* 0x000000048c467225 */ /* 0x000fe200078e0010 */
[----:B------:R-:W-:-:S03]  /*2060*/  LOP3.LUT R8, R10, R8, R9, 0xfe, !PT ;  /* 0x000000080a087212 */ /* 0x000fc600078efe09 */
[----:B------:R-:W-:Y:S01]  /*2070*/  IMAD.WIDE.U32 R68, R140, R4, R138 ;  /* 0x000000048c447225 */ /* 0x000fe200078e008a */
[----:B------:R-:W-:Y:S02]  /*2080*/  ISETP.GE.AND P2, PT, R3, R99, PT ;  /* 0x000000630300720c */ /* 0x000fe40003f46270 */
[----:B------:R-:W-:Y:S01]  /*2090*/  SEL R9, R99, RZ, P0 ;  /* 0x000000ff63097207 */ /* 0x000fe20000000000 */
[----:B0-----:R-:W-:Y:S01]  /*20a0*/  IMAD R11, R11, R6, RZ ;  /* 0x000000060b0b7224 */ /* 0x001fe200078e02ff */
[----:B------:R-:W-:Y:S01]  /*20b0*/  LOP3.LUT R21, R8, R21, RZ, 0xfc, !PT ;  /* 0x0000001508157212 */ /* 0x000fe200078efcff */
[----:B------:R-:W-:Y:S02]  /*20c0*/  IMAD.IADD R71, R71, 0x1, R13 ;  /* 0x0000000147477824 */ /* 0x000fe400078e020d */
[----:B------:R-:W-:Y:S01]  /*20d0*/  IMAD.IADD R69, R13, 0x1, R69 ;  /* 0x000000010d457824 */ /* 0x000fe200078e0245 */
[C---:B------:R-:W-:Y:S01]  /*20e0*/  SEL R8, R99.reuse, RZ, P2 ;  /* 0x000000ff63087207 */ /* 0x040fe20001000000 */
[----:B------:R-:W-:Y:S01]  /*20f0*/  IMAD R13, R140, R7, R11 ;  /* 0x000000078c0d7224 */ /* 0x000fe200078e020b */
[----:B------:R-:W-:Y:S01]  /*2100*/  SEL R11, R99, RZ, P3 ;  /* 0x000000ff630b7207 */ /* 0x000fe20001800000 */
[----:B------:R-:W-:Y:S01]  /*2110*/  IMAD.IADD R9, R16, 0x1, R9 ;  /* 0x0000000110097824 */ /* 0x000fe200078e0209 */
[----:B------:R-:W-:Y:S01]  /*2120*/  LOP3.LUT R23, R23, 0xfffffffe, RZ, 0xc0, !PT ;  /* 0xfffffffe17177812 */ /* 0x000fe200078ec0ff */
[----:B------:R-:W-:-:S02]  /*2130*/  IMAD.IADD R12, R3, 0x1, R8 ;  /* 0x00000001030c7824 */ /* 0x000fc400078e0208 */
[----:B------:R-:W-:Y:S01]  /*2140*/  IMAD.IADD R11, R0, 0x1, R11 ;  /* 0x00000001000b7824 */ /* 0x000fe200078e020b */
[----:B------:R-:W-:Y:S02]  /*2150*/  @P3 LOP3.LUT R23, R23, 0x1, RZ, 0xfc, !PT ;  /* 0x0000000117173812 */ /* 0x000fe400078efcff */
[----:B------:R-:W-:Y:S01]  /*2160*/  SHF.R.S32.HI R8, RZ, 0x1f, R9 ;  /* 0x0000001fff087819 */ /* 0x000fe20000011409 */
[CC--:B------:R-:W-:Y:S01]  /*2170*/  IMAD.WIDE.U32 R66, R140.reuse, R6.reuse, R16 ;  /* 0x000000068c427225 */ /* 0x0c0fe200078e0010 */
[----:B------:R-:W-:Y:S02]  /*2180*/  LOP3.LUT R23, R23, 0xfffffffd, RZ, 0xc0, !PT ;  /* 0xfffffffd17177812 */ /* 0x000fe400078ec0ff */
[----:B------:R-:W-:Y:S01]  /*2190*/  SHF.R.S32.HI R10, RZ, 0x1f, R11 ;  /* 0x0000001fff0a7819 */ /* 0x000fe2000001140b */
[----:B------:R-:W-:Y:S01]  /*21a0*/  IMAD.WIDE.U32 R64, R140, R6, R138 ;  /* 0x000000068c407225 */ /* 0x000fe200078e008a */
[CC--:B------:R-:W-:Y:S02]  /*21b0*/  LEA.HI R73, R8.reuse, R9.reuse, RZ, 0x3 ;  /* 0x0000000908497211 */ /* 0x0c0fe400078f18ff */
[----:B------:R-:W-:Y:S01]  /*21c0*/  LEA.HI R8, R8, R9, RZ, 0x5 ;  /* 0x0000000908087211 */ /* 0x000fe200078f28ff */
[----:B------:R-:W-:Y:S01]  /*21d0*/  IMAD.IADD R67, R67, 0x1, R13 ;  /* 0x0000000143437824 */ /* 0x000fe200078e020d */
[----:B------:R-:W-:Y:S01]  /*21e0*/  @P2 LOP3.LUT R23, R23, 0x2, RZ, 0xfc, !PT ;  /* 0x0000000217172812 */ /* 0x000fe200078efcff */
[----:B------:R-:W-:Y:S01]  /*21f0*/  IMAD.IADD R65, R13, 0x1, R65 ;  /* 0x000000010d417824 */ /* 0x000fe200078e0241 */
[----:B------:R-:W-:-:S02]  /*2200*/  SHF.R.S32.HI R13, RZ, 0x1f, R12 ;  /* 0x0000001fff0d7819 */ /* 0x000fc4000001140c */
[-C--:B------:R-:W-:Y:S01]  /*2210*/  LEA.HI R72, R10, R11.reuse, RZ, 0x3 ;  /* 0x0000000b0a487211 */ /* 0x080fe200078f18ff */
[----:B-1----:R-:W-:Y:S01]  /*2220*/  VIADD R34, R32, 0xffffff80 ;  /* 0xffffff8020227836 */ /* 0x002fe20000000000 */
[----:B------:R-:W-:Y:S02]  /*2230*/  LEA.HI R10, R10, R11, RZ, 0x5 ;  /* 0x0000000b0a0a7211 */ /* 0x000fe400078f28ff */
[----:B------:R-:W-:Y:S02]  /*2240*/  SHF.L.U32 R9, R8, 0x7, RZ ;  /* 0x0000000708097819 */ /* 0x000fe400000006ff */
[----:B-----5:R-:W-:Y:S02]  /*2250*/  SHF.R.S32.HI R15, RZ, 0x1f, R97 ;  /* 0x0000001fff0f7819 */ /* 0x020fe40000011461 */
[----:B------:R-:W-:Y:S02]  /*2260*/  LOP3.LUT R8, R142, 0x18, R73, 0xf8, !PT ;  /* 0x000000188e087812 */ /* 0x000fe400078ef849 */
[----:B------:R-:W-:-:S02]  /*2270*/  LOP3.LUT R23, R23, 0xfffffffb, RZ, 0xc0, !PT ;  /* 0xfffffffb17177812 */ /* 0x000fc400078ec0ff */
[CC--:B------:R-:W-:Y:S01]  /*2280*/  LEA.HI R63, R13.reuse, R12.reuse, RZ, 0x3 ;  /* 0x0000000c0d3f7211 */ /* 0x0c0fe200078f18ff */
[----:B------:R-:W-:Y:S01]  /*2290*/  IMAD.SHL.U32 R11, R10, 0x80, RZ ;  /* 0x000000800a0b7824 */ /* 0x000fe200078e00ff */
[----:B------:R-:W-:Y:S01]  /*22a0*/  LEA.HI R12, R13, R12, RZ, 0x5 ;  /* 0x0000000c0d0c7211 */ /* 0x000fe200078f28ff */
[----:B------:R-:W-:Y:S01]  /*22b0*/  IMAD R20, R15, R4, RZ ;  /* 0x000000040f147224 */ /* 0x000fe200078e02ff */
[----:B------:R-:W-:Y:S02]  /*22c0*/  LOP3.LUT R96, R9, 0xfffff000, RZ, 0xc0, !PT ;  /* 0xfffff00009607812 */ /* 0x000fe400078ec0ff */
[----:B------:R-:W-:Y:S02]  /*22d0*/  LOP3.LUT R8, R8, R143, RZ, 0x3c, !PT ;  /* 0x0000008f08087212 */ /* 0x000fe400078e3cff */
[----:B------:R-:W-:Y:S02]  /*22e0*/  LOP3.LUT R10, R142, 0x18, R72, 0xf8, !PT ;  /* 0x000000188e0a7812 */ /* 0x000fe400078ef848 */
[----:B------:R-:W-:Y:S01]  /*22f0*/  LEA.HI R32, R34, R34, RZ, 0x1 ;  /* 0x0000002222207211 */ /* 0x000fe200078f08ff */
[----:B------:R-:W-:Y:S01]  /*2300*/  IMAD.SHL.U32 R13, R12, 0x80, RZ ;  /* 0x000000800c0d7824 */ /* 0x000fe200078e00ff */
[----:B------:R-:W-:Y:S01]  /*2310*/  IADD3 R96, R8, R96, R151 ;  /* 0x0000006008607210 */ /* 0x000fe20007ffe097 */
[----:B------:R-:W-:Y:S01]  /*2320*/  IMAD R9, R97, R5, R20 ;  /* 0x0000000561097224 */ /* 0x000fe200078e0214 */
[----:B------:R-:W-:Y:S01]  /*2330*/  LOP3.LUT R12, R11, 0xfffff000, RZ, 0xc0, !PT ;  /* 0xfffff0000b0c7812 */ /* 0x000fe200078ec0ff */
[----:B------:R-:W-:Y:S01]  /*2340*/  IMAD R8, R15, R6, RZ ;  /* 0x000000060f087224 */ /* 0x000fe200078e02ff */
[----:B------:R-:W-:Y:S01]  /*2350*/  LOP3.LUT R10, R10, R143, RZ, 0x3c, !PT ;  /* 0x0000008f0a0a7212 */ /* 0x000fe200078e3cff */
[----:B------:R-:W-:Y:S01]  /*2360*/  IMAD.WIDE.U32 R70, R97, R4, R70 ;  /* 0x0000000461467225 */ /* 0x000fe200078e0046 */
[----:B------:R-:W-:-:S02]  /*2370*/  LOP3.LUT R32, R32, 0xfffffffe, RZ, 0xc0, !PT ;  /* 0xfffffffe20207812 */ /* 0x000fc400078ec0ff */
[----:B------:R-:W-:Y:S01]  /*2380*/  LOP3.LUT R14, R142, 0x18, R63, 0xf8, !PT ;  /* 0x000000188e0e7812 */ /* 0x000fe200078ef83f */
[----:B------:R-:W-:Y:S01]  /*2390*/  IMAD.WIDE.U32 R68, R97, R4, R68 ;  /* 0x0000000461447225 */ /* 0x000fe200078e0044 */
[----:B------:R-:W-:Y:S02]  /*23a0*/  IADD3 R95, R10, R12, R151 ;  /* 0x0000000c0a5f7210 */ /* 0x000fe40007ffe097 */
[----:B------:R-:W-:Y:S01]  /*23b0*/  LOP3.LUT R94, R13, 0xfffff000, RZ, 0xc0, !PT ;  /* 0xfffff0000d5e7812 */ /* 0x000fe200078ec0ff */
[C---:B------:R-:W-:Y:S01]  /*23c0*/  IMAD R75, R97.reuse, R7, R8 ;  /* 0x00000007614b7224 */ /* 0x040fe200078e0208 */
[----:B------:R-:W-:Y:S01]  /*23d0*/  LOP3.LUT R14, R14, R143, RZ, 0x3c, !PT ;  /* 0x0000008f0e0e7212 */ /* 0x000fe200078e3cff */
[----:B------:R-:W-:Y:S01]  /*23e0*/  IMAD.WIDE.U32 R66, R97, R6, R66 ;  /* 0x0000000661427225 */ /* 0x000fe200078e0042 */
[----:B------:R-:W-:Y:S02]  /*23f0*/  LOP3.LUT R8, R73, 0xfffffff8, RZ, 0xc0, !PT ;  /* 0xfffffff849087812 */ /* 0x000fe400078ec0ff */
[----:B------:R-:W-:Y:S01]  /*2400*/  LOP3.LUT R10, R63, 0xfffffff8, RZ, 0xc0, !PT ;  /* 0xfffffff83f0a7812 */ /* 0x000fe200078ec0ff */
[----:B------:R-:W-:-:S02]  /*2410*/  IMAD.IADD R84, R71, 0x1, R9 ;  /* 0x0000000147547824 */ /* 0x000fc400078e0209 */
[----:B------:R-:W-:Y:S01]  /*2420*/  IMAD.IADD R82, R9, 0x1, R69 ;  /* 0x0000000109527824 */ /* 0x000fe200078e0245 */
[----:B------:R-:W-:Y:S01]  /*2430*/  LOP3.LUT R9, R72, 0xfffffff8, RZ, 0xc0, !PT ;  /* 0xfffffff848097812 */ /* 0x000fe200078ec0ff */
[----:B------:R-:W-:Y:S01]  /*2440*/  IMAD.WIDE.U32 R64, R97, R6, R64 ;  /* 0x0000000661407225 */ /* 0x000fe200078e0040 */
[----:B------:R-:W-:-:S03]  /*2450*/  SHF.L.U64.HI R89, R4, 0x7, R5 ;  /* 0x0000000704597819 */ /* 0x000fc60000010205 */
[----:B------:R-:W-:Y:S01]  /*2460*/  IMAD.IADD R32, R34, 0x1, -R32 ;  /* 0x0000000122207824 */ /* 0x000fe200078e0a20 */
[----:B------:R-:W-:Y:S01]  /*2470*/  SHF.L.U64.HI R90, R6, 0x7, R7 ;  /* 0x00000007065a7819 */ /* 0x000fe20000010207 */
[----:B------:R-:W-:Y:S01]  /*2480*/  IMAD.IADD R85, R85, 0x1, R28 ;  /* 0x0000000155557824 */ /* 0x000fe200078e021c */
[----:B------:R-:W-:Y:S01]  /*2490*/  IADD3 R94, R14, R94, R151 ;  /* 0x0000005e0e5e7210 */ /* 0x000fe20007ffe097 */
[----:B------:R-:W-:Y:S01]  /*24a0*/  IMAD.SHL.U32 R5, R6, 0x80, RZ ;  /* 0x0000008006057824 */ /* 0x000fe200078e00ff */
[----:B------:R-:W-:Y:S01]  /*24b0*/  SHF.R.S32.HI R6, RZ, 0x1f, R30 ;  /* 0x0000001fff067819 */ /* 0x000fe2000001141e */
[----:B------:R-:W-:Y:S01]  /*24c0*/  VIADD R102, R31, 0x8 ;  /* 0x000000081f667836 */ /* 0x000fe20000000000 */
[----:B------:R-:W-:Y:S01]  /*24d0*/  SHF.R.S32.HI R93, RZ, 0x1f, R8 ;  /* 0x0000001fff5d7819 */ /* 0x000fe20000011408 */
[----:B------:R-:W-:Y:S01]  /*24e0*/  IMAD.IADD R83, R67, 0x1, R75 ;  /* 0x0000000143537824 */ /* 0x000fe200078e024b */
[----:B------:R-:W-:Y:S01]  /*24f0*/  SHF.R.S32.HI R92, RZ, 0x1f, R9 ;  /* 0x0000001fff5c7819 */ /* 0x000fe20000011409 */
[----:B------:R-:W-:Y:S01]  /*2500*/  IMAD.SHL.U32 R4, R4, 0x80, RZ ;  /* 0x0000008004047824 */ /* 0x000fe200078e00ff */
[----:B------:R-:W-:Y:S01]  /*2510*/  SHF.R.S32.HI R91, RZ, 0x1f, R10 ;  /* 0x0000001fff5b7819 */ /* 0x000fe2000001140a */
[----:B------:R-:W-:-:S02]  /*2520*/  IMAD R7, R32, 0xc0, R140 ;  /* 0x000000c020077824 */ /* 0x000fc400078e028c */
[----:B------:R-:W-:Y:S02]  /*2530*/  IMAD.SHL.U32 R99, R99, 0x2, RZ ;  /* 0x0000000263637824 */ /* 0x000fe400078e00ff */
[----:B------:R-:W-:Y:S01]  /*2540*/  IMAD.IADD R75, R75, 0x1, R65 ;  /* 0x000000014b4b7824 */ /* 0x000fe200078e0241 */
[----:B------:R-:W-:Y:S01]  /*2550*/  @!P6 BAR.SYNC.DEFER_BLOCKING 0x9, 0x100 ;  /* 0x024400000000eb1d */ /* 0x000fe20000010000 */
[----:B---3--:R-:W-:-:S13]  /*2560*/  LOP3.LUT P1, RZ, R33, 0x2, RZ, 0xc0, !PT ;  /* 0x0000000221ff7812 */ /* 0x008fda000782c0ff */
[----:B------:R-:W-:Y:S02]  /*2570*/  @P1 LOP3.LUT R23, R23, 0x4, RZ, 0xfc, !PT ;  /* 0x0000000417171812 */ /* 0x000fe400078efcff */
[----:B------:R-:W-:-:S04]  /*2580*/  ISETP.GE.AND P1, PT, R136, UR4, PT ;  /* 0x0000000488007c0c */ /* 0x000fc8000bf26270 */
[----:B------:R-:W-:-:S04]  /*2590*/  SEL R20, RZ, 0x20, P1 ;  /* 0x00000020ff147807 */ /* 0x000fc80000800000 */
[C---:B------:R-:W-:Y:S02]  /*25a0*/  LOP3.LUT R20, R21.reuse, R20, RZ, 0xfc, !PT ;  /* 0x0000001415147212 */ /* 0x040fe400078efcff */
[----:B------:R-:W-:Y:S02]  /*25b0*/  SHF.R.S32.HI R88, RZ, 0x1f, R25 ;  /* 0x0000001fff587819 */ /* 0x000fe40000011419 */
[----:B------:R-:W-:Y:S02]  /*25c0*/  LOP3.LUT R21, R21, 0x1, RZ, 0xc0, !PT ;  /* 0x0000000115157812 */ /* 0x000fe400078ec0ff */
[C---:B------:R-:W-:Y:S02]  /*25d0*/  LOP3.LUT R28, R20.reuse, 0x2, RZ, 0xc0, !PT ;  /* 0x00000002141c7812 */ /* 0x040fe400078ec0ff */
[----:B------:R-:W-:-:S07]  /*25e0*/  LOP3.LUT R31, R20, 0x4, RZ, 0xc0, !PT ;  /* 0x00000004141f7812 */ /* 0x000fce00078ec0ff */
.L_x_461:
[----:B--2---:R-:W2:Y:S01]  /*25f0*/  LDL R35, [R1+0x7c] ;  /* 0x00007c0001237983 */ /* 0x004ea20000100800 */
[----:B------:R-:W0:Y:S03]  /*2600*/  LDC R77, c[0x0][0x430] ;  /* 0x00010c00ff4d7b82 */ /* 0x000e260000000800 */
[----:B---3--:R-:W3:Y:S01]  /*2610*/  LDL R37, [R1+0x78] ;  /* 0x0000780001257983 */ /* 0x008ee20000100800 */
[----:B------:R-:W-:-:S04]  /*2620*/  VIADD R26, R26, 0xffffffff ;  /* 0xffffffff1a1a7836 */ /* 0x000fc80000000000 */
[----:B------:R-:W-:Y:S01]  /*2630*/  IMAD R12, R26, 0x80, R7 ;  /* 0x000000801a0c7824 */ /* 0x000fe200078e0207 */
[----:B-1----:R-:W1:Y:S04]  /*2640*/  LDC R98, c[0x0][0x3f4] ;  /* 0x0000fd00ff627b82 */ /* 0x002e680000000800 */
[----:B------:R-:W-:Y:S02]  /*2650*/  ISETP.GE.AND P1, PT, R12, R24, PT ;  /* 0x000000180c00720c */ /* 0x000fe40003f26270 */
[----:B0-----:R-:W-:Y:S02]  /*2660*/  ISETP.NE.AND P2, PT, R77, 0x1, PT ;  /* 0x000000014d00780c */ /* 0x001fe40003f45270 */
[----:B------:R-:W-:-:S11]  /*2670*/  ISETP.GT.OR P1, PT, R7, 0x7f, P1 ;  /* 0x0000007f0700780c */ /* 0x000fd60000f24670 */
[----:B------:R-:W0:Y:S08]  /*2680*/  @P2 LDC R11, c[0x0][0x434] ;  /* 0x00010d00ff0b2b82 */ /* 0x000e300000000800 */
[----:B------:R-:W4:Y:S08]  /*2690*/  @P2 LDC R34, c[0x0][0x438] ;  /* 0x00010e00ff222b82 */ /* 0x000f300000000800 */
[----:B------:R-:W1:Y:S01]  /*26a0*/  @!P1 LDC.64 R14, c[0x0][0x428] ;  /* 0x00010a00ff0e9b82 */ /* 0x000e620000000a00 */
[----:B------:R-:W-:-:S07]  /*26b0*/  IMAD.IADD R36, R85, 0x1, R12 ;  /* 0x0000000155247824 */ /* 0x000fce00078e020c */
[----:B------:R-:W1:Y:S01]  /*26c0*/  @!P1 LDC.64 R12, c[0x0][0x418] ;  /* 0x00010600ff0c9b82 */ /* 0x000e620000000a00 */
[----:B0-----:R-:W-:-:S04]  /*26d0*/  @P2 IMAD.HI.U32 R11, R36, R11, RZ ;  /* 0x0000000b240b2227 */ /* 0x001fc800078e00ff */
[----:B------:R-:W-:Y:S01]  /*26e0*/  IMAD.MOV.U32 R32, RZ, RZ, R36 ;  /* 0x000000ffff207224 */ /* 0x000fe200078e0024 */
[----:B----4-:R-:W-:-:S04]  /*26f0*/  @P2 SHF.R.U32.HI R32, RZ, R34, R11 ;  /* 0x00000022ff202219 */ /* 0x010fc8000001160b */
[----:B------:R-:W-:Y:S01]  /*2700*/  @!P1 SHF.R.S32.HI R33, RZ, 0x1f, R32 ;  /* 0x0000001fff219819 */ /* 0x000fe20000011420 */
[----:B-1----:R-:W-:-:S04]  /*2710*/  @!P1 IMAD R34, R88, R14, RZ ;  /* 0x0000000e58229224 */ /* 0x002fc800078e02ff */
[C---:B------:R-:W-:Y:S02]  /*2720*/  @!P1 IMAD R11, R25.reuse, R15, R34 ;  /* 0x0000000f190b9224 */ /* 0x040fe400078e0222 */
[----:B------:R-:W-:-:S04]  /*2730*/  @!P1 IMAD.WIDE.U32 R14, R25, R14, R32 ;  /* 0x0000000e190e9225 */ /* 0x000fc800078e0020 */
[----:B------:R-:W-:Y:S01]  /*2740*/  @!P1 IMAD.IADD R11, R15, 0x1, R11 ;  /* 0x000000010f0b9824 */ /* 0x000fe200078e020b */
[----:B------:R-:W-:-:S04]  /*2750*/  @!P1 LEA R12, P2, R14, R12, 0x2 ;  /* 0x0000000c0e0c9211 */ /* 0x000fc800078410ff */
[----:B------:R-:W-:Y:S02]  /*2760*/  @!P1 LEA.HI.X R13, R14, R13, R11, 0x2, P2 ;  /* 0x0000000d0e0d9211 */ /* 0x000fe400010f140b */
[----:B------:R-:W-:Y:S01]  /*2770*/  ISETP.GE.AND P2, PT, R98, 0x1, PT ;  /* 0x000000016200780c */ /* 0x000fe20003f46270 */
[----:B------:R-:W-:Y:S01]  /*2780*/  IMAD.MOV.U32 R76, RZ, RZ, RZ ;  /* 0x000000ffff4c7224 */ /* 0x000fe200078e00ff */
[----:B------:R-:W-:Y:S05]  /*2790*/  YIELD ;  /* 0x0000000000007946 */ /* 0x000fea0003800000 */
[----:B------:R-:W-:Y:S01]  /*27a0*/  IMAD.MOV R32, RZ, RZ, -R32 ;  /* 0x000000ffff207224 */ /* 0x000fe200078e0a20 */
[----:B------:R-:W-:Y:S01]  /*27b0*/  BSSY B0, `(.L_x_403) ;  /* 0x000042d000007945 */ /* 0x000fe20003800000 */
[----:B------:R0:W5:Y:S01]  /*27c0*/  @!P1 LDG.E R76, desc[UR42][R12.64] ;  /* 0x0000002a0c4c9981 */ /* 0x000162000c1e1900 */
[----:B------:R-:W-:Y:S01]  /*27d0*/  ISETP.GT.AND P1, PT, R26, R74, PT ;  /* 0x0000004a1a00720c */ /* 0x000fe20003f24270 */
[----:B------:R-:W-:Y:S01]  /*27e0*/  IMAD R77, R77, R32, R36 ;  /* 0x000000204d4d7224 */ /* 0x000fe200078e0224 */
[----:B--2---:R-:W-:Y:S01]  /*27f0*/  LOP3.LUT P3, RZ, R35, 0x2, RZ, 0xc0, !PT ;  /* 0x0000000223ff7812 */ /* 0x004fe2000786c0ff */
[----:B---3--:R-:W-:-:S04]  /*2800*/  IMAD R62, R18, 0x3000, R37 ;  /* 0x00003000123e7824 */ /* 0x008fc800078e0225 */
[----:B------:R-:W-:-:S08]  /*2810*/  VIADD R14, R62, 0x10 ;  /* 0x000000103e0e7836 */ /* 0x000fd00000000000 */
[C---:B------:R-:W-:Y:S02]  /*2820*/  @P3 VIADD R14, R62.reuse, 0xfffffff0 ;  /* 0xfffffff03e0e3836 */ /* 0x040fe40000000000 */
[--C-:B------:R-:W-:Y:S02]  /*2830*/  IMAD R62, R62, 0x2, R27.reuse ;  /* 0x000000023e3e7824 */ /* 0x100fe400078e021b */
[----:B------:R-:W-:Y:S01]  /*2840*/  IMAD R61, R14, 0x2, R27 ;  /* 0x000000020e3d7824 */ /* 0x000fe200078e021b */
[----:B0-----:R-:W-:Y:S06]  /*2850*/  @!P2 BRA `(.L_x_404) ;  /* 0x0000003c0058a947 */ /* 0x001fec0003800000 */
[----:B------:R-:W-:Y:S01]  /*2860*/  SHF.R.S32.HI R78, RZ, 0x1f, R77 ;  /* 0x0000001fff4e7819 */ /* 0x000fe2000001144d */
[----:B------:R-:W-:Y:S01]  /*2870*/  ULDC.64 UR4, c[0x0][0x300] ;  /* 0x0000c00000047ab9 */ /* 0x000fe20000000a00 */
[----:B-----5:R-:W-:Y:S01]  /*2880*/  SHF.R.S32.HI R79, RZ, 0x1f, R76 ;  /* 0x0000001fff4f7819 */ /* 0x020fe2000001144c */
[----:B------:R-:W-:-:S04]  /*2890*/  IMAD.WIDE.U32 R12, R77, UR4, RZ ;  /* 0x000000044d0c7c25 */ /* 0x000fc8000f8e00ff */
[----:B------:R-:W-:Y:S02]  /*28a0*/  IMAD R14, R78, UR4, RZ ;  /* 0x000000044e0e7c24 */ /* 0x000fe4000f8e02ff */
[----:B------:R-:W-:Y:S02]  /*28b0*/  IMAD R80, R26, -0x80, R24 ;  /* 0xffffff801a507824 */ /* 0x000fe400078e0218 */
[----:B------:R-:W-:Y:S01]  /*28c0*/  IMAD R11, R77, UR5, R14 ;  /* 0x000000054d0b7c24 */ /* 0x000fe2000f8e020e */
[----:B------:R-:W-:Y:S01]  /*28d0*/  ULDC.64 UR4, c[0x0][0x310] ;  /* 0x0000c40000047ab9 */ /* 0x000fe20000000a00 */
[----:B------:R-:W-:Y:S01]  /*28e0*/  IMAD R14, R90, R26, RZ ;  /* 0x0000001a5a0e7224 */ /* 0x000fe200078e02ff */
[----:B------:R-:W-:Y:S01]  /*28f0*/  VIMNMX R80, R80, 0x80, PT ;  /* 0x0000008050507848 */ /* 0x000fe20003fe0100 */
[----:B------:R-:W-:Y:S02]  /*2900*/  IMAD R15, R79, UR4, RZ ;  /* 0x000000044f0f7c24 */ /* 0x000fe4000f8e02ff */
[----:B------:R-:W-:-:S02]  /*2910*/  IMAD.IADD R13, R13, 0x1, R11 ;  /* 0x000000010d0d7824 */ /* 0x000fc400078e020b */
[C---:B------:R-:W-:Y:S02]  /*2920*/  IMAD R15, R76.reuse, UR5, R15 ;  /* 0x000000054c0f7c24 */ /* 0x040fe4000f8e020f */
[----:B------:R-:W-:Y:S01]  /*2930*/  IMAD.WIDE.U32 R12, R76, UR4, R12 ;  /* 0x000000044c0c7c25 */ /* 0x000fe2000f8e000c */
[----:B------:R-:W-:-:S03]  /*2940*/  ULDC.64 UR4, c[0x0][0x308] ;  /* 0x0000c20000047ab9 */ /* 0x000fc60000000a00 */
[----:B------:R-:W-:Y:S02]  /*2950*/  IMAD R11, R6, UR4, RZ ;  /* 0x00000004060b7c24 */ /* 0x000fe4000f8e02ff */
[----:B------:R-:W-:Y:S02]  /*2960*/  IMAD.IADD R13, R13, 0x1, R15 ;  /* 0x000000010d0d7824 */ /* 0x000fe400078e020f */
[C---:B------:R-:W-:Y:S01]  /*2970*/  IMAD R57, R30.reuse, UR5, R11 ;  /* 0x000000051e397c24 */ /* 0x040fe2000f8e020b */
[----:B------:R-:W-:Y:S01]  /*2980*/  SHF.R.S32.HI R11, RZ, 0x1f, R26 ;  /* 0x0000001fff0b7819 */ /* 0x000fe2000001141a */
[----:B------:R-:W-:Y:S01]  /*2990*/  IMAD.WIDE.U32 R12, R30, UR4, R12 ;  /* 0x000000041e0c7c25 */ /* 0x000fe2000f8e000c */
[----:B------:R-:W-:-:S03]  /*29a0*/  ULDC.64 UR4, c[0x0][0x2e8] ;  /* 0x0000ba0000047ab9 */ /* 0x000fc60000000a00 */
[----:B------:R-:W-:Y:S01]  /*29b0*/  IMAD R15, R89, R26, RZ ;  /* 0x0000001a590f7224 */ /* 0x000fe200078e02ff */
[----:B------:R-:W-:Y:S01]  /*29c0*/  IADD3 R57, R13, R57, RZ ;  /* 0x000000390d397210 */ /* 0x000fe20007ffe0ff */
[C---:B------:R-:W-:Y:S01]  /*29d0*/  IMAD R33, R11.reuse, R5, R14 ;  /* 0x000000050b217224 */ /* 0x040fe200078e020e */
[C---:B------:R-:W-:Y:S01]  /*29e0*/  LEA R56, P2, R12.reuse, UR4, 0x1 ;  /* 0x000000040c387c11 */ /* 0x040fe2000f8408ff */
[----:B------:R-:W-:Y:S01]  /*29f0*/  ULDC.U8 UR4, c[0x0][0x410] ;  /* 0x0001040000047ab9 */ /* 0x000fe20000000000 */
[----:B------:R-:W-:Y:S02]  /*2a00*/  IMAD R35, R11, R4, R15 ;  /* 0x000000040b237224 */ /* 0x000fe400078e020f */
[----:B------:R-:W-:Y:S01]  /*2a10*/  LEA.HI.X R57, R12, UR5, R57, 0x1, P2 ;  /* 0x000000050c397c11 */ /* 0x000fe200090f0c39 */
[----:B------:R-:W-:Y:S01]  /*2a20*/  IMAD.WIDE.U32 R14, R5, R26, RZ ;  /* 0x0000001a050e7225 */ /* 0x000fe200078e00ff */
[----:B------:R-:W-:-:S03]  /*2a30*/  ISETP.NE.AND P2, PT, RZ, UR4, PT ;  /* 0x00000004ff007c0c */ /* 0x000fc6000bf45270 */
[----:B------:R-:W-:-:S04]  /*2a40*/  IMAD.WIDE.U32 R12, R4, R26, RZ ;  /* 0x0000001a040c7225 */ /* 0x000fc800078e00ff */
[----:B------:R-:W-:Y:S02]  /*2a50*/  IMAD.IADD R11, R15, 0x1, R33 ;  /* 0x000000010f0b7824 */ /* 0x000fe400078e0221 */
[----:B------:R-:W-:-:S04]  /*2a60*/  IMAD.IADD R58, R13, 0x1, R35 ;  /* 0x000000010d3a7824 */ /* 0x000fc800078e0223 */
[----:B------:R-:W-:Y:S05]  /*2a70*/  @!P2 BRA `(.L_x_405) ;  /* 0x0000001c0058a947 */ /* 0x000fea0003800000 */
[----:B------:R-:W-:Y:S01]  /*2a80*/  ISETP.GE.AND P3, PT, R140, R80, PT ;  /* 0x000000508c00720c */ /* 0x000fe20003f66270 */
[----:B------:R-:W-:Y:S01]  /*2a90*/  BSSY B1, `(.L_x_406) ;  /* 0x000003b000017945 */ /* 0x000fe20003800000 */
        /* <DEDUP_REMOVED lines=12> */
[----:B------:R-:W-:Y:S06]  /*2b60*/  @P3 BRA `(.L_x_407) ;  /* 0x0000000000b43947 */ /* 0x000fec0003800000 */
[----:B------:R-:W2:Y:S04]  /*2b70*/  LDL R87, [R1+0x4c] ;  /* 0x00004c0001577983 */ /* 0x000ea80000100800 */
[----:B------:R-:W3:Y:S04]  /*2b80*/  LDL R86, [R1+0x24] ;  /* 0x0000240001567983 */ /* 0x000ee80000100800 */
[----:B------:R-:W4:Y:S04]  /*2b90*/  LDL R81, [R1+0x48] ;  /* 0x0000480001517983 */ /* 0x000f280000100800 */
[----:B------:R-:W4:Y:S04]  /*2ba0*/  LDL R60, [R1+0x50] ;  /* 0x00005000013c7983 */ /* 0x000f280000100800 */
[----:B------:R-:W4:Y:S01]  /*2bb0*/  LDL R59, [R1+0x54] ;  /* 0x00005400013b7983 */ /* 0x000f220000100800 */
[----:B------:R-:W-:Y:S01]  /*2bc0*/  IADD3 R14, P2, R64, R14, RZ ;  /* 0x0000000e400e7210 */ /* 0x000fe20007f5e0ff */
[----:B------:R-:W-:Y:S01]  /*2bd0*/  ULDC.64 UR4, c[0x0][0x3e8] ;  /* 0x0000fa0000047ab9 */ /* 0x000fe20000000a00 */
[----:B------:R-:W-:-:S02]  /*2be0*/  CS2R R52, SRZ ;  /* 0x0000000000347805 */ /* 0x000fc4000001ff00 */
[----:B------:R-:W-:Y:S01]  /*2bf0*/  CS2R R54, SRZ ;  /* 0x0000000000367805 */ /* 0x000fe2000001ff00 */
[----:B------:R-:W-:Y:S01]  /*2c00*/  IMAD.X R13, R11, 0x1, R75, P2 ;  /* 0x000000010b0d7824 */ /* 0x000fe200010e064b */
[----:B------:R-:W-:-:S05]  /*2c10*/  IADD3 R11, P2, R68, R12, RZ ;  /* 0x0000000c440b7210 */ /* 0x000fca0007f5e0ff */
[----:B------:R-:W-:Y:S01]  /*2c20*/  IMAD.X R58, R58, 0x1, R82, P2 ;  /* 0x000000013a3a7824 */ /* 0x000fe200010e0652 */
[----:B------:R-:W-:-:S04]  /*2c30*/  LEA R12, P2, R14, UR4, 0x1 ;  /* 0x000000040e0c7c11 */ /* 0x000fc8000f8408ff */
[----:B------:R-:W-:Y:S01]  /*2c40*/  LEA.HI.X R13, R14, UR5, R13, 0x1, P2 ;  /* 0x000000050e0d7c11 */ /* 0x000fe200090f0c0d */
[----:B------:R-:W-:Y:S02]  /*2c50*/  ULDC.64 UR4, c[0x0][0x400] ;  /* 0x0001000000047ab9 */ /* 0x000fe40000000a00 */
[----:B------:R-:W-:-:S04]  /*2c60*/  LEA R14, P2, R11, UR4, 0x1 ;  /* 0x000000040b0e7c11 */ /* 0x000fc8000f8408ff */
[----:B------:R-:W-:Y:S02]  /*2c70*/  LEA.HI.X R15, R11, UR5, R58, 0x1, P2 ;  /* 0x000000050b0f7c11 */ /* 0x000fe400090f0c3a */
[----:B------:R-:W-:Y:S02]  /*2c80*/  ISETP.GE.AND P2, PT, R138, R98, PT ;  /* 0x000000628a00720c */ /* 0x000fe40003f46270 */
[----:B------:R-:W-:Y:S02]  /*2c90*/  CS2R R48, SRZ ;  /* 0x0000000000307805 */ /* 0x000fe4000001ff00 */
[----:B------:R-:W-:-:S09]  /*2ca0*/  CS2R R50, SRZ ;  /* 0x0000000000327805 */ /* 0x000fd2000001ff00 */
[----:B------:R0:W5:Y:S04]  /*2cb0*/  @!P2 LDG.E.64 R52, desc[UR42][R12.64] ;  /* 0x0000002a0c34a981 */ /* 0x000168000c1e1b00 */
[----:B------:R0:W5:Y:S01]  /*2cc0*/  @!P2 LDG.E.64 R54, desc[UR42][R14.64] ;  /* 0x0000002a0e36a981 */ /* 0x000162000c1e1b00 */
        /* <DEDUP_REMOVED lines=8> */
[----:B--2---:R-:W-:-:S13]  /*2d50*/  ISETP.GE.AND P2, PT, R87, R98, PT ;  /* 0x000000625700720c */ /* 0x004fda0003f46270 */
[----:B------:R0:W5:Y:S04]  /*2d60*/  @!P2 LDG.E.64 R48, desc[UR42][R12.64+0x10] ;  /* 0x0000102a0c30a981 */ /* 0x000168000c1e1b00 */
[----:B------:R0:W5:Y:S01]  /*2d70*/  @!P2 LDG.E.64 R50, desc[UR42][R14.64+0x10] ;  /* 0x0000102a0e32a981 */ /* 0x000162000c1e1b00 */
[----:B---3--:R-:W-:-:S13]  /*2d80*/  ISETP.GE.AND P2, PT, R86, R98, PT ;  /* 0x000000625600720c */ /* 0x008fda0003f46270 */
[----:B------:R0:W5:Y:S04]  /*2d90*/  @!P2 LDG.E.64 R44, desc[UR42][R12.64+0x20] ;  /* 0x0000202a0c2ca981 */ /* 0x000168000c1e1b00 */
[----:B------:R0:W5:Y:S01]  /*2da0*/  @!P2 LDG.E.64 R46, desc[UR42][R14.64+0x20] ;  /* 0x0000202a0e2ea981 */ /* 0x000162000c1e1b00 */
[----:B----4-:R-:W-:-:S13]  /*2db0*/  ISETP.GE.AND P2, PT, R81, R98, PT ;  /* 0x000000625100720c */ /* 0x010fda0003f46270 */
[----:B------:R0:W5:Y:S04]  /*2dc0*/  @!P2 LDG.E.64 R40, desc[UR42][R12.64+0x30] ;  /* 0x0000302a0c28a981 */ /* 0x000168000c1e1b00 */
[----:B------:R0:W5:Y:S01]  /*2dd0*/  @!P2 LDG.E.64 R42, desc[UR42][R14.64+0x30] ;  /* 0x0000302a0e2aa981 */ /* 0x000162000c1e1b00 */
[----:B------:R-:W-:-:S13]  /*2de0*/  ISETP.GE.AND P2, PT, R60, R98, PT ;  /* 0x000000623c00720c */ /* 0x000fda0003f46270 */
[----:B------:R0:W5:Y:S04]  /*2df0*/  @!P2 LDG.E.64 R36, desc[UR42][R12.64+0x40] ;  /* 0x0000402a0c24a981 */ /* 0x000168000c1e1b00 */
[----:B------:R0:W5:Y:S01]  /*2e00*/  @!P2 LDG.E.64 R38, desc[UR42][R14.64+0x40] ;  /* 0x0000402a0e26a981 */ /* 0x000162000c1e1b00 */
[----:B------:R-:W-:-:S13]  /*2e10*/  ISETP.GE.AND P2, PT, R59, R98, PT ;  /* 0x000000623b00720c */ /* 0x000fda0003f46270 */
[----:B------:R0:W5:Y:S04]  /*2e20*/  @!P2 LDG.E.64 R32, desc[UR42][R12.64+0x50] ;  /* 0x0000502a0c20a981 */ /* 0x000168000c1e1b00 */
[----:B------:R0:W5:Y:S02]  /*2e30*/  @!P2 LDG.E.64 R34, desc[UR42][R14.64+0x50] ;  /* 0x0000502a0e22a981 */ /* 0x000164000c1e1b00 */
.L_x_407:
[----:B------:R-:W-:Y:S05]  /*2e40*/  BSYNC B1 ;  /* 0x0000000000017941 */ /* 0x000fea0003800000 */
.L_x_406:
[----:B-----5:R-:W-:Y:S01]  /*2e50*/  IMAD.MOV.U32 R11, RZ, RZ, R32 ;  /* 0x000000ffff0b7224 */ /* 0x020fe200078e0020 */
[----:B------:R-:W-:Y:S01]  /*2e60*/  UISETP.NE.AND UP0, UPT, UR39, 0x3, UPT ;  /* 0x000000032700788c */ /* 0x000fe2000bf05270 */
[----:B0-----:R-:W-:Y:S02]  /*2e70*/  IMAD.MOV.U32 R12, RZ, RZ, R33 ;  /* 0x000000ffff0c7224 */ /* 0x001fe400078e0021 */
[----:B------:R-:W-:Y:S01]  /*2e80*/  IMAD.MOV.U32 R13, RZ, RZ, R36 ;  /* 0x000000ffff0d7224 */ /* 0x000fe200078e0024 */
[----:B------:R-:W-:Y:S01]  /*2e90*/  PRMT R58, R11, 0x7610, R58 ;  /* 0x000076100b3a7816 */ /* 0x000fe2000000003a */
[----:B------:R-:W-:Y:S01]  /*2ea0*/  IMAD.MOV.U32 R11, RZ, RZ, R37 ;  /* 0x000000ffff0b7224 */ /* 0x000fe200078e0025 */
[----:B------:R-:W-:Y:S01]  /*2eb0*/  PRMT R59, R12, 0x7610, R59 ;  /* 0x000076100c3b7816 */ /* 0x000fe2000000003b */
[----:B------:R-:W-:Y:S01]  /*2ec0*/  IMAD.MOV.U32 R12, RZ, RZ, R40 ;  /* 0x000000ffff0c7224 */ /* 0x000fe200078e0028 */
[----:B------:R-:W-:Y:S01]  /*2ed0*/  PLOP3.LUT P2, PT, PT, PT, UP0, 0x80, 0x0 ;  /* 0x000000000000781c */ /* 0x000fe20003f4f008 */
[----:B------:R-:W-:Y:S01]  /*2ee0*/  IMAD.MOV.U32 R14, RZ, RZ, R41 ;  /* 0x000000ffff0e7224 */ /* 0x000fe200078e0029 */
[----:B------:R-:W-:Y:S01]  /*2ef0*/  PRMT R109, R11, 0x7610, R109 ;  /* 0x000076100b6d7816 */ /* 0x000fe2000000006d */
[----:B------:R-:W-:Y:S01]  /*2f00*/  IMAD.MOV.U32 R11, RZ, RZ, R44 ;  /* 0x000000ffff0b7224 */ /* 0x000fe200078e002c */
[----:B------:R-:W-:Y:S01]  /*2f10*/  PRMT R112, R12, 0x7610, R112 ;  /* 0x000076100c707816 */ /* 0x000fe20000000070 */
[----:B------:R-:W-:Y:S01]  /*2f20*/  IMAD.MOV.U32 R12, RZ, RZ, R45 ;  /* 0x000000ffff0c7224 */ /* 0x000fe200078e002d */
[----:B------:R-:W-:-:S02]  /*2f30*/  PRMT R107, R13, 0x7610, R107 ;  /* 0x000076100d6b7816 */ /* 0x000fc4000000006b */
[----:B------:R-:W-:Y:S01]  /*2f40*/  PRMT R58, R58, 0x5410, R11 ;  /* 0x000054103a3a7816 */ /* 0x000fe2000000000b */
[----:B------:R-:W-:Y:S01]  /*2f50*/  IMAD.MOV.U32 R11, RZ, RZ, R48 ;  /* 0x000000ffff0b7224 */ /* 0x000fe200078e0030 */
[----:B------:R-:W-:Y:S01]  /*2f60*/  PRMT R59, R59, 0x5410, R12 ;  /* 0x000054103b3b7816 */ /* 0x000fe2000000000c */
[----:B------:R-:W-:Y:S01]  /*2f70*/  IMAD.MOV.U32 R12, RZ, RZ, R49 ;  /* 0x000000ffff0c7224 */ /* 0x000fe200078e0031 */
[----:B------:R-:W-:Y:S02]  /*2f80*/  PRMT R113, R14, 0x7610, R113 ;  /* 0x000076100e717816 */ /* 0x000fe40000000071 */
[----:B------:R-:W-:Y:S01]  /*2f90*/  PRMT R116, R11, 0x7610, R116 ;  /* 0x000076100b747816 */ /* 0x000fe20000000074 */
[----:B------:R-:W-:Y:S01]  /*2fa0*/  IMAD.MOV.U32 R11, RZ, RZ, R52 ;  /* 0x000000ffff0b7224 */ /* 0x000fe200078e0034 */
[----:B------:R-:W-:Y:S01]  /*2fb0*/  PRMT R104, R104, 0x5410, R12 ;  /* 0x0000541068687816 */ /* 0x000fe2000000000c */
[----:B------:R-:W-:-:S05]  /*2fc0*/  IMAD.MOV.U32 R12, RZ, RZ, R53 ;  /* 0x000000ffff0c7224 */ /* 0x000fca00078e0035 */
[----:B------:R-:W-:Y:S01]  /*2fd0*/  PRMT R86, R11, 0x5410, R12 ;  /* 0x000054100b567816 */ /* 0x000fe2000000000c */
[----:B------:R-:W-:Y:S02]  /*2fe0*/  IMAD.MOV.U32 R11, RZ, RZ, R34 ;  /* 0x000000ffff0b7224 */ /* 0x000fe400078e0022 */
[----:B------:R-:W-:-:S03]  /*2ff0*/  IMAD.MOV.U32 R12, RZ, RZ, R35 ;  /* 0x000000ffff0c7224 */ /* 0x000fc600078e0023 */
[----:B------:R-:W-:Y:S01]  /*3000*/  PRMT R104, R11, 0x7610, R104 ;  /* 0x000076100b687816 */ /* 0x000fe20000000068 */
[----:B------:R-:W-:Y:S01]  /*3010*/  IMAD.MOV.U32 R11, RZ, RZ, R39 ;  /* 0x000000ffff0b7224 */ /* 0x000fe200078e0027 */
[----:B------:R-:W-:Y:S01]  /*3020*/  PRMT R106, R12, 0x7610, R106 ;  /* 0x000076100c6a7816 */ /* 0x000fe2000000006a */
        /* <DEDUP_REMOVED lines=11> */
[----:B------:R-:W-:Y:S02]  /*30e0*/  PRMT R117, R12, 0x7610, R117 ;  /* 0x000076100c757816 */ /* 0x000fe40000000075 */
[----:B------:R-:W-:Y:S02]  /*30f0*/  MOV R12, R51 ;  /* 0x00000033000c7202 */ /* 0x000fe40000000f00 */
[----:B------:R-:W-:Y:S01]  /*3100*/  PRMT R118, R11, 0x7610, R118 ;  /* 0x000076100b767816 */ /* 0x000fe20000000076 */
[----:B------:R-:W-:Y:S01]  /*3110*/  IMAD.MOV.U32 R11, RZ, RZ, R54 ;  /* 0x000000ffff0b7224 */ /* 0x000fe200078e0036 */
[----:B------:R-:W-:Y:S01]  /*3120*/  PRMT R107, R107, 0x5410, R12 ;  /* 0x000054106b6b7816 */ /* 0x000fe2000000000c */
[----:B------:R-:W-:-:S05]  /*3130*/  IMAD.MOV.U32 R12, RZ, RZ, R55 ;  /* 0x000000ffff0c7224 */ /* 0x000fca00078e0037 */
[----:B------:R-:W-:Y:S01]  /*3140*/  PRMT R87, R11, 0x5410, R12 ;  /* 0x000054100b577816 */ /* 0x000fe2000000000c */
[----:B------:R-:W-:Y:S06]  /*3150*/  @!P2 BRA `(.L_x_408) ;  /* 0x000000000004a947 */ /* 0x000fec0003800000 */
[----:B------:R-:W-:Y:S01]  /*3160*/  BPT.TRAP 0x1 ;  /* 0x000000040000795c */ /* 0x000fe20000300000 */
.L_x_408:
[----:B------:R-:W-:Y:S01]  /*3170*/  IMAD R60, R18, 0x8, R2 ;  /* 0x00000008123c7824 */ /* 0x000fe200078e0202 */
[----:B------:R-:W-:Y:S01]  /*3180*/  SHF.L.U32 R81, R137, 0x1f, RZ ;  /* 0x0000001f89517819 */ /* 0x000fe200000006ff */
[----:B------:R-:W-:Y:S03]  /*3190*/  BSSY B1, `(.L_x_409) ;  /* 0x0000003000017945 */ /* 0x000fe60003800000 */
[----:B------:R-:W0:Y:S02]  /*31a0*/  SYNCS.PHASECHK.TRANS64.TRYWAIT P4, [R60+URZ+0x2d890], R81 ;  /* 0x02d890513c0075a7 */ /* 0x000e24000808017f */
[----:B0-----:R-:W-:Y:S05]  /*31b0*/  @!P4 BRA `(.L_x_410) ;  /* 0x0000016c00bcc947 */ /* 0x001fea0003800000 */
.L_x_659:
[----:B------:R-:W-:Y:S05]  /*31c0*/  BSYNC B1 ;  /* 0x0000000000017941 */ /* 0x000fea0003800000 */
.L_x_409:
[----:B------:R-:W-:-:S03]  /*31d0*/  UMOV UR4, 0xffffffff ;  /* 0xffffffff00047882 */ /* 0x000fc60000000000 */
[----:B------:R-:W-:Y:S05]  /*31e0*/  BRA.DIV UR4, `(.L_x_411) ;  /* 0x0000016e04c47947 */ /* 0x000fea000b800000 */
[----:B------:R-:W1:Y:S04]  /*31f0*/  SHFL.IDX PT, R57, R57, RZ, 0x1e1f ;  /* 0x001e1fff39397589 */ /* 0x000e6800000e0000 */
[----:B------:R-:W2:Y:S02]  /*3200*/  SHFL.IDX PT, R56, R56, RZ, 0x1e1f ;  /* 0x001e1fff38387589 */ /* 0x000ea400000e0000 */
.L_x_663:
[----:B------:R-:W-:Y:S05]  /*3210*/  @P3 BRA `(.L_x_412) ;  /* 0x0000003800183947 */ /* 0x000fea0003800000 */
[----:B------:R-:W-:Y:S01]  /*3220*/  ISETP.NE.AND P3, PT, R21, RZ, PT ;  /* 0x000000ff1500720c */ /* 0x000fe20003f65270 */
[----:B------:R-:W-:-:S12]  /*3230*/  BSSY B1, `(.L_x_413) ;  /* 0x0000036000017945 */ /* 0x000fd80003800000 */
[----:B------:R-:W-:Y:S05]  /*3240*/  @!P3 BRA `(.L_x_414) ;  /* 0x0000000000d0b947 */ /* 0x000fea0003800000 */
[----:B------:R3:W4:Y:S01]  /*3250*/  LDS.128 R12, [R62+0x15000] ;  /* 0x015000003e0c7984 */ /* 0x0007220000000c00 */
[----:B------:R-:W-:Y:S01]  /*3260*/  ISETP.GE.AND P3, PT, R138, R98, PT ;  /* 0x000000628a00720c */ /* 0x000fe20003f66270 */
[----:B------:R-:W-:-:S12]  /*3270*/  BSSY B2, `(.L_x_415) ;  /* 0x000002e000027945 */ /* 0x000fd80003800000 */
[----:B---3--:R-:W-:Y:S05]  /*3280*/  @P3 BRA `(.L_x_416) ;  /* 0x0000000000b03947 */ /* 0x008fea0003800000 */
[--C-:B------:R-:W-:Y:S02]  /*3290*/  SHF.R.U64 R11, R52, 0x10, R53.reuse ;  /* 0x00000010340b7819 */ /* 0x100fe40000001235 */
[----:B------:R-:W-:Y:S02]  /*32a0*/  SHF.R.U32.HI R52, RZ, 0x10, R53 ;  /* 0x00000010ff347819 */ /* 0x000fe40000011635 */
[--C-:B------:R-:W-:Y:S02]  /*32b0*/  SHF.R.U64 R53, R54, 0x10, R55.reuse ;  /* 0x0000001036357819 */ /* 0x100fe40000001237 */
[----:B------:R-:W-:Y:S02]  /*32c0*/  SHF.R.U32.HI R54, RZ, 0x10, R55 ;  /* 0x00000010ff367819 */ /* 0x000fe40000011637 */
[----:B------:R-:W-:Y:S02]  /*32d0*/  PRMT R53, R87, 0x5410, R53 ;  /* 0x0000541057357816 */ /* 0x000fe40000000035 */
[----:B------:R-:W-:-:S02]  /*32e0*/  PRMT R11, R86, 0x5410, R11 ;  /* 0x00005410560b7816 */ /* 0x000fc4000000000b */
[----:B------:R-:W-:Y:S01]  /*32f0*/  PRMT R55, R86, 0x5432, R52 ;  /* 0x0000543256377816 */ /* 0x000fe20000000034 */
[----:B----4-:R-:W-:Y:S01]  /*3300*/  IMAD.U32 R86, R13, 0x10000, RZ ;  /* 0x000100000d567824 */ /* 0x010fe200078e00ff */
[----:B------:R-:W-:Y:S02]  /*3310*/  PRMT R52, R87, 0x5432, R54 ;  /* 0x0000543257347816 */ /* 0x000fe40000000036 */
[----:B------:R-:W-:Y:S02]  /*3320*/  LOP3.LUT R108, R13, 0xffff0000, RZ, 0xc0, !PT ;  /* 0xffff00000d6c7812 */ /* 0x000fe400078ec0ff */
[C---:B------:R-:W-:Y:S01]  /*3330*/  LOP3.LUT R87, R53.reuse, 0xffff0000, RZ, 0xc0, !PT ;  /* 0xffff000035577812 */ /* 0x040fe200078ec0ff */
[----:B------:R-:W-:Y:S01]  /*3340*/  IMAD.U32 R53, R53, 0x10000, RZ ;  /* 0x0001000035357824 */ /* 0x000fe200078e00ff */
[C---:B------:R-:W-:Y:S01]  /*3350*/  LOP3.LUT R13, R11.reuse, 0xffff0000, RZ, 0xc0, !PT ;  /* 0xffff00000b0d7812 */ /* 0x040fe200078ec0ff */
[----:B------:R-:W-:Y:S02]  /*3360*/  IMAD.U32 R11, R11, 0x10000, RZ ;  /* 0x000100000b0b7824 */ /* 0x000fe400078e00ff */
[----:B------:R-:W-:-:S02]  /*3370*/  FMUL.FTZ R103, R108, R87 ;  /* 0x000000576c677220 */ /* 0x000fc40000410000 */
[-C--:B------:R-:W-:Y:S02]  /*3380*/  FMUL.FTZ R108, R108, R13.reuse ;  /* 0x0000000d6c6c7220 */ /* 0x080fe40000410000 */
[C---:B------:R-:W-:Y:S01]  /*3390*/  FFMA.FTZ R54, R86.reuse, R13, -R103 ;  /* 0x0000000d56367223 */ /* 0x040fe20000010867 */
[C---:B------:R-:W-:Y:S02]  /*33a0*/  IMAD.U32 R103, R55.reuse, 0x10000, RZ ;  /* 0x0001000037677824 */ /* 0x040fe400078e00ff */
[----:B------:R-:W-:Y:S01]  /*33b0*/  FFMA.FTZ R13, R86, R87, R108 ;  /* 0x00000057560d7223 */ /* 0x000fe2000001006c */
[----:B------:R-:W-:Y:S01]  /*33c0*/  LOP3.LUT R86, R14, 0xffff0000, RZ, 0xc0, !PT ;  /* 0xffff00000e567812 */ /* 0x000fe200078ec0ff */
[----:B------:R-:W-:Y:S01]  /*33d0*/  IMAD.U32 R87, R52, 0x10000, RZ ;  /* 0x0001000034577824 */ /* 0x000fe200078e00ff */
[----:B------:R-:W-:Y:S01]  /*33e0*/  LOP3.LUT R55, R55, 0xffff0000, RZ, 0xc0, !PT ;  /* 0xffff000037377812 */ /* 0x000fe200078ec0ff */
[----:B------:R-:W-:Y:S01]  /*33f0*/  IMAD.U32 R14, R14, 0x10000, RZ ;  /* 0x000100000e0e7824 */ /* 0x000fe200078e00ff */
[----:B------:R-:W-:Y:S01]  /*3400*/  F2FP.BF16.F32.PACK_AB R13, R13, R54 ;  /* 0x000000360d0d723e */ /* 0x000fe200000010ff */
[C---:B------:R-:W-:Y:S01]  /*3410*/  FMUL.FTZ R105, R86.reuse, R87 ;  /* 0x0000005756697220 */ /* 0x040fe20000410000 */
[----:B------:R-:W-:-:S03]  /*3420*/  FMUL.FTZ R86, R86, R103 ;  /* 0x0000006756567220 */ /* 0x000fc60000410000 */
[C---:B------:R-:W-:Y:S01]  /*3430*/  FFMA.FTZ R105, R14.reuse, R103, -R105 ;  /* 0x000000670e697223 */ /* 0x040fe20000010869 */
[----:B------:R-:W-:Y:S01]  /*3440*/  FFMA.FTZ R86, R14, R87, R86 ;  /* 0x000000570e567223 */ /* 0x000fe20000010056 */
[----:B------:R-:W-:Y:S01]  /*3450*/  LOP3.LUT R87, R52, 0xffff0000, RZ, 0xc0, !PT ;  /* 0xffff000034577812 */ /* 0x000fe200078ec0ff */
[C---:B------:R-:W-:Y:S01]  /*3460*/  IMAD.U32 R52, R15.reuse, 0x10000, RZ ;  /* 0x000100000f347824 */ /* 0x040fe200078e00ff */
[----:B------:R-:W-:-:S05]  /*3470*/  LOP3.LUT R14, R15, 0xffff0000, RZ, 0xc0, !PT ;  /* 0xffff00000f0e7812 */ /* 0x000fca00078ec0ff */
[C---:B------:R-:W-:Y:S01]  /*3480*/  FMUL.FTZ R15, R14.reuse, R87 ;  /* 0x000000570e0f7220 */ /* 0x040fe20000410000 */
[----:B------:R-:W-:-:S03]  /*3490*/  FMUL.FTZ R14, R14, R55 ;  /* 0x000000370e0e7220 */ /* 0x000fc60000410000 */
[C---:B------:R-:W-:Y:S01]  /*34a0*/  FFMA.FTZ R15, R52.reuse, R55, -R15 ;  /* 0x00000037340f7223 */ /* 0x040fe2000001080f */
[----:B------:R-:W-:Y:S01]  /*34b0*/  FFMA.FTZ R14, R52, R87, R14 ;  /* 0x00000057340e7223 */ /* 0x000fe2000001000e */
[C---:B------:R-:W-:Y:S01]  /*34c0*/  LOP3.LUT R52, R12.reuse, 0xffff0000, RZ, 0xc0, !PT ;  /* 0xffff00000c347812 */ /* 0x040fe200078ec0ff */
[----:B------:R-:W-:-:S03]  /*34d0*/  IMAD.U32 R12, R12, 0x10000, RZ ;  /* 0x000100000c0c7824 */ /* 0x000fc600078e00ff */
[----:B------:R-:W-:Y:S01]  /*34e0*/  F2FP.BF16.F32.PACK_AB R15, R14, R15 ;  /* 0x0000000f0e0f723e */ /* 0x000fe200000010ff */
[C---:B------:R-:W-:Y:S01]  /*34f0*/  FMUL.FTZ R55, R52.reuse, R53 ;  /* 0x0000003534377220 */ /* 0x040fe20000410000 */
[----:B------:R-:W-:Y:S01]  /*3500*/  FMUL.FTZ R52, R52, R11 ;  /* 0x0000000b34347220 */ /* 0x000fe20000410000 */
[----:B------:R-:W-:Y:S02]  /*3510*/  F2FP.BF16.F32.PACK_AB R14, R86, R105 ;  /* 0x00000069560e723e */ /* 0x000fe400000010ff */
[C---:B------:R-:W-:Y:S01]  /*3520*/  FFMA.FTZ R55, R12.reuse, R11, -R55 ;  /* 0x0000000b0c377223 */ /* 0x040fe20000010837 */
[----:B------:R-:W-:-:S05]  /*3530*/  FFMA.FTZ R52, R12, R53, R52 ;  /* 0x000000350c347223 */ /* 0x000fca0000010034 */
[----:B------:R-:W-:-:S07]  /*3540*/  F2FP.BF16.F32.PACK_AB R12, R52, R55 ;  /* 0x00000037340c723e */ /* 0x000fce00000010ff */
.L_x_416:
[----:B------:R-:W-:Y:S05]  /*3550*/  BSYNC B2 ;  /* 0x0000000000027941 */ /* 0x000fea0003800000 */
.L_x_415:
[----:B--2---:R-:W-:-:S04]  /*3560*/  LEA R52, P3, R16, R56, 0x1 ;  /* 0x0000003810347211 */ /* 0x004fc800078608ff */
[----:B-1----:R-:W-:-:S05]  /*3570*/  LEA.HI.X R53, R16, R57, R17, 0x1, P3 ;  /* 0x0000003910357211 */ /* 0x002fca00018f0c11 */
[----:B----4-:R3:W-:Y:S04]  /*3580*/  ST.E.128 desc[UR42][R52.64], R12 ;  /* 0x0000000c34007985 */ /* 0x0107e8000c101d2a */
.L_x_414:
[----:B------:R-:W-:Y:S05]  /*3590*/  BSYNC B1 ;  /* 0x0000000000017941 */ /* 0x000fea0003800000 */
.L_x_413:
[----:B------:R-:W-:Y:S01]  /*35a0*/  ISETP.NE.AND P3, PT, R28, RZ, PT ;  /* 0x000000ff1c00720c */ /* 0x000fe20003f65270 */
[----:B------:R-:W-:-:S12]  /*35b0*/  BSSY B1, `(.L_x_417) ;  /* 0x0000039000017945 */ /* 0x000fd80003800000 */
[----:B------:R-:W-:Y:S05]  /*35c0*/  @!P3 BRA `(.L_x_418) ;  /* 0x0000000000dcb947 */ /* 0x000fea0003800000 */
[----:B------:R-:W4:Y:S01]  /*35d0*/  LDL R11, [R1+0x4c] ;  /* 0x00004c00010b7983 */ /* 0x000f220000100800 */
[----:B------:R-:W-:Y:S03]  /*35e0*/  BSSY B2, `(.L_x_419) ;  /* 0x0000030000027945 */ /* 0x000fe60003800000 */
[----:B---3--:R3:W0:Y:S01]  /*35f0*/  LDS.128 R12, [R61+0x15000] ;  /* 0x015000003d0c7984 */ /* 0x0086220000000c00 */
[----:B----4-:R-:W-:-:S13]  /*3600*/  ISETP.GE.AND P3, PT, R11, R98, PT ;  /* 0x000000620b00720c */ /* 0x010fda0003f66270 */
[----:B0--3--:R-:W-:Y:S05]  /*3610*/  @P3 BRA `(.L_x_420) ;  /* 0x0000000000b03947 */ /* 0x009fea0003800000 */
[--C-:B------:R-:W-:Y:S01]  /*3620*/  SHF.R.U64 R11, R48, 0x10, R49.reuse ;  /* 0x00000010300b7819 */ /* 0x100fe20000001231 */
[C---:B------:R-:W-:Y:S01]  /*3630*/  IMAD.U32 R52, R13.reuse, 0x10000, RZ ;  /* 0x000100000d347824 */ /* 0x040fe200078e00ff */
[----:B------:R-:W-:Y:S02]  /*3640*/  SHF.R.U32.HI R48, RZ, 0x10, R49 ;  /* 0x00000010ff307819 */ /* 0x000fe40000011631 */
[----:B------:R-:W-:Y:S02]  /*3650*/  SHF.R.U64 R49, R50, 0x10, R51 ;  /* 0x0000001032317819 */ /* 0x000fe40000001233 */
[----:B------:R-:W-:Y:S02]  /*3660*/  PRMT R11, R116, 0x5410, R11 ;  /* 0x00005410740b7816 */ /* 0x000fe4000000000b */
[----:B------:R-:W-:Y:S02]  /*3670*/  PRMT R49, R118, 0x5410, R49 ;  /* 0x0000541076317816 */ /* 0x000fe40000000031 */
[----:B------:R-:W-:-:S02]  /*3680*/  LOP3.LUT R54, R13, 0xffff0000, RZ, 0xc0, !PT ;  /* 0xffff00000d367812 */ /* 0x000fc400078ec0ff */
[C---:B------:R-:W-:Y:S01]  /*3690*/  LOP3.LUT R53, R49.reuse, 0xffff0000, RZ, 0xc0, !PT ;  /* 0xffff000031357812 */ /* 0x040fe200078ec0ff */
[----:B------:R-:W-:Y:S01]  /*36a0*/  IMAD.U32 R49, R49, 0x10000, RZ ;  /* 0x0001000031317824 */ /* 0x000fe200078e00ff */
[C---:B------:R-:W-:Y:S01]  /*36b0*/  LOP3.LUT R13, R11.reuse, 0xffff0000, RZ, 0xc0, !PT ;  /* 0xffff00000b0d7812 */ /* 0x040fe200078ec0ff */
[----:B------:R-:W-:Y:S01]  /*36c0*/  IMAD.U32 R11, R11, 0x10000, RZ ;  /* 0x000100000b0b7824 */ /* 0x000fe200078e00ff */
[----:B------:R-:W-:Y:S01]  /*36d0*/  SHF.R.U32.HI R50, RZ, 0x10, R51 ;  /* 0x00000010ff327819 */ /* 0x000fe20000011633 */
[----:B------:R-:W-:Y:S01]  /*36e0*/  FMUL.FTZ R55, R54, R53 ;  /* 0x0000003536377220 */ /* 0x000fe20000410000 */
[----:B------:R-:W-:Y:S01]  /*36f0*/  PRMT R51, R104, 0x5432, R48 ;  /* 0x0000543268337816 */ /* 0x000fe20000000030 */
[-C--:B------:R-:W-:Y:S01]  /*3700*/  FMUL.FTZ R54, R54, R13.reuse ;  /* 0x0000000d36367220 */ /* 0x080fe20000410000 */
[----:B------:R-:W-:Y:S01]  /*3710*/  PRMT R48, R107, 0x5432, R50 ;  /* 0x000054326b307816 */ /* 0x000fe20000000032 */
[C---:B------:R-:W-:Y:S02]  /*3720*/  FFMA.FTZ R50, R52.reuse, R13, -R55 ;  /* 0x0000000d34327223 */ /* 0x040fe40000010837 */
[----:B------:R-:W-:Y:S01]  /*3730*/  FFMA.FTZ R13, R52, R53, R54 ;  /* 0x00000035340d7223 */ /* 0x000fe20000010036 */
[----:B------:R-:W-:Y:S01]  /*3740*/  LOP3.LUT R52, R14, 0xffff0000, RZ, 0xc0, !PT ;  /* 0xffff00000e347812 */ /* 0x000fe200078ec0ff */
[----:B------:R-:W-:-:S02]  /*3750*/  IMAD.U32 R53, R48, 0x10000, RZ ;  /* 0x0001000030357824 */ /* 0x000fc400078e00ff */
[C---:B------:R-:W-:Y:S01]  /*3760*/  IMAD.U32 R55, R51.reuse, 0x10000, RZ ;  /* 0x0001000033377824 */ /* 0x040fe200078e00ff */
[----:B------:R-:W-:Y:S01]  /*3770*/  LOP3.LUT R51, R51, 0xffff0000, RZ, 0xc0, !PT ;  /* 0xffff000033337812 */ /* 0x000fe200078ec0ff */
[----:B------:R-:W-:Y:S01]  /*3780*/  FMUL.FTZ R87, R52, R53 ;  /* 0x0000003534577220 */ /* 0x000fe20000410000 */
[----:B------:R-:W-:Y:S02]  /*3790*/  IMAD.U32 R14, R14, 0x10000, RZ ;  /* 0x000100000e0e7824 */ /* 0x000fe400078e00ff */
[-C--:B------:R-:W-:Y:S01]  /*37a0*/  FMUL.FTZ R52, R52, R55.reuse ;  /* 0x0000003734347220 */ /* 0x080fe20000410000 */
[----:B------:R-:W-:Y:S01]  /*37b0*/  F2FP.BF16.F32.PACK_AB R13, R13, R50 ;  /* 0x000000320d0d723e */ /* 0x000fe200000010ff */
[C---:B------:R-:W-:Y:S02]  /*37c0*/  FFMA.FTZ R87, R14.reuse, R55, -R87 ;  /* 0x000000370e577223 */ /* 0x040fe40000010857 */
        /* <DEDUP_REMOVED lines=17> */
.L_x_420:
[----:B------:R-:W-:Y:S05]  /*38e0*/  BSYNC B2 ;  /* 0x0000000000027941 */ /* 0x000fea0003800000 */
.L_x_419:
[----:B------:R-:W-:Y:S02]  /*38f0*/  IMAD.SHL.U32 R11, R155, 0x8, RZ ;  /* 0x000000089b0b7824 */ /* 0x000fe400078e00ff */
[----:B--2---:R-:W-:Y:S02]  /*3900*/  IMAD.MOV.U32 R48, RZ, RZ, R56 ;  /* 0x000000ffff307224 */ /* 0x004fe400078e0038 */
[----:B-1----:R-:W-:Y:S02]  /*3910*/  IMAD.MOV.U32 R49, RZ, RZ, R57 ;  /* 0x000000ffff317224 */ /* 0x002fe400078e0039 */
[----:B------:R-:W-:-:S05]  /*3920*/  IMAD.WIDE R48, R11, 0x2, R48 ;  /* 0x000000020b307825 */ /* 0x000fca00078e0230 */
[----:B------:R4:W-:Y:S02]  /*3930*/  ST.E.128 desc[UR42][R48.64], R12 ;  /* 0x0000000c30007985 */ /* 0x0009e4000c101d2a */
.L_x_418:
[----:B------:R-:W-:Y:S05]  /*3940*/  BSYNC B1 ;  /* 0x0000000000017941 */ /* 0x000fea0003800000 */
.L_x_417:
[----:B------:R-:W-:Y:S01]  /*3950*/  ISETP.NE.AND P3, PT, R31, RZ, PT ;  /* 0x000000ff1f00720c */ /* 0x000fe20003f65270 */
[----:B------:R-:W-:-:S12]  /*3960*/  BSSY B1, `(.L_x_421) ;  /* 0x0000039000017945 */ /* 0x000fd80003800000 */
[----:B------:R-:W-:Y:S05]  /*3970*/  @!P3 BRA `(.L_x_422) ;  /* 0x0000000000dcb947 */ /* 0x000fea0003800000 */
[----:B------:R-:W5:Y:S01]  /*3980*/  LDL R11, [R1+0x24] ;  /* 0x00002400010b7983 */ /* 0x000f620000100800 */
[----:B------:R-:W-:Y:S03]  /*3990*/  BSSY B2, `(.L_x_423) ;  /* 0x0000030000027945 */ /* 0x000fe60003800000 */
[----:B---34-:R3:W4:Y:S01]  /*39a0*/  LDS.128 R12, [R62+0x17000] ;  /* 0x017000003e0c7984 */ /* 0x0187220000000c00 */
[----:B-----5:R-:W-:-:S13]  /*39b0*/  ISETP.GE.AND P3, PT, R11, R98, PT ;  /* 0x000000620b00720c */ /* 0x020fda0003f66270 */
[----:B---34-:R-:W-:Y:S05]  /*39c0*/  @P3 BRA `(.L_x_424) ;  /* 0x0000000000b03947 */ /* 0x018fea0003800000 */
[----:B------:R-:W-:Y:S02]  /*39d0*/  SHF.R.U64 R46, R46, 0x10, R47 ;  /* 0x000000102e2e7819 */ /* 0x000fe4000000122f */
[----:B------:R-:W-:Y:S01]  /*39e0*/  SHF.R.U64 R11, R44, 0x10, R45 ;  /* 0x000000102c0b7819 */ /* 0x000fe2000000122d */
[C---:B------:R-:W-:Y:S01]  /*39f0*/  IMAD.U32 R44, R13.reuse, 0x10000, RZ ;  /* 0x000100000d2c7824 */ /* 0x040fe200078e00ff */
[----:B------:R-:W-:Y:S02]  /*3a00*/  PRMT R46, R106, 0x5432, R46 ;  /* 0x000054326a2e7816 */ /* 0x000fe4000000002e */
[----:B------:R-:W-:Y:S02]  /*3a10*/  PRMT R11, R58, 0x5432, R11 ;  /* 0x000054323a0b7816 */ /* 0x000fe4000000000b */
[----:B------:R-:W-:Y:S02]  /*3a20*/  LOP3.LUT R50, R13, 0xffff0000, RZ, 0xc0, !PT ;  /* 0xffff00000d327812 */ /* 0x000fe400078ec0ff */
[C---:B------:R-:W-:Y:S01]  /*3a30*/  LOP3.LUT R49, R46.reuse, 0xffff0000, RZ, 0xc0, !PT ;  /* 0xffff00002e317812 */ /* 0x040fe200078ec0ff */
[----:B------:R-:W-:Y:S01]  /*3a40*/  IMAD.U32 R46, R46, 0x10000, RZ ;  /* 0x000100002e2e7824 */ /* 0x000fe200078e00ff */
[----:B------:R-:W-:-:S02]  /*3a50*/  SHF.R.U32.HI R48, RZ, 0x10, R45 ;  /* 0x00000010ff307819 */ /* 0x000fc4000001162d */
[C---:B------:R-:W-:Y:S01]  /*3a60*/  LOP3.LUT R45, R11.reuse, 0xffff0000, RZ, 0xc0, !PT ;  /* 0xffff00000b2d7812 */ /* 0x040fe200078ec0ff */
[C---:B------:R-:W-:Y:S01]  /*3a70*/  FMUL.FTZ R13, R50.reuse, R49 ;  /* 0x00000031320d7220 */ /* 0x040fe20000410000 */
[----:B------:R-:W-:Y:S01]  /*3a80*/  SHF.R.U32.HI R47, RZ, 0x10, R47 ;  /* 0x00000010ff2f7819 */ /* 0x000fe2000001162f */
[----:B------:R-:W-:Y:S02]  /*3a90*/  IMAD.U32 R11, R11, 0x10000, RZ ;  /* 0x000100000b0b7824 */ /* 0x000fe400078e00ff */
[-C--:B------:R-:W-:Y:S01]  /*3aa0*/  FMUL.FTZ R50, R50, R45.reuse ;  /* 0x0000002d32327220 */ /* 0x080fe20000410000 */
[C---:B------:R-:W-:Y:S01]  /*3ab0*/  FFMA.FTZ R45, R44.reuse, R45, -R13 ;  /* 0x0000002d2c2d7223 */ /* 0x040fe2000001080d */
[----:B------:R-:W-:Y:S02]  /*3ac0*/  PRMT R47, R117, 0x5410, R47 ;  /* 0x00005410752f7816 */ /* 0x000fe4000000002f */
[----:B------:R-:W-:Y:S01]  /*3ad0*/  PRMT R13, R59, 0x5432, R48 ;  /* 0x000054323b0d7816 */ /* 0x000fe20000000030 */
[----:B------:R-:W-:Y:S01]  /*3ae0*/  FFMA.FTZ R44, R44, R49, R50 ;  /* 0x000000312c2c7223 */ /* 0x000fe20000010032 */
[C---:B------:R-:W-:Y:S01]  /*3af0*/  LOP3.LUT R48, R14.reuse, 0xffff0000, RZ, 0xc0, !PT ;  /* 0xffff00000e307812 */ /* 0x040fe200078ec0ff */
[----:B------:R-:W-:Y:S01]  /*3b00*/  IMAD.U32 R49, R47, 0x10000, RZ ;  /* 0x000100002f317824 */ /* 0x000fe200078e00ff */
[----:B------:R-:W-:Y:S01]  /*3b10*/  SHF.L.U32 R14, R14, 0x10, RZ ;  /* 0x000000100e0e7819 */ /* 0x000fe200000006ff */
[----:B------:R-:W-:Y:S01]  /*3b20*/  IMAD.U32 R51, R13, 0x10000, RZ ;  /* 0x000100000d337824 */ /* 0x000fe200078e00ff */
[----:B------:R-:W-:Y:S01]  /*3b30*/  LOP3.LUT R47, R47, 0xffff0000, RZ, 0xc0, !PT ;  /* 0xffff00002f2f7812 */ /* 0x000fe200078ec0ff */
[C---:B------:R-:W-:Y:S01]  /*3b40*/  FMUL.FTZ R53, R48.reuse, R49 ;  /* 0x0000003130357220 */ /* 0x040fe20000410000 */
[----:B------:R-:W-:Y:S01]  /*3b50*/  LOP3.LUT R13, R13, 0xffff0000, RZ, 0xc0, !PT ;  /* 0xffff00000d0d7812 */ /* 0x000fe200078ec0ff */
[----:B------:R-:W-:Y:S01]  /*3b60*/  FMUL.FTZ R48, R48, R51 ;  /* 0x0000003330307220 */ /* 0x000fe20000410000 */
[----:B------:R-:W-:-:S02]  /*3b70*/  IMAD.U32 R50, R15, 0x10000, RZ ;  /* 0x000100000f327824 */ /* 0x000fc400078e00ff */
[C---:B------:R-:W-:Y:S01]  /*3b80*/  FFMA.FTZ R53, R14.reuse, R51, -R53 ;  /* 0x000000330e357223 */ /* 0x040fe20000010835 */
[----:B------:R-:W-:Y:S01]  /*3b90*/  FFMA.FTZ R48, R14, R49, R48 ;  /* 0x000000310e307223 */ /* 0x000fe20000010030 */
[----:B------:R-:W-:-:S05]  /*3ba0*/  LOP3.LUT R14, R15, 0xffff0000, RZ, 0xc0, !PT ;  /* 0xffff00000f0e7812 */ /* 0x000fca00078ec0ff */
[C---:B------:R-:W-:Y:S01]  /*3bb0*/  FMUL.FTZ R15, R14.reuse, R47 ;  /* 0x0000002f0e0f7220 */ /* 0x040fe20000410000 */
[----:B------:R-:W-:-:S03]  /*3bc0*/  FMUL.FTZ R14, R14, R13 ;  /* 0x0000000d0e0e7220 */ /* 0x000fc60000410000 */
[----:B------:R-:W-:Y:S01]  /*3bd0*/  FFMA.FTZ R15, R50, R13, -R15 ;  /* 0x0000000d320f7223 */ /* 0x000fe2000001080f */
[----:B------:R-:W-:Y:S01]  /*3be0*/  LOP3.LUT R13, R12, 0xffff0000, RZ, 0xc0, !PT ;  /* 0xffff00000c0d7812 */ /* 0x000fe200078ec0ff */
[----:B------:R-:W-:Y:S01]  /*3bf0*/  FFMA.FTZ R14, R50, R47, R14 ;  /* 0x0000002f320e7223 */ /* 0x000fe2000001000e */
[----:B------:R-:W-:-:S03]  /*3c00*/  IMAD.U32 R12, R12, 0x10000, RZ ;  /* 0x000100000c0c7824 */ /* 0x000fc600078e00ff */
[CC--:B------:R-:W-:Y:S01]  /*3c10*/  FMUL.FTZ R47, R13.reuse, R46.reuse ;  /* 0x0000002e0d2f7220 */ /* 0x0c0fe20000410000 */
[----:B------:R-:W-:Y:S01]  /*3c20*/  FMUL.FTZ R13, R13, R11 ;  /* 0x0000000b0d0d7220 */ /* 0x000fe20000410000 */
[----:B------:R-:W-:Y:S02]  /*3c30*/  F2FP.BF16.F32.PACK_AB R15, R14, R15 ;  /* 0x0000000f0e0f723e */ /* 0x000fe400000010ff */
[C---:B------:R-:W-:Y:S01]  /*3c40*/  FFMA.FTZ R11, R12.reuse, R11, -R47 ;  /* 0x0000000b0c0b7223 */ /* 0x040fe2000001082f */
[----:B------:R-:W-:Y:S01]  /*3c50*/  FFMA.FTZ R12, R12, R46, R13 ;  /* 0x0000002e0c0c7223 */ /* 0x000fe2000001000d */
[----:B------:R-:W-:Y:S02]  /*3c60*/  F2FP.BF16.F32.PACK_AB R13, R44, R45 ;  /* 0x0000002d2c0d723e */ /* 0x000fe400000010ff */
[----:B------:R-:W-:Y:S02]  /*3c70*/  F2FP.BF16.F32.PACK_AB R14, R48, R53 ;  /* 0x00000035300e723e */ /* 0x000fe400000010ff */
[----:B------:R-:W-:-:S07]  /*3c80*/  F2FP.BF16.F32.PACK_AB R12, R12, R11 ;  /* 0x0000000b0c0c723e */ /* 0x000fce00000010ff */
.L_x_424:
[----:B------:R-:W-:Y:S05]  /*3c90*/  BSYNC B2 ;  /* 0x0000000000027941 */ /* 0x000fea0003800000 */
.L_x_423:
[----:B------:R-:W-:Y:S02]  /*3ca0*/  IMAD.SHL.U32 R11, R156, 0x8, RZ ;  /* 0x000000089c0b7824 */ /* 0x000fe400078e00ff */
[----:B--2---:R-:W-:Y:S02]  /*3cb0*/  IMAD.MOV.U32 R44, RZ, RZ, R56 ;  /* 0x000000ffff2c7224 */ /* 0x004fe400078e0038 */
[----:B-1----:R-:W-:Y:S02]  /*3cc0*/  IMAD.MOV.U32 R45, RZ, RZ, R57 ;  /* 0x000000ffff2d7224 */ /* 0x002fe400078e0039 */
[----:B------:R-:W-:-:S05]  /*3cd0*/  IMAD.WIDE R44, R11, 0x2, R44 ;  /* 0x000000020b2c7825 */ /* 0x000fca00078e022c */
[----:B------:R1:W-:Y:S02]  /*3ce0*/  ST.E.128 desc[UR42][R44.64], R12 ;  /* 0x0000000c2c007985 */ /* 0x0003e4000c101d2a */
.L_x_422:
[----:B------:R-:W-:Y:S05]  /*3cf0*/  BSYNC B1 ;  /* 0x0000000000017941 */ /* 0x000fea0003800000 */
.L_x_421:
[----:B------:R-:W-:Y:S01]  /*3d00*/  LOP3.LUT P3, RZ, R20, 0x8, RZ, 0xc0, !PT ;  /* 0x0000000814ff7812 */ /* 0x000fe2000786c0ff */
[----:B------:R-:W-:-:S12]  /*3d10*/  BSSY B1, `(.L_x_425) ;  /* 0x0000039000017945 */ /* 0x000fd80003800000 */
[----:B------:R-:W-:Y:S05]  /*3d20*/  @!P3 BRA `(.L_x_426) ;  /* 0x0000000000dcb947 */ /* 0x000fea0003800000 */
[----:B-1-34-:R-:W3:Y:S04]  /*3d30*/  LDL R12, [R1+0x20] ;  /* 0x00002000010c7983 */ /* 0x01aee80000100800 */
[----:B------:R-:W4:Y:S01]  /*3d40*/  LDL R11, [R1+0x48] ;  /* 0x00004800010b7983 */ /* 0x000f220000100800 */
[C---:B--2---:R-:W-:Y:S01]  /*3d50*/  LEA R44, P3, R22.reuse, R56, 0x1 ;  /* 0x00000038162c7211 */ /* 0x044fe200078608ff */
[----:B------:R-:W-:Y:S03]  /*3d60*/  BSSY B2, `(.L_x_427) ;  /* 0x0000032000027945 */ /* 0x000fe60003800000 */
[----:B---3--:R-:W-:Y:S02]  /*3d70*/  LEA.HI.X R45, R22, R57, R12, 0x1, P3 ;  /* 0x00000039162d7211 */ /* 0x008fe400018f0c0c */
[----:B------:R1:W2:Y:S01]  /*3d80*/  LDS.128 R12, [R61+0x17000] ;  /* 0x017000003d0c7984 */ /* 0x0002a20000000c00 */
[----:B----4-:R-:W-:-:S13]  /*3d90*/  ISETP.GE.AND P3, PT, R11, R98, PT ;  /* 0x000000620b00720c */ /* 0x010fda0003f66270 */
[----:B-1----:R-:W-:Y:S05]  /*3da0*/  @P3 BRA `(.L_x_428) ;  /* 0x0000000000b43947 */ /* 0x002fea0003800000 */
[----:B------:R-:W-:Y:S02]  /*3db0*/  SHF.R.U64 R11, R42, 0x10, R43 ;  /* 0x000000102a0b7819 */ /* 0x000fe4000000122b */
[----:B------:R-:W-:Y:S02]  /*3dc0*/  SHF.R.U64 R47, R40, 0x10, R41 ;  /* 0x00000010282f7819 */ /* 0x000fe40000001229 */
[----:B------:R-:W-:Y:S02]  /*3dd0*/  PRMT R114, R114, 0x5410, R11 ;  /* 0x0000541072727816 */ /* 0x000fe4000000000b */
[----:B------:R-:W-:Y:S02]  /*3de0*/  PRMT R112, R112, 0x5410, R47 ;  /* 0x0000541070707816 */ /* 0x000fe4000000002f */
[----:B------:R-:W-:Y:S02]  /*3df0*/  SHF.R.U32.HI R40, RZ, 0x10, R43 ;  /* 0x00000010ff287819 */ /* 0x000fe4000001162b */
[----:B------:R-:W-:-:S02]  /*3e00*/  SHF.R.U32.HI R46, RZ, 0x10, R41 ;  /* 0x00000010ff2e7819 */ /* 0x000fc40000011629 */
[----:B--2---:R-:W-:Y:S02]  /*3e10*/  LOP3.LUT R11, R13, 0xffff0000, RZ, 0xc0, !PT ;  /* 0xffff00000d0b7812 */ /* 0x004fe400078ec0ff */
[C---:B------:R-:W-:Y:S01]  /*3e20*/  LOP3.LUT R42, R114.reuse, 0xffff0000, RZ, 0xc0, !PT ;  /* 0xffff0000722a7812 */ /* 0x040fe200078ec0ff */
[----:B------:R-:W-:Y:S01]  /*3e30*/  IMAD.U32 R114, R114, 0x10000, RZ ;  /* 0x0001000072727824 */ /* 0x000fe200078e00ff */
[C---:B------:R-:W-:Y:S01]  /*3e40*/  LOP3.LUT R41, R112.reuse, 0xffff0000, RZ, 0xc0, !PT ;  /* 0xffff000070297812 */ /* 0x040fe200078ec0ff */
[----:B------:R-:W-:Y:S01]  /*3e50*/  IMAD.U32 R112, R112, 0x10000, RZ ;  /* 0x0001000070707824 */ /* 0x000fe200078e00ff */
[----:B------:R-:W-:Y:S01]  /*3e60*/  PRMT R115, R115, 0x5410, R40 ;  /* 0x0000541073737816 */ /* 0x000fe20000000028 */
[----:B------:R-:W-:Y:S02]  /*3e70*/  IMAD.U32 R40, R13, 0x10000, RZ ;  /* 0x000100000d287824 */ /* 0x000fe400078e00ff */
[C---:B------:R-:W-:Y:S01]  /*3e80*/  FMUL.FTZ R13, R11.reuse, R42 ;  /* 0x0000002a0b0d7220 */ /* 0x040fe20000410000 */
[----:B------:R-:W-:Y:S01]  /*3e90*/  FMUL.FTZ R43, R11, R41 ;  /* 0x000000290b2b7220 */ /* 0x000fe20000410000 */
[----:B------:R-:W-:-:S02]  /*3ea0*/  PRMT R113, R113, 0x5410, R46 ;  /* 0x0000541071717816 */ /* 0x000fc4000000002e */
[C---:B------:R-:W-:Y:S01]  /*3eb0*/  FFMA.FTZ R11, R40.reuse, R41, -R13 ;  /* 0x00000029280b7223 */ /* 0x040fe2000001080d */
[----:B------:R-:W-:Y:S01]  /*3ec0*/  FFMA.FTZ R40, R40, R42, R43 ;  /* 0x0000002a28287223 */ /* 0x000fe2000001002b */
[C---:B------:R-:W-:Y:S01]  /*3ed0*/  LOP3.LUT R13, R14.reuse, 0xffff0000, RZ, 0xc0, !PT ;  /* 0xffff00000e0d7812 */ /* 0x040fe200078ec0ff */
[C---:B------:R-:W-:Y:S01]  /*3ee0*/  IMAD.U32 R42, R115.reuse, 0x10000, RZ ;  /* 0x00010000732a7824 */ /* 0x040fe200078e00ff */
[----:B------:R-:W-:Y:S01]  /*3ef0*/  LOP3.LUT R115, R115, 0xffff0000, RZ, 0xc0, !PT ;  /* 0xffff000073737812 */ /* 0x000fe200078ec0ff */
[C---:B------:R-:W-:Y:S01]  /*3f00*/  IMAD.U32 R41, R113.reuse, 0x10000, RZ ;  /* 0x0001000071297824 */ /* 0x040fe200078e00ff */
[----:B------:R-:W-:Y:S01]  /*3f10*/  LOP3.LUT R113, R113, 0xffff0000, RZ, 0xc0, !PT ;  /* 0xffff000071717812 */ /* 0x000fe200078ec0ff */
[----:B------:R-:W-:Y:S02]  /*3f20*/  IMAD.U32 R14, R14, 0x10000, RZ ;  /* 0x000100000e0e7824 */ /* 0x000fe400078e00ff */
[C---:B------:R-:W-:Y:S01]  /*3f30*/  FMUL.FTZ R43, R13.reuse, R42 ;  /* 0x0000002a0d2b7220 */ /* 0x040fe20000410000 */
[----:B------:R-:W-:Y:S01]  /*3f40*/  FMUL.FTZ R47, R13, R41 ;  /* 0x000000290d2f7220 */ /* 0x000fe20000410000 */
[----:B------:R-:W-:-:S02]  /*3f50*/  F2FP.BF16.F32.PACK_AB R11, R40, R11 ;  /* 0x0000000b280b723e */ /* 0x000fc400000010ff */
[----:B------:R-:W-:Y:S01]  /*3f60*/  FFMA.FTZ R13, R14, R41, -R43 ;  /* 0x000000290e0d7223 */ /* 0x000fe2000001082b */
[----:B------:R-:W-:Y:S01]  /*3f70*/  LOP3.LUT R43, R12, 0xffff0000, RZ, 0xc0, !PT ;  /* 0xffff00000c2b7812 */ /* 0x000fe200078ec0ff */
[----:B------:R-:W-:Y:S01]  /*3f80*/  FFMA.FTZ R14, R14, R42, R47 ;  /* 0x0000002a0e0e7223 */ /* 0x000fe2000001002f */
[C---:B------:R-:W-:Y:S01]  /*3f90*/  LOP3.LUT R41, R15.reuse, 0xffff0000, RZ, 0xc0, !PT ;  /* 0xffff00000f297812 */ /* 0x040fe200078ec0ff */
[----:B------:R-:W-:Y:S02]  /*3fa0*/  IMAD.U32 R42, R15, 0x10000, RZ ;  /* 0x000100000f2a7824 */ /* 0x000fe400078e00ff */
[----:B------:R-:W-:Y:S02]  /*3fb0*/  IMAD.U32 R15, R12, 0x10000, RZ ;  /* 0x000100000c0f7824 */ /* 0x000fe400078e00ff */
[----:B------:R-:W-:Y:S01]  /*3fc0*/  FMUL.FTZ R12, R43, R114 ;  /* 0x000000722b0c7220 */ /* 0x000fe20000410000 */
[C---:B------:R-:W-:Y:S01]  /*3fd0*/  FMUL.FTZ R47, R41.reuse, R115 ;  /* 0x00000073292f7220 */ /* 0x040fe20000410000 */
[-C--:B------:R-:W-:Y:S01]  /*3fe0*/  FMUL.FTZ R46, R41, R113.reuse ;  /* 0x00000071292e7220 */ /* 0x080fe20000410000 */
[-C--:B------:R-:W-:Y:S01]  /*3ff0*/  FMUL.FTZ R43, R43, R112.reuse ;  /* 0x000000702b2b7220 */ /* 0x080fe20000410000 */
[C---:B------:R-:W-:Y:S01]  /*4000*/  FFMA.FTZ R12, R15.reuse, R112, -R12 ;  /* 0x000000700f0c7223 */ /* 0x040fe2000001080c */
[C---:B------:R-:W-:Y:S01]  /*4010*/  FFMA.FTZ R47, R42.reuse, R113, -R47 ;  /* 0x000000712a2f7223 */ /* 0x040fe2000001082f */
[----:B------:R-:W-:Y:S01]  /*4020*/  FFMA.FTZ R46, R42, R115, R46 ;  /* 0x000000732a2e7223 */ /* 0x000fe2000001002e */
[----:B------:R-:W-:Y:S01]  /*4030*/  FFMA.FTZ R43, R15, R114, R43 ;  /* 0x000000720f2b7223 */ /* 0x000fe2000001002b */
[----:B------:R-:W-:Y:S01]  /*4040*/  F2FP.BF16.F32.PACK_AB R14, R14, R13 ;  /* 0x0000000d0e0e723e */ /* 0x000fe200000010ff */
[----:B------:R-:W-:-:S02]  /*4050*/  IMAD.MOV.U32 R13, RZ, RZ, R11 ;  /* 0x000000ffff0d7224 */ /* 0x000fc400078e000b */
[----:B------:R-:W-:Y:S02]  /*4060*/  F2FP.BF16.F32.PACK_AB R15, R46, R47 ;  /* 0x0000002f2e0f723e */ /* 0x000fe400000010ff */
[----:B------:R-:W-:-:S07]  /*4070*/  F2FP.BF16.F32.PACK_AB R12, R43, R12 ;  /* 0x0000000c2b0c723e */ /* 0x000fce00000010ff */
.L_x_428:
[----:B------:R-:W-:Y:S05]  /*4080*/  BSYNC B2 ;  /* 0x0000000000027941 */ /* 0x000fea0003800000 */
.L_x_427:
[----:B--2---:R1:W-:Y:S02]  /*4090*/  ST.E.128 desc[UR42][R44.64], R12 ;  /* 0x0000000c2c007985 */ /* 0x0043e4000c101d2a */
.L_x_426:
[----:B------:R-:W-:Y:S05]  /*40a0*/  BSYNC B1 ;  /* 0x0000000000017941 */ /* 0x000fea0003800000 */
.L_x_425:
        /* <DEDUP_REMOVED lines=12> */
[----:B------:R-:W-:Y:S01]  /*4170*/  SHF.R.U64 R44, R36, 0x10, R37 ;  /* 0x00000010242c7819 */ /* 0x000fe20000001225 */
[----:B--2---:R-:W-:Y:S01]  /*4180*/  IMAD.U32 R36, R14, 0x10000, RZ ;  /* 0x000100000e247824 */ /* 0x004fe200078e00ff */
[----:B------:R-:W-:Y:S01]  /*4190*/  SHF.R.U32.HI R38, RZ, 0x10, R39 ;  /* 0x00000010ff267819 */ /* 0x000fe20000011627 */
[----:B------:R-:W-:Y:S01]  /*41a0*/  IMAD.U32 R39, R13, 0x10000, RZ ;  /* 0x000100000d277824 */ /* 0x000fe200078e00ff */
[----:B------:R-:W-:Y:S02]  /*41b0*/  SHF.R.U32.HI R42, RZ, 0x10, R37 ;  /* 0x00000010ff2a7819 */ /* 0x000fe40000011625 */
[----:B------:R-:W-:Y:S02]  /*41c0*/  PRMT R110, R110, 0x5410, R43 ;  /* 0x000054106e6e7816 */ /* 0x000fe4000000002b */
[----:B------:R-:W-:-:S02]  /*41d0*/  PRMT R107, R107, 0x5410, R44 ;  /* 0x000054106b6b7816 */ /* 0x000fc4000000002c */
[----:B------:R-:W-:Y:S02]  /*41e0*/  PRMT R111, R111, 0x5410, R38 ;  /* 0x000054106f6f7816 */ /* 0x000fe40000000026 */
[----:B------:R-:W-:Y:S02]  /*41f0*/  PRMT R109, R109, 0x5410, R42 ;  /* 0x000054106d6d7816 */ /* 0x000fe4000000002a */
[----:B------:R-:W-:Y:S01]  /*4200*/  LOP3.LUT R38, R13, 0xffff0000, RZ, 0xc0, !PT ;  /* 0xffff00000d267812 */ /* 0x000fe200078ec0ff */
[----:B------:R-:W-:Y:S01]  /*4210*/  IMAD.U32 R13, R12, 0x10000, RZ ;  /* 0x000100000c0d7824 */ /* 0x000fe200078e00ff */
[C---:B------:R-:W-:Y:S01]  /*4220*/  LOP3.LUT R44, R110.reuse, 0xffff0000, RZ, 0xc0, !PT ;  /* 0xffff00006e2c7812 */ /* 0x040fe200078ec0ff */
[----:B------:R-:W-:Y:S01]  /*4230*/  IMAD.U32 R43, R109, 0x10000, RZ ;  /* 0x000100006d2b7824 */ /* 0x000fe200078e00ff */
[----:B------:R-:W-:Y:S01]  /*4240*/  LOP3.LUT R42, R107, 0xffff0000, RZ, 0xc0, !PT ;  /* 0xffff00006b2a7812 */ /* 0x000fe200078ec0ff */
[----:B------:R-:W-:Y:S01]  /*4250*/  IMAD.U32 R110, R110, 0x10000, RZ ;  /* 0x000100006e6e7824 */ /* 0x000fe200078e00ff */
[----:B------:R-:W-:Y:S01]  /*4260*/  LOP3.LUT R37, R14, 0xffff0000, RZ, 0xc0, !PT ;  /* 0xffff00000e257812 */ /* 0x000fe200078ec0ff */
[C---:B------:R-:W-:Y:S01]  /*4270*/  FMUL.FTZ R46, R38.reuse, R44 ;  /* 0x0000002c262e7220 */ /* 0x040fe20000410000 */
[C---:B------:R-:W-:Y:S01]  /*4280*/  LOP3.LUT R11, R15.reuse, 0xffff0000, RZ, 0xc0, !PT ;  /* 0xffff00000f0b7812 */ /* 0x040fe200078ec0ff */
[----:B------:R-:W-:Y:S01]  /*4290*/  FMUL.FTZ R45, R38, R42 ;  /* 0x0000002a262d7220 */ /* 0x000fe20000410000 */
[----:B------:R-:W-:Y:S01]  /*42a0*/  IMAD.U32 R14, R15, 0x10000, RZ ;  /* 0x000100000f0e7824 */ /* 0x000fe200078e00ff */
[----:B------:R-:W-:Y:S01]  /*42b0*/  LOP3.LUT R38, R12, 0xffff0000, RZ, 0xc0, !PT ;  /* 0xffff00000c267812 */ /* 0x000fe200078ec0ff */
[----:B------:R-:W-:-:S02]  /*42c0*/  IMAD.U32 R15, R111, 0x10000, RZ ;  /* 0x000100006f0f7824 */ /* 0x000fc400078e00ff */
[C---:B------:R-:W-:Y:S01]  /*42d0*/  FFMA.FTZ R12, R39.reuse, R42, -R46 ;  /* 0x0000002a270c7223 */ /* 0x040fe2000001082e */
[----:B------:R-:W-:Y:S01]  /*42e0*/  FFMA.FTZ R39, R39, R44, R45 ;  /* 0x0000002c27277223 */ /* 0x000fe2000001002d */
[----:B------:R-:W-:Y:S01]  /*42f0*/  FMUL.FTZ R45, R37, R43 ;  /* 0x0000002b252d7220 */ /* 0x000fe20000410000 */
[----:B------:R-:W-:Y:S01]  /*4300*/  LOP3.LUT R111, R111, 0xffff0000, RZ, 0xc0, !PT ;  /* 0xffff00006f6f7812 */ /* 0x000fe200078ec0ff */
[-C--:B------:R-:W-:Y:S01]  /*4310*/  FMUL.FTZ R47, R37, R15.reuse ;  /* 0x0000000f252f7220 */ /* 0x080fe20000410000 */
[----:B------:R-:W-:Y:S01]  /*4320*/  LOP3.LUT R109, R109, 0xffff0000, RZ, 0xc0, !PT ;  /* 0xffff00006d6d7812 */ /* 0x000fe200078ec0ff */
[----:B------:R-:W-:Y:S02]  /*4330*/  IMAD.U32 R107, R107, 0x10000, RZ ;  /* 0x000100006b6b7824 */ /* 0x000fe400078e00ff */
[C---:B------:R-:W-:Y:S01]  /*4340*/  FFMA.FTZ R42, R36.reuse, R15, R45 ;  /* 0x0000000f242a7223 */ /* 0x040fe2000001002d */
[----:B------:R-:W-:Y:S01]  /*4350*/  FFMA.FTZ R37, R36, R43, -R47 ;  /* 0x0000002b24257223 */ /* 0x000fe2000001082f */
[C---:B------:R-:W-:Y:S01]  /*4360*/  FMUL.FTZ R15, R11.reuse, R111 ;  /* 0x0000006f0b0f7220 */ /* 0x040fe20000410000 */
[----:B------:R-:W-:Y:S01]  /*4370*/  FMUL.FTZ R44, R11, R109 ;  /* 0x0000006d0b2c7220 */ /* 0x000fe20000410000 */
[CC--:B------:R-:W-:Y:S01]  /*4380*/  FMUL.FTZ R36, R38.reuse, R110.reuse ;  /* 0x0000006e26247220 */ /* 0x0c0fe20000410000 */
[----:B------:R-:W-:Y:S01]  /*4390*/  FMUL.FTZ R11, R38, R107 ;  /* 0x0000006b260b7220 */ /* 0x000fe20000410000 */
[C---:B------:R-:W-:Y:S01]  /*43a0*/  FFMA.FTZ R15, R14.reuse, R109, -R15 ;  /* 0x0000006d0e0f7223 */ /* 0x040fe2000001080f */
[----:B------:R-:W-:Y:S01]  /*43b0*/  FFMA.FTZ R44, R14, R111, R44 ;  /* 0x0000006f0e2c7223 */ /* 0x000fe2000001002c */
[C---:B------:R-:W-:Y:S01]  /*43c0*/  FFMA.FTZ R36, R13.reuse, R107, -R36 ;  /* 0x0000006b0d247223 */ /* 0x040fe20000010824 */
[----:B------:R-:W-:Y:S01]  /*43d0*/  FFMA.FTZ R11, R13, R110, R11 ;  /* 0x0000006e0d0b7223 */ /* 0x000fe2000001000b */
[----:B------:R-:W-:-:S02]  /*43e0*/  F2FP.BF16.F32.PACK_AB R13, R39, R12 ;  /* 0x0000000c270d723e */ /* 0x000fc400000010ff */
[----:B------:R-:W-:Y:S02]  /*43f0*/  F2FP.BF16.F32.PACK_AB R15, R44, R15 ;  /* 0x0000000f2c0f723e */ /* 0x000fe400000010ff */
[----:B------:R-:W-:Y:S02]  /*4400*/  F2FP.BF16.F32.PACK_AB R14, R42, R37 ;  /* 0x000000252a0e723e */ /* 0x000fe400000010ff */
[----:B------:R-:W-:-:S07]  /*4410*/  F2FP.BF16.F32.PACK_AB R12, R11, R36 ;  /* 0x000000240b0c723e */ /* 0x000fce00000010ff */
.L_x_432:
[----:B------:R-:W-:Y:S05]  /*4420*/  BSYNC B2 ;  /* 0x0000000000027941 */ /* 0x000fea0003800000 */
.L_x_431:
[----:B--2---:R1:W-:Y:S02]  /*4430*/  ST.E.128 desc[UR42][R40.64], R12 ;  /* 0x0000000c28007985 */ /* 0x0043e4000c101d2a */
.L_x_430:
[----:B------:R-:W-:Y:S05]  /*4440*/  BSYNC B1 ;  /* 0x0000000000017941 */ /* 0x000fea0003800000 */
.L_x_429:
[----:B------:R-:W-:-:S13]  /*4450*/  LOP3.LUT P3, RZ, R20, 0x20, RZ, 0xc0, !PT ;  /* 0x0000002014ff7812 */ /* 0x000fda000786c0ff */
        /* <DEDUP_REMOVED lines=9> */
[--C-:B------:R-:W-:Y:S01]  /*44f0*/  SHF.R.U64 R39, R32, 0x10, R33.reuse ;  /* 0x0000001020277819 */ /* 0x100fe20000001221 */
[----:B--2---:R-:W-:Y:S01]  /*4500*/  IMAD.U32 R32, R14, 0x10000, RZ ;  /* 0x000100000e207824 */ /* 0x004fe200078e00ff */
[----:B------:R-:W-:Y:S02]  /*4510*/  SHF.R.U32.HI R38, RZ, 0x10, R33 ;  /* 0x00000010ff267819 */ /* 0x000fe40000011621 */
[----:B------:R-:W-:Y:S02]  /*4520*/  SHF.R.U64 R33, R34, 0x10, R35 ;  /* 0x0000001022217819 */ /* 0x000fe40000001223 */
[----:B------:R-:W-:Y:S02]  /*4530*/  PRMT R58, R58, 0x5410, R39 ;  /* 0x000054103a3a7816 */ /* 0x000fe40000000027 */
[----:B------:R-:W-:Y:S02]  /*4540*/  PRMT R104, R104, 0x5410, R33 ;  /* 0x0000541068687816 */ /* 0x000fe40000000021 */
[----:B------:R-:W-:-:S02]  /*4550*/  SHF.R.U32.HI R35, RZ, 0x10, R35 ;  /* 0x00000010ff237819 */ /* 0x000fc40000011623 */
[----:B------:R-:W-:Y:S02]  /*4560*/  PRMT R59, R59, 0x5410, R38 ;  /* 0x000054103b3b7816 */ /* 0x000fe40000000026 */
[----:B------:R-:W-:Y:S02]  /*4570*/  LOP3.LUT R33, R13, 0xffff0000, RZ, 0xc0, !PT ;  /* 0xffff00000d217812 */ /* 0x000fe400078ec0ff */
[C---:B------:R-:W-:Y:S01]  /*4580*/  LOP3.LUT R40, R104.reuse, 0xffff0000, RZ, 0xc0, !PT ;  /* 0xffff000068287812 */ /* 0x040fe200078ec0ff */
[----:B------:R-:W-:Y:S01]  /*4590*/  IMAD.U32 R104, R104, 0x10000, RZ ;  /* 0x0001000068687824 */ /* 0x000fe200078e00ff */
[C---:B------:R-:W-:Y:S01]  /*45a0*/  LOP3.LUT R38, R58.reuse, 0xffff0000, RZ, 0xc0, !PT ;  /* 0xffff00003a267812 */ /* 0x040fe200078ec0ff */
[----:B------:R-:W-:Y:S01]  /*45b0*/  IMAD.U32 R58, R58, 0x10000, RZ ;  /* 0x000100003a3a7824 */ /* 0x000fe200078e00ff */
[----:B------:R-:W-:Y:S01]  /*45c0*/  PRMT R106, R106, 0x5410, R35 ;  /* 0x000054106a6a7816 */ /* 0x000fe20000000023 */
[C---:B------:R-:W-:Y:S01]  /*45d0*/  FMUL.FTZ R42, R33.reuse, R40 ;  /* 0x00000028212a7220 */ /* 0x040fe20000410000 */
[----:B------:R-:W-:Y:S01]  /*45e0*/  LOP3.LUT R34, R14, 0xffff0000, RZ, 0xc0, !PT ;  /* 0xffff00000e227812 */ /* 0x000fe200078ec0ff */
[-C--:B------:R-:W-:Y:S01]  /*45f0*/  FMUL.FTZ R33, R33, R38.reuse ;  /* 0x0000002621217220 */ /* 0x080fe20000410000 */
[----:B------:R-:W-:Y:S01]  /*4600*/  LOP3.LUT R11, R15, 0xffff0000, RZ, 0xc0, !PT ;  /* 0xffff00000f0b7812 */ /* 0x000fe200078ec0ff */
[----:B------:R-:W-:Y:S01]  /*4610*/  IMAD.U32 R35, R59, 0x10000, RZ ;  /* 0x000100003b237824 */ /* 0x000fe200078e00ff */
[----:B------:R-:W-:Y:S01]  /*4620*/  SHF.L.U32 R14, R15, 0x10, RZ ;  /* 0x000000100f0e7819 */ /* 0x000fe200000006ff */
[----:B------:R-:W-:Y:S01]  /*4630*/  IMAD.U32 R15, R13, 0x10000, RZ ;  /* 0x000100000d0f7824 */ /* 0x000fe200078e00ff */
[----:B------:R-:W-:Y:S01]  /*4640*/  LOP3.LUT R59, R59, 0xffff0000, RZ, 0xc0, !PT ;  /* 0xffff00003b3b7812 */ /* 0x000fe200078ec0ff */
[C---:B------:R-:W-:Y:S01]  /*4650*/  IMAD.U32 R39, R106.reuse, 0x10000, RZ ;  /* 0x000100006a277824 */ /* 0x040fe200078e00ff */
[----:B------:R-:W-:Y:S01]  /*4660*/  LOP3.LUT R106, R106, 0xffff0000, RZ, 0xc0, !PT ;  /* 0xffff00006a6a7812 */ /* 0x000fe200078ec0ff */
[C---:B------:R-:W-:Y:S01]  /*4670*/  FFMA.FTZ R42, R15.reuse, R38, -R42 ;  /* 0x000000260f2a7223 */ /* 0x040fe2000001082a */
[----:B------:R-:W-:Y:S01]  /*4680*/  FFMA.FTZ R33, R15, R40, R33 ;  /* 0x000000280f217223 */ /* 0x000fe20000010021 */
[----:B------:R-:W-:Y:S01]  /*4690*/  FMUL.FTZ R15, R34, R35 ;  /* 0x00000023220f7220 */ /* 0x000fe20000410000 */
[----:B------:R-:W-:-:S02]  /*46a0*/  IMAD.U32 R13, R12, 0x10000, RZ ;  /* 0x000100000c0d7824 */ /* 0x000fc400078e00ff */
[-C--:B------:R-:W-:Y:S01]  /*46b0*/  FMUL.FTZ R41, R34, R39.reuse ;  /* 0x0000002722297220 */ /* 0x080fe20000410000 */
[----:B------:R-:W-:Y:S01]  /*46c0*/  LOP3.LUT R12, R12, 0xffff0000, RZ, 0xc0, !PT ;  /* 0xffff00000c0c7812 */ /* 0x000fe200078ec0ff */
[C---:B------:R-:W-:Y:S01]  /*46d0*/  FFMA.FTZ R34, R32.reuse, R39, R15 ;  /* 0x0000002720227223 */ /* 0x040fe2000001000f */
[C---:B------:R-:W-:Y:S01]  /*46e0*/  FMUL.FTZ R15, R11.reuse, R106 ;  /* 0x0000006a0b0f7220 */ /* 0x040fe20000410000 */
[----:B------:R-:W-:Y:S01]  /*46f0*/  FFMA.FTZ R41, R32, R35, -R41 ;  /* 0x0000002320297223 */ /* 0x000fe20000010829 */
[-C--:B------:R-:W-:Y:S01]  /*4700*/  FMUL.FTZ R35, R11, R59.reuse ;  /* 0x0000003b0b237220 */ /* 0x080fe20000410000 */
[C---:B------:R-:W-:Y:S01]  /*4710*/  FMUL.FTZ R32, R12.reuse, R104 ;  /* 0x000000680c207220 */ /* 0x040fe20000410000 */
        /* <DEDUP_REMOVED lines=9> */
.L_x_434:
[----:B------:R-:W-:Y:S05]  /*47b0*/  BSYNC B1 ;  /* 0x0000000000017941 */ /* 0x000fea0003800000 */
.L_x_433:
[----:B--2---:R1:W-:Y:S01]  /*47c0*/  ST.E.128 desc[UR42][R36.64], R12 ;  /* 0x0000000c24007985 */ /* 0x0043e2000c101d2a */
[----:B------:R-:W-:Y:S05]  /*47d0*/  BRA `(.L_x_412) ;  /* 0x0000002000a87947 */ /* 0x000fea0003800000 */
.L_x_405:
        /* <DEDUP_REMOVED lines=15> */
[----:B------:R-:W-:Y:S01]  /*48d0*/  IADD3 R14, P2, R66, R14, RZ ;  /* 0x0000000e420e7210 */ /* 0x000fe20007f5e0ff */
[----:B------:R-:W-:Y:S01]  /*48e0*/  ULDC.64 UR4, c[0x0][0x3e8] ;  /* 0x0000fa0000047ab9 */ /* 0x000fe20000000a00 */
[----:B------:R-:W-:Y:S02]  /*48f0*/  CS2R R42, SRZ ;  /* 0x00000000002a7805 */ /* 0x000fe4000001ff00 */
[----:B------:R-:W-:Y:S02]  /*4900*/  CS2R R40, SRZ ;  /* 0x0000000000287805 */ /* 0x000fe4000001ff00 */
[----:B------:R-:W-:Y:S01]  /*4910*/  CS2R R54, SRZ ;  /* 0x0000000000367805 */ /* 0x000fe2000001ff00 */
[----:B------:R-:W-:Y:S01]  /*4920*/  IMAD.X R13, R11, 0x1, R83, P2 ;  /* 0x000000010b0d7824 */ /* 0x000fe200010e0653 */
[----:B------:R-:W-:Y:S02]  /*4930*/  IADD3 R11, P2, R70, R12, RZ ;  /* 0x0000000c460b7210 */ /* 0x000fe40007f5e0ff */
[----:B------:R-:W-:-:S03]  /*4940*/  CS2R R52, SRZ ;  /* 0x0000000000347805 */ /* 0x000fc6000001ff00 */
        /* <DEDUP_REMOVED lines=8> */
[----:B------:R-:W-:Y:S02]  /*49d0*/  CS2R R36, SRZ ;  /* 0x0000000000247805 */ /* 0x000fe4000001ff00 */
[----:B------:R-:W-:Y:S02]  /*49e0*/  CS2R R50, SRZ ;  /* 0x0000000000327805 */ /* 0x000fe4000001ff00 */
[----:B------:R-:W-:-:S05]  /*49f0*/  CS2R R48, SRZ ;  /* 0x0000000000307805 */ /* 0x000fca000001ff00 */
[----:B------:R0:W5:Y:S04]  /*4a00*/  @!P2 LDG.E.128 R40, desc[UR42][R12.64] ;  /* 0x0000002a0c28a981 */ /* 0x000168000c1e1d00 */
[----:B------:R0:W5:Y:S01]  /*4a10*/  @!P2 LDG.E.128 R52, desc[UR42][R14.64] ;  /* 0x0000002a0e34a981 */ /* 0x000162000c1e1d00 */
[----:B------:R-:W-:Y:S02]  /*4a20*/  ISETP.GE.AND P2, PT, R0, R98, PT ;  /* 0x000000620000720c */ /* 0x000fe40003f46270 */
[----:B------:R-:W-:Y:S02]  /*4a30*/  CS2R R34, SRZ ;  /* 0x0000000000227805 */ /* 0x000fe4000001ff00 */
[----:B------:R-:W-:Y:S02]  /*4a40*/  CS2R R32, SRZ ;  /* 0x0000000000207805 */ /* 0x000fe4000001ff00 */
[----:B------:R-:W-:-:S02]  /*4a50*/  CS2R R46, SRZ ;  /* 0x00000000002e7805 */ /* 0x000fc4000001ff00 */
[----:B------:R-:W-:-:S05]  /*4a60*/  CS2R R44, SRZ ;  /* 0x00000000002c7805 */ /* 0x000fca000001ff00 */
[----:B------:R0:W5:Y:S04]  /*4a70*/  @!P2 LDG.E.128 R36, desc[UR42][R12.64+0x20] ;  /* 0x0000202a0c24a981 */ /* 0x000168000c1e1d00 */
[----:B------:R0:W5:Y:S01]  /*4a80*/  @!P2 LDG.E.128 R48, desc[UR42][R14.64+0x20] ;  /* 0x0000202a0e30a981 */ /* 0x000162000c1e1d00 */
[----:B------:R-:W-:-:S13]  /*4a90*/  ISETP.GE.AND P2, PT, R3, R98, PT ;  /* 0x000000620300720c */ /* 0x000fda0003f46270 */
[----:B------:R0:W5:Y:S04]  /*4aa0*/  @!P2 LDG.E.128 R32, desc[UR42][R12.64+0x40] ;  /* 0x0000402a0c20a981 */ /* 0x000168000c1e1d00 */
[----:B------:R0:W5:Y:S02]  /*4ab0*/  @!P2 LDG.E.128 R44, desc[UR42][R14.64+0x40] ;  /* 0x0000402a0e2ca981 */ /* 0x000164000c1e1d00 */
.L_x_436:
[----:B------:R-:W-:Y:S05]  /*4ac0*/  BSYNC B1 ;  /* 0x0000000000017941 */ /* 0x000fea0003800000 */
.L_x_435:
[----:B-----5:R-:W-:Y:S01]  /*4ad0*/  IMAD.MOV.U32 R11, RZ, RZ, R34 ;  /* 0x000000ffff0b7224 */ /* 0x020fe200078e0022 */
[----:B------:R-:W-:Y:S01]  /*4ae0*/  UISETP.NE.AND UP0, UPT, UR39, 0x3, UPT ;  /* 0x000000032700788c */ /* 0x000fe2000bf05270 */
[----:B0-----:R-:W-:Y:S02]  /*4af0*/  IMAD.MOV.U32 R12, RZ, RZ, R35 ;  /* 0x000000ffff0c7224 */ /* 0x001fe400078e0023 */
[----:B------:R-:W-:Y:S02]  /*4b00*/  IMAD.MOV.U32 R13, RZ, RZ, R32 ;  /* 0x000000ffff0d7224 */ /* 0x000fe400078e0020 */
[----:B------:R-:W-:Y:S01]  /*4b10*/  IMAD.MOV.U32 R14, RZ, RZ, R39 ;  /* 0x000000ffff0e7224 */ /* 0x000fe200078e0027 */
[----:B------:R-:W-:Y:S01]  /*4b20*/  PRMT R110, R11, 0x5410, R12 ;  /* 0x000054100b6e7816 */ /* 0x000fe2000000000c */
[----:B------:R-:W-:Y:S01]  /*4b30*/  IMAD.MOV.U32 R11, RZ, RZ, R33 ;  /* 0x000000ffff0b7224 */ /* 0x000fe200078e0021 */
[----:B------:R-:W-:Y:S01]  /*4b40*/  PLOP3.LUT P2, PT, PT, PT, UP0, 0x80, 0x0 ;  /* 0x000000000000781c */ /* 0x000fe20003f4f008 */
[----:B------:R-:W-:-:S03]  /*4b50*/  IMAD.MOV.U32 R12, RZ, RZ, R38 ;  /* 0x000000ffff0c7224 */ /* 0x000fc600078e0026 */
[----:B------:R-:W-:Y:S01]  /*4b60*/  PRMT R111, R13, 0x5410, R11 ;  /* 0x000054100d6f7816 */ /* 0x000fe2000000000b */
[----:B------:R-:W-:Y:S01]  /*4b70*/  IMAD.MOV.U32 R11, RZ, RZ, R36 ;  /* 0x000000ffff0b7224 */ /* 0x000fe200078e0024 */
[----:B------:R-:W-:Y:S01]  /*4b80*/  PRMT R116, R14, 0x5410, R12 ;  /* 0x000054100e747816 */ /* 0x000fe2000000000c */
[----:B------:R-:W-:-:S05]  /*4b90*/  IMAD.MOV.U32 R12, RZ, RZ, R37 ;  /* 0x000000ffff0c7224 */ /* 0x000fca00078e0025 */
[----:B------:R-:W-:Y:S01]  /*4ba0*/  PRMT R117, R12, 0x5410, R11 ;  /* 0x000054100c757816 */ /* 0x000fe2000000000b */
[----:B------:R-:W-:Y:S02]  /*4bb0*/  IMAD.MOV.U32 R11, RZ, RZ, R42 ;  /* 0x000000ffff0b7224 */ /* 0x000fe400078e002a */
        /* <DEDUP_REMOVED lines=11> */
[----:B------:R-:W-:Y:S01]  /*4c70*/  IMAD.MOV.U32 R12, RZ, RZ, R50 ;  /* 0x000000ffff0c7224 */ /* 0x000fe200078e0032 */
[----:B------:R-:W-:-:S04]  /*4c80*/  MOV R11, R51 ;  /* 0x00000033000b7202 */ /* 0x000fc80000000f00 */
        /* <DEDUP_REMOVED lines=10> */
[----:B------:R-:W-:Y:S06]  /*4d30*/  @!P2 BRA `(.L_x_437) ;  /* 0x000000000004a947 */ /* 0x000fec0003800000 */
[----:B------:R-:W-:Y:S01]  /*4d40*/  BPT.TRAP 0x1 ;  /* 0x000000040000795c */ /* 0x000fe20000300000 */
.L_x_437:
[----:B------:R-:W-:Y:S01]  /*4d50*/  IMAD R60, R18, 0x8, R2 ;  /* 0x00000008123c7824 */ /* 0x000fe200078e0202 */
[----:B------:R-:W-:Y:S01]  /*4d60*/  SHF.L.U32 R81, R137, 0x1f, RZ ;  /* 0x0000001f89517819 */ /* 0x000fe200000006ff */
[----:B------:R-:W-:Y:S03]  /*4d70*/  BSSY B1, `(.L_x_438) ;  /* 0x0000003000017945 */ /* 0x000fe60003800000 */
[----:B------:R-:W0:Y:S02]  /*4d80*/  SYNCS.PHASECHK.TRANS64.TRYWAIT P4, [R60+URZ+0x2d890], R81 ;  /* 0x02d890513c0075a7 */ /* 0x000e24000808017f */
[----:B0-----:R-:W-:Y:S05]  /*4d90*/  @!P4 BRA `(.L_x_439) ;  /* 0x000001540024c947 */ /* 0x001fea0003800000 */
.L_x_664:
[----:B------:R-:W-:Y:S05]  /*4da0*/  BSYNC B1 ;  /* 0x0000000000017941 */ /* 0x000fea0003800000 */
.L_x_438:
[----:B------:R-:W-:-:S03]  /*4db0*/  UMOV UR4, 0xffffffff ;  /* 0xffffffff00047882 */ /* 0x000fc60000000000 */
[----:B------:R-:W-:Y:S05]  /*4dc0*/  BRA.DIV UR4, `(.L_x_440) ;  /* 0x00000156042c7947 */ /* 0x000fea000b800000 */
[----:B------:R1:W2:Y:S04]  /*4dd0*/  SHFL.IDX PT, R87, R57, RZ, 0x1e1f ;  /* 0x001e1fff39577589 */ /* 0x0002a800000e0000 */
[----:B------:R1:W3:Y:S02]  /*4de0*/  SHFL.IDX PT, R86, R56, RZ, 0x1e1f ;  /* 0x001e1fff38567589 */ /* 0x0002e400000e0000 */
.L_x_668:
[----:B------:R-:W-:Y:S05]  /*4df0*/  @P3 BRA `(.L_x_412) ;  /* 0x0000001c00203947 */ /* 0x000fea0003800000 */
[----:B------:R-:W4:Y:S01]  /*4e00*/  LDC R11, c[0x0][0x2f4] ;  /* 0x0000bd00ff0b7b82 */ /* 0x000f220000000800 */
[----:B------:R-:W-:Y:S01]  /*4e10*/  ISETP.NE.AND P3, PT, R21, RZ, PT ;  /* 0x000000ff1500720c */ /* 0x000fe20003f65270 */
[----:B------:R-:W-:Y:S01]  /*4e20*/  BSSY B1, `(.L_x_441) ;  /* 0x000007d000017945 */ /* 0x000fe20003800000 */
[----:B----4-:R-:W-:-:S11]  /*4e30*/  IMAD.IADD R103, R11, 0x1, -R99 ;  /* 0x000000010b677824 */ /* 0x010fd600078e0a63 */
[----:B------:R-:W-:Y:S05]  /*4e40*/  @!P3 BRA `(.L_x_442) ;  /* 0x0000000400e8b947 */ /* 0x000fea0003800000 */
[----:B------:R-:W-:Y:S01]  /*4e50*/  SEL R12, R99, R103, !P0 ;  /* 0x00000067630c7207 */ /* 0x000fe20004000000 */
[----:B------:R-:W-:Y:S01]  /*4e60*/  BSSY B2, `(.L_x_443) ;  /* 0x0000072000027945 */ /* 0x000fe20003800000 */
[----:B------:R-:W-:Y:S02]  /*4e70*/  ISETP.GE.AND P3, PT, R16, R98, PT ;  /* 0x000000621000720c */ /* 0x000fe40003f66270 */
[----:B------:R-:W-:-:S04]  /*4e80*/  SHF.R.S32.HI R13, RZ, 0x1f, R12 ;  /* 0x0000001fff0d7819 */ /* 0x000fc8000001140c */
[----:B------:R-:W-:-:S04]  /*4e90*/  LEA.HI R13, R13, R12, RZ, 0x4 ;  /* 0x0000000c0d0d7211 */ /* 0x000fc800078f20ff */
[----:B------:R-:W-:-:S04]  /*4ea0*/  SHF.R.S32.HI R13, RZ, 0x4, R13 ;  /* 0x00000004ff0d7819 */ /* 0x000fc8000001140d */
[----:B------:R-:W-:-:S04]  /*4eb0*/  LEA.HI.SX32 R104, R73, R13, 0x1d ;  /* 0x0000000d49687211 */ /* 0x000fc800078feaff */
[----:B------:R-:W-:-:S04]  /*4ec0*/  SHF.R.S32.HI R12, RZ, 0x1f, R104 ;  /* 0x0000001fff0c7819 */ /* 0x000fc80000011468 */
[----:B------:R-:W-:Y:S01]  /*4ed0*/  LEA.HI R12, R12, R104, RZ, 0x2 ;  /* 0x000000680c0c7211 */ /* 0x000fe200078f10ff */
[----:B------:R-:W-:-:S04]  /*4ee0*/  IMAD.SHL.U32 R104, R104, 0x8, RZ ;  /* 0x0000000868687824 */ /* 0x000fc800078e00ff */
[----:B------:R-:W-:Y:S01]  /*4ef0*/  IMAD.SHL.U32 R12, R12, 0x400, RZ ;  /* 0x000004000c0c7824 */ /* 0x000fe200078e00ff */
[----:B------:R-:W-:-:S04]  /*4f00*/  LOP3.LUT R13, R142, 0x18, R104, 0xf8, !PT ;  /* 0x000000188e0d7812 */ /* 0x000fc800078ef868 */
[----:B------:R-:W-:Y:S02]  /*4f10*/  LOP3.LUT R13, R13, R143, RZ, 0x3c, !PT ;  /* 0x0000008f0d0d7212 */ /* 0x000fe400078e3cff */
[----:B------:R-:W-:-:S04]  /*4f20*/  LOP3.LUT R12, R12, 0x7ffff000, RZ, 0xc0, !PT ;  /* 0x7ffff0000c0c7812 */ /* 0x000fc800078ec0ff */
[----:B------:R-:W-:-:S05]  /*4f30*/  IADD3 R12, R13, R12, R151 ;  /* 0x0000000c0d0c7210 */ /* 0x000fca0007ffe097 */
[C---:B-1----:R-:W-:Y:S02]  /*4f40*/  IMAD R56, R18.reuse, 0x3000, R12 ;  /* 0x0000300012387824 */ /* 0x042fe400078e020c */
[----:B------:R-:W-:Y:S02]  /*4f50*/  IMAD R12, R18, 0x3000, R96 ;  /* 0x00003000120c7824 */ /* 0x000fe400078e0260 */
[--C-:B------:R-:W-:Y:S02]  /*4f60*/  IMAD R56, R56, 0x2, R2.reuse ;  /* 0x0000000238387824 */ /* 0x100fe400078e0202 */
[----:B------:R-:W-:-:S04]  /*4f70*/  IMAD R12, R12, 0x2, R2 ;  /* 0x000000020c0c7824 */ /* 0x000fc800078e0202 */
[----:B------:R-:W1:Y:S04]  /*4f80*/  LDS.128 R56, [R56+0x15400] ;  /* 0x0154000038387984 */ /* 0x000e680000000c00 */
[----:B------:R-:W4:Y:S01]  /*4f90*/  LDS.128 R12, [R12+0x15400] ;  /* 0x015400000c0c7984 */ /* 0x000f220000000c00 */
[----:B------:R-:W-:Y:S05]  /*4fa0*/  @P3 BRA `(.L_x_444) ;  /* 0x0000000400743947 */ /* 0x000fea0003800000 */
[--C-:B------:R-:W-:Y:S02]  /*4fb0*/  SHF.R.U64 R40, R40, 0x10, R41.reuse ;  /* 0x0000001028287819 */ /* 0x100fe40000001229 */
[----:B------:R-:W-:Y:S02]  /*4fc0*/  SHF.R.U32.HI R105, RZ, 0x10, R41 ;  /* 0x00000010ff697819 */ /* 0x000fe40000011629 */
[C---:B------:R-:W-:Y:S02]  /*4fd0*/  PRMT R40, R106.reuse, 0x5432, R40 ;  /* 0x000054326a287816 */ /* 0x040fe40000000028 */
[----:B------:R-:W-:Y:S02]  /*4fe0*/  PRMT R105, R106, 0x5410, R105 ;  /* 0x000054106a697816 */ /* 0x000fe40000000069 */
[----:B------:R-:W-:Y:S02]  /*4ff0*/  SHF.R.U32.HI R106, RZ, 0x10, R53 ;  /* 0x00000010ff6a7819 */ /* 0x000fe40000011635 */
[----:B------:R-:W-:-:S02]  /*5000*/  SHF.R.U64 R41, R42, 0x10, R43 ;  /* 0x000000102a297819 */ /* 0x000fc4000000122b */
[----:B------:R-:W-:Y:S02]  /*5010*/  SHF.R.U32.HI R42, RZ, 0x10, R43 ;  /* 0x00000010ff2a7819 */ /* 0x000fe4000001162b */
[----:B------:R-:W-:Y:S02]  /*5020*/  SHF.R.U64 R43, R52, 0x10, R53 ;  /* 0x00000010342b7819 */ /* 0x000fe40000001235 */
[--C-:B------:R-:W-:Y:S02]  /*5030*/  SHF.R.U64 R52, R54, 0x10, R55.reuse ;  /* 0x0000001036347819 */ /* 0x100fe40000001237 */
[----:B------:R-:W-:Y:S01]  /*5040*/  SHF.R.U32.HI R53, RZ, 0x10, R55 ;  /* 0x00000010ff357819 */ /* 0x000fe20000011637 */
[----:B------:R-:W-:Y:S01]  /*5050*/  IMAD.U32 R55, R105, 0x10000, RZ ;  /* 0x0001000069377824 */ /* 0x000fe200078e00ff */
[C---:B------:R-:W-:Y:S02]  /*5060*/  PRMT R106, R109.reuse, 0x5432, R106 ;  /* 0x000054326d6a7816 */ /* 0x040fe4000000006a */
[----:B------:R-:W-:Y:S01]  /*5070*/  PRMT R43, R109, 0x5410, R43 ;  /* 0x000054106d2b7816 */ /* 0x000fe2000000002b */
[----:B-1----:R-:W-:Y:S01]  /*5080*/  IMAD.U32 R109, R57, 0x10000, RZ ;  /* 0x00010000396d7824 */ /* 0x002fe200078e00ff */
[----:B------:R-:W-:-:S02]  /*5090*/  PRMT R52, R108, 0x5432, R52 ;  /* 0x000054326c347816 */ /* 0x000fc40000000034 */
[----:B------:R-:W-:Y:S01]  /*50a0*/  PRMT R53, R108, 0x5410, R53 ;  /* 0x000054106c357816 */ /* 0x000fe20000000035 */
[C---:B------:R-:W-:Y:S01]  /*50b0*/  IMAD.U32 R108, R106.reuse, 0x10000, RZ ;  /* 0x000100006a6c7824 */ /* 0x040fe200078e00ff */
[C---:B------:R-:W-:Y:S02]  /*50c0*/  PRMT R41, R107.reuse, 0x5410, R41 ;  /* 0x000054106b297816 */ /* 0x040fe40000000029 */
[----:B------:R-:W-:Y:S01]  /*50d0*/  PRMT R42, R107, 0x5432, R42 ;  /* 0x000054326b2a7816 */ /* 0x000fe2000000002a */
[----:B----4-:R-:W-:Y:S02]  /*50e0*/  IMAD.U32 R107, R13, 0x10000, RZ ;  /* 0x000100000d6b7824 */ /* 0x010fe400078e00ff */
[----:B------:R-:W-:Y:S01]  /*50f0*/  FMUL.FTZ R54, R109, R108 ;  /* 0x0000006c6d367220 */ /* 0x000fe20000410000 */
[----:B------:R-:W-:Y:S02]  /*5100*/  LOP3.LUT R106, R106, 0xffff0000, RZ, 0xc0, !PT ;  /* 0xffff00006a6a7812 */ /* 0x000fe400078ec0ff */
[----:B------:R-:W-:Y:S01]  /*5110*/  LOP3.LUT R57, R57, 0xffff0000, RZ, 0xc0, !PT ;  /* 0xffff000039397812 */ /* 0x000fe200078ec0ff */
[-C--:B------:R-:W-:Y:S01]  /*5120*/  FFMA.FTZ R54, R107, R55.reuse, -R54 ;  /* 0x000000376b367223 */ /* 0x080fe20000010836 */
[----:B------:R-:W-:Y:S01]  /*5130*/  FMUL.FTZ R55, R109, R55 ;  /* 0x000000376d377220 */ /* 0x000fe20000410000 */
[----:B------:R-:W-:-:S03]  /*5140*/  LOP3.LUT R105, R105, 0xffff0000, RZ, 0xc0, !PT ;  /* 0xffff000069697812 */ /* 0x000fc600078ec0ff */
[----:B------:R-:W-:Y:S01]  /*5150*/  FFMA.FTZ R55, R107, R108, R55 ;  /* 0x0000006c6b377223 */ /* 0x000fe20000010037 */
[----:B------:R-:W-:Y:S01]  /*5160*/  LOP3.LUT R107, R13, 0xffff0000, RZ, 0xc0, !PT ;  /* 0xffff00000d6b7812 */ /* 0x000fe200078ec0ff */
[CC--:B------:R-:W-:Y:S01]  /*5170*/  FMUL.FTZ R13, R57.reuse, R106.reuse ;  /* 0x0000006a390d7220 */ /* 0x0c0fe20000410000 */
[-C--:B------:R-:W-:Y:S01]  /*5180*/  FMUL.FTZ R57, R57, R105.reuse ;  /* 0x0000006939397220 */ /* 0x080fe20000410000 */
[C---:B------:R-:W-:Y:S01]  /*5190*/  IMAD.U32 R108, R59.reuse, 0x10000, RZ ;  /* 0x000100003b6c7824 */ /* 0x040fe200078e00ff */
[----:B------:R-:W-:Y:S01]  /*51a0*/  LOP3.LUT R59, R59, 0xffff0000, RZ, 0xc0, !PT ;  /* 0xffff00003b3b7812 */ /* 0x000fe200078ec0ff */
[C---:B------:R-:W-:Y:S01]  /*51b0*/  FFMA.FTZ R13, R107.reuse, R105, -R13 ;  /* 0x000000696b0d7223 */ /* 0x040fe2000001080d */
[----:B------:R-:W-:Y:S01]  /*51c0*/  FFMA.FTZ R57, R107, R106, R57 ;  /* 0x0000006a6b397223 */ /* 0x000fe20000010039 */
[C---:B------:R-:W-:Y:S01]  /*51d0*/  IMAD.U32 R107, R53.reuse, 0x10000, RZ ;  /* 0x00010000356b7824 */ /* 0x040fe200078e00ff */
[----:B------:R-:W-:Y:S01]  /*51e0*/  LOP3.LUT R53, R53, 0xffff0000, RZ, 0xc0, !PT ;  /* 0xffff000035357812 */ /* 0x000fe200078ec0ff */
[C---:B------:R-:W-:Y:S01]  /*51f0*/  IMAD.U32 R106, R15.reuse, 0x10000, RZ ;  /* 0x000100000f6a7824 */ /* 0x040fe200078e00ff */
[----:B------:R-:W-:Y:S01]  /*5200*/  LOP3.LUT R15, R15, 0xffff0000, RZ, 0xc0, !PT ;  /* 0xffff00000f0f7812 */ /* 0x000fe200078ec0ff */
[----:B------:R-:W-:-:S02]  /*5210*/  IMAD.U32 R105, R42, 0x10000, RZ ;  /* 0x000100002a697824 */ /* 0x000fc400078e00ff */
[----:B------:R-:W-:Y:S01]  /*5220*/  FMUL.FTZ R109, R108, R107 ;  /* 0x0000006b6c6d7220 */ /* 0x000fe20000410000 */
[----:B------:R-:W-:Y:S02]  /*5230*/  LOP3.LUT R42, R42, 0xffff0000, RZ, 0xc0, !PT ;  /* 0xffff00002a2a7812 */ /* 0x000fe400078ec0ff */
[----:B------:R-:W-:Y:S01]  /*5240*/  F2FP.BF16.F32.PACK_AB R13, R13, R54 ;  /* 0x000000360d0d723e */ /* 0x000fe200000010ff */
[-C--:B------:R-:W-:Y:S01]  /*5250*/  FFMA.FTZ R109, R106, R105.reuse, -R109 ;  /* 0x000000696a6d7223 */ /* 0x080fe2000001086d */
[----:B------:R-:W-:Y:S01]  /*5260*/  FMUL.FTZ R105, R108, R105 ;  /* 0x000000696c697220 */ /* 0x000fe20000410000 */
[----:B------:R-:W-:Y:S01]  /*5270*/  F2FP.BF16.F32.PACK_AB R57, R57, R55 ;  /* 0x000000373939723e */ /* 0x000fe200000010ff */
[----:B------:R-:W-:Y:S02]  /*5280*/  IMAD.U32 R54, R56, 0x10000, RZ ;  /* 0x0001000038367824 */ /* 0x000fe400078e00ff */
[----:B------:R-:W-:Y:S01]  /*5290*/  FFMA.FTZ R106, R106, R107, R105 ;  /* 0x0000006b6a6a7223 */ /* 0x000fe20000010069 */
[----:B------:R-:W-:Y:S01]  /*52a0*/  FMUL.FTZ R105, R59, R53 ;  /* 0x000000353b697220 */ /* 0x000fe20000410000 */
[C---:B------:R-:W-:Y:S01]  /*52b0*/  IMAD.U32 R55, R40.reuse, 0x10000, RZ ;  /* 0x0001000028377824 */ /* 0x040fe200078e00ff */
[----:B------:R-:W-:-:S02]  /*52c0*/  LOP3.LUT R40, R40, 0xffff0000, RZ, 0xc0, !PT ;  /* 0xffff000028287812 */ /* 0x000fc400078ec0ff */
[-C--:B------:R-:W-:Y:S01]  /*52d0*/  FFMA.FTZ R105, R15, R42.reuse, -R105 ;  /* 0x0000002a0f697223 */ /* 0x080fe20000010869 */
[----:B------:R-:W-:-:S04]  /*52e0*/  FMUL.FTZ R42, R59, R42 ;  /* 0x0000002a3b2a7220 */ /* 0x000fc80000410000 */
[----:B------:R-:W-:Y:S01]  /*52f0*/  FFMA.FTZ R42, R15, R53, R42 ;  /* 0x000000350f2a7223 */ /* 0x000fe2000001002a */
[C---:B------:R-:W-:Y:S01]  /*5300*/  IMAD.U32 R53, R43.reuse, 0x10000, RZ ;  /* 0x000100002b357824 */ /* 0x040fe200078e00ff */
[----:B------:R-:W-:Y:S01]  /*5310*/  LOP3.LUT R43, R43, 0xffff0000, RZ, 0xc0, !PT ;  /* 0xffff00002b2b7812 */ /* 0x000fe200078ec0ff */
[----:B------:R-:W-:Y:S01]  /*5320*/  IMAD.U32 R15, R12, 0x10000, RZ ;  /* 0x000100000c0f7824 */ /* 0x000fe200078e00ff */
[----:B------:R-:W-:Y:S01]  /*5330*/  F2FP.BF16.F32.PACK_AB R105, R105, R109 ;  /* 0x0000006d6969723e */ /* 0x000fe200000010ff */
[C---:B------:R-:W-:Y:S01]  /*5340*/  FMUL.FTZ R59, R54.reuse, R53 ;  /* 0x00000035363b7220 */ /* 0x040fe20000410000 */
[-C--:B------:R-:W-:Y:S01]  /*5350*/  FMUL.FTZ R54, R54, R55.reuse ;  /* 0x0000003736367220 */ /* 0x080fe20000410000 */
[----:B------:R-:W-:Y:S02]  /*5360*/  F2FP.BF16.F32.PACK_AB R42, R42, R106 ;  /* 0x0000006a2a2a723e */ /* 0x000fe400000010ff */
[C---:B------:R-:W-:Y:S01]  /*5370*/  FFMA.FTZ R59, R15.reuse, R55, -R59 ;  /* 0x000000370f3b7223 */ /* 0x040fe2000001083b */
[----:B------:R-:W-:Y:S01]  /*5380*/  FFMA.FTZ R54, R15, R53, R54 ;  /* 0x000000350f367223 */ /* 0x000fe20000010036 */
[----:B------:R-:W-:Y:S01]  /*5390*/  LOP3.LUT R15, R56, 0xffff0000, RZ, 0xc0, !PT ;  /* 0xffff0000380f7812 */ /* 0x000fe200078ec0ff */
[----:B------:R-:W-:Y:S01]  /*53a0*/  IMAD.U32 R56, R58, 0x10000, RZ ;  /* 0x000100003a387824 */ /* 0x000fe200078e00ff */
[----:B------:R-:W-:-:S03]  /*53b0*/  LOP3.LUT R53, R12, 0xffff0000, RZ, 0xc0, !PT ;  /* 0xffff00000c357812 */ /* 0x000fc600078ec0ff */
[C---:B------:R-:W-:Y:S01]  /*53c0*/  FMUL.FTZ R12, R15.reuse, R43 ;  /* 0x0000002b0f0c7220 */ /* 0x040fe20000410000 */
[----:B------:R-:W-:-:S03]  /*53d0*/  FMUL.FTZ R15, R15, R40 ;  /* 0x000000280f0f7220 */ /* 0x000fc60000410000 */
[C---:B------:R-:W-:Y:S01]  /*53e0*/  FFMA.FTZ R12, R53.reuse, R40, -R12 ;  /* 0x00000028350c7223 */ /* 0x040fe2000001080c */
[----:B------:R-:W-:Y:S01]  /*53f0*/  FFMA.FTZ R15, R53, R43, R15 ;  /* 0x0000002b350f7223 */ /* 0x000fe2000001000f */
[C---:B------:R-:W-:Y:S01]  /*5400*/  SHF.L.U32 R43, R52.reuse, 0x10, RZ ;  /* 0x00000010342b7819 */ /* 0x040fe200000006ff */
[C---:B------:R-:W-:Y:S01]  /*5410*/  IMAD.U32 R53, R41.reuse, 0x10000, RZ ;  /* 0x0001000029357824 */ /* 0x040fe200078e00ff */
[----:B------:R-:W-:Y:S01]  /*5420*/  LOP3.LUT R52, R52, 0xffff0000, RZ, 0xc0, !PT ;  /* 0xffff000034347812 */ /* 0x000fe200078ec0ff */
[----:B------:R-:W-:Y:S01]  /*5430*/  IMAD.U32 R40, R14, 0x10000, RZ ;  /* 0x000100000e287824 */ /* 0x000fe200078e00ff */
[----:B------:R-:W-:Y:S01]  /*5440*/  LOP3.LUT R41, R41, 0xffff0000, RZ, 0xc0, !PT ;  /* 0xffff000029297812 */ /* 0x000fe200078ec0ff */
[C---:B------:R-:W-:Y:S01]  /*5450*/  FMUL.FTZ R55, R56.reuse, R43 ;  /* 0x0000002b38377220 */ /* 0x040fe20000410000 */
[-C--:B------:R-:W-:Y:S01]  /*5460*/  FMUL.FTZ R56, R56, R53.reuse ;  /* 0x0000003538387220 */ /* 0x080fe20000410000 */
[----:B------:R-:W-:Y:S02]  /*5470*/  LOP3.LUT R14, R14, 0xffff0000, RZ, 0xc0, !PT ;  /* 0xffff00000e0e7812 */ /* 0x000fe400078ec0ff */
[C---:B------:R-:W-:Y:S01]  /*5480*/  FFMA.FTZ R55, R40.reuse, R53, -R55 ;  /* 0x0000003528377223 */ /* 0x040fe20000010837 */
[----:B------:R-:W-:Y:S01]  /*5490*/  FFMA.FTZ R56, R40, R43, R56 ;  /* 0x0000002b28387223 */ /* 0x000fe20000010038 */
[----:B------:R-:W-:-:S02]  /*54a0*/  LOP3.LUT R40, R58, 0xffff0000, RZ, 0xc0, !PT ;  /* 0xffff00003a287812 */ /* 0x000fc400078ec0ff */
[----:B------:R-:W-:Y:S02]  /*54b0*/  F2FP.BF16.F32.PACK_AB R15, R15, R54 ;  /* 0x000000360f0f723e */ /* 0x000fe400000010ff */
[----:B------:R-:W-:Y:S01]  /*54c0*/  F2FP.BF16.F32.PACK_AB R12, R12, R59 ;  /* 0x0000003b0c0c723e */ /* 0x000fe200000010ff */
[CC--:B------:R-:W-:Y:S01]  /*54d0*/  FMUL.FTZ R43, R40.reuse, R52.reuse ;  /* 0x00000034282b7220 */ /* 0x0c0fe20000410000 */
[-C--:B------:R-:W-:Y:S01]  /*54e0*/  FMUL.FTZ R40, R40, R41.reuse ;  /* 0x0000002928287220 */ /* 0x080fe20000410000 */
[----:B------:R-:W-:Y:S02]  /*54f0*/  IMAD.MOV.U32 R59, RZ, RZ, R42 ;  /* 0x000000ffff3b7224 */ /* 0x000fe400078e002a */
[C---:B------:R-:W-:Y:S01]  /*5500*/  FFMA.FTZ R43, R14.reuse, R41, -R43 ;  /* 0x000000290e2b7223 */ /* 0x040fe2000001082b */
[----:B------:R-:W-:-:S04]  /*5510*/  FFMA.FTZ R40, R14, R52, R40 ;  /* 0x000000340e287223 */ /* 0x000fc80000010028 */
[----:B------:R-:W-:Y:S02]  /*5520*/  F2FP.BF16.F32.PACK_AB R43, R43, R55 ;  /* 0x000000372b2b723e */ /* 0x000fe400000010ff */
[----:B------:R-:W-:Y:S01]  /*5530*/  F2FP.BF16.F32.PACK_AB R40, R40, R56 ;  /* 0x000000382828723e */ /* 0x000fe200000010ff */
[----:B------:R-:W-:Y:S02]  /*5540*/  IMAD.MOV.U32 R56, RZ, RZ, R15 ;  /* 0x000000ffff387224 */ /* 0x000fe400078e000f */
[----:B------:R-:W-:Y:S02]  /*5550*/  IMAD.MOV.U32 R14, RZ, RZ, R43 ;  /* 0x000000ffff0e7224 */ /* 0x000fe400078e002b */
[----:B------:R-:W-:Y:S02]  /*5560*/  IMAD.MOV.U32 R15, RZ, RZ, R105 ;  /* 0x000000ffff0f7224 */ /* 0x000fe400078e0069 */
[----:B------:R-:W-:-:S07]  /*5570*/  IMAD.MOV.U32 R58, RZ, RZ, R40 ;  /* 0x000000ffff3a7224 */ /* 0x000fce00078e0028 */
.L_x_444:
[----:B------:R-:W-:Y:S05]  /*5580*/  BSYNC B2 ;  /* 0x0000000000027941 */ /* 0x000fea0003800000 */
.L_x_443:
[----:B---3--:R-:W-:-:S04]  /*5590*/  LEA R40, P3, R8, R86, 0x1 ;  /* 0x0000005608287211 */ /* 0x008fc800078608ff */
[----:B--2---:R-:W-:Y:S02]  /*55a0*/  LEA.HI.X R41, R8, R87, R93, 0x1, P3 ;  /* 0x0000005708297211 */ /* 0x004fe400018f0c5d */
[----:B------:R-:W-:-:S03]  /*55b0*/  ISETP.GE.AND P3, PT, R104, R11, PT ;  /* 0x0000000b6800720c */ /* 0x000fc60003f66270 */
[----:B----4-:R2:W-:Y:S10]  /*55c0*/  ST.E.128 desc[UR42][R40.64], R12 ;  /* 0x0000000c28007985 */ /* 0x0105f4000c101d2a */
[----:B--2---:R-:W-:-:S05]  /*55d0*/  @!P3 IMAD.WIDE R12, R104, 0x2, R86 ;  /* 0x00000002680cb825 */ /* 0x004fca00078e0256 */
[----:B-1----:R4:W-:Y:S02]  /*55e0*/  @!P3 ST.E.128 desc[UR42][R12.64], R56 ;  /* 0x000000380c00b985 */ /* 0x0029e4000c101d2a */
.L_x_442:
[----:B------:R-:W-:Y:S05]  /*55f0*/  BSYNC B1 ;  /* 0x0000000000017941 */ /* 0x000fea0003800000 */
.L_x_441:
[----:B------:R-:W-:Y:S01]  /*5600*/  ISETP.NE.AND P3, PT, R28, RZ, PT ;  /* 0x000000ff1c00720c */ /* 0x000fe20003f65270 */
[----:B------:R-:W-:-:S12]  /*5610*/  BSSY B1, `(.L_x_445) ;  /* 0x000007b000017945 */ /* 0x000fd80003800000 */
[----:B------:R-:W-:Y:S05]  /*5620*/  @!P3 BRA `(.L_x_446) ;  /* 0x0000000400e4b947 */ /* 0x000fea0003800000 */
[----:B------:R-:W-:Y:S01]  /*5630*/  LOP3.LUT P4, RZ, R23, 0x1, RZ, 0xc0, !PT ;  /* 0x0000000117ff7812 */ /* 0x000fe2000788c0ff */
[----:B------:R-:W-:Y:S01]  /*5640*/  BSSY B2, `(.L_x_447) ;  /* 0x0000071000027945 */ /* 0x000fe20003800000 */
[----:B------:R-:W-:Y:S02]  /*5650*/  ISETP.GE.AND P3, PT, R0, R98, PT ;  /* 0x000000620000720c */ /* 0x000fe40003f66270 */
[----:B----4-:R-:W-:-:S04]  /*5660*/  SEL R12, R99, R103, !P4 ;  /* 0x00000067630c7207 */ /* 0x010fc80006000000 */
        /* <DEDUP_REMOVED lines=12> */
[C---:B------:R-:W-:Y:S02]  /*5730*/  IMAD R40, R18.reuse, 0x3000, R12 ;  /* 0x0000300012287824 */ /* 0x040fe400078e020c */
[----:B------:R-:W-:Y:S02]  /*5740*/  IMAD R12, R18, 0x3000, R95 ;  /* 0x00003000120c7824 */ /* 0x000fe400078e025f */
[--C-:B------:R-:W-:Y:S02]  /*5750*/  IMAD R40, R40, 0x2, R2.reuse ;  /* 0x0000000228287824 */ /* 0x100fe400078e0202 */
[----:B------:R-:W-:-:S04]  /*5760*/  IMAD R12, R12, 0x2, R2 ;  /* 0x000000020c0c7824 */ /* 0x000fc800078e0202 */
[----:B------:R-:W4:Y:S04]  /*5770*/  LDS.128 R40, [R40+0x15400] ;  /* 0x0154000028287984 */ /* 0x000f280000000c00 */
[----:B------:R-:W0:Y:S01]  /*5780*/  LDS.128 R12, [R12+0x15400] ;  /* 0x015400000c0c7984 */ /* 0x000e220000000c00 */
[----:B------:R-:W-:Y:S05]  /*5790*/  @P3 BRA `(.L_x_448) ;  /* 0x00000004006c3947 */ /* 0x000fea0003800000 */
[----:B------:R-:W-:Y:S01]  /*57a0*/  SHF.R.U32.HI R54, RZ, 0x10, R49 ;  /* 0x00000010ff367819 */ /* 0x000fe20000011631 */
[----:B-1--4-:R-:W-:Y:S01]  /*57b0*/  IMAD.U32 R57, R41, 0x10000, RZ ;  /* 0x0001000029397824 */ /* 0x012fe200078e00ff */
[--C-:B------:R-:W-:Y:S01]  /*57c0*/  SHF.R.U64 R36, R36, 0x10, R37.reuse ;  /* 0x0000001024247819 */ /* 0x100fe20000001225 */
[----:B0-----:R-:W-:Y:S01]  /*57d0*/  IMAD.U32 R55, R13, 0x10000, RZ ;  /* 0x000100000d377824 */ /* 0x001fe200078e00ff */
[----:B------:R-:W-:Y:S02]  /*57e0*/  SHF.R.U32.HI R37, RZ, 0x10, R37 ;  /* 0x00000010ff257819 */ /* 0x000fe40000011625 */
[----:B------:R-:W-:Y:S02]  /*57f0*/  PRMT R54, R115, 0x5410, R54 ;  /* 0x0000541073367816 */ /* 0x000fe40000000036 */
[----:B------:R-:W-:Y:S02]  /*5800*/  SHF.R.U64 R38, R38, 0x10, R39 ;  /* 0x0000001026267819 */ /* 0x000fe40000001227 */
[----:B------:R-:W-:Y:S01]  /*5810*/  PRMT R37, R117, 0x5410, R37 ;  /* 0x0000541075257816 */ /* 0x000fe20000000025 */
[----:B------:R-:W-:Y:S01]  /*5820*/  IMAD.U32 R56, R54, 0x10000, RZ ;  /* 0x0001000036387824 */ /* 0x000fe200078e00ff */
[----:B------:R-:W-:-:S02]  /*5830*/  SHF.R.U32.HI R53, RZ, 0x10, R39 ;  /* 0x00000010ff357819 */ /* 0x000fc40000011627 */
[----:B------:R-:W-:Y:S02]  /*5840*/  SHF.R.U64 R39, R48, 0x10, R49 ;  /* 0x0000001030277819 */ /* 0x000fe40000001231 */
[--C-:B------:R-:W-:Y:S02]  /*5850*/  SHF.R.U64 R48, R50, 0x10, R51.reuse ;  /* 0x0000001032307819 */ /* 0x100fe40000001233 */
[C---:B------:R-:W-:Y:S02]  /*5860*/  PRMT R49, R116.reuse, 0x5432, R38 ;  /* 0x0000543274317816 */ /* 0x040fe40000000026 */
[----:B------:R-:W-:Y:S01]  /*5870*/  SHF.R.U32.HI R50, RZ, 0x10, R51 ;  /* 0x00000010ff327819 */ /* 0x000fe20000011633 */
[----:B------:R-:W-:Y:S01]  /*5880*/  IMAD.U32 R51, R37, 0x10000, RZ ;  /* 0x0001000025337824 */ /* 0x000fe200078e00ff */
[----:B------:R-:W-:Y:S01]  /*5890*/  PRMT R38, R116, 0x5410, R53 ;  /* 0x0000541074267816 */ /* 0x000fe20000000035 */
[----:B------:R-:W-:Y:S01]  /*58a0*/  FMUL.FTZ R53, R57, R56 ;  /* 0x0000003839357220 */ /* 0x000fe20000410000 */
[----:B------:R-:W-:-:S02]  /*58b0*/  LOP3.LUT R54, R54, 0xffff0000, RZ, 0xc0, !PT ;  /* 0xffff000036367812 */ /* 0x000fc400078ec0ff */
[----:B------:R-:W-:Y:S01]  /*58c0*/  LOP3.LUT R41, R41, 0xffff0000, RZ, 0xc0, !PT ;  /* 0xffff000029297812 */ /* 0x000fe200078ec0ff */
[-C--:B------:R-:W-:Y:S01]  /*58d0*/  FFMA.FTZ R53, R55, R51.reuse, -R53 ;  /* 0x0000003337357223 */ /* 0x080fe20000010835 */
[----:B------:R-:W-:Y:S01]  /*58e0*/  FMUL.FTZ R51, R57, R51 ;  /* 0x0000003339337220 */ /* 0x000fe20000410000 */
[----:B------:R-:W-:Y:S01]  /*58f0*/  LOP3.LUT R37, R37, 0xffff0000, RZ, 0xc0, !PT ;  /* 0xffff000025257812 */ /* 0x000fe200078ec0ff */
[----:B------:R-:W-:Y:S01]  /*5900*/  IMAD.U32 R57, R43, 0x10000, RZ ;  /* 0x000100002b397824 */ /* 0x000fe200078e00ff */
[----:B------:R-:W-:Y:S01]  /*5910*/  PRMT R50, R114, 0x5410, R50 ;  /* 0x0000541072327816 */ /* 0x000fe20000000032 */
[----:B------:R-:W-:Y:S01]  /*5920*/  FFMA.FTZ R51, R55, R56, R51 ;  /* 0x0000003837337223 */ /* 0x000fe20000010033 */
[----:B------:R-:W-:Y:S01]  /*5930*/  LOP3.LUT R55, R13, 0xffff0000, RZ, 0xc0, !PT ;  /* 0xffff00000d377812 */ /* 0x000fe200078ec0ff */
[----:B------:R-:W-:Y:S01]  /*5940*/  FMUL.FTZ R13, R41, R54 ;  /* 0x00000036290d7220 */ /* 0x000fe20000410000 */
[----:B------:R-:W-:Y:S01]  /*5950*/  LOP3.LUT R43, R43, 0xffff0000, RZ, 0xc0, !PT ;  /* 0xffff00002b2b7812 */ /* 0x000fe200078ec0ff */
[C---:B------:R-:W-:Y:S01]  /*5960*/  IMAD.U32 R56, R50.reuse, 0x10000, RZ ;  /* 0x0001000032387824 */ /* 0x040fe200078e00ff */
[----:B------:R-:W-:Y:S01]  /*5970*/  LOP3.LUT R50, R50, 0xffff0000, RZ, 0xc0, !PT ;  /* 0xffff000032327812 */ /* 0x000fe200078ec0ff */
[-C--:B------:R-:W-:Y:S01]  /*5980*/  FFMA.FTZ R13, R55, R37.reuse, -R13 ;  /* 0x00000025370d7223 */ /* 0x080fe2000001080d */
[----:B------:R-:W-:Y:S01]  /*5990*/  FMUL.FTZ R37, R41, R37 ;  /* 0x0000002529257220 */ /* 0x000fe20000410000 */
[----:B------:R-:W-:Y:S01]  /*59a0*/  FMUL.FTZ R41, R57, R56 ;  /* 0x0000003839297220 */ /* 0x000fe20000410000 */
[----:B------:R-:W-:-:S02]  /*59b0*/  PRMT R39, R115, 0x5432, R39 ;  /* 0x0000543273277816 */ /* 0x000fc40000000027 */
[----:B------:R-:W-:Y:S01]  /*59c0*/  FFMA.FTZ R37, R55, R54, R37 ;  /* 0x0000003637257223 */ /* 0x000fe20000010025 */
[C---:B------:R-:W-:Y:S01]  /*59d0*/  IMAD.U32 R55, R15.reuse, 0x10000, RZ ;  /* 0x000100000f377824 */ /* 0x040fe200078e00ff */
[----:B------:R-:W-:Y:S01]  /*59e0*/  LOP3.LUT R15, R15, 0xffff0000, RZ, 0xc0, !PT ;  /* 0xffff00000f0f7812 */ /* 0x000fe200078ec0ff */
[C---:B------:R-:W-:Y:S01]  /*59f0*/  IMAD.U32 R54, R38.reuse, 0x10000, RZ ;  /* 0x0001000026367824 */ /* 0x040fe200078e00ff */
[----:B------:R-:W-:Y:S02]  /*5a00*/  LOP3.LUT R38, R38, 0xffff0000, RZ, 0xc0, !PT ;  /* 0xffff000026267812 */ /* 0x000fe400078ec0ff */
[----:B------:R-:W-:Y:S01]  /*5a10*/  PRMT R36, R117, 0x5432, R36 ;  /* 0x0000543275247816 */ /* 0x000fe20000000024 */
[-C--:B------:R-:W-:Y:S01]  /*5a20*/  FFMA.FTZ R41, R55, R54.reuse, -R41 ;  /* 0x0000003637297223 */ /* 0x080fe20000010829 */
[----:B------:R-:W-:Y:S01]  /*5a30*/  FMUL.FTZ R54, R57, R54 ;  /* 0x0000003639367220 */ /* 0x000fe20000410000 */
[----:B------:R-:W-:Y:S02]  /*5a40*/  F2FP.BF16.F32.PACK_AB R37, R37, R51 ;  /* 0x000000332525723e */ /* 0x000fe400000010ff */
[----:B------:R-:W-:Y:S01]  /*5a50*/  PRMT R48, R114, 0x5432, R48 ;  /* 0x0000543272307816 */ /* 0x000fe20000000030 */
[----:B------:R-:W-:Y:S01]  /*5a60*/  FFMA.FTZ R54, R55, R56, R54 ;  /* 0x0000003837367223 */ /* 0x000fe20000010036 */
[----:B------:R-:W-:Y:S01]  /*5a70*/  FMUL.FTZ R55, R43, R50 ;  /* 0x000000322b377220 */ /* 0x000fe20000410000 */
[----:B------:R-:W-:-:S03]  /*5a80*/  F2FP.BF16.F32.PACK_AB R13, R13, R53 ;  /* 0x000000350d0d723e */ /* 0x000fc600000010ff */
[-C--:B------:R-:W-:Y:S01]  /*5a90*/  FFMA.FTZ R55, R15, R38.reuse, -R55 ;  /* 0x000000260f377223 */ /* 0x080fe20000010837 */
[----:B------:R-:W-:Y:S01]  /*5aa0*/  FMUL.FTZ R38, R43, R38 ;  /* 0x000000262b267220 */ /* 0x000fe20000410000 */
[----:B------:R-:W-:-:S03]  /*5ab0*/  IMAD.U32 R43, R40, 0x10000, RZ ;  /* 0x00010000282b7824 */ /* 0x000fc600078e00ff */
[----:B------:R-:W-:Y:S01]  /*5ac0*/  F2FP.BF16.F32.PACK_AB R55, R55, R41 ;  /* 0x000000293737723e */ /* 0x000fe200000010ff */
[----:B------:R-:W-:Y:S01]  /*5ad0*/  FFMA.FTZ R38, R15, R50, R38 ;  /* 0x000000320f267223 */ /* 0x000fe20000010026 */
[C---:B------:R-:W-:Y:S01]  /*5ae0*/  IMAD.U32 R41, R39.reuse, 0x10000, RZ ;  /* 0x0001000027297824 */ /* 0x040fe200078e00ff */
[----:B------:R-:W-:Y:S01]  /*5af0*/  LOP3.LUT R39, R39, 0xffff0000, RZ, 0xc0, !PT ;  /* 0xffff000027277812 */ /* 0x000fe200078ec0ff */
[C---:B------:R-:W-:Y:S01]  /*5b00*/  IMAD.U32 R50, R36.reuse, 0x10000, RZ ;  /* 0x0001000024327824 */ /* 0x040fe200078e00ff */
[----:B------:R-:W-:Y:S01]  /*5b10*/  LOP3.LUT R36, R36, 0xffff0000, RZ, 0xc0, !PT ;  /* 0xffff000024247812 */ /* 0x000fe200078ec0ff */
[C---:B------:R-:W-:Y:S01]  /*5b20*/  FMUL.FTZ R51, R43.reuse, R41 ;  /* 0x000000292b337220 */ /* 0x040fe20000410000 */
[----:B------:R-:W-:Y:S02]  /*5b30*/  IMAD.U32 R15, R12, 0x10000, RZ ;  /* 0x000100000c0f7824 */ /* 0x000fe400078e00ff */
[----:B------:R-:W-:Y:S01]  /*5b40*/  FMUL.FTZ R43, R43, R50 ;  /* 0x000000322b2b7220 */ /* 0x000fe20000410000 */
[----:B------:R-:W-:Y:S01]  /*5b50*/  F2FP.BF16.F32.PACK_AB R38, R38, R54 ;  /* 0x000000362626723e */ /* 0x000fe200000010ff */
[----:B------:R-:W-:-:S02]  /*5b60*/  FFMA.FTZ R51, R15, R50, -R51 ;  /* 0x000000320f337223 */ /* 0x000fc40000010833 */
        /* <DEDUP_REMOVED lines=8> */
[----:B------:R-:W-:Y:S01]  /*5bf0*/  IMAD.U32 R39, R48, 0x10000, RZ ;  /* 0x0001000030277824 */ /* 0x000fe200078e00ff */
[C---:B------:R-:W-:Y:S01]  /*5c00*/  SHF.L.U32 R40, R49.reuse, 0x10, RZ ;  /* 0x0000001031287819 */ /* 0x040fe200000006ff */
[----:B------:R-:W-:Y:S01]  /*5c10*/  IMAD.U32 R36, R14, 0x10000, RZ ;  /* 0x000100000e247824 */ /* 0x000fe200078e00ff */
[----:B------:R-:W-:Y:S01]  /*5c20*/  LOP3.LUT R49, R49, 0xffff0000, RZ, 0xc0, !PT ;  /* 0xffff000031317812 */ /* 0x000fe200078ec0ff */
[----:B------:R-:W-:Y:S01]  /*5c30*/  FMUL.FTZ R41, R50, R39 ;  /* 0x0000002732297220 */ /* 0x000fe20000410000 */
[----:B------:R-:W-:Y:S01]  /*5c40*/  LOP3.LUT R14, R14, 0xffff0000, RZ, 0xc0, !PT ;  /* 0xffff00000e0e7812 */ /* 0x000fe200078ec0ff */
[-C--:B------:R-:W-:Y:S01]  /*5c50*/  FMUL.FTZ R50, R50, R40.reuse ;  /* 0x0000002832327220 */ /* 0x080fe20000410000 */
[----:B------:R-:W-:Y:S01]  /*5c60*/  F2FP.BF16.F32.PACK_AB R12, R12, R51 ;  /* 0x000000330c0c723e */ /* 0x000fe200000010ff */
[----:B------:R-:W-:-:S02]  /*5c70*/  FFMA.FTZ R41, R36, R40, -R41 ;  /* 0x0000002824297223 */ /* 0x000fc40000010829 */
[----:B------:R-:W-:Y:S01]  /*5c80*/  FFMA.FTZ R50, R36, R39, R50 ;  /* 0x0000002724327223 */ /* 0x000fe20000010032 */
[----:B------:R-:W-:Y:S02]  /*5c90*/  LOP3.LUT R36, R42, 0xffff0000, RZ, 0xc0, !PT ;  /* 0xffff00002a247812 */ /* 0x000fe400078ec0ff */
[----:B------:R-:W-:-:S03]  /*5ca0*/  LOP3.LUT R39, R48, 0xffff0000, RZ, 0xc0, !PT ;  /* 0xffff000030277812 */ /* 0x000fc600078ec0ff */
[C---:B------:R-:W-:Y:S02]  /*5cb0*/  FMUL.FTZ R40, R36.reuse, R49 ;  /* 0x0000003124287220 */ /* 0x040fe40000410000 */
[-C--:B------:R-:W-:Y:S02]  /*5cc0*/  FMUL.FTZ R53, R36, R39.reuse ;  /* 0x0000002724357220 */ /* 0x080fe40000410000 */
[C---:B------:R-:W-:Y:S01]  /*5cd0*/  FFMA.FTZ R39, R14.reuse, R39, R40 ;  /* 0x000000270e277223 */ /* 0x040fe20000010028 */
[----:B------:R-:W-:Y:S01]  /*5ce0*/  F2FP.BF16.F32.PACK_AB R40, R15, R43 ;  /* 0x0000002b0f28723e */ /* 0x000fe200000010ff */
[----:B------:R-:W-:Y:S01]  /*5cf0*/  FFMA.FTZ R36, R14, R49, -R53 ;  /* 0x000000310e247223 */ /* 0x000fe20000010835 */
[----:B------:R-:W-:Y:S02]  /*5d00*/  IMAD.MOV.U32 R15, RZ, RZ, R55 ;  /* 0x000000ffff0f7224 */ /* 0x000fe400078e0037 */
[----:B------:R-:W-:Y:S01]  /*5d10*/  F2FP.BF16.F32.PACK_AB R42, R39, R50 ;  /* 0x00000032272a723e */ /* 0x000fe200000010ff */
[----:B------:R-:W-:Y:S01]  /*5d20*/  IMAD.MOV.U32 R43, RZ, RZ, R38 ;  /* 0x000000ffff2b7224 */ /* 0x000fe200078e0026 */
[----:B------:R-:W-:Y:S01]  /*5d30*/  F2FP.BF16.F32.PACK_AB R14, R36, R41 ;  /* 0x00000029240e723e */ /* 0x000fe200000010ff */
[----:B------:R-:W-:-:S07]  /*5d40*/  IMAD.MOV.U32 R41, RZ, RZ, R37 ;  /* 0x000000ffff297224 */ /* 0x000fce00078e0025 */
.L_x_448:
[----:B------:R-:W-:Y:S05]  /*5d50*/  BSYNC B2 ;  /* 0x0000000000027941 */ /* 0x000fea0003800000 */
.L_x_447:
[----:B---3--:R-:W-:-:S04]  /*5d60*/  LEA R36, P3, R9, R86, 0x1 ;  /* 0x0000005609247211 */ /* 0x008fc800078608ff */
[----:B--2---:R-:W-:Y:S02]  /*5d70*/  LEA.HI.X R37, R9, R87, R92, 0x1, P3 ;  /* 0x0000005709257211 */ /* 0x004fe400018f0c5c */
[----:B------:R-:W-:-:S03]  /*5d80*/  ISETP.GE.AND P3, PT, R52, R11, PT ;  /* 0x0000000b3400720c */ /* 0x000fc60003f66270 */
[----:B0-----:R0:W-:Y:S10]  /*5d90*/  ST.E.128 desc[UR42][R36.64], R12 ;  /* 0x0000000c24007985 */ /* 0x0011f4000c101d2a */
[----:B------:R-:W-:-:S05]  /*5da0*/  @!P3 IMAD.WIDE R38, R52, 0x2, R86 ;  /* 0x000000023426b825 */ /* 0x000fca00078e0256 */
[----:B----4-:R0:W-:Y:S02]  /*5db0*/  @!P3 ST.E.128 desc[UR42][R38.64], R40 ;  /* 0x000000282600b985 */ /* 0x0101e4000c101d2a */
.L_x_446:
[----:B------:R-:W-:Y:S05]  /*5dc0*/  BSYNC B1 ;  /* 0x0000000000017941 */ /* 0x000fea0003800000 */
.L_x_445:
[----:B------:R-:W-:-:S13]  /*5dd0*/  ISETP.NE.AND P3, PT, R31, RZ, PT ;  /* 0x000000ff1f00720c */ /* 0x000fda0003f65270 */
[----:B------:R-:W-:Y:S05]  /*5de0*/  @!P3 BRA `(.L_x_412) ;  /* 0x0000000c0024b947 */ /* 0x000fea0003800000 */
[----:B------:R-:W-:Y:S01]  /*5df0*/  LOP3.LUT P4, RZ, R23, 0x2, RZ, 0xc0, !PT ;  /* 0x0000000217ff7812 */ /* 0x000fe2000788c0ff */
[----:B------:R-:W-:Y:S01]  /*5e00*/  BSSY B1, `(.L_x_449) ;  /* 0x0000075000017945 */ /* 0x000fe20003800000 */
[C---:B0--3--:R-:W-:Y:S02]  /*5e10*/  LEA R40, P3, R10.reuse, R86, 0x1 ;  /* 0x000000560a287211 */ /* 0x049fe400078608ff */
[----:B------:R-:W-:Y:S02]  /*5e20*/  SEL R103, R99, R103, !P4 ;  /* 0x0000006763677207 */ /* 0x000fe40006000000 */
[----:B--2---:R-:W-:Y:S02]  /*5e30*/  LEA.HI.X R41, R10, R87, R91, 0x1, P3 ;  /* 0x000000570a297211 */ /* 0x004fe400018f0c5b */
[----:B----4-:R-:W-:Y:S02]  /*5e40*/  SHF.R.S32.HI R12, RZ, 0x1f, R103 ;  /* 0x0000001fff0c7819 */ /* 0x010fe40000011467 */
[----:B------:R-:W-:-:S02]  /*5e50*/  ISETP.GE.AND P3, PT, R3, R98, PT ;  /* 0x000000620300720c */ /* 0x000fc40003f66270 */
[----:B------:R-:W-:-:S04]  /*5e60*/  LEA.HI R12, R12, R103, RZ, 0x4 ;  /* 0x000000670c0c7211 */ /* 0x000fc800078f20ff */
[----:B------:R-:W-:-:S04]  /*5e70*/  SHF.R.S32.HI R12, RZ, 0x4, R12 ;  /* 0x00000004ff0c7819 */ /* 0x000fc8000001140c */
[----:B------:R-:W-:-:S04]  /*5e80*/  LEA.HI.SX32 R12, R63, R12, 0x1d ;  /* 0x0000000c3f0c7211 */ /* 0x000fc800078feaff */
[----:B------:R-:W-:Y:S01]  /*5e90*/  SHF.R.S32.HI R13, RZ, 0x1f, R12 ;  /* 0x0000001fff0d7819 */ /* 0x000fe2000001140c */
[----:B------:R-:W-:-:S03]  /*5ea0*/  IMAD.SHL.U32 R43, R12, 0x8, RZ ;  /* 0x000000080c2b7824 */ /* 0x000fc600078e00ff */
[----:B------:R-:W-:Y:S02]  /*5eb0*/  LEA.HI R13, R13, R12, RZ, 0x2 ;  /* 0x0000000c0d0d7211 */ /* 0x000fe400078f10ff */
[----:B------:R-:W-:-:S03]  /*5ec0*/  LOP3.LUT R12, R142, 0x18, R43, 0xf8, !PT ;  /* 0x000000188e0c7812 */ /* 0x000fc600078ef82b */
[----:B------:R-:W-:Y:S01]  /*5ed0*/  IMAD.SHL.U32 R13, R13, 0x400, RZ ;  /* 0x000004000d0d7824 */ /* 0x000fe200078e00ff */
[----:B------:R-:W-:-:S04]  /*5ee0*/  LOP3.LUT R14, R12, R143, RZ, 0x3c, !PT ;  /* 0x0000008f0c0e7212 */ /* 0x000fc800078e3cff */
[----:B------:R-:W-:Y:S01]  /*5ef0*/  LOP3.LUT R12, R13, 0x7ffff000, RZ, 0xc0, !PT ;  /* 0x7ffff0000d0c7812 */ /* 0x000fe200078ec0ff */
[----:B------:R-:W-:-:S03]  /*5f00*/  IMAD R13, R18, 0x3000, R94 ;  /* 0x00003000120d7824 */ /* 0x000fc600078e025e */
[----:B------:R-:W-:Y:S01]  /*5f10*/  IADD3 R15, R14, R12, R151 ;  /* 0x0000000c0e0f7210 */ /* 0x000fe20007ffe097 */
[----:B------:R-:W-:-:S04]  /*5f20*/  IMAD R13, R13, 0x2, R2 ;  /* 0x000000020d0d7824 */ /* 0x000fc800078e0202 */
[----:B------:R-:W-:-:S04]  /*5f30*/  IMAD R15, R18, 0x3000, R15 ;  /* 0x00003000120f7824 */ /* 0x000fc800078e020f */
[----:B------:R-:W-:Y:S02]  /*5f40*/  IMAD R36, R15, 0x2, R2 ;  /* 0x000000020f247824 */ /* 0x000fe400078e0202 */
[----:B------:R-:W0:Y:S04]  /*5f50*/  LDS.128 R12, [R13+0x15400] ;  /* 0x015400000d0c7984 */ /* 0x000e280000000c00 */
[----:B------:R-:W2:Y:S01]  /*5f60*/  LDS.128 R36, [R36+0x15400] ;  /* 0x0154000024247984 */ /* 0x000ea20000000c00 */
[----:B------:R-:W-:Y:S05]  /*5f70*/  @P3 BRA `(.L_x_450) ;  /* 0x0000000400743947 */ /* 0x000fea0003800000 */
[----:B------:R-:W-:Y:S01]  /*5f80*/  SHF.R.U32.HI R50, RZ, 0x10, R45 ;  /* 0x00000010ff327819 */ /* 0x000fe2000001162d */
[----:B--2---:R-:W-:Y:S01]  /*5f90*/  IMAD.U32 R48, R37, 0x10000, RZ ;  /* 0x0001000025307824 */ /* 0x004fe200078e00ff */
[----:B------:R-:W-:Y:S02]  /*5fa0*/  SHF.R.U32.HI R42, RZ, 0x10, R33 ;  /* 0x00000010ff2a7819 */ /* 0x000fe40000011621 */
[----:B------:R-:W-:Y:S02]  /*5fb0*/  PRMT R50, R113, 0x5432, R50 ;  /* 0x0000543271327816 */ /* 0x000fe40000000032 */
[----:B------:R-:W-:Y:S01]  /*5fc0*/  PRMT R49, R111, 0x5432, R42 ;  /* 0x000054326f317816 */ /* 0x000fe2000000002a */
[----:B0-----:R-:W-:Y:S01]  /*5fd0*/  IMAD.U32 R42, R13, 0x10000, RZ ;  /* 0x000100000d2a7824 */ /* 0x001fe200078e00ff */
[----:B------:R-:W-:Y:S01]  /*5fe0*/  LOP3.LUT R37, R37, 0xffff0000, RZ, 0xc0, !PT ;  /* 0xffff000025257812 */ /* 0x000fe200078ec0ff */
[----:B------:R-:W-:Y:S01]  /*5ff0*/  IMAD.U32 R53, R50, 0x10000, RZ ;  /* 0x0001000032357824 */ /* 0x000fe200078e00ff */
[----:B------:R-:W-:Y:S01]  /*6000*/  LOP3.LUT R13, R13, 0xffff0000, RZ, 0xc0, !PT ;  /* 0xffff00000d0d7812 */ /* 0x000fe200078ec0ff */
[----:B------:R-:W-:Y:S01]  /*6010*/  IMAD.U32 R51, R49, 0x10000, RZ ;  /* 0x0001000031337824 */ /* 0x000fe200078e00ff */
[----:B------:R-:W-:Y:S01]  /*6020*/  SHF.R.U64 R44, R44, 0x10, R45 ;  /* 0x000000102c2c7819 */ /* 0x000fe2000000122d */
[----:B------:R-:W-:Y:S01]  /*6030*/  FMUL.FTZ R55, R48, R53 ;  /* 0x0000003530377220 */ /* 0x000fe20000410000 */
[----:B------:R-:W-:Y:S01]  /*6040*/  SHF.R.U64 R32, R32, 0x10, R33 ;  /* 0x0000001020207819 */ /* 0x000fe20000001221 */
[-C--:B------:R-:W-:Y:S01]  /*6050*/  FMUL.FTZ R52, R48, R51.reuse ;  /* 0x0000003330347220 */ /* 0x080fe20000410000 */
[----:B------:R-:W-:Y:S01]  /*6060*/  PRMT R113, R113, 0x5410, R44 ;  /* 0x0000541071717816 */ /* 0x000fe2000000002c */
[C---:B------:R-:W-:Y:S01]  /*6070*/  FFMA.FTZ R48, R42.reuse, R51, -R55 ;  /* 0x000000332a307223 */ /* 0x040fe20000010837 */
[----:B------:R-:W-:Y:S01]  /*6080*/  SHF.R.U32.HI R51, RZ, 0x10, R47 ;  /* 0x00000010ff337819 */ /* 0x000fe2000001162f */
[----:B------:R-:W-:Y:S01]  /*6090*/  FFMA.FTZ R42, R42, R53, R52 ;  /* 0x000000352a2a7223 */ /* 0x000fe20000010034 */
[----:B------:R-:W-:Y:S01]  /*60a0*/  LOP3.LUT R52, R50, 0xffff0000, RZ, 0xc0, !PT ;  /* 0xffff000032347812 */ /* 0x000fe200078ec0ff */
[----:B------:R-:W-:Y:S01]  /*60b0*/  IMAD.U32 R33, R12, 0x10000, RZ ;  /* 0x000100000c217824 */ /* 0x000fe200078e00ff */
[----:B------:R-:W-:-:S02]  /*60c0*/  LOP3.LUT R50, R49, 0xffff0000, RZ, 0xc0, !PT ;  /* 0xffff000031327812 */ /* 0x000fc400078ec0ff */
[----:B------:R-:W-:Y:S01]  /*60d0*/  SHF.R.U64 R47, R46, 0x10, R47 ;  /* 0x000000102e2f7819 */ /* 0x000fe2000000122f */
[----:B------:R-:W-:Y:S01]  /*60e0*/  FMUL.FTZ R54, R37, R52 ;  /* 0x0000003425367220 */ /* 0x000fe20000410000 */
[----:B------:R-:W-:Y:S01]  /*60f0*/  LOP3.LUT R46, R39, 0xffff0000, RZ, 0xc0, !PT ;  /* 0xffff0000272e7812 */ /* 0x000fe200078ec0ff */
[-C--:B------:R-:W-:Y:S01]  /*6100*/  FMUL.FTZ R49, R37, R50.reuse ;  /* 0x0000003225317220 */ /* 0x080fe20000410000 */
[----:B------:R-:W-:Y:S01]  /*6110*/  LOP3.LUT R45, R15, 0xffff0000, RZ, 0xc0, !PT ;  /* 0xffff00000f2d7812 */ /* 0x000fe200078ec0ff */
[C---:B------:R-:W-:Y:S01]  /*6120*/  FFMA.FTZ R37, R13.reuse, R50, -R54 ;  /* 0x000000320d257223 */ /* 0x040fe20000010836 */
[----:B------:R-:W-:Y:S01]  /*6130*/  PRMT R50, R112, 0x5432, R51 ;  /* 0x0000543270327816 */ /* 0x000fe20000000033 */
[----:B------:R-:W-:Y:S01]  /*6140*/  FFMA.FTZ R13, R13, R52, R49 ;  /* 0x000000340d0d7223 */ /* 0x000fe20000010031 */
[--C-:B------:R-:W-:Y:S01]  /*6150*/  SHF.R.U32.HI R49, RZ, 0x10, R35.reuse ;  /* 0x00000010ff317819 */ /* 0x100fe20000011623 */
[----:B------:R-:W-:Y:S01]  /*6160*/  IMAD.U32 R52, R39, 0x10000, RZ ;  /* 0x0001000027347824 */ /* 0x000fe200078e00ff */
[----:B------:R-:W-:Y:S01]  /*6170*/  SHF.R.U64 R35, R34, 0x10, R35 ;  /* 0x0000001022237819 */ /* 0x000fe20000001223 */
[----:B------:R-:W-:Y:S01]  /*6180*/  IMAD.U32 R54, R50, 0x10000, RZ ;  /* 0x0001000032367824 */ /* 0x000fe200078e00ff */
[----:B------:R-:W-:Y:S01]  /*6190*/  PRMT R49, R110, 0x5432, R49 ;  /* 0x000054326e317816 */ /* 0x000fe20000000031 */
[----:B------:R-:W-:Y:S01]  /*61a0*/  IMAD.U32 R34, R36, 0x10000, RZ ;  /* 0x0001000024227824 */ /* 0x000fe200078e00ff */
[----:B------:R-:W-:Y:S01]  /*61b0*/  LOP3.LUT R50, R50, 0xffff0000, RZ, 0xc0, !PT ;  /* 0xffff000032327812 */ /* 0x000fe200078ec0ff */
[----:B------:R-:W-:Y:S01]  /*61c0*/  IMAD.U32 R51, R15, 0x10000, RZ ;  /* 0x000100000f337824 */ /* 0x000fe200078e00ff */
[----:B------:R-:W-:Y:S01]  /*61d0*/  PRMT R110, R110, 0x5410, R35 ;  /* 0x000054106e6e7816 */ /* 0x000fe20000000023 */
[C---:B------:R-:W-:Y:S01]  /*61e0*/  IMAD.U32 R53, R49.reuse, 0x10000, RZ ;  /* 0x0001000031357824 */ /* 0x040fe200078e00ff */
[----:B------:R-:W-:Y:S01]  /*61f0*/  LOP3.LUT R35, R49, 0xffff0000, RZ, 0xc0, !PT ;  /* 0xffff000031237812 */ /* 0x000fe200078ec0ff */
[----:B-1----:R-:W-:Y:S01]  /*6200*/  FMUL.FTZ R56, R52, R54 ;  /* 0x0000003634387220 */ /* 0x002fe20000410000 */
[----:B------:R-:W-:Y:S01]  /*6210*/  PRMT R111, R111, 0x5410, R32 ;  /* 0x000054106f6f7816 */ /* 0x000fe20000000020 */
[-C--:B------:R-:W-:Y:S01]  /*6220*/  FMUL.FTZ R32, R46, R50.reuse ;  /* 0x000000322e207220 */ /* 0x080fe20000410000 */
[----:B------:R-:W-:Y:S01]  /*6230*/  PRMT R112, R112, 0x5410, R47 ;  /* 0x0000541070707816 */ /* 0x000fe2000000002f */
[-C--:B------:R-:W-:Y:S01]  /*6240*/  FMUL.FTZ R47, R46, R35.reuse ;  /* 0x000000232e2f7220 */ /* 0x080fe20000410000 */
[----:B------:R-:W-:Y:S01]  /*6250*/  IMAD.U32 R46, R113, 0x10000, RZ ;  /* 0x00010000712e7824 */ /* 0x000fe200078e00ff */
[----:B------:R-:W-:Y:S01]  /*6260*/  LOP3.LUT R36, R36, 0xffff0000, RZ, 0xc0, !PT ;  /* 0xffff000024247812 */ /* 0x000fe200078ec0ff */
[----:B------:R-:W-:Y:S01]  /*6270*/  FFMA.FTZ R35, R45, R35, -R32 ;  /* 0x000000232d237223 */ /* 0x000fe20000010820 */
[----:B------:R-:W-:Y:S01]  /*6280*/  LOP3.LUT R113, R113, 0xffff0000, RZ, 0xc0, !PT ;  /* 0xffff000071717812 */ /* 0x000fe200078ec0ff */
[----:B------:R-:W-:Y:S01]  /*6290*/  FFMA.FTZ R32, R45, R50, R47 ;  /* 0x000000322d207223 */ /* 0x000fe2000001002f */
[C---:B------:R-:W-:Y:S01]  /*62a0*/  IMAD.U32 R44, R111.reuse, 0x10000, RZ ;  /* 0x000100006f2c7824 */ /* 0x040fe200078e00ff */
[----:B------:R-:W-:Y:S01]  /*62b0*/  LOP3.LUT R45, R111, 0xffff0000, RZ, 0xc0, !PT ;  /* 0xffff00006f2d7812 */ /* 0x000fe200078ec0ff */
[----:B------:R-:W-:Y:S01]  /*62c0*/  FMUL.FTZ R50, R34, R46 ;  /* 0x0000002e22327220 */ /* 0x000fe20000410000 */
[----:B------:R-:W-:Y:S01]  /*62d0*/  LOP3.LUT R12, R12, 0xffff0000, RZ, 0xc0, !PT ;  /* 0xffff00000c0c7812 */ /* 0x000fe200078ec0ff */
[----:B------:R-:W-:Y:S01]  /*62e0*/  FMUL.FTZ R49, R36, R113 ;  /* 0x0000007124317220 */ /* 0x000fe20000410000 */
[-C--:B------:R-:W-:Y:S01]  /*62f0*/  FMUL.FTZ R55, R52, R53.reuse ;  /* 0x0000003534377220 */ /* 0x080fe20000410000 */
[----:B------:R-:W-:Y:S01]  /*6300*/  FMUL.FTZ R47, R34, R44 ;  /* 0x0000002c222f7220 */ /* 0x000fe20000410000 */
[----:B------:R-:W-:Y:S01]  /*6310*/  FFMA.FTZ R52, R51, R53, -R56 ;  /* 0x0000003533347223 */ /* 0x000fe20000010838 */
[----:B------:R-:W-:Y:S01]  /*6320*/  FMUL.FTZ R53, R36, R45 ;  /* 0x0000002d24357220 */ /* 0x000fe20000410000 */
[----:B------:R-:W-:-:S02]  /*6330*/  IMAD.U32 R39, R38, 0x10000, RZ ;  /* 0x0001000026277824 */ /* 0x000fc400078e00ff */
[C---:B------:R-:W-:Y:S01]  /*6340*/  FFMA.FTZ R34, R33.reuse, R44, -R50 ;  /* 0x0000002c21227223 */ /* 0x040fe20000010832 */
[----:B------:R-:W-:Y:S01]  /*6350*/  FFMA.FTZ R45, R12, R45, -R49 ;  /* 0x0000002d0c2d7223 */ /* 0x000fe20000010831 */
[----:B------:R-:W-:Y:S01]  /*6360*/  LOP3.LUT R38, R38, 0xffff0000, RZ, 0xc0, !PT ;  /* 0xffff000026267812 */ /* 0x000fe200078ec0ff */
[----:B------:R-:W-:Y:S01]  /*6370*/  FFMA.FTZ R33, R33, R46, R47 ;  /* 0x0000002e21217223 */ /* 0x000fe2000001002f */
[C---:B------:R-:W-:Y:S01]  /*6380*/  LOP3.LUT R49, R112.reuse, 0xffff0000, RZ, 0xc0, !PT ;  /* 0xffff000070317812 */ /* 0x040fe200078ec0ff */
[----:B------:R-:W-:Y:S01]  /*6390*/  IMAD.U32 R44, R112, 0x10000, RZ ;  /* 0x00010000702c7824 */ /* 0x000fe200078e00ff */
[C---:B------:R-:W-:Y:S01]  /*63a0*/  LOP3.LUT R47, R110.reuse, 0xffff0000, RZ, 0xc0, !PT ;  /* 0xffff00006e2f7812 */ /* 0x040fe200078ec0ff */
[----:B------:R-:W-:Y:S02]  /*63b0*/  IMAD.U32 R36, R110, 0x10000, RZ ;  /* 0x000100006e247824 */ /* 0x000fe400078e00ff */
[----:B------:R-:W-:Y:S01]  /*63c0*/  FFMA.FTZ R12, R12, R113, R53 ;  /* 0x000000710c0c7223 */ /* 0x000fe20000010035 */
[C---:B------:R-:W-:Y:S01]  /*63d0*/  IMAD.U32 R15, R14.reuse, 0x10000, RZ ;  /* 0x000100000e0f7824 */ /* 0x040fe200078e00ff */
[----:B------:R-:W-:Y:S01]  /*63e0*/  LOP3.LUT R14, R14, 0xffff0000, RZ, 0xc0, !PT ;  /* 0xffff00000e0e7812 */ /* 0x000fe200078ec0ff */
[----:B------:R-:W-:Y:S01]  /*63f0*/  FMUL.FTZ R46, R39, R44 ;  /* 0x0000002c272e7220 */ /* 0x000fe20000410000 */
[C---:B------:R-:W-:Y:S01]  /*6400*/  FMUL.FTZ R53, R38.reuse, R49 ;  /* 0x0000003126357220 */ /* 0x040fe20000410000 */
[----:B------:R-:W-:Y:S01]  /*6410*/  FFMA.FTZ R51, R51, R54, R55 ;  /* 0x0000003633337223 */ /* 0x000fe20000010037 */
[-C--:B------:R-:W-:Y:S01]  /*6420*/  FMUL.FTZ R39, R39, R36.reuse ;  /* 0x0000002427277220 */ /* 0x080fe20000410000 */
[----:B------:R-:W-:Y:S01]  /*6430*/  FMUL.FTZ R38, R38, R47 ;  /* 0x0000002f26267220 */ /* 0x000fe20000410000 */
[----:B------:R-:W-:Y:S01]  /*6440*/  FFMA.FTZ R46, R15, R36, -R46 ;  /* 0x000000240f2e7223 */ /* 0x000fe2000001082e */
[----:B------:R-:W-:Y:S01]  /*6450*/  F2FP.BF16.F32.PACK_AB R36, R45, R34 ;  /* 0x000000222d24723e */ /* 0x000fe200000010ff */
[----:B------:R-:W-:Y:S01]  /*6460*/  FFMA.FTZ R39, R15, R44, R39 ;  /* 0x0000002c0f277223 */ /* 0x000fe20000010027 */
[C---:B------:R-:W-:Y:S01]  /*6470*/  FFMA.FTZ R38, R14.reuse, R49, R38 ;  /* 0x000000310e267223 */ /* 0x040fe20000010026 */
[----:B------:R-:W-:Y:S01]  /*6480*/  FFMA.FTZ R53, R14, R47, -R53 ;  /* 0x0000002f0e357223 */ /* 0x000fe20000010835 */
[----:B------:R-:W-:-:S02]  /*6490*/  F2FP.BF16.F32.PACK_AB R37, R37, R48 ;  /* 0x000000302525723e */ /* 0x000fc400000010ff */
[----:B------:R-:W-:Y:S02]  /*64a0*/  F2FP.BF16.F32.PACK_AB R42, R13, R42 ;  /* 0x0000002a0d2a723e */ /* 0x000fe400000010ff */
[----:B------:R-:W-:Y:S02]  /*64b0*/  F2FP.BF16.F32.PACK_AB R32, R32, R51 ;  /* 0x000000332020723e */ /* 0x000fe400000010ff */
[----:B------:R-:W-:Y:S01]  /*64c0*/  F2FP.BF16.F32.PACK_AB R33, R12, R33 ;  /* 0x000000210c21723e */ /* 0x000fe200000010ff */
[----:B------:R-:W-:Y:S01]  /*64d0*/  IMAD.MOV.U32 R12, RZ, RZ, R36 ;  /* 0x000000ffff0c7224 */ /* 0x000fe200078e0024 */
[----:B------:R-:W-:Y:S01]  /*64e0*/  F2FP.BF16.F32.PACK_AB R38, R38, R39 ;  /* 0x000000272626723e */ /* 0x000fe200000010ff */
[----:B------:R-:W-:Y:S01]  /*64f0*/  IMAD.MOV.U32 R39, RZ, RZ, R32 ;  /* 0x000000ffff277224 */ /* 0x000fe200078e0020 */
[----:B------:R-:W-:Y:S01]  /*6500*/  MOV R13, R37 ;  /* 0x00000025000d7202 */ /* 0x000fe20000000f00 */
[----:B------:R-:W-:Y:S01]  /*6510*/  IMAD.MOV.U32 R36, RZ, RZ, R33 ;  /* 0x000000ffff247224 */ /* 0x000fe200078e0021 */
[----:B------:R-:W-:Y:S01]  /*6520*/  F2FP.BF16.F32.PACK_AB R15, R35, R52 ;  /* 0x00000034230f723e */ /* 0x000fe200000010ff */
[----:B------:R-:W-:Y:S01]  /*6530*/  IMAD.MOV.U32 R37, RZ, RZ, R42 ;  /* 0x000000ffff257224 */ /* 0x000fe200078e002a */
[----:B------:R-:W-:-:S07]  /*6540*/  F2FP.BF16.F32.PACK_AB R14, R53, R46 ;  /* 0x0000002e350e723e */ /* 0x000fce00000010ff */
.L_x_450:
[----:B------:R-:W-:Y:S05]  /*6550*/  BSYNC B1 ;  /* 0x0000000000017941 */ /* 0x000fea0003800000 */
.L_x_449:
[----:B0-----:R0:W-:Y:S01]  /*6560*/  ST.E.128 desc[UR42][R40.64], R12 ;  /* 0x0000000c28007985 */ /* 0x0011e2000c101d2a */
[----:B------:R-:W-:-:S13]  /*6570*/  ISETP.GE.AND P3, PT, R43, R11, PT ;  /* 0x0000000b2b00720c */ /* 0x000fda0003f66270 */
[----:B------:R-:W-:Y:S05]  /*6580*/  @P3 BRA `(.L_x_412) ;  /* 0x00000004003c3947 */ /* 0x000fea0003800000 */
[----:B------:R-:W-:-:S05]  /*6590*/  IMAD.WIDE R86, R43, 0x2, R86 ;  /* 0x000000022b567825 */ /* 0x000fca00078e0256 */
[----:B--2---:R2:W-:Y:S01]  /*65a0*/  ST.E.128 desc[UR42][R86.64], R36 ;  /* 0x0000002456007985 */ /* 0x0045e2000c101d2a */
[----:B------:R-:W-:Y:S05]  /*65b0*/  BRA `(.L_x_412) ;  /* 0x0000000400307947 */ /* 0x000fea0003800000 */
.L_x_404:
[----:B------:R-:W-:-:S06]  /*65c0*/  UISETP.NE.AND UP0, UPT, UR39, 0x3, UPT ;  /* 0x000000032700788c */ /* 0x000fcc000bf05270 */
[----:B------:R-:W-:-:S13]  /*65d0*/  PLOP3.LUT P2, PT, PT, PT, UP0, 0x80, 0x0 ;  /* 0x000000000000781c */ /* 0x000fda0003f4f008 */
[----:B------:R-:W-:Y:S05]  /*65e0*/  @!P2 BRA `(.L_x_451) ;  /* 0x000000000004a947 */ /* 0x000fea0003800000 */
[----:B------:R-:W-:Y:S01]  /*65f0*/  BPT.TRAP 0x1 ;  /* 0x000000040000795c */ /* 0x000fe20000300000 */
.L_x_451:
[----:B------:R-:W-:Y:S01]  /*6600*/  IMAD R60, R18, 0x8, R2 ;  /* 0x00000008123c7824 */ /* 0x000fe200078e0202 */
[----:B------:R-:W-:Y:S01]  /*6610*/  SHF.L.U32 R81, R137, 0x1f, RZ ;  /* 0x0000001f89517819 */ /* 0x000fe200000006ff */
[----:B------:R-:W-:Y:S01]  /*6620*/  BSSY B1, `(.L_x_452) ;  /* 0x0000004000017945 */ /* 0x000fe20003800000 */
[----:B------:R-:W-:Y:S02]  /*6630*/  SHF.R.S32.HI R78, RZ, 0x1f, R77 ;  /* 0x0000001fff4e7819 */ /* 0x000fe4000001144d */
[----:B------:R-:W0:Y:S02]  /*6640*/  SYNCS.PHASECHK.TRANS64.TRYWAIT P3, [R60+URZ+0x2d890], R81 ;  /* 0x02d890513c0075a7 */ /* 0x000e24000806017f */
[----:B0-----:R-:W-:Y:S05]  /*6650*/  @!P3 BRA `(.L_x_453) ;  /* 0x0000013c0054b947 */ /* 0x001fea0003800000 */
.L_x_669:
[----:B------:R-:W-:Y:S05]  /*6660*/  BSYNC B1 ;  /* 0x0000000000017941 */ /* 0x000fea0003800000 */
.L_x_452:
[----:B------:R-:W-:Y:S01]  /*6670*/  ULDC.64 UR4, c[0x0][0x300] ;  /* 0x0000c00000047ab9 */ /* 0x000fe20000000a00 */
[----:B-----5:R-:W-:Y:S01]  /*6680*/  SHF.R.S32.HI R79, RZ, 0x1f, R76 ;  /* 0x0000001fff4f7819 */ /* 0x020fe2000001144c */
[----:B------:R-:W-:Y:S02]  /*6690*/  IMAD R14, R78, UR4, RZ ;  /* 0x000000044e0e7c24 */ /* 0x000fe4000f8e02ff */
[----:B------:R-:W-:-:S04]  /*66a0*/  IMAD.WIDE.U32 R12, R77, UR4, RZ ;  /* 0x000000044d0c7c25 */ /* 0x000fc8000f8e00ff */
[----:B------:R-:W-:Y:S01]  /*66b0*/  IMAD R11, R77, UR5, R14 ;  /* 0x000000054d0b7c24 */ /* 0x000fe2000f8e020e */
[----:B------:R-:W-:Y:S01]  /*66c0*/  ULDC.64 UR4, c[0x0][0x310] ;  /* 0x0000c40000047ab9 */ /* 0x000fe20000000a00 */
[----:B------:R-:W-:Y:S02]  /*66d0*/  IMAD R80, R26, -0x80, R24 ;  /* 0xffffff801a507824 */ /* 0x000fe400078e0218 */
[----:B------:R-:W-:Y:S02]  /*66e0*/  IMAD R15, R79, UR4, RZ ;  /* 0x000000044f0f7c24 */ /* 0x000fe4000f8e02ff */
[----:B------:R-:W-:Y:S01]  /*66f0*/  IMAD.IADD R13, R13, 0x1, R11 ;  /* 0x000000010d0d7824 */ /* 0x000fe200078e020b */
[----:B------:R-:W-:Y:S01]  /*6700*/  VIMNMX R80, R80, 0x80, PT ;  /* 0x0000008050507848 */ /* 0x000fe20003fe0100 */
[C---:B------:R-:W-:Y:S02]  /*6710*/  IMAD R15, R76.reuse, UR5, R15 ;  /* 0x000000054c0f7c24 */ /* 0x040fe4000f8e020f */
[----:B------:R-:W-:Y:S01]  /*6720*/  IMAD.WIDE.U32 R12, R76, UR4, R12 ;  /* 0x000000044c0c7c25 */ /* 0x000fe2000f8e000c */
[----:B------:R-:W-:-:S03]  /*6730*/  ULDC.64 UR4, c[0x0][0x308] ;  /* 0x0000c20000047ab9 */ /* 0x000fc60000000a00 */
[----:B------:R-:W-:Y:S02]  /*6740*/  IMAD R11, R6, UR4, RZ ;  /* 0x00000004060b7c24 */ /* 0x000fe4000f8e02ff */
[----:B------:R-:W-:Y:S02]  /*6750*/  IMAD.IADD R13, R13, 0x1, R15 ;  /* 0x000000010d0d7824 */ /* 0x000fe400078e020f */
[C---:B------:R-:W-:Y:S02]  /*6760*/  IMAD R11, R30.reuse, UR5, R11 ;  /* 0x000000051e0b7c24 */ /* 0x040fe4000f8e020b */
[----:B------:R-:W-:Y:S01]  /*6770*/  IMAD.WIDE.U32 R12, R30, UR4, R12 ;  /* 0x000000041e0c7c25 */ /* 0x000fe2000f8e000c */
[----:B------:R-:W-:-:S03]  /*6780*/  ULDC.64 UR4, c[0x0][0x2e8] ;  /* 0x0000ba0000047ab9 */ /* 0x000fc60000000a00 */
[----:B------:R-:W-:Y:S01]  /*6790*/  IMAD.IADD R11, R13, 0x1, R11 ;  /* 0x000000010d0b7824 */ /* 0x000fe200078e020b */
[----:B------:R-:W-:Y:S01]  /*67a0*/  LEA R38, P3, R12, UR4, 0x1 ;  /* 0x000000040c267c11 */ /* 0x000fe2000f8608ff */
[----:B------:R-:W-:-:S03]  /*67b0*/  UMOV UR4, 0xffffffff ;  /* 0xffffffff00047882 */ /* 0x000fc60000000000 */
[----:B------:R-:W-:Y:S02]  /*67c0*/  LEA.HI.X R13, R12, UR5, R11, 0x1, P3 ;  /* 0x000000050c0d7c11 */ /* 0x000fe400098f0c0b */
[----:B------:R-:W-:Y:S01]  /*67d0*/  ISETP.GT.AND P3, PT, R80, R140, PT ;  /* 0x0000008c5000720c */ /* 0x000fe20003f64270 */
[----:B------:R-:W-:-:S12]  /*67e0*/  BRA.DIV UR4, `(.L_x_454) ;  /* 0x0000013e04047947 */ /* 0x000fd8000b800000 */
[----:B------:R1:W2:Y:S04]  /*67f0*/  SHFL.IDX PT, R39, R13, RZ, 0x1e1f ;  /* 0x001e1fff0d277589 */ /* 0x0002a800000e0000 */
[----:B------:R-:W3:Y:S02]  /*6800*/  SHFL.IDX PT, R38, R38, RZ, 0x1e1f ;  /* 0x001e1fff26267589 */ /* 0x000ee400000e0000 */
.L_x_673:
[----:B------:R-:W-:Y:S05]  /*6810*/  @!P3 BRA `(.L_x_412) ;  /* 0x000000000098b947 */ /* 0x000fea0003800000 */
[----:B------:R-:W4:Y:S01]  /*6820*/  LDL R12, [R1+0x20] ;  /* 0x00002000010c7983 */ /* 0x000f220000100800 */
[----:B------:R-:W-:-:S03]  /*6830*/  ULDC UR4, c[0x0][0x2f4] ;  /* 0x0000bd0000047ab9 */ /* 0x000fc60000000800 */
[----:B------:R-:W5:Y:S04]  /*6840*/  LDL R11, [R1+0x1c] ;  /* 0x00001c00010b7983 */ /* 0x000f680000100800 */
[----:B------:R-:W5:Y:S01]  /*6850*/  LDL R40, [R1+0x18] ;  /* 0x0000180001287983 */ /* 0x000f620000100800 */
[----:B------:R-:W-:Y:S02]  /*6860*/  ISETP.GE.AND P5, PT, R16, UR4, PT ;  /* 0x0000000410007c0c */ /* 0x000fe4000bfa6270 */
[----:B------:R-:W-:-:S11]  /*6870*/  ISETP.GE.AND P4, PT, R22, UR4, PT ;  /* 0x0000000416007c0c */ /* 0x000fd6000bf86270 */
[----:B---3--:R-:W-:-:S04]  /*6880*/  @!P5 LEA R36, P3, R16, R38, 0x1 ;  /* 0x000000261024d211 */ /* 0x008fc800078608ff */
[----:B--2---:R-:W-:Y:S02]  /*6890*/  @!P5 LEA.HI.X R37, R16, R39, R17, 0x1, P3 ;  /* 0x000000271025d211 */ /* 0x004fe400018f0c11 */
[----:B------:R-:W-:-:S04]  /*68a0*/  @!P4 LEA R34, P3, R22, R38, 0x1 ;  /* 0x000000261622c211 */ /* 0x000fc800078608ff */
[----:B----4-:R-:W-:Y:S02]  /*68b0*/  @!P4 LEA.HI.X R35, R22, R39, R12, 0x1, P3 ;  /* 0x000000271623c211 */ /* 0x010fe400018f0c0c */
[----:B-1----:R-:W1:Y:S01]  /*68c0*/  @!P5 LDS.128 R12, [R62+0x15000] ;  /* 0x015000003e0cd984 */ /* 0x002e620000000c00 */
[----:B------:R-:W-:-:S13]  /*68d0*/  ISETP.GE.AND P3, PT, R19, UR4, PT ;  /* 0x0000000413007c0c */ /* 0x000fda000bf66270 */
[----:B------:R-:W-:-:S04]  /*68e0*/  @!P3 LEA R32, P6, R19, R38, 0x1 ;  /* 0x000000261320b211 */ /* 0x000fc800078c08ff */
[----:B-----5:R-:W-:Y:S01]  /*68f0*/  @!P3 LEA.HI.X R33, R19, R39, R11, 0x1, P6 ;  /* 0x000000271321b211 */ /* 0x020fe200030f0c0b */
[----:B-1----:R1:W-:Y:S01]  /*6900*/  @!P5 ST.E.128 desc[UR42][R36.64], R12 ;  /* 0x0000000c2400d985 */ /* 0x0023e2000c101d2a */
[----:B------:R-:W-:-:S13]  /*6910*/  ISETP.GE.AND P5, PT, R0, UR4, PT ;  /* 0x0000000400007c0c */ /* 0x000fda000bfa6270 */
[----:B------:R-:W2:Y:S01]  /*6920*/  @!P5 LDS.128 R12, [R61+0x15000] ;  /* 0x015000003d0cd984 */ /* 0x000ea20000000c00 */
[----:B------:R-:W-:Y:S02]  /*6930*/  @!P5 IMAD.SHL.U32 R11, R155, 0x8, RZ ;  /* 0x000000089b0bd824 */ /* 0x000fe400078e00ff */
[----:B-1----:R-:W-:Y:S02]  /*6940*/  @!P5 IMAD.MOV.U32 R36, RZ, RZ, R38 ;  /* 0x000000ffff24d224 */ /* 0x002fe400078e0026 */
[----:B------:R-:W-:Y:S02]  /*6950*/  @!P5 IMAD.MOV.U32 R37, RZ, RZ, R39 ;  /* 0x000000ffff25d224 */ /* 0x000fe400078e0027 */
[----:B------:R-:W-:-:S05]  /*6960*/  @!P5 IMAD.WIDE R36, R11, 0x2, R36 ;  /* 0x000000020b24d825 */ /* 0x000fca00078e0224 */
[----:B--2---:R1:W-:Y:S01]  /*6970*/  @!P5 ST.E.128 desc[UR42][R36.64], R12 ;  /* 0x0000000c2400d985 */ /* 0x0043e2000c101d2a */
[----:B------:R-:W-:-:S13]  /*6980*/  ISETP.GE.AND P5, PT, R3, UR4, PT ;  /* 0x0000000403007c0c */ /* 0x000fda000bfa6270 */
[----:B------:R-:W2:Y:S01]  /*6990*/  @!P5 LDS.128 R12, [R62+0x17000] ;  /* 0x017000003e0cd984 */ /* 0x000ea20000000c00 */
[----:B------:R-:W-:Y:S02]  /*69a0*/  @!P5 IMAD.SHL.U32 R11, R156, 0x8, RZ ;  /* 0x000000089c0bd824 */ /* 0x000fe400078e00ff */
[----:B-1----:R-:W-:Y:S02]  /*69b0*/  @!P5 IMAD.MOV.U32 R36, RZ, RZ, R38 ;  /* 0x000000ffff24d224 */ /* 0x002fe400078e0026 */
[----:B------:R-:W-:Y:S02]  /*69c0*/  @!P5 IMAD.MOV.U32 R37, RZ, RZ, R39 ;  /* 0x000000ffff25d224 */ /* 0x000fe400078e0027 */
[----:B------:R-:W-:-:S05]  /*69d0*/  @!P5 IMAD.WIDE R36, R11, 0x2, R36 ;  /* 0x000000020b24d825 */ /* 0x000fca00078e0224 */
[----:B--2---:R1:W-:Y:S01]  /*69e0*/  @!P5 ST.E.128 desc[UR42][R36.64], R12 ;  /* 0x0000000c2400d985 */ /* 0x0043e2000c101d2a */
[----:B------:R-:W-:-:S03]  /*69f0*/  ISETP.GE.AND P5, PT, R136, UR4, PT ;  /* 0x0000000488007c0c */ /* 0x000fc6000bfa6270 */
[----:B------:R-:W2:Y:S10]  /*6a00*/  @!P4 LDS.128 R12, [R61+0x17000] ;  /* 0x017000003d0cc984 */ /* 0x000eb40000000c00 */
[----:B-1----:R-:W-:-:S04]  /*6a10*/  @!P5 LEA R36, P6, R136, R38, 0x1 ;  /* 0x000000268824d211 */ /* 0x002fc800078c08ff */
[----:B------:R-:W-:Y:S01]  /*6a20*/  @!P5 LEA.HI.X R37, R136, R39, R40, 0x1, P6 ;  /* 0x000000278825d211 */ /* 0x000fe200030f0c28 */
[----:B--2---:R-:W-:Y:S04]  /*6a30*/  @!P4 ST.E.128 desc[UR42][R34.64], R12 ;  /* 0x0000000c2200c985 */ /* 0x004fe8000c101d2a */
[----:B------:R-:W1:Y:S04]  /*6a40*/  @!P3 LDS.128 R12, [R62+0x19000] ;  /* 0x019000003e0cb984 */ /* 0x000e680000000c00 */
[----:B-1----:R-:W-:Y:S04]  /*6a50*/  @!P3 ST.E.128 desc[UR42][R32.64], R12 ;  /* 0x0000000c2000b985 */ /* 0x002fe8000c101d2a */
[----:B------:R-:W1:Y:S04]  /*6a60*/  @!P5 LDS.128 R12, [R61+0x19000] ;  /* 0x019000003d0cd984 */ /* 0x000e680000000c00 */
[----:B-1----:R4:W-:Y:S02]  /*6a70*/  @!P5 ST.E.128 desc[UR42][R36.64], R12 ;  /* 0x0000000c2400d985 */ /* 0x0029e4000c101d2a */
.L_x_412:
[----:B------:R-:W-:Y:S05]  /*6a80*/  BSYNC B0 ;  /* 0x0000000000007941 */ /* 0x000fea0003800000 */
.L_x_403:
[----:B------:R-:W5:Y:S01]  /*6a90*/  S2R R11, SR_TID.X ;  /* 0x00000000000b7919 */ /* 0x000f620000002100 */
[----:B------:R-:W-:Y:S01]  /*6aa0*/  @!PT LDS RZ, [RZ] ;  /* 0x00000000fffff984 */ /* 0x000fe20000000800 */
[----:B------:R-:W-:Y:S01]  /*6ab0*/  @!PT LDS RZ, [RZ] ;  /* 0x00000000fffff984 */ /* 0x000fe20000000800 */
[----:B------:R-:W-:Y:S01]  /*6ac0*/  @!PT LDS RZ, [RZ] ;  /* 0x00000000fffff984 */ /* 0x000fe20000000800 */
[----:B------:R-:W-:Y:S01]  /*6ad0*/  @!PT LDS RZ, [RZ] ;  /* 0x00000000fffff984 */ /* 0x000fe20000000800 */
[----:B------:R0:W-:Y:S06]  /*6ae0*/  MEMBAR.ALL.CTA ;  /* 0x0000000000007992 */ /* 0x0001ec0000008000 */
[----:B0-----:R-:W0:Y:S01]  /*6af0*/  FENCE.VIEW.ASYNC.S ;  /* 0x00000000000073c6 */ /* 0x001e220000000000 */
[----:B------:R-:W-:Y:S05]  /*6b00*/  WARPSYNC.ALL ;  /* 0x0000000000007948 */ /* 0x000fea0003800000 */
[----:B------:R-:W-:Y:S01]  /*6b10*/  BSSY B0, `(.L_x_455) ;  /* 0x0000008000007945 */ /* 0x000fe20003800000 */
[----:B0-----:R0:W-:Y:S01]  /*6b20*/  BAR.SYNC.DEFER_BLOCKING R102, 0x80 ;  /* 0x000200660000751d */ /* 0x0011e20000010000 */
[----:B-----5:R-:W-:-:S13]  /*6b30*/  LOP3.LUT P3, RZ, R11, 0x7f, RZ, 0xc0, !PT ;  /* 0x0000007f0bff7812 */ /* 0x020fda000786c0ff */
[----:B------:R-:W-:-:S05]  /*6b40*/  @!P3 VIADD R11, R60, 0x2d8a0 ;  /* 0x0002d8a03c0bb836 */ /* 0x000fca0000000000 */
[----:B------:R-:W-:-:S04]  /*6b50*/  @!P3 PRMT R11, RZ, 0x654, R11 ;  /* 0x00000654ff0bb816 */ /* 0x000fc8000000000b */
[----:B------:R0:W-:Y:S01]  /*6b60*/  @!P3 SYNCS.ARRIVE.TRANS64.RED.A1T0 RZ, [R11+URZ], RZ ;  /* 0x000000ff0bffb9a7 */ /* 0x0001e2000810043f */
[----:B------:R-:W-:Y:S05]  /*6b70*/  @!P2 BRA `(.L_x_456) ;  /* 0x000000000004a947 */ /* 0x000fea0003800000 */
[----:B------:R-:W-:Y:S01]  /*6b80*/  BPT.TRAP 0x1 ;  /* 0x000000040000795c */ /* 0x000fe20000300000 */
.L_x_456:
[----:B------:R-:W-:Y:S05]  /*6b90*/  BSYNC B0 ;  /* 0x0000000000007941 */ /* 0x000fea0003800000 */
.L_x_455:
[----:B------:R-:W5:Y:S01]  /*6ba0*/  SYNCS.PHASECHK.TRANS64.TRYWAIT P2, [R60+URZ+0x2d8b0], R81 ;  /* 0x02d8b0513c0075a7 */ /* 0x000f62000804017f */
[----:B------:R-:W-:Y:S04]  /*6bb0*/  BSSY B0, `(.L_x_457) ;  /* 0x0000002000007945 */ /* 0x000fe80003800000 */
[----:B-----5:R-:W-:Y:S05]  /*6bc0*/  @!P2 BRA `(.L_x_458) ;  /* 0x000001380054a947 */ /* 0x020fea0003800000 */
.L_x_674:
[----:B------:R-:W-:Y:S05]  /*6bd0*/  BSYNC B0 ;  /* 0x0000000000007941 */ /* 0x000fea0003800000 */
.L_x_457:
[----:B------:R-:W-:Y:S01]  /*6be0*/  ULDC.64 UR4, c[0x0][0x328] ;  /* 0x0000ca0000047ab9 */ /* 0x000fe20000000a00 */
[----:B------:R-:W-:Y:S01]  /*6bf0*/  BSSY B0, `(.L_x_459) ;  /* 0x000003a000007945 */ /* 0x000fe20003800000 */
[----:B------:R-:W-:Y:S02]  /*6c00*/  IMAD R78, R78, UR4, RZ ;  /* 0x000000044e4e7c24 */ /* 0x000fe4000f8e02ff */
[----:B-1-34-:R-:W-:-:S04]  /*6c10*/  IMAD.WIDE.U32 R12, R77, UR4, RZ ;  /* 0x000000044d0c7c25 */ /* 0x01afc8000f8e00ff */
[----:B------:R-:W-:Y:S01]  /*6c20*/  IMAD R77, R77, UR5, R78 ;  /* 0x000000054d4d7c24 */ /* 0x000fe2000f8e024e */
[----:B------:R-:W-:Y:S02]  /*6c30*/  ULDC.64 UR4, c[0x0][0x338] ;  /* 0x0000ce0000047ab9 */ /* 0x000fe40000000a00 */
[----:B------:R-:W-:Y:S02]  /*6c40*/  IMAD R79, R79, UR4, RZ ;  /* 0x000000044f4f7c24 */ /* 0x000fe4000f8e02ff */
[----:B------:R-:W-:Y:S02]  /*6c50*/  IMAD.IADD R13, R13, 0x1, R77 ;  /* 0x000000010d0d7824 */ /* 0x000fe400078e024d */
[C---:B------:R-:W-:Y:S02]  /*6c60*/  IMAD R79, R76.reuse, UR5, R79 ;  /* 0x000000054c4f7c24 */ /* 0x040fe4000f8e024f */
[----:B------:R-:W-:Y:S01]  /*6c70*/  IMAD.WIDE.U32 R12, R76, UR4, R12 ;  /* 0x000000044c0c7c25 */ /* 0x000fe2000f8e000c */
[----:B------:R-:W-:-:S03]  /*6c80*/  ULDC.64 UR4, c[0x0][0x330] ;  /* 0x0000cc0000047ab9 */ /* 0x000fc60000000a00 */
[----:B0-----:R-:W-:Y:S02]  /*6c90*/  IMAD R11, R6, UR4, RZ ;  /* 0x00000004060b7c24 */ /* 0x001fe4000f8e02ff */
[----:B------:R-:W-:Y:S02]  /*6ca0*/  IMAD.IADD R13, R13, 0x1, R79 ;  /* 0x000000010d0d7824 */ /* 0x000fe400078e024f */
[C---:B------:R-:W-:Y:S02]  /*6cb0*/  IMAD R11, R30.reuse, UR5, R11 ;  /* 0x000000051e0b7c24 */ /* 0x040fe4000f8e020b */
[----:B------:R-:W-:Y:S01]  /*6cc0*/  IMAD.WIDE.U32 R12, R30, UR4, R12 ;  /* 0x000000041e0c7c25 */ /* 0x000fe2000f8e000c */
[----:B------:R-:W-:-:S03]  /*6cd0*/  ULDC.64 UR4, c[0x0][0x318] ;  /* 0x0000c60000047ab9 */ /* 0x000fc60000000a00 */
[----:B------:R-:W-:Y:S01]  /*6ce0*/  IMAD.IADD R13, R13, 0x1, R11 ;  /* 0x000000010d0d7824 */ /* 0x000fe200078e020b */
[----:B------:R-:W-:-:S04]  /*6cf0*/  LEA R11, P2, R12, UR4, 0x1 ;  /* 0x000000040c0b7c11 */ /* 0x000fc8000f8408ff */
[----:B------:R-:W-:Y:S01]  /*6d00*/  LEA.HI.X R12, R12, UR5, R13, 0x1, P2 ;  /* 0x000000050c0c7c11 */ /* 0x000fe200090f0c0d */
[----:B--2---:R0:W1:Y:S01]  /*6d10*/  SHFL.IDX PT, R36, R11, RZ, 0x1e1f ;  /* 0x001e1fff0b247589 */ /* 0x00406200000e0000 */
[----:B------:R-:W-:-:S03]  /*6d20*/  ISETP.GT.AND P2, PT, R80, R140, PT ;  /* 0x0000008c5000720c */ /* 0x000fc60003f44270 */
[----:B------:R0:W2:Y:S10]  /*6d30*/  SHFL.IDX PT, R37, R12, RZ, 0x1e1f ;  /* 0x001e1fff0c257589 */ /* 0x0000b400000e0000 */
[----:B0-----:R-:W-:Y:S05]  /*6d40*/  @!P2 BRA `(.L_x_460) ;  /* 0x000000000090a947 */ /* 0x001fea0003800000 */
[----:B------:R-:W3:Y:S01]  /*6d50*/  LDL R15, [R1+0x20] ;  /* 0x00002000010f7983 */ /* 0x000ee20000100800 */
[----:B------:R-:W-:-:S03]  /*6d60*/  ULDC UR4, c[0x0][0x2f4] ;  /* 0x0000bd0000047ab9 */ /* 0x000fc60000000800 */
[----:B------:R-:W4:Y:S01]  /*6d70*/  LDL R14, [R1+0x1c] ;  /* 0x00001c00010e7983 */ /* 0x000f220000100800 */
[----:B------:R-:W-:Y:S02]  /*6d80*/  ISETP.GE.AND P5, PT, R16, UR4, PT ;  /* 0x0000000410007c0c */ /* 0x000fe4000bfa6270 */
[----:B------:R-:W-:Y:S01]  /*6d90*/  ISETP.GE.AND P4, PT, R22, UR4, PT ;  /* 0x0000000416007c0c */ /* 0x000fe2000bf86270 */
[----:B------:R-:W5:Y:S10]  /*6da0*/  LDL R40, [R1+0x18] ;  /* 0x0000180001287983 */ /* 0x000f740000100800 */
[----:B-1----:R-:W-:-:S04]  /*6db0*/  @!P5 LEA R38, P2, R16, R36, 0x1 ;  /* 0x000000241026d211 */ /* 0x002fc800078408ff */
[----:B--2---:R-:W-:Y:S02]  /*6dc0*/  @!P5 LEA.HI.X R39, R16, R37, R17, 0x1, P2 ;  /* 0x000000251027d211 */ /* 0x004fe400010f0c11 */
[----:B------:R-:W-:-:S04]  /*6dd0*/  @!P4 LEA R34, P2, R22, R36, 0x1 ;  /* 0x000000241622c211 */ /* 0x000fc800078408ff */
[----:B---3--:R-:W-:Y:S02]  /*6de0*/  @!P4 LEA.HI.X R35, R22, R37, R15, 0x1, P2 ;  /* 0x000000251623c211 */ /* 0x008fe400010f0c0f */
[----:B------:R-:W-:-:S13]  /*6df0*/  ISETP.GE.AND P2, PT, R19, UR4, PT ;  /* 0x0000000413007c0c */ /* 0x000fda000bf46270 */
[----:B------:R-:W-:-:S04]  /*6e00*/  @!P2 LEA R32, P6, R19, R36, 0x1 ;  /* 0x000000241320a211 */ /* 0x000fc800078c08ff */
[----:B----4-:R-:W-:Y:S02]  /*6e10*/  @!P2 LEA.HI.X R33, R19, R37, R14, 0x1, P6 ;  /* 0x000000251321a211 */ /* 0x010fe400030f0c0e */
[----:B------:R-:W0:Y:S04]  /*6e20*/  @!P5 LDS.128 R12, [R62] ;  /* 0x000000003e0cd984 */ /* 0x000e280000000c00 */
[----:B0-----:R0:W-:Y:S01]  /*6e30*/  @!P5 ST.E.128 desc[UR42][R38.64], R12 ;  /* 0x0000000c2600d985 */ /* 0x0011e2000c101d2a */
[----:B------:R-:W-:-:S13]  /*6e40*/  ISETP.GE.AND P5, PT, R0, UR4, PT ;  /* 0x0000000400007c0c */ /* 0x000fda000bfa6270 */
[----:B------:R-:W1:Y:S01]  /*6e50*/  @!P5 LDS.128 R12, [R61] ;  /* 0x000000003d0cd984 */ /* 0x000e620000000c00 */
[----:B------:R-:W-:-:S04]  /*6e60*/  @!P5 IMAD.SHL.U32 R11, R155, 0x8, RZ ;  /* 0x000000089b0bd824 */ /* 0x000fc800078e00ff */
[----:B0-----:R-:W-:-:S05]  /*6e70*/  @!P5 IMAD.WIDE R38, R11, 0x2, R36 ;  /* 0x000000020b26d825 */ /* 0x001fca00078e0224 */
[----:B-1----:R0:W-:Y:S01]  /*6e80*/  @!P5 ST.E.128 desc[UR42][R38.64], R12 ;  /* 0x0000000c2600d985 */ /* 0x0021e2000c101d2a */
[----:B------:R-:W-:-:S13]  /*6e90*/  ISETP.GE.AND P5, PT, R3, UR4, PT ;  /* 0x0000000403007c0c */ /* 0x000fda000bfa6270 */
[----:B------:R-:W1:Y:S01]  /*6ea0*/  @!P5 LDS.128 R12, [R62+0x2000] ;  /* 0x002000003e0cd984 */ /* 0x000e620000000c00 */
[----:B------:R-:W-:Y:S02]  /*6eb0*/  @!P5 IMAD.SHL.U32 R11, R156, 0x8, RZ ;  /* 0x000000089c0bd824 */ /* 0x000fe400078e00ff */
[----:B0-----:R-:W-:Y:S02]  /*6ec0*/  @!P5 IMAD.MOV.U32 R38, RZ, RZ, R36 ;  /* 0x000000ffff26d224 */ /* 0x001fe400078e0024 */
[----:B------:R-:W-:Y:S02]  /*6ed0*/  @!P5 IMAD.MOV.U32 R39, RZ, RZ, R37 ;  /* 0x000000ffff27d224 */ /* 0x000fe400078e0025 */
[----:B------:R-:W-:-:S05]  /*6ee0*/  @!P5 IMAD.WIDE R38, R11, 0x2, R38 ;  /* 0x000000020b26d825 */ /* 0x000fca00078e0226 */
[----:B-1----:R-:W-:Y:S01]  /*6ef0*/  @!P5 ST.E.128 desc[UR42][R38.64], R12 ;  /* 0x0000000c2600d985 */ /* 0x002fe2000c101d2a */
[----:B------:R-:W-:-:S03]  /*6f00*/  ISETP.GE.AND P5, PT, R136, UR4, PT ;  /* 0x0000000488007c0c */ /* 0x000fc6000bfa6270 */
[----:B------:R-:W0:Y:S10]  /*6f10*/  @!P4 LDS.128 R12, [R61+0x2000] ;  /* 0x002000003d0cc984 */ /* 0x000e340000000c00 */
[----:B------:R-:W-:-:S04]  /*6f20*/  @!P5 LEA R36, P6, R136, R36, 0x1 ;  /* 0x000000248824d211 */ /* 0x000fc800078c08ff */
[----:B-----5:R-:W-:Y:S01]  /*6f30*/  @!P5 LEA.HI.X R37, R136, R37, R40, 0x1, P6 ;  /* 0x000000258825d211 */ /* 0x020fe200030f0c28 */
[----:B0-----:R-:W-:Y:S04]  /*6f40*/  @!P4 ST.E.128 desc[UR42][R34.64], R12 ;  /* 0x0000000c2200c985 */ /* 0x001fe8000c101d2a */
[----:B------:R-:W0:Y:S04]  /*6f50*/  @!P2 LDS.128 R12, [R62+0x4000] ;  /* 0x004000003e0ca984 */ /* 0x000e280000000c00 */
[----:B0-----:R-:W-:Y:S04]  /*6f60*/  @!P2 ST.E.128 desc[UR42][R32.64], R12 ;  /* 0x0000000c2000a985 */ /* 0x001fe8000c101d2a */
[----:B------:R-:W0:Y:S04]  /*6f70*/  @!P5 LDS.128 R12, [R61+0x4000] ;  /* 0x004000003d0cd984 */ /* 0x000e280000000c00 */
[----:B0-----:R0:W-:Y:S02]  /*6f80*/  @!P5 ST.E.128 desc[UR42][R36.64], R12 ;  /* 0x0000000c2400d985 */ /* 0x0011e4000c101d2a */
.L_x_460:
[----:B------:R-:W-:Y:S05]  /*6f90*/  BSYNC B0 ;  /* 0x0000000000007941 */ /* 0x000fea0003800000 */
.L_x_459:
[----:B------:R-:W-:Y:S01]  /*6fa0*/  @!PT LDS RZ, [RZ] ;  /* 0x00000000fffff984 */ /* 0x000fe20000000800 */
[----:B------:R-:W-:Y:S01]  /*6fb0*/  @!PT LDS RZ, [RZ] ;  /* 0x00000000fffff984 */ /* 0x000fe20000000800 */
[----:B------:R-:W-:Y:S01]  /*6fc0*/  @!PT LDS RZ, [RZ] ;  /* 0x00000000fffff984 */ /* 0x000fe20000000800 */
[----:B------:R-:W-:Y:S01]  /*6fd0*/  @!PT LDS RZ, [RZ] ;  /* 0x00000000fffff984 */ /* 0x000fe20000000800 */
[----:B------:R3:W-:Y:S06]  /*6fe0*/  MEMBAR.ALL.CTA ;  /* 0x0000000000007992 */ /* 0x0007ec0000008000 */
[----:B---3--:R-:W3:Y:S01]  /*6ff0*/  FENCE.VIEW.ASYNC.S ;  /* 0x00000000000073c6 */ /* 0x008ee20000000000 */
[----:B------:R-:W-:Y:S02]  /*7000*/  VIADD R18, R18, 0x1 ;  /* 0x0000000112127836 */ /* 0x000fe40000000000 */
[----:B------:R-:W-:Y:S01]  /*7010*/  @!P3 VIADD R60, R60, 0x2d8c0 ;  /* 0x0002d8c03c3cb836 */ /* 0x000fe20000000000 */
[----:B---3--:R3:W-:Y:S02]  /*7020*/  BAR.SYNC.DEFER_BLOCKING R102, 0x80 ;  /* 0x000200660000751d */ /* 0x0087e40000010000 */
[----:B------:R-:W-:-:S02]  /*7030*/  ISETP.NE.AND P2, PT, R18, 0x2, PT ;  /* 0x000000021200780c */ /* 0x000fc40003f45270 */
[----:B------:R-:W-:Y:S02]  /*7040*/  @!P3 PRMT R60, RZ, 0x654, R60 ;  /* 0x00000654ff3cb816 */ /* 0x000fe4000000003c */
[----:B0-----:R-:W-:Y:S02]  /*7050*/  SEL R12, RZ, 0x1, P2 ;  /* 0x00000001ff0c7807 */ /* 0x001fe40001000000 */
[----:B------:R-:W-:Y:S02]  /*7060*/  SEL R18, R18, RZ, P2 ;  /* 0x000000ff12127207 */ /* 0x000fe40001000000 */
[----:B------:R-:W-:Y:S01]  /*7070*/  LOP3.LUT R137, R137, R12, RZ, 0x3c, !PT ;  /* 0x0000000c89897212 */ /* 0x000fe200078e3cff */
[----:B------:R3:W-:Y:S01]  /*7080*/  @!P3 SYNCS.ARRIVE.TRANS64.RED.A1T0 RZ, [R60+URZ], RZ ;  /* 0x000000ff3cffb9a7 */ /* 0x0007e2000810043f */
[----:B------:R-:W-:Y:S05]  /*7090*/  @P1 BRA `(.L_x_461) ;  /* 0xffffffb400541947 */ /* 0x000fea000383ffff */
[----:B------:R-:W0:Y:S01]  /*70a0*/  S2R R11, SR_TID.X ;  /* 0x00000000000b7919 */ /* 0x000e220000002100 */
[----:B------:R-:W-:Y:S02]  /*70b0*/  PLOP3.LUT P0, PT, PT, PT, PT, 0x8, 0x0 ;  /* 0x000000000000781c */ /* 0x000fe40003f0e170 */
[----:B0-----:R-:W-:-:S04]  /*70c0*/  SHF.R.U32.HI R11, RZ, 0x7, R11 ;  /* 0x00000007ff0b7819 */ /* 0x001fc8000001160b */
[----:B------:R-:W-:-:S13]  /*70d0*/  ISETP.NE.AND P4, PT, R11, 0x1, PT ;  /* 0x000000010b00780c */ /* 0x000fda0003f85270 */
[----:B------:R-:W-:Y:S06]  /*70e0*/  @!P4 BAR.ARV 0x9, 0x100 ;  /* 0x024400000000cb1d */ /* 0x000fec0000002000 */
.L_x_398:
[----:B------:R-:W-:Y:S01]  /*70f0*/  ISETP.GE.AND P2, PT, R101, 0x1, PT ;  /* 0x000000016500780c */ /* 0x000fe20003f46270 */
[----:B------:R-:W-:Y:S01]  /*7100*/  IMAD.MOV.U32 R3, RZ, RZ, RZ ;  /* 0x000000ffff037224 */ /* 0x000fe200078e00ff */
[----:B------:R-:W-:Y:S01]  /*7110*/  PLOP3.LUT P1, PT, PT, PT, PT, 0x80, 0x0 ;  /* 0x000000000000781c */ /* 0x000fe20003f2f070 */
[----:B------:R-:W-:Y:S01]  /*7120*/  IMAD.MOV.U32 R0, RZ, RZ, RZ ;  /* 0x000000ffff007224 */ /* 0x000fe200078e00ff */
[----:B------:R-:W-:Y:S02]  /*7130*/  MOV R135, RZ ;  /* 0x000000ff00877202 */ /* 0x000fe40000000f00 */
        /* <DEDUP_REMOVED lines=11> */
[----:B-12---:R-:W-:Y:S02]  /*71f0*/  CS2R R36, SRZ ;  /* 0x0000000000247805 */ /* 0x006fe4000001ff00 */
[----:B------:R-:W-:Y:S02]  /*7200*/  CS2R R66, SRZ ;  /* 0x0000000000427805 */ /* 0x000fe4000001ff00 */
[----:B------:R-:W-:Y:S02]  /*7210*/  CS2R R58, SRZ ;  /* 0x00000000003a7805 */ /* 0x000fe4000001ff00 */
[----:B------:R-:W-:-:S02]  /*7220*/  CS2R R72, SRZ ;  /* 0x0000000000487805 */ /* 0x000fc4000001ff00 */
[----:B------:R-:W-:Y:S02]  /*7230*/  CS2R R46, SRZ ;  /* 0x00000000002e7805 */ /* 0x000fe4000001ff00 */
[----:B------:R-:W-:Y:S02]  /*7240*/  CS2R R26, SRZ ;  /* 0x00000000001a7805 */ /* 0x000fe4000001ff00 */
[----:B---3--:R-:W-:Y:S01]  /*7250*/  CS2R R60, SRZ ;  /* 0x00000000003c7805 */ /* 0x008fe2000001ff00 */
[----:B------:R-:W-:Y:S01]  /*7260*/  IMAD.MOV.U32 R74, RZ, RZ, RZ ;  /* 0x000000ffff4a7224 */ /* 0x000fe200078e00ff */
[----:B------:R-:W-:Y:S02]  /*7270*/  CS2R R48, SRZ ;  /* 0x0000000000307805 */ /* 0x000fe4000001ff00 */
[----:B------:R-:W-:Y:S02]  /*7280*/  CS2R R38, SRZ ;  /* 0x0000000000267805 */ /* 0x000fe4000001ff00 */
[----:B------:R-:W-:Y:S01]  /*7290*/  CS2R R62, SRZ ;  /* 0x00000000003e7805 */ /* 0x000fe2000001ff00 */
[----:B------:R-:W-:-:S02]  /*72a0*/  IMAD.MOV.U32 R51, RZ, RZ, RZ ;  /* 0x000000ffff337224 */ /* 0x000fc400078e00ff */
[----:B------:R-:W-:Y:S01]  /*72b0*/  IMAD.MOV.U32 R6, RZ, RZ, RZ ;  /* 0x000000ffff067224 */ /* 0x000fe200078e00ff */
[----:B------:R-:W-:Y:S06]  /*72c0*/  @P0 BRA `(.L_x_462) ;  /* 0x00000000000c0947 */ /* 0x000fec0003800000 */
[----:B------:R-:W0:Y:S01]  /*72d0*/  FENCE.VIEW.ASYNC.G ;  /* 0x00000000000073c6 */ /* 0x000e220000000100 */
[----:B------:R-:W-:Y:S05]  /*72e0*/  WARPSYNC.ALL ;  /* 0x0000000000007948 */ /* 0x000fea0003800000 */
[----:B0-----:R-:W-:Y:S06]  /*72f0*/  BAR.ARV 0xc, 0x200 ;  /* 0x0308000000007b1d */ /* 0x001fec0000002000 */
.L_x_462:
[----:B------:R-:W-:Y:S02]  /*7300*/  IMAD.MOV.U32 R50, RZ, RZ, RZ ;  /* 0x000000ffff327224 */ /* 0x000fe400078e00ff */
[----:B------:R-:W-:Y:S01]  /*7310*/  IMAD.MOV.U32 R7, RZ, RZ, RZ ;  /* 0x000000ffff077224 */ /* 0x000fe200078e00ff */
[----:B------:R-:W-:Y:S06]  /*7320*/  @!P2 BRA `(.L_x_463) ;  /* 0x000000a400a8a947 */ /* 0x000fec0003800000 */
[----:B------:R-:W-:-:S03]  /*7330*/  UMOV UR4, 0xffffffff ;  /* 0xffffffff00047882 */ /* 0x000fc60000000000 */
[----:B------:R-:W-:Y:S05]  /*7340*/  BRA.DIV UR4, `(.L_x_464) ;  /* 0x0000013204887947 */ /* 0x000fea000b800000 */
[----:B------:R-:W0:Y:S02]  /*7350*/  S2R R0, SR_TID.X ;  /* 0x0000000000007919 */ /* 0x000e240000002100 */
[----:B0-----:R-:W-:-:S05]  /*7360*/  VIADD R3, R0, 0xffffff80 ;  /* 0xffffff8000037836 */ /* 0x001fca0000000000 */
[----:B------:R-:W-:-:S04]  /*7370*/  SHF.R.S32.HI R0, RZ, 0x1f, R3 ;  /* 0x0000001fff007819 */ /* 0x000fc80000011403 */
[----:B------:R-:W-:-:S04]  /*7380*/  LEA.HI R0, R0, R3, RZ, 0x7 ;  /* 0x0000000300007211 */ /* 0x000fc800078f38ff */
[----:B------:R-:W-:-:S06]  /*7390*/  SHF.R.S32.HI R0, RZ, 0x7, R0 ;  /* 0x00000007ff007819 */ /* 0x000fcc0000011400 */
[----:B------:R-:W0:Y:S04]  /*73a0*/  SHFL.IDX PT, R0, R0, RZ, 0x1f ;  /* 0x00001fff00007589 */ /* 0x000e2800000e0000 */
[----:B0-----:R1:W-:Y:S02]  /*73b0*/  STL [R1+0x6c], R0 ;  /* 0x00006c0001007387 */ /* 0x0013e40000100800 */
.L_x_677:
[----:B------:R-:W1:Y:S01]  /*73c0*/  LDL R3, [R1+0x6c] ;  /* 0x00006c0001037983 */ /* 0x000e620000100800 */
[----:B------:R-:W-:Y:S01]  /*73d0*/  BSSY B6, `(.L_x_465) ;  /* 0x000001b000067945 */ /* 0x000fe20003800000 */
[----:B-1----:R-:W-:-:S05]  /*73e0*/  IMAD.HI R0, R3, 0x55555556, RZ ;  /* 0x5555555603007827 */ /* 0x002fca00078e02ff */
[----:B------:R-:W-:-:S05]  /*73f0*/  LEA.HI R44, R0, R0, RZ, 0x1 ;  /* 0x00000000002c7211 */ /* 0x000fca00078f08ff */
[----:B------:R-:W-:Y:S02]  /*7400*/  IMAD R44, R44, -0x3, R3 ;  /* 0xfffffffd2c2c7824 */ /* 0x000fe400078e0203 */
[----:B------:R-:W-:-:S04]  /*7410*/  VIADD R3, R2, 0x21800 ;  /* 0x0002180002037836 */ /* 0x000fc80000000000 */
[----:B------:R-:W-:Y:S01]  /*7420*/  IMAD R0, R44, 0x2000, R3 ;  /* 0x000020002c007824 */ /* 0x000fe200078e0203 */
[----:B------:R-:W-:-:S04]  /*7430*/  LOP3.LUT P0, RZ, R3, 0x3ff, RZ, 0xc0, !PT ;  /* 0x000003ff03ff7812 */ /* 0x000fc8000780c0ff */
[----:B------:R-:W-:-:S04]  /*7440*/  SHF.R.U32.HI R0, RZ, 0x4, R0 ;  /* 0x00000004ff007819 */ /* 0x000fc80000011600 */
[----:B------:R-:W-:-:S05]  /*7450*/  LOP3.LUT R0, R0, 0x3fff, RZ, 0xc0, !PT ;  /* 0x00003fff00007812 */ /* 0x000fca00078ec0ff */
[----:B------:R1:W-:Y:S01]  /*7460*/  STL [R1+0x74], R0 ;  /* 0x0000740001007387 */ /* 0x0003e20000100800 */
[----:B------:R-:W-:Y:S05]  /*7470*/  @!P0 BRA `(.L_x_466) ;  /* 0x0000000000408947 */ /* 0x000fea0003800000 */
[----:B-1----:R-:W-:Y:S01]  /*7480*/  MOV R0, 0x0 ;  /* 0x0000000000007802 */ /* 0x002fe20000000f00 */
[----:B------:R-:W-:Y:S01]  /*7490*/  ULDC.64 UR4, c[0x4][0x88] ;  /* 0x0100220000047ab9 */ /* 0x000fe20000000a00 */
[----:B------:R-:W-:Y:S01]  /*74a0*/  ULDC.64 UR6, c[0x4][0x90] ;  /* 0x0100240000067ab9 */ /* 0x000fe20000000a00 */
[----:B------:R-:W-:Y:S01]  /*74b0*/  IMAD.U32 R4, RZ, RZ, UR4 ;  /* 0x00000004ff047e24 */ /* 0x000fe2000f8e00ff */
[----:B0-----:R0:W1:Y:S01]  /*74c0*/  LDC.64 R14, c[0x4][R0] ;  /* 0x01000000000e7b82 */ /* 0x0010620000000a00 */
[----:B------:R-:W-:Y:S01]  /*74d0*/  IMAD.U32 R5, RZ, RZ, UR5 ;  /* 0x00000005ff057e24 */ /* 0x000fe2000f8e00ff */
[----:B------:R-:W-:Y:S01]  /*74e0*/  ULDC.64 UR4, c[0x4][0x28] ;  /* 0x01000a0000047ab9 */ /* 0x000fe20000000a00 */
        /* <DEDUP_REMOVED lines=8> */
[----:B-1---5:R-:W-:Y:S05]  /*7570*/  CALL.ABS.NOINC R14 ;  /* 0x000000000e007343 */ /* 0x022fea0003c00000 */
.L_x_466:
[----:B------:R-:W-:Y:S05]  /*7580*/  BSYNC B6 ;  /* 0x0000000000067941 */ /* 0x000fea0003800000 */
.L_x_465:
[----:B------:R-:W-:Y:S02]  /*7590*/  ULDC UR4, c[0x0][0x3f4] ;  /* 0x0000fd0000047ab9 */ /* 0x000fe40000000800 */
[----:B------:R-:W-:-:S13]  /*75a0*/  ISETP.LT.AND P0, PT, RZ, UR4, PT ;  /* 0x00000004ff007c0c */ /* 0x000fda000bf01270 */
[----:B------:R-:W-:Y:S05]  /*75b0*/  @P0 BRA `(.L_x_467) ;  /* 0x0000000000400947 */ /* 0x000fea0003800000 */
[----:B------:R-:W-:-:S04]  /*75c0*/  ULEA.HI UR4, UR37, UR37, URZ, 0x1 ;  /* 0x0000002525047291 */ /* 0x000fc8000f8f083f */
[----:B------:R-:W-:-:S04]  /*75d0*/  ULOP3.LUT UR4, UR4, 0xfffffffe, URZ, 0xc0, !UPT ;  /* 0xfffffffe04047892 */ /* 0x000fc8000f8ec03f */
[----:B------:R-:W-:-:S06]  /*75e0*/  UIADD3 UR4, UR37, -UR4, URZ ;  /* 0x8000000425047290 */ /* 0x000fcc000fffe03f */
[----:B------:R-:W-:-:S05]  /*75f0*/  IMAD.U32 R3, RZ, RZ, UR4 ;  /* 0x00000004ff037e24 */ /* 0x000fca000f8e00ff */
[----:B------:R-:W-:-:S04]  /*7600*/  SHF.L.U32 R3, R3, 0x1f, RZ ;  /* 0x0000001f03037819 */ /* 0x000fc800000006ff */
[----:B------:R2:W3:Y:S03]  /*7610*/  SYNCS.PHASECHK.TRANS64.TRYWAIT P0, [R2+URZ+0x2d800], R3 ;  /* 0x02d80003020075a7 */ /* 0x0004e6000800017f */
[----:B---3--:R-:W-:Y:S05]  /*7620*/  @!P0 NANOSLEEP.SYNCS 0x989680 ;  /* 0x009896800000895d */ /* 0x008fea0003900000 */
[----:B------:R-:W3:Y:S01]  /*7630*/  @!P0 SYNCS.PHASECHK.TRANS64 P0, [R2+URZ+0x2d800], R3 ;  /* 0x02d80003020085a7 */ /* 0x000ee2000800007f */
[----:B------:R-:W-:Y:S04]  /*7640*/  BSSY B0, `(.L_x_468) ;  /* 0x0000006000007945 */ /* 0x000fe80003800000 */
[----:B---3--:R-:W-:Y:S05]  /*7650*/  @P0 BRA `(.L_x_469) ;  /* 0x0000000000100947 */ /* 0x008fea0003800000 */
.L_x_470:
[----:B---3--:R3:W4:Y:S02]  /*7660*/  SYNCS.PHASECHK.TRANS64.TRYWAIT P0, [R2+URZ+0x2d800], R3 ;  /* 0x02d80003020075a7 */ /* 0x008724000800017f */
[----:B----4-:R-:W-:Y:S05]  /*7670*/  @!P0 NANOSLEEP.SYNCS 0x989680 ;  /* 0x009896800000895d */ /* 0x010fea0003900000 */
[----:B------:R-:W4:Y:S02]  /*7680*/  @!P0 SYNCS.PHASECHK.TRANS64 P0, [R2+URZ+0x2d800], R3 ;  /* 0x02d80003020085a7 */ /* 0x000f24000800007f */
[----:B----4-:R-:W-:Y:S05]  /*7690*/  @!P0 BRA `(.L_x_470) ;  /* 0xfffffffc00f08947 */ /* 0x010fea000383ffff */
.L_x_469:
[----:B------:R-:W-:Y:S05]  /*76a0*/  BSYNC B0 ;  /* 0x0000000000007941 */ /* 0x000fea0003800000 */
.L_x_468:
[----:B------:R-:W-:Y:S05]  /*76b0*/  BRA `(.L_x_471) ;  /* 0x0000003c001c7947 */ /* 0x000fea0003800000 */
.L_x_467:
[----:B-1---5:R-:W-:Y:S01]  /*76c0*/  SHF.R.S32.HI R0, RZ, 0x1f, R97 ;  /* 0x0000001fff007819 */ /* 0x022fe20000011461 */
[----:B------:R-:W-:Y:S01]  /*76d0*/  ULOP3.LUT UP0, URZ, UR40, 0x1bf, URZ, 0xc0, !UPT ;  /* 0x000001bf283f7892 */ /* 0x000fe2000f80c03f */
[----:B------:R-:W-:Y:S01]  /*76e0*/  ULDC.64 UR4, c[0x0][0x3f8] ;  /* 0x0000fe0000047ab9 */ /* 0x000fe20000000a00 */
[----:B------:R-:W-:Y:S02]  /*76f0*/  ULDC.64 UR6, c[0x0][0x408] ;  /* 0x0001020000067ab9 */ /* 0x000fe40000000a00 */
[C---:B------:R-:W-:Y:S02]  /*7700*/  IMAD R6, R0.reuse, UR4, RZ ;  /* 0x0000000400067c24 */ /* 0x040fe4000f8e02ff */
[----:B------:R-:W-:Y:S01]  /*7710*/  IMAD R0, R0, UR6, RZ ;  /* 0x0000000600007c24 */ /* 0x000fe2000f8e02ff */
[----:B------:R-:W-:Y:S01]  /*7720*/  PLOP3.LUT P2, PT, PT, PT, UP0, 0x80, 0x0 ;  /* 0x000000000000781c */ /* 0x000fe20003f4f008 */
[C---:B------:R-:W-:Y:S02]  /*7730*/  IMAD R25, R97.reuse, UR5, R6 ;  /* 0x0000000561197c24 */ /* 0x040fe4000f8e0206 */
[----:B------:R-:W-:Y:S01]  /*7740*/  IMAD.WIDE.U32 R4, R97, UR4, RZ ;  /* 0x0000000461047c25 */ /* 0x000fe2000f8e00ff */
[----:B------:R-:W-:-:S03]  /*7750*/  ULDC.64 UR4, c[0x0][0x3e8] ;  /* 0x0000fa0000047ab9 */ /* 0x000fc60000000a00 */
[C---:B------:R-:W-:Y:S01]  /*7760*/  IMAD R27, R97.reuse, UR7, R0 ;  /* 0x00000007611b7c24 */ /* 0x040fe2000f8e0200 */
[----:B------:R-:W-:Y:S01]  /*7770*/  LEA R24, P0, R4, UR4, 0x1 ;  /* 0x0000000404187c11 */ /* 0x000fe2000f8008ff */
[----:B------:R-:W-:Y:S01]  /*7780*/  IMAD.WIDE.U32 R6, R97, UR6, RZ ;  /* 0x0000000661067c25 */ /* 0x000fe2000f8e00ff */
[----:B------:R-:W-:-:S03]  /*7790*/  ULDC.64 UR6, c[0x0][0x400] ;  /* 0x0001000000067ab9 */ /* 0x000fc60000000a00 */
[----:B------:R-:W-:Y:S01]  /*77a0*/  IMAD.IADD R25, R25, 0x1, R5 ;  /* 0x0000000119197824 */ /* 0x000fe200078e0205 */
[----:B------:R-:W-:Y:S01]  /*77b0*/  LEA R26, P1, R6, UR6, 0x1 ;  /* 0x00000006061a7c11 */ /* 0x000fe2000f8208ff */
[----:B------:R-:W-:-:S03]  /*77c0*/  IMAD.IADD R27, R27, 0x1, R7 ;  /* 0x000000011b1b7824 */ /* 0x000fc600078e0207 */
[----:B------:R-:W-:Y:S02]  /*77d0*/  LEA.HI.X R25, R4, UR5, R25, 0x1, P0 ;  /* 0x0000000504197c11 */ /* 0x000fe400080f0c19 */
[----:B------:R-:W-:Y:S01]  /*77e0*/  LEA.HI.X R27, R6, UR7, R27, 0x1, P1 ;  /* 0x00000007061b7c11 */ /* 0x000fe200088f0c1b */
[----:B------:R-:W-:Y:S06]  /*77f0*/  @!P2 BRA `(.L_x_472) ;  /* 0x000000000040a947 */ /* 0x000fec0003800000 */
[----:B0-----:R-:W-:Y:S01]  /*7800*/  MOV R14, 0x0 ;  /* 0x00000000000e7802 */ /* 0x001fe20000000f00 */
[----:B------:R-:W-:Y:S01]  /*7810*/  ULDC.64 UR4, c[0x4][0x88] ;  /* 0x0100220000047ab9 */ /* 0x000fe20000000a00 */
[----:B------:R-:W-:Y:S01]  /*7820*/  ULDC.64 UR6, c[0x4][0x90] ;  /* 0x0100240000067ab9 */ /* 0x000fe20000000a00 */
[----:B------:R-:W-:Y:S02]  /*7830*/  IMAD.U32 R4, RZ, RZ, UR4 ;  /* 0x00000004ff047e24 */ /* 0x000fe4000f8e00ff */
[----:B------:R-:W-:Y:S01]  /*7840*/  IMAD.U32 R5, RZ, RZ, UR5 ;  /* 0x00000005ff057e24 */ /* 0x000fe2000f8e00ff */
[----:B------:R-:W0:Y:S01]  /*7850*/  LDC.64 R14, c[0x4][R14] ;  /* 0x010000000e0e7b82 */ /* 0x000e220000000a00 */
[----:B------:R-:W-:Y:S01]  /*7860*/  ULDC.64 UR4, c[0x4][0x20] ;  /* 0x0100080000047ab9 */ /* 0x000fe20000000a00 */
[----:B------:R-:W-:Y:S01]  /*7870*/  IMAD.U32 R6, RZ, RZ, UR6 ;  /* 0x00000006ff067e24 */ /* 0x000fe2000f8e00ff */
[----:B------:R-:W-:Y:S01]  /*7880*/  MOV R11, UR5 ;  /* 0x00000005000b7c02 */ /* 0x000fe20008000f00 */
[----:B------:R-:W-:-:S02]  /*7890*/  IMAD.U32 R7, RZ, RZ, UR7 ;  /* 0x00000007ff077e24 */ /* 0x000fc4000f8e00ff */
[----:B------:R-:W-:Y:S02]  /*78a0*/  IMAD.U32 R10, RZ, RZ, UR4 ;  /* 0x00000004ff0a7e24 */ /* 0x000fe4000f8e00ff */
[----:B------:R-:W-:Y:S02]  /*78b0*/  IMAD.MOV.U32 R8, RZ, RZ, 0x70 ;  /* 0x00000070ff087424 */ /* 0x000fe400078e00ff */
[----:B------:R-:W-:Y:S02]  /*78c0*/  IMAD.MOV.U32 R12, RZ, RZ, 0x1 ;  /* 0x00000001ff0c7424 */ /* 0x000fe400078e00ff */
[----:B------:R-:W-:-:S07]  /*78d0*/  IMAD.MOV.U32 R13, RZ, RZ, RZ ;  /* 0x000000ffff0d7224 */ /* 0x000fce00078e00ff */
[----:B------:R-:W-:-:S07]  /*78e0*/  LEPC R20, `(.L_x_472) ;  /* 0x000000001014794e */ /* 0x000fce0000000000 */
[----:B0-----:R-:W-:Y:S05]  /*78f0*/  CALL.ABS.NOINC R14 ;  /* 0x000000000e007343 */ /* 0x001fea0003c00000 */
.L_x_472:
[----:B------:R-:W-:Y:S01]  /*7900*/  ULDC.U8 UR4, c[0x0][0x410] ;  /* 0x0001040000047ab9 */ /* 0x000fe20000000000 */
[----:B------:R-:W-:Y:S01]  /*7910*/  BSSY B0, `(.L_x_473) ;  /* 0x0000399000007945 */ /* 0x000fe20003800000 */
[----:B------:R-:W-:Y:S01]  /*7920*/  ISETP.NE.AND P0, PT, RZ, UR4, PT ;  /* 0x00000004ff007c0c */ /* 0x000fe2000bf05270 */
[----:B------:R-:W-:-:S12]  /*7930*/  IMAD R6, R29, 0xc0, R140 ;  /* 0x000000c01d067824 */ /* 0x000fd800078e028c */
[----:B------:R-:W-:Y:S05]  /*7940*/  @!P0 BRA `(.L_x_474) ;  /* 0x0000001c00508947 */ /* 0x000fea0003800000 */
[----:B------:R-:W-:-:S03]  /*7950*/  UMOV UR4, 0xffffffff ;  /* 0xffffffff00047882 */ /* 0x000fc60000000000 */
[----:B------:R-:W-:Y:S05]  /*7960*/  BRA.DIV UR4, `(.L_x_475) ;  /* 0x0000012e04407947 */ /* 0x000fea000b800000 */
[----:B------:R1:W2:Y:S04]  /*7970*/  SHFL.IDX PT, R3, R25, RZ, 0x1e1f ;  /* 0x001e1fff19037589 */ /* 0x0002a800000e0000 */
[----:B------:R1:W3:Y:S04]  /*7980*/  SHFL.IDX PT, R0, R24, RZ, 0x1e1f ;  /* 0x001e1fff18007589 */ /* 0x0002e800000e0000 */
[----:B------:R1:W4:Y:S04]  /*7990*/  SHFL.IDX PT, R5, R27, RZ, 0x1e1f ;  /* 0x001e1fff1b057589 */ /* 0x00032800000e0000 */
[----:B------:R1:W0:Y:S02]  /*79a0*/  SHFL.IDX PT, R4, R26, RZ, 0x1e1f ;  /* 0x001e1fff1a047589 */ /* 0x00022400000e0000 */
.L_x_683:
[----:B------:R-:W-:Y:S01]  /*79b0*/  ULDC UR4, c[0x0][0x448] ;  /* 0x0001120000047ab9 */ /* 0x000fe20000000800 */
[----:B------:R-:W-:Y:S01]  /*79c0*/  BSSY B1, `(.L_x_476) ;  /* 0x000005a000017945 */ /* 0x000fe20003800000 */
[----:B------:R-:W-:Y:S01]  /*79d0*/  IMAD R45, R100, UR4, RZ ;  /* 0x00000004642d7c24 */ /* 0x000fe2000f8e02ff */
[----:B------:R-:W-:Y:S02]  /*79e0*/  CS2R R34, SRZ ;  /* 0x0000000000227805 */ /* 0x000fe4000001ff00 */
[----:B------:R-:W-:Y:S02]  /*79f0*/  CS2R R30, SRZ ;  /* 0x00000000001e7805 */ /* 0x000fe4000001ff00 */
[----:B-1----:R-:W-:Y:S02]  /*7a00*/  CS2R R26, SRZ ;  /* 0x00000000001a7805 */ /* 0x002fe4000001ff00 */
[----:B------:R-:W-:Y:S02]  /*7a10*/  CS2R R20, SRZ ;  /* 0x0000000000147805 */ /* 0x000fe4000001ff00 */
[----:B------:R-:W-:Y:S01]  /*7a20*/  ISETP.GE.AND P0, PT, R6, R45, PT ;  /* 0x0000002d0600720c */ /* 0x000fe20003f06270 */
[----:B------:R-:W-:Y:S01]  /*7a30*/  IMAD R45, R29, -0xc0, R45 ;  /* 0xffffff401d2d7824 */ /* 0x000fe200078e022d */
[----:B------:R-:W-:-:S02]  /*7a40*/  CS2R R12, SRZ ;  /* 0x00000000000c7805 */ /* 0x000fc4000001ff00 */
[----:B------:R-:W-:Y:S02]  /*7a50*/  CS2R R8, SRZ ;  /* 0x0000000000087805 */ /* 0x000fe4000001ff00 */
[----:B------:R-:W-:Y:S02]  /*7a60*/  CS2R R36, SRZ ;  /* 0x0000000000247805 */ /* 0x000fe4000001ff00 */
[----:B------:R-:W-:Y:S02]  /*7a70*/  CS2R R32, SRZ ;  /* 0x0000000000207805 */ /* 0x000fe4000001ff00 */
[----:B------:R-:W-:Y:S02]  /*7a80*/  CS2R R28, SRZ ;  /* 0x00000000001c7805 */ /* 0x000fe4000001ff00 */
[----:B------:R-:W-:Y:S02]  /*7a90*/  CS2R R24, SRZ ;  /* 0x0000000000187805 */ /* 0x000fe4000001ff00 */
[----:B0-----:R-:W-:-:S02]  /*7aa0*/  CS2R R14, SRZ ;  /* 0x00000000000e7805 */ /* 0x001fc4000001ff00 */
[----:B------:R-:W-:Y:S01]  /*7ab0*/  CS2R R10, SRZ ;  /* 0x00000000000a7805 */ /* 0x000fe2000001ff00 */
[----:B------:R-:W-:Y:S06]  /*7ac0*/  @P0 BRA `(.L_x_477) ;  /* 0x0000000400240947 */ /* 0x000fec0003800000 */
[----:B------:R-:W2:Y:S01]  /*7ad0*/  LDL R7, [R1+0x4c] ;  /* 0x00004c0001077983 */ /* 0x000ea20000100800 */
[----:B------:R-:W-:-:S03]  /*7ae0*/  ULDC UR4, c[0x0][0x3f4] ;  /* 0x0000fd0000047ab9 */ /* 0x000fc60000000800 */
[----:B------:R-:W4:Y:S04]  /*7af0*/  LDL R39, [R1+0x24] ;  /* 0x0000240001277983 */ /* 0x000f280000100800 */
[----:B------:R-:W4:Y:S04]  /*7b00*/  LDL R38, [R1+0x48] ;  /* 0x0000480001267983 */ /* 0x000f280000100800 */
[----:B------:R-:W4:Y:S04]  /*7b10*/  LDL R35, [R1+0x50] ;  /* 0x0000500001237983 */ /* 0x000f280000100800 */
[----:B------:R-:W4:Y:S04]  /*7b20*/  LDL R34, [R1+0x54] ;  /* 0x0000540001227983 */ /* 0x000f280000100800 */
[----:B------:R-:W4:Y:S04]  /*7b30*/  LDL R49, [R1+0xa0] ;  /* 0x0000a00001317983 */ /* 0x000f280000100800 */
[----:B------:R-:W4:Y:S01]  /*7b40*/  LDL R48, [R1+0xa4] ;  /* 0x0000a40001307983 */ /* 0x000f220000100800 */
[----:B------:R-:W-:-:S02]  /*7b50*/  CS2R R32, SRZ ;  /* 0x0000000000207805 */ /* 0x000fc4000001ff00 */
[----:B------:R-:W-:Y:S02]  /*7b60*/  CS2R R30, SRZ ;  /* 0x00000000001e7805 */ /* 0x000fe4000001ff00 */
[----:B------:R-:W-:Y:S02]  /*7b70*/  CS2R R28, SRZ ;  /* 0x00000000001c7805 */ /* 0x000fe4000001ff00 */
[----:B------:R-:W-:Y:S02]  /*7b80*/  CS2R R26, SRZ ;  /* 0x00000000001a7805 */ /* 0x000fe4000001ff00 */
[----:B------:R-:W-:Y:S02]  /*7b90*/  CS2R R24, SRZ ;  /* 0x0000000000187805 */ /* 0x000fe4000001ff00 */
[----:B------:R-:W-:Y:S02]  /*7ba0*/  CS2R R20, SRZ ;  /* 0x0000000000147805 */ /* 0x000fe4000001ff00 */
[----:B------:R-:W-:-:S02]  /*7bb0*/  CS2R R36, SRZ ;  /* 0x0000000000247805 */ /* 0x000fc4000001ff00 */
[C---:B--2---:R-:W-:Y:S01]  /*7bc0*/  ISETP.GE.AND P3, PT, R7.reuse, UR4, PT ;  /* 0x0000000407007c0c */ /* 0x044fe2000bf66270 */
[----:B------:R-:W-:Y:S01]  /*7bd0*/  IMAD.SHL.U32 R9, R7, 0x2, RZ ;  /* 0x0000000207097824 */ /* 0x000fe200078e00ff */
[----:B------:R-:W-:-:S04]  /*7be0*/  SHF.R.S32.HI R6, RZ, 0x1f, R7 ;  /* 0x0000001fff067819 */ /* 0x000fc80000011407 */
[----:B------:R-:W-:-:S07]  /*7bf0*/  SHF.L.U64.HI R10, R7, 0x1, R6 ;  /* 0x00000001070a7819 */ /* 0x000fce0000010206 */
[----:B---3--:R-:W-:Y:S02]  /*7c00*/  @!P3 IADD3 R6, P0, R0, R9, RZ ;  /* 0x000000090006b210 */ /* 0x008fe40007f1e0ff */
[----:B----4-:R-:W-:-:S03]  /*7c10*/  ISETP.GE.AND P1, PT, R39, UR4, PT ;  /* 0x0000000427007c0c */ /* 0x010fc6000bf26270 */
[--C-:B------:R-:W-:Y:S01]  /*7c20*/  @!P3 IMAD.X R7, R3, 0x1, R10.reuse, P0 ;  /* 0x000000010307b824 */ /* 0x100fe200000e060a */
[----:B------:R-:W-:Y:S01]  /*7c30*/  @!P3 IADD3 R8, P0, R4, R9, RZ ;  /* 0x000000090408b210 */ /* 0x000fe20007f1e0ff */
[----:B------:R-:W-:Y:S01]  /*7c40*/  IMAD.SHL.U32 R13, R39, 0x2, RZ ;  /* 0x00000002270d7824 */ /* 0x000fe200078e00ff */
[----:B------:R-:W-:Y:S02]  /*7c50*/  SHF.R.S32.HI R11, RZ, 0x1f, R39 ;  /* 0x0000001fff0b7819 */ /* 0x000fe40000011427 */
[----:B------:R0:W5:Y:S01]  /*7c60*/  @!P3 LD.E.64 R32, desc[UR42][R6.64] ;  /* 0x0000002a0620b980 */ /* 0x000162000c101b00 */
[----:B------:R-:W-:Y:S01]  /*7c70*/  @!P3 IMAD.X R9, R5, 0x1, R10, P0 ;  /* 0x000000010509b824 */ /* 0x000fe200000e060a */
[----:B------:R-:W-:Y:S02]  /*7c80*/  ISETP.GE.AND P0, PT, R38, UR4, PT ;  /* 0x0000000426007c0c */ /* 0x000fe4000bf06270 */
[----:B------:R-:W-:Y:S02]  /*7c90*/  SHF.L.U64.HI R14, R39, 0x1, R11 ;  /* 0x00000001270e7819 */ /* 0x000fe4000001020b */
[----:B------:R1:W5:Y:S01]  /*7ca0*/  @!P3 LD.E.64 R30, desc[UR42][R8.64] ;  /* 0x0000002a081eb980 */ /* 0x000362000c101b00 */
[----:B------:R-:W-:-:S02]  /*7cb0*/  @!P1 IADD3 R10, P2, R0, R13, RZ ;  /* 0x0000000d000a9210 */ /* 0x000fc40007f5e0ff */
[----:B------:R-:W-:Y:S01]  /*7cc0*/  @!P1 IADD3 R12, P3, R4, R13, RZ ;  /* 0x0000000d040c9210 */ /* 0x000fe20007f7e0ff */
[C---:B0-----:R-:W-:Y:S01]  /*7cd0*/  IMAD.SHL.U32 R7, R38.reuse, 0x2, RZ ;  /* 0x0000000226077824 */ /* 0x041fe200078e00ff */
[----:B------:R-:W-:Y:S01]  /*7ce0*/  SHF.R.S32.HI R15, RZ, 0x1f, R38 ;  /* 0x0000001fff0f7819 */ /* 0x000fe20000011426 */
[--C-:B------:R-:W-:Y:S02]  /*7cf0*/  @!P1 IMAD.X R11, R3, 0x1, R14.reuse, P2 ;  /* 0x00000001030b9824 */ /* 0x100fe400010e060e */
[----:B------:R-:W-:Y:S01]  /*7d00*/  @!P1 IMAD.X R13, R5, 0x1, R14, P3 ;  /* 0x00000001050d9824 */ /* 0x000fe200018e060e */
[----:B------:R-:W-:Y:S02]  /*7d10*/  SHF.L.U64.HI R6, R38, 0x1, R15 ;  /* 0x0000000126067819 */ /* 0x000fe4000001020f */
[-C--:B------:R-:W-:Y:S01]  /*7d20*/  @!P0 IADD3 R38, P2, R0, R7.reuse, RZ ;  /* 0x0000000700268210 */ /* 0x080fe20007f5e0ff */
[----:B------:R0:W5:Y:S01]  /*7d30*/  @!P1 LD.E.64 R28, desc[UR42][R10.64] ;  /* 0x0000002a0a1c9980 */ /* 0x000162000c101b00 */
[----:B-1----:R-:W-:-:S03]  /*7d40*/  @!P0 IADD3 R8, P3, R4, R7, RZ ;  /* 0x0000000704088210 */ /* 0x002fc60007f7e0ff */
[----:B------:R-:W5:Y:S01]  /*7d50*/  @!P1 LD.E.64 R26, desc[UR42][R12.64] ;  /* 0x0000002a0c1a9980 */ /* 0x000f62000c101b00 */
[--C-:B------:R-:W-:Y:S01]  /*7d60*/  @!P0 IMAD.X R39, R3, 0x1, R6.reuse, P2 ;  /* 0x0000000103278824 */ /* 0x100fe200010e0606 */
[----:B------:R-:W-:Y:S01]  /*7d70*/  ISETP.GE.AND P1, PT, R35, UR4, PT ;  /* 0x0000000423007c0c */ /* 0x000fe2000bf26270 */
[----:B------:R-:W-:Y:S01]  /*7d80*/  @!P0 IMAD.X R9, R5, 0x1, R6, P3 ;  /* 0x0000000105098824 */ /* 0x000fe200018e0606 */
[----:B------:R-:W-:Y:S02]  /*7d90*/  ISETP.GE.AND P2, PT, R138, UR4, PT ;  /* 0x000000048a007c0c */ /* 0x000fe4000bf46270 */
[----:B------:R-:W5:Y:S01]  /*7da0*/  @!P0 LD.E.64 R24, desc[UR42][R38.64] ;  /* 0x0000002a26188980 */ /* 0x000f62000c101b00 */
[----:B------:R-:W-:-:S03]  /*7db0*/  IMAD.SHL.U32 R7, R35, 0x2, RZ ;  /* 0x0000000223077824 */ /* 0x000fc600078e00ff */
[----:B------:R1:W5:Y:S01]  /*7dc0*/  @!P0 LD.E.64 R20, desc[UR42][R8.64] ;  /* 0x0000002a08148980 */ /* 0x000362000c101b00 */
[C---:B------:R-:W-:Y:S01]  /*7dd0*/  ISETP.GE.AND P0, PT, R34.reuse, UR4, PT ;  /* 0x0000000422007c0c */ /* 0x040fe2000bf06270 */
[----:B0-----:R-:W-:-:S03]  /*7de0*/  IMAD.SHL.U32 R11, R34, 0x2, RZ ;  /* 0x00000002220b7824 */ /* 0x001fc600078e00ff */
[-C--:B------:R-:W-:Y:S02]  /*7df0*/  @!P1 IADD3 R40, P4, R0, R7.reuse, RZ ;  /* 0x0000000700289210 */ /* 0x080fe40007f9e0ff */
[----:B------:R-:W-:Y:S01]  /*7e00*/  @!P1 IADD3 R6, P3, R4, R7, RZ ;  /* 0x0000000704069210 */ /* 0x000fe20007f7e0ff */
[----:B------:R-:W-:-:S04]  /*7e10*/  @!P2 IMAD.WIDE R46, R138, 0x2, R4 ;  /* 0x000000028a2ea825 */ /* 0x000fc800078e0204 */
[----:B-1----:R-:W-:Y:S02]  /*7e20*/  @!P2 IMAD.MOV.U32 R8, RZ, RZ, R0 ;  /* 0x000000ffff08a224 */ /* 0x002fe400078e0000 */
[----:B------:R-:W-:Y:S01]  /*7e30*/  @!P2 IMAD.MOV.U32 R9, RZ, RZ, R3 ;  /* 0x000000ffff09a224 */ /* 0x000fe200078e0003 */
[-C--:B------:R-:W-:Y:S01]  /*7e40*/  @!P0 IADD3 R4, P5, R4, R11.reuse, RZ ;  /* 0x0000000b04048210 */ /* 0x080fe20007fbe0ff */
[----:B------:R-:W-:Y:S01]  /*7e50*/  @!P1 IMAD.X R41, R3, 0x1, R49, P4 ;  /* 0x0000000103299824 */ /* 0x000fe200020e0631 */
[----:B------:R-:W-:Y:S01]  /*7e60*/  @!P0 IADD3 R38, P4, R0, R11, RZ ;  /* 0x0000000b00268210 */ /* 0x000fe20007f9e0ff */
[----:B------:R-:W-:Y:S01]  /*7e70*/  @!P2 IMAD.WIDE R42, R138, 0x2, R8 ;  /* 0x000000028a2aa825 */ /* 0x000fe200078e0208 */
[----:B------:R-:W-:Y:S02]  /*7e80*/  CS2R R14, SRZ ;  /* 0x00000000000e7805 */ /* 0x000fe4000001ff00 */
[----:B------:R-:W-:Y:S02]  /*7e90*/  CS2R R34, SRZ ;  /* 0x0000000000227805 */ /* 0x000fe4000001ff00 */
[----:B------:R-:W-:Y:S01]  /*7ea0*/  CS2R R12, SRZ ;  /* 0x00000000000c7805 */ /* 0x000fe2000001ff00 */
[----:B------:R-:W-:Y:S01]  /*7eb0*/  @!P1 IMAD.X R7, R5, 0x1, R49, P3 ;  /* 0x0000000105079824 */ /* 0x000fe200018e0631 */
[----:B------:R-:W-:-:S02]  /*7ec0*/  CS2R R10, SRZ ;  /* 0x00000000000a7805 */ /* 0x000fc4000001ff00 */
[----:B------:R-:W-:Y:S01]  /*7ed0*/  CS2R R8, SRZ ;  /* 0x0000000000087805 */ /* 0x000fe2000001ff00 */
[--C-:B------:R-:W-:Y:S01]  /*7ee0*/  @!P0 IMAD.X R39, R3, 0x1, R48.reuse, P4 ;  /* 0x0000000103278824 */ /* 0x100fe200020e0630 */
[----:B------:R0:W5:Y:S01]  /*7ef0*/  @!P2 LD.E.64 R36, desc[UR42][R42.64] ;  /* 0x0000002a2a24a980 */ /* 0x000162000c101b00 */
[----:B------:R-:W-:-:S03]  /*7f00*/  @!P0 IMAD.X R5, R5, 0x1, R48, P5 ;  /* 0x0000000105058824 */ /* 0x000fc600028e0630 */
[----:B------:R0:W5:Y:S04]  /*7f10*/  @!P2 LD.E.64 R34, desc[UR42][R46.64] ;  /* 0x0000002a2e22a980 */ /* 0x000168000c101b00 */
[----:B------:R0:W5:Y:S04]  /*7f20*/  @!P1 LD.E.64 R14, desc[UR42][R40.64] ;  /* 0x0000002a280e9980 */ /* 0x000168000c101b00 */
[----:B------:R0:W5:Y:S04]  /*7f30*/  @!P1 LD.E.64 R12, desc[UR42][R6.64] ;  /* 0x0000002a060c9980 */ /* 0x000168000c101b00 */
[----:B------:R0:W5:Y:S04]  /*7f40*/  @!P0 LD.E.64 R10, desc[UR42][R38.64] ;  /* 0x0000002a260a8980 */ /* 0x000168000c101b00 */
[----:B------:R0:W5:Y:S02]  /*7f50*/  @!P0 LD.E.64 R8, desc[UR42][R4.64] ;  /* 0x0000002a04088980 */ /* 0x000164000c101b00 */
.L_x_477:
[----:B------:R-:W-:Y:S05]  /*7f60*/  BSYNC B1 ;  /* 0x0000000000017941 */ /* 0x000fea0003800000 */
.L_x_476:
[----:B------:R-:W-:Y:S01]  /*7f70*/  ULEA.HI UR4, UR37, UR37, URZ, 0x1 ;  /* 0x0000002525047291 */ /* 0x000fe2000f8f083f */
[----:B--2--5:R-:W-:Y:S01]  /*7f80*/  IMAD.MOV.U32 R3, RZ, RZ, R35 ;  /* 0x000000ffff037224 */ /* 0x024fe200078e0023 */
[----:B------:R-:W-:Y:S01]  /*7f90*/  VIMNMX R45, R45, 0xc0, PT ;  /* 0x000000c02d2d7848 */ /* 0x000fe20003fe0100 */
[----:B---3--:R-:W-:Y:S01]  /*7fa0*/  IMAD.MOV.U32 R0, RZ, RZ, R34 ;  /* 0x000000ffff007224 */ /* 0x008fe200078e0022 */
[----:B------:R-:W-:Y:S01]  /*7fb0*/  ULOP3.LUT UR4, UR4, 0xfffffffe, URZ, 0xc0, !UPT ;  /* 0xfffffffe04047892 */ /* 0x000fe2000f8ec03f */
[----:B0-----:R-:W-:Y:S01]  /*7fc0*/  IMAD.MOV.U32 R4, RZ, RZ, R30 ;  /* 0x000000ffff047224 */ /* 0x001fe200078e001e */
[----:B------:R-:W-:Y:S01]  /*7fd0*/  PRMT R57, R3, 0x7610, R57 ;  /* 0x0000761003397816 */ /* 0x000fe20000000039 */
[----:B----4-:R-:W-:Y:S01]  /*7fe0*/  IMAD.MOV.U32 R5, RZ, RZ, R27 ;  /* 0x000000ffff057224 */ /* 0x010fe200078e001b */
[----:B------:R-:W-:Y:S01]  /*7ff0*/  UIADD3 UR4, UR37, -UR4, URZ ;  /* 0x8000000425047290 */ /* 0x000fe2000fffe03f */
[----:B------:R-:W-:Y:S01]  /*8000*/  PRMT R38, R38, 0x5410, R0 ;  /* 0x0000541026267816 */ /* 0x000fe20000000000 */
[----:B------:R-:W-:Y:S01]  /*8010*/  IMAD.MOV.U32 R0, RZ, RZ, R31 ;  /* 0x000000ffff007224 */ /* 0x000fe200078e001f */
[----:B------:R-:W-:Y:S01]  /*8020*/  PRMT R64, R4, 0x7610, R64 ;  /* 0x0000761004407816 */ /* 0x000fe20000000040 */
[----:B------:R-:W-:Y:S01]  /*8030*/  IMAD.MOV.U32 R6, RZ, RZ, R13 ;  /* 0x000000ffff067224 */ /* 0x000fe200078e000d */
[----:B------:R-:W-:Y:S01]  /*8040*/  MOV R4, R26 ;  /* 0x0000001a00047202 */ /* 0x000fe20000000f00 */
[----:B------:R-:W-:Y:S01]  /*8050*/  IMAD.U32 R3, RZ, RZ, UR4 ;  /* 0x00000004ff037e24 */ /* 0x000fe2000f8e00ff */
[----:B------:R-:W-:Y:S01]  /*8060*/  PRMT R65, R0, 0x7610, R65 ;  /* 0x0000761000417816 */ /* 0x000fe20000000041 */
[----:B------:R-:W-:Y:S01]  /*8070*/  IMAD.MOV.U32 R0, RZ, RZ, R20 ;  /* 0x000000ffff007224 */ /* 0x000fe200078e0014 */
[----:B------:R-:W-:Y:S01]  /*8080*/  PRMT R51, R4, 0x7610, R51 ;  /* 0x0000761004337816 */ /* 0x000fe20000000033 */
[----:B------:R-:W-:Y:S01]  /*8090*/  IMAD.MOV.U32 R4, RZ, RZ, R21 ;  /* 0x000000ffff047224 */ /* 0x000fe200078e0015 */
[----:B------:R-:W-:Y:S01]  /*80a0*/  SHF.L.U32 R3, R3, 0x1f, RZ ;  /* 0x0000001f03037819 */ /* 0x000fe200000006ff */
[----:B------:R-:W-:Y:S01]  /*80b0*/  BSSY B1, `(.L_x_478) ;  /* 0x0000023000017945 */ /* 0x000fe20003800000 */
[----:B------:R-:W-:Y:S01]  /*80c0*/  PRMT R52, R5, 0x7610, R52 ;  /* 0x0000761005347816 */ /* 0x000fe20000000034 */
[----:B------:R-:W-:Y:S01]  /*80d0*/  IMAD.MOV.U32 R5, RZ, RZ, R12 ;  /* 0x000000ffff057224 */ /* 0x000fe200078e000c */
[----:B------:R-:W0:Y:S01]  /*80e0*/  SYNCS.PHASECHK.TRANS64.TRYWAIT P0, [R2+URZ+0x2d800], R3 ;  /* 0x02d80003020075a7 */ /* 0x000e22000800017f */
[----:B------:R-:W-:Y:S01]  /*80f0*/  PRMT R47, R0, 0x7610, R47 ;  /* 0x00007610002f7816 */ /* 0x000fe2000000002f */
[----:B------:R-:W-:Y:S01]  /*8100*/  IMAD.MOV.U32 R0, RZ, RZ, R8 ;  /* 0x000000ffff007224 */ /* 0x000fe200078e0008 */
        /* <DEDUP_REMOVED lines=20> */
[----:B------:R-:W-:Y:S01]  /*8250*/  ISETP.GE.AND P1, PT, R140, R45, PT ;  /* 0x0000002d8c00720c */ /* 0x000fe20003f26270 */
[----:B------:R-:W-:Y:S01]  /*8260*/  IMAD.MOV.U32 R6, RZ, RZ, R15 ;  /* 0x000000ffff067224 */ /* 0x000fe200078e000f */
[----:B------:R-:W-:Y:S01]  /*8270*/  PRMT R49, R0, 0x7610, R49 ;  /* 0x0000761000317816 */ /* 0x000fe20000000031 */
[----:B------:R-:W-:Y:S01]  /*8280*/  IMAD.MOV.U32 R0, RZ, RZ, R10 ;  /* 0x000000ffff007224 */ /* 0x000fe200078e000a */
[----:B------:R-:W-:Y:S01]  /*8290*/  PRMT R50, R4, 0x7610, R50 ;  /* 0x0000761004327816 */ /* 0x000fe20000000032 */
[----:B------:R-:W-:Y:S01]  /*82a0*/  IMAD.MOV.U32 R4, RZ, RZ, R11 ;  /* 0x000000ffff047224 */ /* 0x000fe200078e000b */
[----:B------:R-:W-:-:S02]  /*82b0*/  PRMT R45, R5, 0x7610, R45 ;  /* 0x00007610052d7816 */ /* 0x000fc4000000002d */
[----:B------:R-:W-:Y:S01]  /*82c0*/  PRMT R46, R6, 0x7610, R46 ;  /* 0x00007610062e7816 */ /* 0x000fe2000000002e */
[----:B0-----:R-:W-:Y:S06]  /*82d0*/  @!P0 BRA `(.L_x_479) ;  /* 0x0000012400588947 */ /* 0x001fec0003800000 */
.L_x_684:
[----:B------:R-:W-:Y:S05]  /*82e0*/  BSYNC B1 ;  /* 0x0000000000017941 */ /* 0x000fea0003800000 */
.L_x_478:
[----:B------:R-:W-:Y:S02]  /*82f0*/  PRMT R40, R0, 0x7610, R40 ;  /* 0x0000761000287816 */ /* 0x000fe40000000028 */
[----:B------:R-:W-:Y:S01]  /*8300*/  PRMT R41, R4, 0x7610, R41 ;  /* 0x0000761004297816 */ /* 0x000fe20000000029 */
[----:B------:R-:W-:Y:S06]  /*8310*/  @P1 BRA `(.L_x_480) ;  /* 0x0000002c00e01947 */ /* 0x000fec0003800000 */
[----:B------:R-:W0:Y:S01]  /*8320*/  LDL R61, [R1+0x78] ;  /* 0x00007800013d7983 */ /* 0x000e220000100800 */
[----:B------:R-:W1:Y:S03]  /*8330*/  LDC R5, c[0x0][0x3f4] ;  /* 0x0000fd00ff057b82 */ /* 0x000e660000000800 */
[----:B------:R-:W2:Y:S04]  /*8340*/  LDL R59, [R1+0x4c] ;  /* 0x00004c00013b7983 */ /* 0x000ea80000100800 */
[----:B------:R-:W3:Y:S04]  /*8350*/  LDL R58, [R1+0x24] ;  /* 0x00002400013a7983 */ /* 0x000ee80000100800 */
[----:B------:R-:W4:Y:S04]  /*8360*/  LDL R56, [R1+0x48] ;  /* 0x0000480001387983 */ /* 0x000f280000100800 */
[----:B------:R-:W5:Y:S04]  /*8370*/  LDL R55, [R1+0x50] ;  /* 0x0000500001377983 */ /* 0x000f680000100800 */
[----:B------:R-:W5:Y:S04]  /*8380*/  LDL R7, [R1+0x54] ;  /* 0x0000540001077983 */ /* 0x000f680000100800 */
[----:B------:R-:W5:Y:S01]  /*8390*/  LDL R6, [R1+0x7c] ;  /* 0x00007c0001067983 */ /* 0x000f620000100800 */
[-C--:B-1----:R-:W-:Y:S01]  /*83a0*/  ISETP.GE.AND P6, PT, R138, R5.reuse, PT ;  /* 0x000000058a00720c */ /* 0x082fe20003fc6270 */
[----:B------:R-:W-:Y:S01]  /*83b0*/  BSSY B1, `(.L_x_481) ;  /* 0x0000038000017945 */ /* 0x000fe20003800000 */
[----:B0-----:R-:W-:Y:S01]  /*83c0*/  IMAD R3, R61, 0x2, R2 ;  /* 0x000000023d037824 */ /* 0x001fe200078e0202 */
[----:B--2---:R-:W-:-:S03]  /*83d0*/  ISETP.GE.AND P0, PT, R59, R5, PT ;  /* 0x000000053b00720c */ /* 0x004fc60003f06270 */
[----:B------:R-:W-:Y:S01]  /*83e0*/  VIADD R0, R3, 0x20 ;  /* 0x0000002003007836 */ /* 0x000fe20000000000 */
[-C--:B---3--:R-:W-:Y:S02]  /*83f0*/  ISETP.GE.AND P1, PT, R58, R5.reuse, PT ;  /* 0x000000053a00720c */ /* 0x088fe40003f26270 */
[-C--:B----4-:R-:W-:Y:S02]  /*8400*/  ISETP.GE.AND P2, PT, R56, R5.reuse, PT ;  /* 0x000000053800720c */ /* 0x090fe40003f46270 */
[-C--:B-----5:R-:W-:Y:S02]  /*8410*/  ISETP.GE.AND P3, PT, R55, R5.reuse, PT ;  /* 0x000000053700720c */ /* 0x0a0fe40003f66270 */
[----:B------:R-:W-:Y:S02]  /*8420*/  ISETP.GE.AND P4, PT, R7, R5, PT ;  /* 0x000000050700720c */ /* 0x000fe40003f86270 */
[----:B------:R-:W-:Y:S01]  /*8430*/  LOP3.LUT P5, RZ, R6, 0x2, RZ, 0xc0, !PT ;  /* 0x0000000206ff7812 */ /* 0x000fe200078ac0ff */
[----:B------:R-:W-:-:S12]  /*8440*/  @P6 BRA `(.L_x_482) ;  /* 0x0000000000b86947 */ /* 0x000fd80003800000 */
[----:B------:R-:W0:Y:S01]  /*8450*/  LDS.128 R4, [R3+0xc400] ;  /* 0x00c4000003047984 */ /* 0x000e220000000c00 */
[----:B------:R-:W-:Y:S02]  /*8460*/  SHF.R.U32.HI R59, RZ, 0x10, R35 ;  /* 0x00000010ff3b7819 */ /* 0x000fe40000011623 */
[--C-:B------:R-:W-:Y:S02]  /*8470*/  SHF.R.U32.HI R56, RZ, 0x10, R37.reuse ;  /* 0x00000010ff387819 */ /* 0x100fe40000011625 */
[----:B------:R-:W-:Y:S02]  /*8480*/  SHF.R.U64 R55, R36, 0x10, R37 ;  /* 0x0000001024377819 */ /* 0x000fe40000001225 */
[----:B------:R-:W-:Y:S02]  /*8490*/  PRMT R59, R57, 0x5410, R59 ;  /* 0x00005410393b7816 */ /* 0x000fe4000000003b */
[----:B------:R-:W-:Y:S02]  /*84a0*/  PRMT R56, R39, 0x5432, R56 ;  /* 0x0000543227387816 */ /* 0x000fe40000000038 */
[----:B------:R-:W-:-:S02]  /*84b0*/  SHF.R.U64 R58, R34, 0x10, R35 ;  /* 0x00000010223a7819 */ /* 0x000fc40000001223 */
[----:B------:R-:W-:Y:S01]  /*84c0*/  PRMT R55, R60, 0x5410, R55 ;  /* 0x000054103c377816 */ /* 0x000fe20000000037 */
[C---:B------:R-:W-:Y:S01]  /*84d0*/  IMAD.U32 R60, R59.reuse, 0x10000, RZ ;  /* 0x000100003b3c7824 */ /* 0x040fe200078e00ff */
[C---:B------:R-:W-:Y:S02]  /*84e0*/  SHF.L.U32 R57, R56.reuse, 0x10, RZ ;  /* 0x0000001038397819 */ /* 0x040fe400000006ff */
[----:B------:R-:W-:Y:S02]  /*84f0*/  LOP3.LUT R59, R59, 0xffff0000, RZ, 0xc0, !PT ;  /* 0xffff00003b3b7812 */ /* 0x000fe400078ec0ff */
[----:B------:R-:W-:Y:S02]  /*8500*/  LOP3.LUT R56, R56, 0xffff0000, RZ, 0xc0, !PT ;  /* 0xffff000038387812 */ /* 0x000fe400078ec0ff */
[----:B------:R-:W-:Y:S02]  /*8510*/  PRMT R58, R38, 0x5432, R58 ;  /* 0x00005432263a7816 */ /* 0x000fe4000000003a */
[C---:B0-----:R-:W-:Y:S01]  /*8520*/  LOP3.LUT R35, R6.reuse, 0xffff0000, RZ, 0xc0, !PT ;  /* 0xffff000006237812 */ /* 0x041fe200078ec0ff */
[----:B------:R-:W-:Y:S01]  /*8530*/  IMAD.U32 R34, R6, 0x10000, RZ ;  /* 0x0001000006227824 */ /* 0x000fe200078e00ff */
[C---:B------:R-:W-:Y:S01]  /*8540*/  LOP3.LUT R37, R7.reuse, 0xffff0000, RZ, 0xc0, !PT ;  /* 0xffff000007257812 */ /* 0x040fe200078ec0ff */
[----:B------:R-:W-:-:S02]  /*8550*/  IMAD.U32 R36, R7, 0x10000, RZ ;  /* 0x0001000007247824 */ /* 0x000fc400078e00ff */
[C---:B------:R-:W-:Y:S01]  /*8560*/  FMUL.FTZ R61, R35.reuse, R60 ;  /* 0x0000003c233d7220 */ /* 0x040fe20000410000 */
[----:B------:R-:W-:Y:S01]  /*8570*/  FMUL.FTZ R35, R35, R57 ;  /* 0x0000003923237220 */ /* 0x000fe20000410000 */
[C---:B------:R-:W-:Y:S01]  /*8580*/  FMUL.FTZ R63, R37.reuse, R59 ;  /* 0x0000003b253f7220 */ /* 0x040fe20000410000 */
[----:B------:R-:W-:Y:S02]  /*8590*/  IMAD.U32 R6, R4, 0x10000, RZ ;  /* 0x0001000004067824 */ /* 0x000fe400078e00ff */
[C---:B------:R-:W-:Y:S01]  /*85a0*/  FFMA.FTZ R61, R34.reuse, R57, -R61 ;  /* 0x00000039223d7223 */ /* 0x040fe2000001083d */
[----:B------:R-:W-:Y:S01]  /*85b0*/  FMUL.FTZ R57, R37, R56 ;  /* 0x0000003825397220 */ /* 0x000fe20000410000 */
[----:B------:R-:W-:Y:S02]  /*85c0*/  IMAD.U32 R7, R5, 0x10000, RZ ;  /* 0x0001000005077824 */ /* 0x000fe400078e00ff */
[----:B------:R-:W-:Y:S01]  /*85d0*/  FFMA.FTZ R60, R34, R60, R35 ;  /* 0x0000003c223c7223 */ /* 0x000fe20000010023 */
[----:B------:R-:W-:Y:S01]  /*85e0*/  IMAD.U32 R37, R58, 0x10000, RZ ;  /* 0x000100003a257824 */ /* 0x000fe200078e00ff */
[----:B------:R-:W-:Y:S01]  /*85f0*/  LOP3.LUT R4, R4, 0xffff0000, RZ, 0xc0, !PT ;  /* 0xffff000004047812 */ /* 0x000fe200078ec0ff */
[----:B------:R-:W-:Y:S01]  /*8600*/  IMAD.U32 R35, R55, 0x10000, RZ ;  /* 0x0001000037237824 */ /* 0x000fe200078e00ff */
[----:B------:R-:W-:Y:S01]  /*8610*/  LOP3.LUT R5, R5, 0xffff0000, RZ, 0xc0, !PT ;  /* 0xffff000005057812 */ /* 0x000fe200078ec0ff */
[----:B------:R-:W-:Y:S01]  /*8620*/  FFMA.FTZ R63, R36, R56, -R63 ;  /* 0x00000038243f7223 */ /* 0x000fe2000001083f */
[----:B------:R-:W-:Y:S01]  /*8630*/  LOP3.LUT R58, R58, 0xffff0000, RZ, 0xc0, !PT ;  /* 0xffff00003a3a7812 */ /* 0x000fe200078ec0ff */
[----:B------:R-:W-:Y:S01]  /*8640*/  FFMA.FTZ R62, R36, R59, R57 ;  /* 0x0000003b243e7223 */ /* 0x000fe20000010039 */
[----:B------:R-:W-:Y:S01]  /*8650*/  LOP3.LUT R34, R55, 0xffff0000, RZ, 0xc0, !PT ;  /* 0xffff000037227812 */ /* 0x000fe200078ec0ff */
[C---:B------:R-:W-:Y:S01]  /*8660*/  FMUL.FTZ R55, R4.reuse, R37 ;  /* 0x0000002504377220 */ /* 0x040fe20000410000 */
[----:B------:R-:W-:Y:S01]  /*8670*/  FMUL.FTZ R36, R4, R35 ;  /* 0x0000002304247220 */ /* 0x000fe20000410000 */
[----:B------:R-:W-:-:S02]  /*8680*/  FMUL.FTZ R56, R5, R58 ;  /* 0x0000003a05387220 */ /* 0x000fc40000410000 */
[-C--:B------:R-:W-:Y:S01]  /*8690*/  FMUL.FTZ R57, R5, R34.reuse ;  /* 0x0000002205397220 */ /* 0x080fe20000410000 */
[C---:B------:R-:W-:Y:S01]  /*86a0*/  FFMA.FTZ R4, R6.reuse, R35, -R55 ;  /* 0x0000002306047223 */ /* 0x040fe20000010837 */
[----:B------:R-:W-:Y:S01]  /*86b0*/  FFMA.FTZ R37, R6, R37, R36 ;  /* 0x0000002506257223 */ /* 0x000fe20000010024 */
[C---:B------:R-:W-:Y:S01]  /*86c0*/  FFMA.FTZ R5, R7.reuse, R34, -R56 ;  /* 0x0000002207057223 */ /* 0x040fe20000010838 */
[----:B------:R-:W-:Y:S01]  /*86d0*/  FFMA.FTZ R58, R7, R58, R57 ;  /* 0x0000003a073a7223 */ /* 0x000fe20000010039 */
[----:B------:R-:W-:Y:S02]  /*86e0*/  F2FP.BF16.F32.PACK_AB R6, R60, R61 ;  /* 0x0000003d3c06723e */ /* 0x000fe400000010ff */
[----:B------:R-:W-:Y:S02]  /*86f0*/  F2FP.BF16.F32.PACK_AB R7, R62, R63 ;  /* 0x0000003f3e07723e */ /* 0x000fe400000010ff */
[----:B------:R-:W-:Y:S02]  /*8700*/  F2FP.BF16.F32.PACK_AB R4, R37, R4 ;  /* 0x000000042504723e */ /* 0x000fe400000010ff */
[----:B------:R-:W-:-:S05]  /*8710*/  F2FP.BF16.F32.PACK_AB R5, R58, R5 ;  /* 0x000000053a05723e */ /* 0x000fca00000010ff */
[----:B------:R0:W-:Y:S02]  /*8720*/  STS.128 [R3+0xc400], R4 ;  /* 0x00c4000403007388 */ /* 0x0001e40000000c00 */
.L_x_482:
[----:B------:R-:W-:Y:S05]  /*8730*/  BSYNC B1 ;  /* 0x0000000000017941 */ /* 0x000fea0003800000 */
.L_x_481:
[----:B------:R-:W-:Y:S01]  /*8740*/  BSSY B1, `(.L_x_483) ;  /* 0x0000031000017945 */ /* 0x000fe20003800000 */
[----:B------:R-:W-:-:S03]  /*8750*/  @P5 VIADD R0, R3, 0xffffffe0 ;  /* 0xffffffe003005836 */ /* 0x000fc60000000000 */
[----:B------:R-:W-:Y:S05]  /*8760*/  @P0 BRA `(.L_x_484) ;  /* 0x0000000000b80947 */ /* 0x000fea0003800000 */
[----:B0-----:R-:W0:Y:S01]  /*8770*/  LDS.128 R4, [R0+0xc400] ;  /* 0x00c4000000047984 */ /* 0x001e220000000c00 */
[----:B------:R-:W-:Y:S02]  /*8780*/  SHF.R.U32.HI R55, RZ, 0x10, R31 ;  /* 0x00000010ff377819 */ /* 0x000fe4000001161f */
[----:B------:R-:W-:Y:S02]  /*8790*/  SHF.R.U32.HI R35, RZ, 0x10, R33 ;  /* 0x00000010ff237819 */ /* 0x000fe40000011621 */
[----:B------:R-:W-:Y:S02]  /*87a0*/  PRMT R55, R65, 0x5410, R55 ;  /* 0x0000541041377816 */ /* 0x000fe40000000037 */
[----:B------:R-:W-:Y:S02]  /*87b0*/  PRMT R35, R66, 0x5410, R35 ;  /* 0x0000541042237816 */ /* 0x000fe40000000023 */
[----:B------:R-:W-:Y:S01]  /*87c0*/  SHF.R.U64 R37, R30, 0x10, R31 ;  /* 0x000000101e257819 */ /* 0x000fe2000000121f */
[----:B------:R-:W-:Y:S01]  /*87d0*/  IMAD.U32 R56, R55, 0x10000, RZ ;  /* 0x0001000037387824 */ /* 0x000fe200078e00ff */
[----:B------:R-:W-:Y:S01]  /*87e0*/  SHF.R.U64 R34, R32, 0x10, R33 ;  /* 0x0000001020227819 */ /* 0x000fe20000001221 */
[----:B------:R-:W-:Y:S01]  /*87f0*/  IMAD.U32 R36, R35, 0x10000, RZ ;  /* 0x0001000023247824 */ /* 0x000fe200078e00ff */
[----:B------:R-:W-:-:S02]  /*8800*/  LOP3.LUT R55, R55, 0xffff0000, RZ, 0xc0, !PT ;  /* 0xffff000037377812 */ /* 0x000fc400078ec0ff */
[----:B------:R-:W-:Y:S02]  /*8810*/  PRMT R34, R40, 0x5432, R34 ;  /* 0x0000543228227816 */ /* 0x000fe40000000022 */
[----:B------:R-:W-:Y:S02]  /*8820*/  LOP3.LUT R35, R35, 0xffff0000, RZ, 0xc0, !PT ;  /* 0xffff000023237812 */ /* 0x000fe400078ec0ff */
[----:B------:R-:W-:Y:S02]  /*8830*/  PRMT R37, R64, 0x5410, R37 ;  /* 0x0000541040257816 */ /* 0x000fe40000000025 */
[C---:B0-----:R-:W-:Y:S01]  /*8840*/  LOP3.LUT R31, R6.reuse, 0xffff0000, RZ, 0xc0, !PT ;  /* 0xffff0000061f7812 */ /* 0x041fe200078ec0ff */
[----:B------:R-:W-:Y:S01]  /*8850*/  IMAD.U32 R30, R6, 0x10000, RZ ;  /* 0x00010000061e7824 */ /* 0x000fe200078e00ff */
[C---:B------:R-:W-:Y:S01]  /*8860*/  LOP3.LUT R33, R7.reuse, 0xffff0000, RZ, 0xc0, !PT ;  /* 0xffff000007217812 */ /* 0x040fe200078ec0ff */
[----:B------:R-:W-:Y:S02]  /*8870*/  IMAD.U32 R32, R7, 0x10000, RZ ;  /* 0x0001000007207824 */ /* 0x000fe400078e00ff */
[C---:B------:R-:W-:Y:S01]  /*8880*/  FMUL.FTZ R57, R31.reuse, R56 ;  /* 0x000000381f397220 */ /* 0x040fe20000410000 */
[----:B------:R-:W-:Y:S01]  /*8890*/  FMUL.FTZ R31, R31, R36 ;  /* 0x000000241f1f7220 */ /* 0x000fe20000410000 */
[C---:B------:R-:W-:Y:S01]  /*88a0*/  IMAD.U32 R6, R4.reuse, 0x10000, RZ ;  /* 0x0001000004067824 */ /* 0x040fe200078e00ff */
[----:B------:R-:W-:Y:S01]  /*88b0*/  LOP3.LUT R4, R4, 0xffff0000, RZ, 0xc0, !PT ;  /* 0xffff000004047812 */ /* 0x000fe200078ec0ff */
[----:B------:R-:W-:-:S02]  /*88c0*/  IMAD.U32 R7, R5, 0x10000, RZ ;  /* 0x0001000005077824 */ /* 0x000fc400078e00ff */
[C---:B------:R-:W-:Y:S01]  /*88d0*/  FFMA.FTZ R56, R30.reuse, R56, R31 ;  /* 0x000000381e387223 */ /* 0x040fe2000001001f */
[----:B------:R-:W-:Y:S01]  /*88e0*/  FFMA.FTZ R57, R30, R36, -R57 ;  /* 0x000000241e397223 */ /* 0x000fe20000010839 */
[C---:B------:R-:W-:Y:S01]  /*88f0*/  IMAD.U32 R31, R34.reuse, 0x10000, RZ ;  /* 0x00010000221f7824 */ /* 0x040fe200078e00ff */
[----:B------:R-:W-:Y:S01]  /*8900*/  LOP3.LUT R5, R5, 0xffff0000, RZ, 0xc0, !PT ;  /* 0xffff000005057812 */ /* 0x000fe200078ec0ff */
[C---:B------:R-:W-:Y:S01]  /*8910*/  FMUL.FTZ R59, R33.reuse, R55 ;  /* 0x00000037213b7220 */ /* 0x040fe20000410000 */
[-C--:B------:R-:W-:Y:S01]  /*8920*/  FMUL.FTZ R61, R33, R35.reuse ;  /* 0x00000023213d7220 */ /* 0x080fe20000410000 */
[C---:B------:R-:W-:Y:S01]  /*8930*/  LOP3.LUT R30, R37.reuse, 0xffff0000, RZ, 0xc0, !PT ;  /* 0xffff0000251e7812 */ /* 0x040fe200078ec0ff */
[----:B------:R-:W-:Y:S01]  /*8940*/  IMAD.U32 R33, R37, 0x10000, RZ ;  /* 0x0001000025217824 */ /* 0x000fe200078e00ff */
[----:B------:R-:W-:Y:S01]  /*8950*/  LOP3.LUT R34, R34, 0xffff0000, RZ, 0xc0, !PT ;  /* 0xffff000022227812 */ /* 0x000fe200078ec0ff */
[C---:B------:R-:W-:Y:S01]  /*8960*/  FFMA.FTZ R59, R32.reuse, R35, -R59 ;  /* 0x00000023203b7223 */ /* 0x040fe2000001083b */
[----:B------:R-:W-:Y:S01]  /*8970*/  FFMA.FTZ R58, R32, R55, R61 ;  /* 0x00000037203a7223 */ /* 0x000fe2000001003d */
[C---:B------:R-:W-:Y:S01]  /*8980*/  FMUL.FTZ R35, R4.reuse, R33 ;  /* 0x0000002104237220 */ /* 0x040fe20000410000 */
[-C--:B------:R-:W-:Y:S01]  /*8990*/  FMUL.FTZ R32, R4, R31.reuse ;  /* 0x0000001f04207220 */ /* 0x080fe20000410000 */
[C---:B------:R-:W-:Y:S01]  /*89a0*/  FMUL.FTZ R36, R5.reuse, R30 ;  /* 0x0000001e05247220 */ /* 0x040fe20000410000 */
[-C--:B------:R-:W-:Y:S01]  /*89b0*/  FMUL.FTZ R37, R5, R34.reuse ;  /* 0x0000002205257220 */ /* 0x080fe20000410000 */
[C---:B------:R-:W-:Y:S01]  /*89c0*/  FFMA.FTZ R4, R6.reuse, R31, -R35 ;  /* 0x0000001f06047223 */ /* 0x040fe20000010823 */
[----:B------:R-:W-:Y:S01]  /*89d0*/  FFMA.FTZ R33, R6, R33, R32 ;  /* 0x0000002106217223 */ /* 0x000fe20000010020 */
[C---:B------:R-:W-:Y:S01]  /*89e0*/  FFMA.FTZ R5, R7.reuse, R34, -R36 ;  /* 0x0000002207057223 */ /* 0x040fe20000010824 */
[----:B------:R-:W-:Y:S01]  /*89f0*/  FFMA.FTZ R30, R7, R30, R37 ;  /* 0x0000001e071e7223 */ /* 0x000fe20000010025 */
[----:B------:R-:W-:-:S02]  /*8a00*/  F2FP.BF16.F32.PACK_AB R6, R56, R57 ;  /* 0x000000393806723e */ /* 0x000fc400000010ff */
[----:B------:R-:W-:Y:S02]  /*8a10*/  F2FP.BF16.F32.PACK_AB R7, R58, R59 ;  /* 0x0000003b3a07723e */ /* 0x000fe400000010ff */
[----:B------:R-:W-:Y:S02]  /*8a20*/  F2FP.BF16.F32.PACK_AB R4, R33, R4 ;  /* 0x000000042104723e */ /* 0x000fe400000010ff */
[----:B------:R-:W-:-:S05]  /*8a30*/  F2FP.BF16.F32.PACK_AB R5, R30, R5 ;  /* 0x000000051e05723e */ /* 0x000fca00000010ff */
[----:B------:R1:W-:Y:S02]  /*8a40*/  STS.128 [R0+0xc400], R4 ;  /* 0x00c4000400007388 */ /* 0x0003e40000000c00 */
.L_x_484:
[----:B------:R-:W-:Y:S05]  /*8a50*/  BSYNC B1 ;  /* 0x0000000000017941 */ /* 0x000fea0003800000 */
.L_x_483:
[----:B------:R-:W-:Y:S04]  /*8a60*/  BSSY B1, `(.L_x_485) ;  /* 0x0000030000017945 */ /* 0x000fe80003800000 */
[----:B------:R-:W-:Y:S05]  /*8a70*/  @P1 BRA `(.L_x_486) ;  /* 0x0000000000b81947 */ /* 0x000fea0003800000 */
[----:B01----:R-:W0:Y:S01]  /*8a80*/  LDS.128 R4, [R3+0xf400] ;  /* 0x00f4000003047984 */ /* 0x003e220000000c00 */
[----:B------:R-:W-:Y:S02]  /*8a90*/  SHF.R.U64 R28, R28, 0x10, R29 ;  /* 0x000000101c1c7819 */ /* 0x000fe4000000121d */
[----:B------:R-:W-:Y:S02]  /*8aa0*/  SHF.R.U64 R26, R26, 0x10, R27 ;  /* 0x000000101a1a7819 */ /* 0x000fe4000000121b */
[----:B------:R-:W-:Y:S02]  /*8ab0*/  SHF.R.U32.HI R29, RZ, 0x10, R29 ;  /* 0x00000010ff1d7819 */ /* 0x000fe4000001161d */
[----:B------:R-:W-:Y:S02]  /*8ac0*/  SHF.R.U32.HI R27, RZ, 0x10, R27 ;  /* 0x00000010ff1b7819 */ /* 0x000fe4000001161b */
[----:B------:R-:W-:Y:S02]  /*8ad0*/  PRMT R54, R54, 0x5410, R29 ;  /* 0x0000541036367816 */ /* 0x000fe4000000001d */
[----:B------:R-:W-:-:S02]  /*8ae0*/  PRMT R52, R52, 0x5410, R27 ;  /* 0x0000541034347816 */ /* 0x000fc4000000001b */
[----:B------:R-:W-:Y:S01]  /*8af0*/  PRMT R51, R51, 0x5410, R26 ;  /* 0x0000541033337816 */ /* 0x000fe2000000001a */
[C---:B------:R-:W-:Y:S01]  /*8b00*/  IMAD.U32 R30, R54.reuse, 0x10000, RZ ;  /* 0x00010000361e7824 */ /* 0x040fe200078e00ff */
[----:B------:R-:W-:Y:S01]  /*8b10*/  LOP3.LUT R54, R54, 0xffff0000, RZ, 0xc0, !PT ;  /* 0xffff000036367812 */ /* 0x000fe200078ec0ff */
[C---:B------:R-:W-:Y:S01]  /*8b20*/  IMAD.U32 R31, R52.reuse, 0x10000, RZ ;  /* 0x00010000341f7824 */ /* 0x040fe200078e00ff */
[----:B------:R-:W-:Y:S02]  /*8b30*/  LOP3.LUT R52, R52, 0xffff0000, RZ, 0xc0, !PT ;  /* 0xffff000034347812 */ /* 0x000fe400078ec0ff */
[----:B------:R-:W-:Y:S02]  /*8b40*/  PRMT R53, R53, 0x5410, R28 ;  /* 0x0000541035357816 */ /* 0x000fe4000000001c */
[C---:B0-----:R-:W-:Y:S01]  /*8b50*/  LOP3.LUT R27, R6.reuse, 0xffff0000, RZ, 0xc0, !PT ;  /* 0xffff0000061b7812 */ /* 0x041fe200078ec0ff */
[----:B------:R-:W-:Y:S01]  /*8b60*/  IMAD.U32 R26, R6, 0x10000, RZ ;  /* 0x00010000061a7824 */ /* 0x000fe200078e00ff */
[C---:B------:R-:W-:Y:S01]  /*8b70*/  LOP3.LUT R29, R7.reuse, 0xffff0000, RZ, 0xc0, !PT ;  /* 0xffff0000071d7812 */ /* 0x040fe200078ec0ff */
[----:B------:R-:W-:-:S02]  /*8b80*/  IMAD.U32 R28, R7, 0x10000, RZ ;  /* 0x00010000071c7824 */ /* 0x000fc400078e00ff */
[C---:B------:R-:W-:Y:S01]  /*8b90*/  FMUL.FTZ R32, R27.reuse, R30 ;  /* 0x0000001e1b207220 */ /* 0x040fe20000410000 */
[-C--:B------:R-:W-:Y:S01]  /*8ba0*/  FMUL.FTZ R33, R27, R31.reuse ;  /* 0x0000001f1b217220 */ /* 0x080fe20000410000 */
[----:B------:R-:W-:Y:S01]  /*8bb0*/  FMUL.FTZ R27, R29, R52 ;  /* 0x000000341d1b7220 */ /* 0x000fe20000410000 */
[----:B------:R-:W-:Y:S02]  /*8bc0*/  IMAD.U32 R6, R4, 0x10000, RZ ;  /* 0x0001000004067824 */ /* 0x000fe400078e00ff */
[C---:B------:R-:W-:Y:S01]  /*8bd0*/  FFMA.FTZ R35, R26.reuse, R31, R32 ;  /* 0x0000001f1a237223 */ /* 0x040fe20000010020 */
[----:B------:R-:W-:Y:S02]  /*8be0*/  IMAD.U32 R7, R5, 0x10000, RZ ;  /* 0x0001000005077824 */ /* 0x000fe400078e00ff */
[----:B------:R-:W-:Y:S01]  /*8bf0*/  FFMA.FTZ R34, R26, R30, -R33 ;  /* 0x0000001e1a227223 */ /* 0x000fe20000010821 */
[-C--:B------:R-:W-:Y:S01]  /*8c00*/  FMUL.FTZ R31, R29, R54.reuse ;  /* 0x000000361d1f7220 */ /* 0x080fe20000410000 */
[----:B------:R-:W-:Y:S01]  /*8c10*/  LOP3.LUT R4, R4, 0xffff0000, RZ, 0xc0, !PT ;  /* 0xffff000004047812 */ /* 0x000fe200078ec0ff */
[C---:B------:R-:W-:Y:S01]  /*8c20*/  FFMA.FTZ R54, R28.reuse, R54, -R27 ;  /* 0x000000361c367223 */ /* 0x040fe2000001081b */
[----:B------:R-:W-:Y:S01]  /*8c30*/  LOP3.LUT R5, R5, 0xffff0000, RZ, 0xc0, !PT ;  /* 0xffff000005057812 */ /* 0x000fe200078ec0ff */
[C---:B------:R-:W-:Y:S01]  /*8c40*/  IMAD.U32 R29, R51.reuse, 0x10000, RZ ;  /* 0x00010000331d7824 */ /* 0x040fe200078e00ff */
[----:B------:R-:W-:Y:S01]  /*8c50*/  LOP3.LUT R30, R51, 0xffff0000, RZ, 0xc0, !PT ;  /* 0xffff0000331e7812 */ /* 0x000fe200078ec0ff */
[C---:B------:R-:W-:Y:S01]  /*8c60*/  IMAD.U32 R27, R53.reuse, 0x10000, RZ ;  /* 0x00010000351b7824 */ /* 0x040fe200078e00ff */
[----:B------:R-:W-:Y:S01]  /*8c70*/  LOP3.LUT R26, R53, 0xffff0000, RZ, 0xc0, !PT ;  /* 0xffff0000351a7812 */ /* 0x000fe200078ec0ff */
        /* <DEDUP_REMOVED lines=14> */
.L_x_486:
[----:B------:R-:W-:Y:S05]  /*8d60*/  BSYNC B1 ;  /* 0x0000000000017941 */ /* 0x000fea0003800000 */
.L_x_485:
[----:B------:R-:W-:Y:S04]  /*8d70*/  BSSY B1, `(.L_x_487) ;  /* 0x0000030000017945 */ /* 0x000fe80003800000 */
[----:B------:R-:W-:Y:S05]  /*8d80*/  @P2 BRA `(.L_x_488) ;  /* 0x0000000000b82947 */ /* 0x000fea0003800000 */
[----:B012---:R-:W0:Y:S01]  /*8d90*/  LDS.128 R4, [R0+0xf400] ;  /* 0x00f4000000047984 */ /* 0x007e220000000c00 */
        /* <DEDUP_REMOVED lines=15> */
[----:B------:R-:W-:Y:S01]  /*8e90*/  IMAD.U32 R24, R7, 0x10000, RZ ;  /* 0x0001000007187824 */ /* 0x000fe200078e00ff */
[----:B------:R-:W-:Y:S01]  /*8ea0*/  SHF.L.U32 R7, R5, 0x10, RZ ;  /* 0x0000001005077819 */ /* 0x000fe200000006ff */
[C---:B------:R-:W-:Y:S01]  /*8eb0*/  FMUL.FTZ R28, R21.reuse, R26 ;  /* 0x0000001a151c7220 */ /* 0x040fe20000410000 */
[----:B------:R-:W-:Y:S01]  /*8ec0*/  FMUL.FTZ R29, R21, R27 ;  /* 0x0000001b151d7220 */ /* 0x000fe20000410000 */
[----:B------:R-:W-:Y:S01]  /*8ed0*/  FMUL.FTZ R21, R25, R48 ;  /* 0x0000003019157220 */ /* 0x000fe20000410000 */
[----:B------:R-:W-:-:S02]  /*8ee0*/  IMAD.U32 R6, R4, 0x10000, RZ ;  /* 0x0001000004067824 */ /* 0x000fc400078e00ff */
[C---:B------:R-:W-:Y:S01]  /*8ef0*/  FFMA.FTZ R31, R20.reuse, R27, R28 ;  /* 0x0000001b141f7223 */ /* 0x040fe2000001001c */
        /* <DEDUP_REMOVED lines=23> */
.L_x_488:
[----:B------:R-:W-:Y:S05]  /*9070*/  BSYNC B1 ;  /* 0x0000000000017941 */ /* 0x000fea0003800000 */
.L_x_487:
[----:B------:R-:W-:Y:S04]  /*9080*/  BSSY B1, `(.L_x_489) ;  /* 0x0000030000017945 */ /* 0x000fe80003800000 */
[----:B------:R-:W-:Y:S05]  /*9090*/  @P3 BRA `(.L_x_490) ;  /* 0x0000000000b83947 */ /* 0x000fea0003800000 */
[----:B0123--:R-:W0:Y:S01]  /*90a0*/  LDS.128 R4, [R3+0x12400] ;  /* 0x0124000003047984 */ /* 0x00fe220000000c00 */
[--C-:B------:R-:W-:Y:S02]  /*90b0*/  SHF.R.U64 R14, R14, 0x10, R15.reuse ;  /* 0x000000100e0e7819 */ /* 0x100fe4000000120f */
[----:B------:R-:W-:Y:S02]  /*90c0*/  SHF.R.U32.HI R21, RZ, 0x10, R15 ;  /* 0x00000010ff157819 */ /* 0x000fe4000001160f */
[--C-:B------:R-:W-:Y:S02]  /*90d0*/  SHF.R.U64 R15, R12, 0x10, R13.reuse ;  /* 0x000000100c0f7819 */ /* 0x100fe4000000120d */
        /* <DEDUP_REMOVED lines=17> */
[C---:B------:R-:W-:Y:S01]  /*91f0*/  FFMA.FTZ R27, R12.reuse, R21, R26 ;  /* 0x000000150c1b7223 */ /* 0x040fe2000001001a */
[----:B------:R-:W-:Y:S01]  /*9200*/  FMUL.FTZ R21, R15, R46 ;  /* 0x0000002e0f157220 */ /* 0x000fe20000410000 */
[C---:B------:R-:W-:Y:S02]  /*9210*/  IMAD.U32 R7, R5.reuse, 0x10000, RZ ;  /* 0x0001000005077824 */ /* 0x040fe400078e00ff */
[----:B------:R-:W-:Y:S01]  /*9220*/  FFMA.FTZ R24, R12, R20, -R25 ;  /* 0x000000140c187223 */ /* 0x000fe20000010819 */
[----:B------:R-:W-:Y:S01]  /*9230*/  IMAD.U32 R15, R42, 0x10000, RZ ;  /* 0x000100002a0f7824 */ /* 0x000fe200078e00ff */
[----:B------:R-:W-:Y:S01]  /*9240*/  LOP3.LUT R4, R4, 0xffff0000, RZ, 0xc0, !PT ;  /* 0xffff000004047812 */ /* 0x000fe200078ec0ff */
[----:B------:R-:W-:Y:S01]  /*9250*/  FFMA.FTZ R46, R14, R46, -R13 ;  /* 0x0000002e0e2e7223 */ /* 0x000fe2000001080d */
[----:B------:R-:W-:Y:S01]  /*9260*/  LOP3.LUT R5, R5, 0xffff0000, RZ, 0xc0, !PT ;  /* 0xffff000005057812 */ /* 0x000fe200078ec0ff */
[C---:B------:R-:W-:Y:S01]  /*9270*/  IMAD.U32 R13, R45.reuse, 0x10000, RZ ;  /* 0x000100002d0d7824 */ /* 0x040fe200078e00ff */
        /* <DEDUP_REMOVED lines=16> */
.L_x_490:
[----:B------:R-:W-:Y:S05]  /*9380*/  BSYNC B1 ;  /* 0x0000000000017941 */ /* 0x000fea0003800000 */
.L_x_489:
[----:B------:R-:W-:Y:S05]  /*9390*/  @P4 BRA `(.L_x_480) ;  /* 0x0000001c00c04947 */ /* 0x000fea0003800000 */
[----:B01234-:R-:W0:Y:S01]  /*93a0*/  LDS.128 R4, [R0+0x12400] ;  /* 0x0124000000047984 */ /* 0x01fe220000000c00 */
        /* <DEDUP_REMOVED lines=13> */
[C---:B------:R-:W-:Y:S01]  /*9480*/  IMAD.U32 R10, R7.reuse, 0x10000, RZ ;  /* 0x00010000070a7824 */ /* 0x040fe200078e00ff */
[----:B------:R-:W-:Y:S01]  /*9490*/  LOP3.LUT R7, R7, 0xffff0000, RZ, 0xc0, !PT ;  /* 0xffff000007077812 */ /* 0x000fe200078ec0ff */
[----:B------:R-:W-:-:S02]  /*94a0*/  IMAD.U32 R8, R6, 0x10000, RZ ;  /* 0x0001000006087824 */ /* 0x000fc400078e00ff */
[CC--:B------:R-:W-:Y:S01]  /*94b0*/  FMUL.FTZ R13, R9.reuse, R12.reuse ;  /* 0x0000000c090d7220 */ /* 0x0c0fe20000410000 */
[----:B------:R-:W-:Y:S01]  /*94c0*/  FMUL.FTZ R9, R9, R11 ;  /* 0x0000000b09097220 */ /* 0x000fe20000410000 */
[C---:B------:R-:W-:Y:S01]  /*94d0*/  FMUL.FTZ R21, R7.reuse, R39 ;  /* 0x0000002707157220 */ /* 0x040fe20000410000 */
[----:B------:R-:W-:Y:S02]  /*94e0*/  IMAD.U32 R3, R4, 0x10000, RZ ;  /* 0x0001000004037824 */ /* 0x000fe400078e00ff */
[C---:B------:R-:W-:Y:S01]  /*94f0*/  FFMA.FTZ R14, R8.reuse, R11, -R13 ;  /* 0x0000000b080e7223 */ /* 0x040fe2000001080d */
[----:B------:R-:W-:Y:S01]  /*9500*/  FFMA.FTZ R15, R8, R12, R9 ;  /* 0x0000000c080f7223 */ /* 0x000fe20000010009 */
[-C--:B------:R-:W-:Y:S01]  /*9510*/  FMUL.FTZ R9, R7, R41.reuse ;  /* 0x0000002907097220 */ /* 0x080fe20000410000 */
[C---:B------:R-:W-:Y:S01]  /*9520*/  IMAD.U32 R6, R5.reuse, 0x10000, RZ ;  /* 0x0001000005067824 */ /* 0x040fe200078e00ff */
[----:B------:R-:W-:Y:S01]  /*9530*/  LOP3.LUT R4, R4, 0xffff0000, RZ, 0xc0, !PT ;  /* 0xffff000004047812 */ /* 0x000fe200078ec0ff */
[----:B------:R-:W-:Y:S01]  /*9540*/  IMAD.U32 R8, R38, 0x10000, RZ ;  /* 0x0001000026087824 */ /* 0x000fe200078e00ff */
[----:B------:R-:W-:Y:S01]  /*9550*/  LOP3.LUT R5, R5, 0xffff0000, RZ, 0xc0, !PT ;  /* 0xffff000005057812 */ /* 0x000fe200078ec0ff */
[----:B------:R-:W-:Y:S01]  /*9560*/  IMAD.U32 R7, R40, 0x10000, RZ ;  /* 0x0001000028077824 */ /* 0x000fe200078e00ff */
[----:B------:R-:W-:Y:S01]  /*9570*/  LOP3.LUT R38, R38, 0xffff0000, RZ, 0xc0, !PT ;  /* 0xffff000026267812 */ /* 0x000fe200078ec0ff */
[----:B------:R-:W-:Y:S01]  /*9580*/  FFMA.FTZ R21, R10, R41, -R21 ;  /* 0x000000290a157223 */ /* 0x000fe20000010815 */
[----:B------:R-:W-:Y:S01]  /*9590*/  LOP3.LUT R40, R40, 0xffff0000, RZ, 0xc0, !PT ;  /* 0xffff000028287812 */ /* 0x000fe200078ec0ff */
[----:B------:R-:W-:Y:S01]  /*95a0*/  FFMA.FTZ R12, R10, R39, R9 ;  /* 0x000000270a0c7223 */ /* 0x000fe20000010009 */
[C---:B------:R-:W-:Y:S01]  /*95b0*/  FMUL.FTZ R10, R4.reuse, R8 ;  /* 0x00000008040a7220 */ /* 0x040fe20000410000 */
        /* <DEDUP_REMOVED lines=11> */
[----:B------:R0:W-:Y:S01]  /*9670*/  STS.128 [R0+0x12400], R4 ;  /* 0x0124000400007388 */ /* 0x0001e20000000c00 */
[----:B------:R-:W-:Y:S05]  /*9680*/  BRA `(.L_x_480) ;  /* 0x0000001c00047947 */ /* 0x000fea0003800000 */
.L_x_474:
[----:B------:R-:W-:-:S03]  /*9690*/  UMOV UR4, 0xffffffff ;  /* 0xffffffff00047882 */ /* 0x000fc60000000000 */
[----:B------:R-:W-:Y:S05]  /*96a0*/  BRA.DIV UR4, `(.L_x_491) ;  /* 0x0000011204787947 */ /* 0x000fea000b800000 */
[----:B------:R1:W2:Y:S04]  /*96b0*/  SHFL.IDX PT, R3, R25, RZ, 0x1e1f ;  /* 0x001e1fff19037589 */ /* 0x0002a800000e0000 */
[----:B------:R1:W3:Y:S04]  /*96c0*/  SHFL.IDX PT, R0, R24, RZ, 0x1e1f ;  /* 0x001e1fff18007589 */ /* 0x0002e800000e0000 */
[----:B------:R1:W4:Y:S04]  /*96d0*/  SHFL.IDX PT, R21, R27, RZ, 0x1e1f ;  /* 0x001e1fff1b157589 */ /* 0x00032800000e0000 */
[----:B------:R1:W0:Y:S02]  /*96e0*/  SHFL.IDX PT, R20, R26, RZ, 0x1e1f ;  /* 0x001e1fff1a147589 */ /* 0x00022400000e0000 */
.L_x_690:
[----:B------:R-:W-:Y:S01]  /*96f0*/  ULDC UR4, c[0x0][0x448] ;  /* 0x0001120000047ab9 */ /* 0x000fe20000000800 */
[----:B------:R-:W-:Y:S01]  /*9700*/  BSSY B1, `(.L_x_492) ;  /* 0x0000037000017945 */ /* 0x000fe20003800000 */
[----:B------:R-:W-:Y:S01]  /*9710*/  IMAD R45, R100, UR4, RZ ;  /* 0x00000004642d7c24 */ /* 0x000fe2000f8e02ff */
[----:B------:R-:W-:Y:S02]  /*9720*/  CS2R R4, SRZ ;  /* 0x0000000000047805 */ /* 0x000fe4000001ff00 */
[----:B------:R-:W-:Y:S02]  /*9730*/  CS2R R8, SRZ ;  /* 0x0000000000087805 */ /* 0x000fe4000001ff00 */
[----:B------:R-:W-:Y:S02]  /*9740*/  CS2R R10, SRZ ;  /* 0x00000000000a7805 */ /* 0x000fe4000001ff00 */
[----:B------:R-:W-:Y:S02]  /*9750*/  CS2R R12, SRZ ;  /* 0x00000000000c7805 */ /* 0x000fe4000001ff00 */
[----:B------:R-:W-:Y:S01]  /*9760*/  ISETP.GE.AND P0, PT, R6, R45, PT ;  /* 0x0000002d0600720c */ /* 0x000fe20003f06270 */
[----:B------:R-:W-:Y:S01]  /*9770*/  IMAD R45, R29, -0xc0, R45 ;  /* 0xffffff401d2d7824 */ /* 0x000fe200078e022d */
[----:B------:R-:W-:-:S02]  /*9780*/  CS2R R6, SRZ ;  /* 0x0000000000067805 */ /* 0x000fc4000001ff00 */
[----:B0-----:R-:W-:Y:S02]  /*9790*/  CS2R R14, SRZ ;  /* 0x00000000000e7805 */ /* 0x001fe4000001ff00 */
[----:B-1----:R-:W-:Y:S02]  /*97a0*/  CS2R R24, SRZ ;  /* 0x0000000000187805 */ /* 0x002fe4000001ff00 */
[----:B------:R-:W-:Y:S02]  /*97b0*/  CS2R R26, SRZ ;  /* 0x00000000001a7805 */ /* 0x000fe4000001ff00 */
[----:B------:R-:W-:Y:S02]  /*97c0*/  CS2R R28, SRZ ;  /* 0x00000000001c7805 */ /* 0x000fe4000001ff00 */
[----:B------:R-:W-:Y:S02]  /*97d0*/  CS2R R30, SRZ ;  /* 0x00000000001e7805 */ /* 0x000fe4000001ff00 */
[----:B------:R-:W-:-:S02]  /*97e0*/  CS2R R32, SRZ ;  /* 0x0000000000207805 */ /* 0x000fc4000001ff00 */
[----:B------:R-:W-:Y:S01]  /*97f0*/  CS2R R34, SRZ ;  /* 0x0000000000227805 */ /* 0x000fe2000001ff00 */
[----:B------:R-:W-:Y:S06]  /*9800*/  @P0 BRA `(.L_x_493) ;  /* 0x0000000000980947 */ /* 0x000fec0003800000 */
[----:B------:R-:W-:Y:S01]  /*9810*/  ULDC UR4, c[0x0][0x3f4] ;  /* 0x0000fd0000047ab9 */ /* 0x000fe20000000800 */
[C---:B------:R-:W-:Y:S01]  /*9820*/  VIADD R4, R16.reuse, 0x10 ;  /* 0x0000001010047836 */ /* 0x040fe20000000000 */
[C---:B------:R-:W-:Y:S01]  /*9830*/  ISETP.GE.AND P2, PT, R16.reuse, UR4, PT ;  /* 0x0000000410007c0c */ /* 0x040fe2000bf46270 */
[----:B------:R-:W-:Y:S01]  /*9840*/  VIADD R5, R16, 0x20 ;  /* 0x0000002010057836 */ /* 0x000fe20000000000 */
[----:B------:R-:W-:Y:S02]  /*9850*/  CS2R R28, SRZ ;  /* 0x00000000001c7805 */ /* 0x000fe4000001ff00 */
[----:B------:R-:W-:Y:S02]  /*9860*/  CS2R R30, SRZ ;  /* 0x00000000001e7805 */ /* 0x000fe4000001ff00 */
[----:B------:R-:W-:Y:S01]  /*9870*/  ISETP.GE.AND P3, PT, R4, UR4, PT ;  /* 0x0000000404007c0c */ /* 0x000fe2000bf66270 */
[----:B---3--:R-:W-:Y:S01]  /*9880*/  IMAD.MOV.U32 R4, RZ, RZ, R0 ;  /* 0x000000ffff047224 */ /* 0x008fe200078e0000 */
[----:B------:R-:W-:Y:S01]  /*9890*/  ISETP.GE.AND P4, PT, R5, UR4, PT ;  /* 0x0000000405007c0c */ /* 0x000fe2000bf86270 */
[----:B--2---:R-:W-:Y:S01]  /*98a0*/  IMAD.MOV.U32 R5, RZ, RZ, R3 ;  /* 0x000000ffff057224 */ /* 0x004fe200078e0003 */
[----:B------:R-:W-:-:S02]  /*98b0*/  CS2R R8, SRZ ;  /* 0x0000000000087805 */ /* 0x000fc4000001ff00 */
[----:B------:R-:W-:Y:S02]  /*98c0*/  CS2R R10, SRZ ;  /* 0x00000000000a7805 */ /* 0x000fe4000001ff00 */
[----:B------:R-:W-:Y:S02]  /*98d0*/  CS2R R32, SRZ ;  /* 0x0000000000207805 */ /* 0x000fe4000001ff00 */
[----:B------:R-:W-:Y:S01]  /*98e0*/  CS2R R34, SRZ ;  /* 0x0000000000227805 */ /* 0x000fe2000001ff00 */
[----:B------:R-:W-:Y:S02]  /*98f0*/  @!P2 IMAD.SHL.U32 R37, R16, 0x2, RZ ;  /* 0x000000021025a824 */ /* 0x000fe400078e00ff */
[----:B------:R-:W-:-:S03]  /*9900*/  @!P3 IMAD.SHL.U32 R49, R155, 0x8, RZ ;  /* 0x000000089b31b824 */ /* 0x000fc600078e00ff */
[-C--:B------:R-:W-:Y:S01]  /*9910*/  @!P2 IADD3 R38, P0, R0, R37.reuse, RZ ;  /* 0x000000250026a210 */ /* 0x080fe20007f1e0ff */
[----:B------:R-:W-:Y:S01]  /*9920*/  @!P4 IMAD.SHL.U32 R41, R156, 0x8, RZ ;  /* 0x000000089c29c824 */ /* 0x000fe200078e00ff */
[----:B------:R-:W-:Y:S01]  /*9930*/  @!P2 IADD3 R36, P1, R20, R37, RZ ;  /* 0x000000251424a210 */ /* 0x000fe20007f3e0ff */
[----:B------:R-:W-:Y:S01]  /*9940*/  @!P3 IMAD.WIDE R42, R49, 0x2, R4 ;  /* 0x00000002312ab825 */ /* 0x000fe200078e0204 */
[----:B------:R-:W-:Y:S02]  /*9950*/  @!P2 SHF.L.U64.HI R0, R16, 0x1, R17 ;  /* 0x000000011000a819 */ /* 0x000fe40000010211 */
[----:B------:R-:W-:Y:S02]  /*9960*/  CS2R R12, SRZ ;  /* 0x00000000000c7805 */ /* 0x000fe4000001ff00 */
[----:B------:R-:W-:Y:S01]  /*9970*/  CS2R R14, SRZ ;  /* 0x00000000000e7805 */ /* 0x000fe2000001ff00 */
[----:B------:R-:W-:Y:S01]  /*9980*/  @!P4 IMAD.WIDE R46, R41, 0x2, R4 ;  /* 0x00000002292ec825 */ /* 0x000fe200078e0204 */
[----:B------:R-:W-:-:S02]  /*9990*/  CS2R R24, SRZ ;  /* 0x0000000000187805 */ /* 0x000fc4000001ff00 */
[----:B------:R-:W-:Y:S02]  /*99a0*/  CS2R R26, SRZ ;  /* 0x00000000001a7805 */ /* 0x000fe4000001ff00 */
[----:B------:R-:W-:Y:S02]  /*99b0*/  CS2R R4, SRZ ;  /* 0x0000000000047805 */ /* 0x000fe4000001ff00 */
[----:B------:R-:W-:Y:S01]  /*99c0*/  CS2R R6, SRZ ;  /* 0x0000000000067805 */ /* 0x000fe2000001ff00 */
[--C-:B----4-:R-:W-:Y:S01]  /*99d0*/  @!P3 IMAD.WIDE R48, R49, 0x2, R20.reuse ;  /* 0x000000023130b825 */ /* 0x110fe200078e0214 */
[----:B------:R-:W-:Y:S01]  /*99e0*/  @!P2 IADD3.X R39, R3, R0, RZ, P0, !PT ;  /* 0x000000000327a210 */ /* 0x000fe200007fe4ff */
[----:B------:R0:W5:Y:S02]  /*99f0*/  @!P3 LD.E.128 R28, desc[UR42][R42.64] ;  /* 0x0000002a2a1cb980 */ /* 0x000164000c101d00 */
[----:B------:R-:W-:Y:S02]  /*9a00*/  @!P4 IMAD.WIDE R40, R41, 0x2, R20 ;  /* 0x000000022928c825 */ /* 0x000fe400078e0214 */
[----:B------:R0:W5:Y:S02]  /*9a10*/  @!P3 LD.E.128 R8, desc[UR42][R48.64] ;  /* 0x0000002a3008b980 */ /* 0x000164000c101d00 */
[----:B------:R-:W-:-:S02]  /*9a20*/  @!P2 IMAD.X R37, R21, 0x1, R0, P1 ;  /* 0x000000011525a824 */ /* 0x000fc400008e0600 */
[----:B------:R0:W5:Y:S04]  /*9a30*/  @!P4 LD.E.128 R32, desc[UR42][R46.64] ;  /* 0x0000002a2e20c980 */ /* 0x000168000c101d00 */
[----:B------:R0:W5:Y:S04]  /*9a40*/  @!P4 LD.E.128 R12, desc[UR42][R40.64] ;  /* 0x0000002a280cc980 */ /* 0x000168000c101d00 */
[----:B------:R0:W5:Y:S04]  /*9a50*/  @!P2 LD.E.128 R24, desc[UR42][R38.64] ;  /* 0x0000002a2618a980 */ /* 0x000168000c101d00 */
[----:B------:R0:W5:Y:S02]  /*9a60*/  @!P2 LD.E.128 R4, desc[UR42][R36.64] ;  /* 0x0000002a2404a980 */ /* 0x000164000c101d00 */
.L_x_493:
[----:B------:R-:W-:Y:S05]  /*9a70*/  BSYNC B1 ;  /* 0x0000000000017941 */ /* 0x000fea0003800000 */
.L_x_492:
[----:B------:R-:W-:Y:S01]  /*9a80*/  ULEA.HI UR4, UR37, UR37, URZ, 0x1 ;  /* 0x0000002525047291 */ /* 0x000fe2000f8f083f */
[----:B--2--5:R-:W-:Y:S01]  /*9a90*/  IMAD.MOV.U32 R3, RZ, RZ, R5 ;  /* 0x000000ffff037224 */ /* 0x024fe200078e0005 */
[----:B------:R-:W-:Y:S01]  /*9aa0*/  VIMNMX R45, R45, 0xc0, PT ;  /* 0x000000c02d2d7848 */ /* 0x000fe20003fe0100 */
[----:B------:R-:W-:Y:S01]  /*9ab0*/  IMAD.MOV.U32 R20, RZ, RZ, R6 ;  /* 0x000000ffff147224 */ /* 0x000fe200078e0006 */
[----:B------:R-:W-:Y:S01]  /*9ac0*/  ULOP3.LUT UR4, UR4, 0xfffffffe, URZ, 0xc0, !UPT ;  /* 0xfffffffe04047892 */ /* 0x000fe2000f8ec03f */
[----:B---3--:R-:W-:Y:S01]  /*9ad0*/  IMAD.MOV.U32 R0, RZ, RZ, R4 ;  /* 0x000000ffff007224 */ /* 0x008fe200078e0004 */
[----:B------:R-:W-:Y:S01]  /*9ae0*/  PRMT R62, R3, 0x7610, R62 ;  /* 0x00007610033e7816 */ /* 0x000fe2000000003e */
[----:B----4-:R-:W-:Y:S01]  /*9af0*/  IMAD.MOV.U32 R21, RZ, RZ, R9 ;  /* 0x000000ffff157224 */ /* 0x010fe200078e0009 */
[----:B------:R-:W-:Y:S01]  /*9b00*/  UIADD3 UR4, UR37, -UR4, URZ ;  /* 0x8000000425047290 */ /* 0x000fe2000fffe03f */
[----:B------:R-:W-:Y:S01]  /*9b10*/  PRMT R63, R20, 0x7610, R63 ;  /* 0x00007610143f7816 */ /* 0x000fe2000000003f */
[----:B------:R-:W-:Y:S01]  /*9b20*/  IMAD.MOV.U32 R20, RZ, RZ, R8 ;  /* 0x000000ffff147224 */ /* 0x000fe200078e0008 */
[----:B------:R-:W-:Y:S01]  /*9b30*/  PRMT R61, R0, 0x7610, R61 ;  /* 0x00007610003d7816 */ /* 0x000fe2000000003d */
[----:B------:R-:W-:Y:S01]  /*9b40*/  IMAD.MOV.U32 R0, RZ, RZ, R7 ;  /* 0x000000ffff007224 */ /* 0x000fe200078e0007 */
[----:B------:R-:W-:Y:S01]  /*9b50*/  PRMT R52, R21, 0x7610, R52 ;  /* 0x0000761015347816 */ /* 0x000fe20000000034 */
[----:B------:R-:W-:Y:S01]  /*9b60*/  IMAD.U32 R3, RZ, RZ, UR4 ;  /* 0x00000004ff037e24 */ /* 0x000fe2000f8e00ff */
[----:B------:R-:W-:Y:S01]  /*9b70*/  PRMT R51, R20, 0x7610, R51 ;  /* 0x0000761014337816 */ /* 0x000fe20000000033 */
[----:B------:R-:W-:Y:S01]  /*9b80*/  IMAD.MOV.U32 R20, RZ, RZ, R11 ;  /* 0x000000ffff147224 */ /* 0x000fe200078e000b */
[----:B------:R-:W-:Y:S01]  /*9b90*/  PRMT R64, R0, 0x7610, R64 ;  /* 0x0000761000407816 */ /* 0x000fe20000000040 */
[----:B0-----:R-:W-:Y:S01]  /*9ba0*/  IMAD.MOV.U32 R36, RZ, RZ, R13 ;  /* 0x000000ffff247224 */ /* 0x001fe200078e000d */
[----:B------:R-:W-:Y:S01]  /*9bb0*/  SHF.L.U32 R3, R3, 0x1f, RZ ;  /* 0x0000001f03037819 */ /* 0x000fe200000006ff */
[----:B------:R-:W-:Y:S01]  /*9bc0*/  IMAD.MOV.U32 R0, RZ, RZ, R10 ;  /* 0x000000ffff007224 */ /* 0x000fe200078e000a */
        /* <DEDUP_REMOVED lines=25> */
[----:B------:R-:W-:Y:S01]  /*9d60*/  BSSY B1, `(.L_x_494) ;  /* 0x0000009000017945 */ /* 0x000fe20003800000 */
[----:B------:R-:W-:Y:S01]  /*9d70*/  IMAD.MOV.U32 R39, RZ, RZ, R33 ;  /* 0x000000ffff277224 */ /* 0x000fe200078e0021 */
[----:B------:R-:W-:Y:S01]  /*9d80*/  PRMT R58, R36, 0x7610, R58 ;  /* 0x00007610243a7816 */ /* 0x000fe2000000003a */
[----:B------:R-:W-:Y:S01]  /*9d90*/  IMAD.MOV.U32 R36, RZ, RZ, R34 ;  /* 0x000000ffff247224 */ /* 0x000fe200078e0022 */
[----:B------:R-:W-:-:S02]  /*9da0*/  PRMT R55, R37, 0x7610, R55 ;  /* 0x0000761025377816 */ /* 0x000fc40000000037 */
[----:B------:R-:W-:Y:S02]  /*9db0*/  PRMT R46, R38, 0x7610, R46 ;  /* 0x00007610262e7816 */ /* 0x000fe4000000002e */
[----:B------:R-:W-:Y:S02]  /*9dc0*/  PRMT R47, R39, 0x7610, R47 ;  /* 0x00007610272f7816 */ /* 0x000fe4000000002f */
[----:B------:R-:W-:Y:S01]  /*9dd0*/  MOV R37, R35 ;  /* 0x0000002300257202 */ /* 0x000fe20000000f00 */
[----:B0-----:R-:W-:Y:S06]  /*9de0*/  @!P0 BRA `(.L_x_495) ;  /* 0x0000010c001c8947 */ /* 0x001fec0003800000 */
.L_x_691:
[----:B------:R-:W-:Y:S05]  /*9df0*/  BSYNC B1 ;  /* 0x0000000000017941 */ /* 0x000fea0003800000 */
.L_x_494:
[----:B------:R-:W-:Y:S02]  /*9e00*/  PRMT R48, R36, 0x7610, R48 ;  /* 0x0000761024307816 */ /* 0x000fe40000000030 */
[----:B------:R-:W-:Y:S01]  /*9e10*/  PRMT R49, R37, 0x7610, R49 ;  /* 0x0000761025317816 */ /* 0x000fe20000000031 */
[----:B------:R-:W-:Y:S06]  /*9e20*/  @P1 BRA `(.L_x_480) ;  /* 0x00000014001c1947 */ /* 0x000fec0003800000 */
[----:B0-----:R-:W0:Y:S01]  /*9e30*/  LDC R3, c[0x0][0x3f4] ;  /* 0x0000fd00ff037b82 */ /* 0x001e220000000800 */
[C---:B------:R-:W-:Y:S01]  /*9e40*/  VIADD R36, R16.reuse, 0x10 ;  /* 0x0000001010247836 */ /* 0x040fe20000000000 */
[----:B------:R-:W-:Y:S01]  /*9e50*/  BSSY B1, `(.L_x_496) ;  /* 0x0000072000017945 */ /* 0x000fe20003800000 */
[C---:B------:R-:W-:Y:S01]  /*9e60*/  VIADD R38, R16.reuse, 0x20 ;  /* 0x0000002010267836 */ /* 0x040fe20000000000 */
[-C--:B0-----:R-:W-:Y:S02]  /*9e70*/  ISETP.GE.AND P0, PT, R16, R3.reuse, PT ;  /* 0x000000031000720c */ /* 0x081fe40003f06270 */
[-C--:B------:R-:W-:Y:S02]  /*9e80*/  ISETP.GE.AND P1, PT, R36, R3.reuse, PT ;  /* 0x000000032400720c */ /* 0x080fe40003f26270 */
[----:B------:R-:W-:-:S09]  /*9e90*/  ISETP.GE.AND P2, PT, R38, R3, PT ;  /* 0x000000032600720c */ /* 0x000fd20003f46270 */
[----:B------:R-:W-:Y:S05]  /*9ea0*/  @P0 BRA `(.L_x_497) ;  /* 0x0000000400b00947 */ /* 0x000fea0003800000 */
[----:B------:R-:W2:Y:S01]  /*9eb0*/  LDL R73, [R1+0xb0] ;  /* 0x0000b00001497983 */ /* 0x000ea20000100800 */
[----:B------:R-:W0:Y:S02]  /*9ec0*/  S2R R39, SR_TID.X ;  /* 0x0000000000277919 */ /* 0x000e240000002100 */
[----:B0-----:R-:W-:-:S05]  /*9ed0*/  VIADD R40, R39, 0xffffff80 ;  /* 0xffffff8027287836 */ /* 0x001fca0000000000 */
[----:B------:R-:W-:-:S04]  /*9ee0*/  LEA.HI R39, R40, R40, RZ, 0x1 ;  /* 0x0000002828277211 */ /* 0x000fc800078f08ff */
[----:B------:R-:W-:-:S05]  /*9ef0*/  LOP3.LUT R39, R39, 0xfffffffe, RZ, 0xc0, !PT ;  /* 0xfffffffe27277812 */ /* 0x000fca00078ec0ff */
[----:B------:R-:W-:-:S05]  /*9f00*/  IMAD.IADD R39, R40, 0x1, -R39 ;  /* 0x0000000128277824 */ /* 0x000fca00078e0a27 */
[----:B------:R-:W-:-:S04]  /*9f10*/  LEA.HI R36, R3, R39, RZ, 0x1d ;  /* 0x0000002703247211 */ /* 0x000fc800078fe8ff */
[----:B------:R-:W-:-:S04]  /*9f20*/  SHF.R.S32.HI R37, RZ, 0x1f, R36 ;  /* 0x0000001fff257819 */ /* 0x000fc80000011424 */
[----:B------:R-:W-:Y:S01]  /*9f30*/  LEA.HI R38, R37, R36, RZ, 0x2 ;  /* 0x0000002425267211 */ /* 0x000fe200078f10ff */
[----:B------:R-:W-:-:S03]  /*9f40*/  IMAD.SHL.U32 R37, R36, 0x8, RZ ;  /* 0x0000000824257824 */ /* 0x000fc600078e00ff */
[----:B------:R-:W-:Y:S02]  /*9f50*/  SHF.R.S32.HI R38, RZ, 0x2, R38 ;  /* 0x00000002ff267819 */ /* 0x000fe40000011426 */
[----:B------:R-:W-:-:S03]  /*9f60*/  LOP3.LUT R36, R142, 0x18, R37, 0xf8, !PT ;  /* 0x000000188e247812 */ /* 0x000fc600078ef825 */
[----:B------:R-:W-:Y:S01]  /*9f70*/  IMAD R38, R38, 0x1800, R151 ;  /* 0x0000180026267824 */ /* 0x000fe200078e0297 */
[----:B------:R-:W-:-:S05]  /*9f80*/  LOP3.LUT R37, R36, R143, RZ, 0x3c, !PT ;  /* 0x0000008f24257212 */ /* 0x000fca00078e3cff */
[----:B------:R-:W-:-:S04]  /*9f90*/  IMAD.IADD R41, R38, 0x1, R37 ;  /* 0x0000000126297824 */ /* 0x000fc800078e0225 */
[----:B------:R-:W-:-:S05]  /*9fa0*/  IMAD R50, R41, 0x2, R2 ;  /* 0x0000000229327824 */ /* 0x000fca00078e0202 */
[----:B------:R-:W0:Y:S01]  /*9fb0*/  LDS.128 R40, [R50+0xc400] ;  /* 0x00c4000032287984 */ /* 0x000e220000000c00 */
[----:B------:R-:W-:Y:S02]  /*9fc0*/  SHF.R.U64 R67, R4, 0x10, R5 ;  /* 0x0000001004437819 */ /* 0x000fe40000001205 */
[----:B------:R-:W-:Y:S02]  /*9fd0*/  SHF.R.U64 R60, R24, 0x10, R25 ;  /* 0x00000010183c7819 */ /* 0x000fe40000001219 */
[----:B------:R-:W-:Y:S02]  /*9fe0*/  PRMT R67, R61, 0x5410, R67 ;  /* 0x000054103d437816 */ /* 0x000fe40000000043 */
[----:B------:R-:W-:Y:S02]  /*9ff0*/  SHF.R.U32.HI R69, RZ, 0x10, R5 ;  /* 0x00000010ff457819 */ /* 0x000fe40000011605 */
[--C-:B------:R-:W-:Y:S02]  /*a000*/  SHF.R.U64 R24, R26, 0x10, R27.reuse ;  /* 0x000000101a187819 */ /* 0x100fe4000000121b */
[----:B------:R-:W-:Y:S01]  /*a010*/  PRMT R60, R0, 0x5432, R60 ;  /* 0x00005432003c7816 */ /* 0x000fe2000000003c */
[----:B------:R-:W-:Y:S01]  /*a020*/  IMAD.U32 R70, R67, 0x10000, RZ ;  /* 0x0001000043467824 */ /* 0x000fe200078e00ff */
[----:B------:R-:W-:-:S02]  /*a030*/  SHF.R.U32.HI R26, RZ, 0x10, R27 ;  /* 0x00000010ff1a7819 */ /* 0x000fc4000001161b */
[----:B------:R-:W-:Y:S02]  /*a040*/  SHF.R.U32.HI R59, RZ, 0x10, R25 ;  /* 0x00000010ff3b7819 */ /* 0x000fe40000011619 */
[----:B------:R-:W-:Y:S02]  /*a050*/  SHF.R.U32.HI R5, RZ, 0x10, R7 ;  /* 0x00000010ff057819 */ /* 0x000fe40000011607 */
[----:B------:R-:W-:Y:S02]  /*a060*/  PRMT R69, R62, 0x5410, R69 ;  /* 0x000054103e457816 */ /* 0x000fe40000000045 */
[----:B------:R-:W-:Y:S02]  /*a070*/  SHF.R.U64 R25, R6, 0x10, R7 ;  /* 0x0000001006197819 */ /* 0x000fe40000001207 */
[----:B------:R-:W-:Y:S02]  /*a080*/  PRMT R59, R65, 0x5410, R59 ;  /* 0x00005410413b7816 */ /* 0x000fe4000000003b */
[----:B------:R-:W-:Y:S01]  /*a090*/  PRMT R5, R64, 0x5410, R5 ;  /* 0x0000541040057816 */ /* 0x000fe20000000005 */
[----:B------:R-:W-:Y:S01]  /*a0a0*/  IMAD.U32 R72, R69, 0x10000, RZ ;  /* 0x0001000045487824 */ /* 0x000fe200078e00ff */
[----:B------:R-:W-:-:S02]  /*a0b0*/  PRMT R4, R21, 0x5432, R26 ;  /* 0x0000543215047816 */ /* 0x000fc4000000001a */
[----:B------:R-:W-:Y:S01]  /*a0c0*/  PRMT R25, R63, 0x5410, R25 ;  /* 0x000054103f197816 */ /* 0x000fe20000000019 */
[----:B0-----:R-:W-:-:S04]  /*a0d0*/  IMAD.U32 R27, R40, 0x10000, RZ ;  /* 0x00010000281b7824 */ /* 0x001fc800078e00ff */
[----:B------:R-:W-:Y:S01]  /*a0e0*/  FMUL.FTZ R68, R27, R70 ;  /* 0x000000461b447220 */ /* 0x000fe20000410000 */
[----:B------:R-:W-:Y:S01]  /*a0f0*/  LOP3.LUT R65, R40, 0xffff0000, RZ, 0xc0, !PT ;  /* 0xffff000028417812 */ /* 0x000fe200078ec0ff */
[C---:B------:R-:W-:Y:S01]  /*a100*/  IMAD.U32 R66, R42.reuse, 0x10000, RZ ;  /* 0x000100002a427824 */ /* 0x040fe200078e00ff */
[----:B------:R-:W-:Y:S01]  /*a110*/  LOP3.LUT R26, R42, 0xffff0000, RZ, 0xc0, !PT ;  /* 0xffff00002a1a7812 */ /* 0x000fe200078ec0ff */
[C---:B------:R-:W-:Y:S01]  /*a120*/  IMAD.U32 R40, R43.reuse, 0x10000, RZ ;  /* 0x000100002b287824 */ /* 0x040fe200078e00ff */
[----:B------:R-:W-:Y:S01]  /*a130*/  LOP3.LUT R42, R43, 0xffff0000, RZ, 0xc0, !PT ;  /* 0xffff00002b2a7812 */ /* 0x000fe200078ec0ff */
[----:B------:R-:W-:Y:S02]  /*a140*/  IMAD.U32 R43, R4, 0x10000, RZ ;  /* 0x00010000042b7824 */ /* 0x000fe400078e00ff */
[----:B------:R-:W-:Y:S01]  /*a150*/  IMAD.U32 R71, R5, 0x10000, RZ ;  /* 0x0001000005477824 */ /* 0x000fe200078e00ff */
[----:B------:R-:W-:Y:S02]  /*a160*/  LOP3.LUT R67, R67, 0xffff0000, RZ, 0xc0, !PT ;  /* 0xffff000043437812 */ /* 0x000fe400078ec0ff */
[----:B------:R-:W-:Y:S01]  /*a170*/  PRMT R24, R20, 0x5432, R24 ;  /* 0x0000543214187816 */ /* 0x000fe20000000018 */
[----:B--2---:R-:W0:Y:S02]  /*a180*/  LDS.128 R36, [R73] ;  /* 0x0000000049247984 */ /* 0x004e240000000c00 */
[C---:B0-----:R-:W-:Y:S01]  /*a190*/  IMAD.U32 R61, R36.reuse, 0x10000, RZ ;  /* 0x00010000243d7824 */ /* 0x041fe200078e00ff */
[----:B------:R-:W-:Y:S01]  /*a1a0*/  LOP3.LUT R62, R36, 0xffff0000, RZ, 0xc0, !PT ;  /* 0xffff0000243e7812 */ /* 0x000fe200078ec0ff */
[----:B------:R-:W-:Y:S01]  /*a1b0*/  IMAD.U32 R36, R60, 0x10000, RZ ;  /* 0x000100003c247824 */ /* 0x000fe200078e00ff */
[C---:B------:R-:W-:Y:S01]  /*a1c0*/  LOP3.LUT R6, R38.reuse, 0xffff0000, RZ, 0xc0, !PT ;  /* 0xffff000026067812 */ /* 0x040fe200078ec0ff */
[----:B------:R-:W-:Y:S01]  /*a1d0*/  IMAD.U32 R7, R38, 0x10000, RZ ;  /* 0x0001000026077824 */ /* 0x000fe200078e00ff */
[C---:B------:R-:W-:Y:S01]  /*a1e0*/  LOP3.LUT R38, R39.reuse, 0xffff0000, RZ, 0xc0, !PT ;  /* 0xffff000027267812 */ /* 0x040fe200078ec0ff */
[----:B------:R-:W-:-:S02]  /*a1f0*/  IMAD.U32 R64, R39, 0x10000, RZ ;  /* 0x0001000027407824 */ /* 0x000fc400078e00ff */
[-C--:B------:R-:W-:Y:S01]  /*a200*/  FMUL.FTZ R74, R27, R36.reuse ;  /* 0x000000241b4a7220 */ /* 0x080fe20000410000 */
[----:B------:R-:W-:Y:S02]  /*a210*/  IMAD.U32 R39, R41, 0x10000, RZ ;  /* 0x0001000029277824 */ /* 0x000fe400078e00ff */
[----:B------:R-:W-:Y:S01]  /*a220*/  FFMA.FTZ R27, R61, R36, -R68 ;  /* 0x000000243d1b7223 */ /* 0x000fe20000010844 */
[----:B------:R-:W-:Y:S02]  /*a230*/  IMAD.U32 R68, R59, 0x10000, RZ ;  /* 0x000100003b447824 */ /* 0x000fe400078e00ff */
[----:B------:R-:W-:Y:S02]  /*a240*/  IMAD.U32 R63, R37, 0x10000, RZ ;  /* 0x00010000253f7824 */ /* 0x000fe400078e00ff */
[----:B------:R-:W-:Y:S01]  /*a250*/  FMUL.FTZ R76, R39, R72 ;  /* 0x00000048274c7220 */ /* 0x000fe20000410000 */
[----:B------:R-:W-:Y:S01]  /*a260*/  FFMA.FTZ R36, R61, R70, R74 ;  /* 0x000000463d247223 */ /* 0x000fe2000001004a */
[----:B------:R-:W-:-:S02]  /*a270*/  FMUL.FTZ R70, R39, R68 ;  /* 0x0000004427467220 */ /* 0x000fc40000410000 */
[----:B------:R-:W-:Y:S01]  /*a280*/  FFMA.FTZ R39, R63, R68, -R76 ;  /* 0x000000443f277223 */ /* 0x000fe2000001084c */
[C---:B------:R-:W-:Y:S01]  /*a290*/  FMUL.FTZ R68, R40.reuse, R43 ;  /* 0x0000002b28447220 */ /* 0x040fe20000410000 */
[-C--:B------:R-:W-:Y:S01]  /*a2a0*/  FMUL.FTZ R61, R40, R71.reuse ;  /* 0x00000047283d7220 */ /* 0x080fe20000410000 */
[----:B------:R-:W-:Y:S02]  /*a2b0*/  LOP3.LUT R41, R41, 0xffff0000, RZ, 0xc0, !PT ;  /* 0xffff000029297812 */ /* 0x000fe400078ec0ff */
[C---:B------:R-:W-:Y:S01]  /*a2c0*/  FFMA.FTZ R71, R64.reuse, R71, R68 ;  /* 0x0000004740477223 */ /* 0x040fe20000010044 */
[----:B------:R-:W-:Y:S01]  /*a2d0*/  FFMA.FTZ R40, R64, R43, -R61 ;  /* 0x0000002b40287223 */ /* 0x000fe2000001083d */
[----:B------:R-:W-:Y:S02]  /*a2e0*/  LOP3.LUT R60, R60, 0xffff0000, RZ, 0xc0, !PT ;  /* 0xffff00003c3c7812 */ /* 0x000fe400078ec0ff */
[----:B------:R-:W-:Y:S01]  /*a2f0*/  LOP3.LUT R68, R69, 0xffff0000, RZ, 0xc0, !PT ;  /* 0xffff000045447812 */ /* 0x000fe200078ec0ff */
[----:B------:R-:W-:Y:S01]  /*a300*/  FMUL.FTZ R43, R65, R67 ;  /* 0x00000043412b7220 */ /* 0x000fe20000410000 */
[----:B------:R-:W-:Y:S01]  /*a310*/  LOP3.LUT R64, R59, 0xffff0000, RZ, 0xc0, !PT ;  /* 0xffff00003b407812 */ /* 0x000fe200078ec0ff */
[----:B------:R-:W-:Y:S01]  /*a320*/  FFMA.FTZ R70, R63, R72, R70 ;  /* 0x000000483f467223 */ /* 0x000fe20000010046 */
[----:B------:R-:W-:Y:S01]  /*a330*/  LOP3.LUT R37, R37, 0xffff0000, RZ, 0xc0, !PT ;  /* 0xffff000025257812 */ /* 0x000fe200078ec0ff */
[----:B------:R-:W-:Y:S01]  /*a340*/  FMUL.FTZ R65, R65, R60 ;  /* 0x0000003c41417220 */ /* 0x000fe20000410000 */
[----:B------:R-:W-:Y:S01]  /*a350*/  FMUL.FTZ R72, R41, R68 ;  /* 0x0000004429487220 */ /* 0x000fe20000410000 */
[----:B------:R-:W-:Y:S01]  /*a360*/  FFMA.FTZ R60, R62, R60, -R43 ;  /* 0x0000003c3e3c7223 */ /* 0x000fe2000001082b */
[----:B------:R-:W-:-:S02]  /*a370*/  IMAD.U32 R59, R25, 0x10000, RZ ;  /* 0x00010000193b7824 */ /* 0x000fc400078e00ff */
[-C--:B------:R-:W-:Y:S01]  /*a380*/  FMUL.FTZ R41, R41, R64.reuse ;  /* 0x0000004029297220 */ /* 0x080fe20000410000 */
[----:B------:R-:W-:Y:S02]  /*a390*/  IMAD.U32 R43, R24, 0x10000, RZ ;  /* 0x00010000182b7824 */ /* 0x000fe400078e00ff */
[----:B------:R-:W-:Y:S01]  /*a3a0*/  FFMA.FTZ R65, R62, R67, R65 ;  /* 0x000000433e417223 */ /* 0x000fe20000010041 */
[C---:B------:R-:W-:Y:S01]  /*a3b0*/  FMUL.FTZ R62, R66.reuse, R59 ;  /* 0x0000003b423e7220 */ /* 0x040fe20000410000 */
[C---:B------:R-:W-:Y:S01]  /*a3c0*/  FFMA.FTZ R72, R37.reuse, R64, -R72 ;  /* 0x0000004025487223 */ /* 0x040fe20000010848 */
[----:B------:R-:W-:Y:S01]  /*a3d0*/  FFMA.FTZ R61, R37, R68, R41 ;  /* 0x00000044253d7223 */ /* 0x000fe20000010029 */
[----:B------:R-:W-:Y:S01]  /*a3e0*/  FMUL.FTZ R66, R66, R43 ;  /* 0x0000002b42427220 */ /* 0x000fe20000410000 */
[----:B------:R-:W-:Y:S02]  /*a3f0*/  LOP3.LUT R37, R25, 0xffff0000, RZ, 0xc0, !PT ;  /* 0xffff000019257812 */ /* 0x000fe400078ec0ff */
[----:B------:R-:W-:-:S02]  /*a400*/  LOP3.LUT R41, R5, 0xffff0000, RZ, 0xc0, !PT ;  /* 0xffff000005297812 */ /* 0x000fc400078ec0ff */
[----:B------:R-:W-:Y:S02]  /*a410*/  LOP3.LUT R25, R24, 0xffff0000, RZ, 0xc0, !PT ;  /* 0xffff000018197812 */ /* 0x000fe400078ec0ff */
[----:B------:R-:W-:Y:S01]  /*a420*/  LOP3.LUT R5, R4, 0xffff0000, RZ, 0xc0, !PT ;  /* 0xffff000004057812 */ /* 0x000fe200078ec0ff */
[C---:B------:R-:W-:Y:S01]  /*a430*/  FFMA.FTZ R62, R7.reuse, R43, -R62 ;  /* 0x0000002b073e7223 */ /* 0x040fe2000001083e */
[----:B------:R-:W-:Y:S01]  /*a440*/  FFMA.FTZ R66, R7, R59, R66 ;  /* 0x0000003b07427223 */ /* 0x000fe20000010042 */
[----:B------:R-:W-:Y:S01]  /*a450*/  FMUL.FTZ R7, R26, R37 ;  /* 0x000000251a077220 */ /* 0x000fe20000410000 */
[----:B------:R-:W-:Y:S01]  /*a460*/  FMUL.FTZ R43, R42, R41 ;  /* 0x000000292a2b7220 */ /* 0x000fe20000410000 */
[----:B------:R-:W-:Y:S01]  /*a470*/  FMUL.FTZ R26, R26, R25 ;  /* 0x000000191a1a7220 */ /* 0x000fe20000410000 */
[----:B------:R-:W-:Y:S01]  /*a480*/  FMUL.FTZ R42, R42, R5 ;  /* 0x000000052a2a7220 */ /* 0x000fe20000410000 */
[----:B------:R-:W-:Y:S01]  /*a490*/  FFMA.FTZ R7, R6, R25, -R7 ;  /* 0x0000001906077223 */ /* 0x000fe20000010807 */
[----:B------:R-:W-:Y:S01]  /*a4a0*/  FFMA.FTZ R43, R38, R5, -R43 ;  /* 0x00000005262b7223 */ /* 0x000fe2000001082b */
[----:B------:R-:W-:Y:S01]  /*a4b0*/  FFMA.FTZ R37, R6, R37, R26 ;  /* 0x0000002506257223 */ /* 0x000fe2000001001a */
[----:B------:R-:W-:Y:S01]  /*a4c0*/  FFMA.FTZ R42, R38, R41, R42 ;  /* 0x00000029262a7223 */ /* 0x000fe2000001002a */
[----:B------:R-:W-:-:S02]  /*a4d0*/  F2FP.BF16.F32.PACK_AB R4, R60, R27 ;  /* 0x0000001b3c04723e */ /* 0x000fc400000010ff */
[----:B------:R-:W-:Y:S02]  /*a4e0*/  F2FP.BF16.F32.PACK_AB R6, R7, R62 ;  /* 0x0000003e0706723e */ /* 0x000fe400000010ff */
[----:B------:R-:W-:Y:S02]  /*a4f0*/  F2FP.BF16.F32.PACK_AB R5, R72, R39 ;  /* 0x000000274805723e */ /* 0x000fe400000010ff */
[----:B------:R-:W-:Y:S02]  /*a500*/  F2FP.BF16.F32.PACK_AB R7, R43, R40 ;  /* 0x000000282b07723e */ /* 0x000fe400000010ff */
[----:B------:R-:W-:Y:S02]  /*a510*/  F2FP.BF16.F32.PACK_AB R24, R65, R36 ;  /* 0x000000244118723e */ /* 0x000fe400000010ff */
[----:B------:R-:W-:Y:S02]  /*a520*/  F2FP.BF16.F32.PACK_AB R25, R61, R70 ;  /* 0x000000463d19723e */ /* 0x000fe400000010ff */
[----:B------:R-:W-:-:S02]  /*a530*/  F2FP.BF16.F32.PACK_AB R26, R37, R66 ;  /* 0x00000042251a723e */ /* 0x000fc400000010ff */
[----:B------:R-:W-:Y:S01]  /*a540*/  F2FP.BF16.F32.PACK_AB R27, R42, R71 ;  /* 0x000000472a1b723e */ /* 0x000fe200000010ff */
[----:B------:R0:W-:Y:S04]  /*a550*/  STS.128 [R73], R4 ;  /* 0x0000000449007388 */ /* 0x0001e80000000c00 */
[----:B------:R0:W-:Y:S02]  /*a560*/  STS.128 [R50+0xc400], R24 ;  /* 0x00c4001832007388 */ /* 0x0001e40000000c00 */
.L_x_497:
[----:B------:R-:W-:Y:S05]  /*a570*/  BSYNC B1 ;  /* 0x0000000000017941 */ /* 0x000fea0003800000 */
.L_x_496:
[----:B------:R-:W-:Y:S04]  /*a580*/  BSSY B1, `(.L_x_498) ;  /* 0x0000069000017945 */ /* 0x000fe80003800000 */
[----:B------:R-:W-:Y:S05]  /*a590*/  @P1 BRA `(.L_x_499) ;  /* 0x00000004009c1947 */ /* 0x000fea0003800000 */
[----:B------:R-:W2:Y:S01]  /*a5a0*/  LDL R59, [R1+0xac] ;  /* 0x0000ac00013b7983 */ /* 0x000ea20000100800 */
[----:B0-----:R-:W-:Y:S02]  /*a5b0*/  LEA.HI R4, R3, R155, RZ, 0x1d ;  /* 0x0000009b03047211 */ /* 0x001fe400078fe8ff */
[----:B------:R-:W-:Y:S02]  /*a5c0*/  SHF.R.U64 R37, R28, 0x10, R29 ;  /* 0x000000101c257819 */ /* 0x000fe4000000121d */
[----:B------:R-:W-:Y:S02]  /*a5d0*/  SHF.R.S32.HI R5, RZ, 0x1f, R4 ;  /* 0x0000001fff057819 */ /* 0x000fe40000011404 */
[--C-:B------:R-:W-:Y:S02]  /*a5e0*/  SHF.R.U64 R28, R8, 0x10, R9.reuse ;  /* 0x00000010081c7819 */ /* 0x100fe40000001209 */
[----:B------:R-:W-:Y:S01]  /*a5f0*/  LEA.HI R6, R5, R4, RZ, 0x2 ;  /* 0x0000000405067211 */ /* 0x000fe200078f10ff */
[----:B------:R-:W-:Y:S01]  /*a600*/  IMAD.SHL.U32 R5, R4, 0x8, RZ ;  /* 0x0000000804057824 */ /* 0x000fe200078e00ff */
[----:B------:R-:W-:-:S02]  /*a610*/  SHF.R.U32.HI R9, RZ, 0x10, R9 ;  /* 0x00000010ff097819 */ /* 0x000fc40000011609 */
[----:B------:R-:W-:Y:S02]  /*a620*/  SHF.R.S32.HI R6, RZ, 0x2, R6 ;  /* 0x00000002ff067819 */ /* 0x000fe40000011406 */
[----:B------:R-:W-:Y:S02]  /*a630*/  LOP3.LUT R4, R142, 0x18, R5, 0xf8, !PT ;  /* 0x000000188e047812 */ /* 0x000fe400078ef805 */
[----:B------:R-:W-:Y:S01]  /*a640*/  PRMT R56, R56, 0x5410, R37 ;  /* 0x0000541038387816 */ /* 0x000fe20000000025 */
[----:B------:R-:W-:Y:S01]  /*a650*/  IMAD R6, R6, 0x1800, R151 ;  /* 0x0000180006067824 */ /* 0x000fe200078e0297 */
[----:B------:R-:W-:Y:S02]  /*a660*/  LOP3.LUT R5, R4, R143, RZ, 0x3c, !PT ;  /* 0x0000008f04057212 */ /* 0x000fe400078e3cff */
[----:B------:R-:W-:Y:S01]  /*a670*/  PRMT R51, R51, 0x5410, R28 ;  /* 0x0000541033337816 */ /* 0x000fe2000000001c */
[----:B------:R-:W-:Y:S01]  /*a680*/  IMAD.U32 R37, R56, 0x10000, RZ ;  /* 0x0001000038257824 */ /* 0x000fe200078e00ff */
[----:B------:R-:W-:Y:S01]  /*a690*/  SHF.R.U32.HI R38, RZ, 0x10, R29 ;  /* 0x00000010ff267819 */ /* 0x000fe2000001161d */
[----:B------:R-:W-:Y:S01]  /*a6a0*/  IMAD.IADD R25, R6, 0x1, R5 ;  /* 0x0000000106197824 */ /* 0x000fe200078e0205 */
[----:B------:R-:W-:Y:S01]  /*a6b0*/  SHF.R.U64 R29, R30, 0x10, R31 ;  /* 0x000000101e1d7819 */ /* 0x000fe2000000121f */
[----:B------:R-:W-:Y:S01]  /*a6c0*/  IMAD.U32 R39, R51, 0x10000, RZ ;  /* 0x0001000033277824 */ /* 0x000fe200078e00ff */
[----:B------:R-:W-:-:S02]  /*a6d0*/  SHF.R.U64 R8, R10, 0x10, R11 ;  /* 0x000000100a087819 */ /* 0x000fc4000000120b */
[----:B------:R-:W-:Y:S02]  /*a6e0*/  LEA R36, R25, R2, 0x1 ;  /* 0x0000000219247211 */ /* 0x000fe400078e08ff */
[----:B------:R-:W-:Y:S02]  /*a6f0*/  PRMT R52, R52, 0x5410, R9 ;  /* 0x0000541034347816 */ /* 0x000fe40000000009 */
[----:B------:R-:W-:Y:S01]  /*a700*/  SHF.R.U32.HI R11, RZ, 0x10, R11 ;  /* 0x00000010ff0b7819 */ /* 0x000fe2000001160b */
[----:B------:R-:W0:Y:S01]  /*a710*/  LDS.128 R24, [R36+0xc400] ;  /* 0x00c4000024187984 */ /* 0x000e220000000c00 */
[----:B------:R-:W-:Y:S02]  /*a720*/  SHF.R.U32.HI R30, RZ, 0x10, R31 ;  /* 0x00000010ff1e7819 */ /* 0x000fe4000001161f */
[----:B------:R-:W-:Y:S01]  /*a730*/  PRMT R57, R57, 0x5410, R38 ;  /* 0x0000541039397816 */ /* 0x000fe20000000026 */
[----:B------:R-:W-:Y:S01]  /*a740*/  IMAD.U32 R38, R52, 0x10000, RZ ;  /* 0x0001000034267824 */ /* 0x000fe200078e00ff */
[----:B------:R-:W-:-:S02]  /*a750*/  PRMT R58, R58, 0x5410, R29 ;  /* 0x000054103a3a7816 */ /* 0x000fc4000000001d */
[----:B------:R-:W-:Y:S02]  /*a760*/  PRMT R53, R53, 0x5410, R8 ;  /* 0x0000541035357816 */ /* 0x000fe40000000008 */
[----:B------:R-:W-:Y:S02]  /*a770*/  PRMT R54, R54, 0x5410, R11 ;  /* 0x0000541036367816 */ /* 0x000fe4000000000b */
[----:B------:R-:W-:Y:S02]  /*a780*/  PRMT R55, R55, 0x5410, R30 ;  /* 0x0000541037377816 */ /* 0x000fe4000000001e */
[----:B------:R-:W-:Y:S01]  /*a790*/  LOP3.LUT R51, R51, 0xffff0000, RZ, 0xc0, !PT ;  /* 0xffff000033337812 */ /* 0x000fe200078ec0ff */
[----:B------:R-:W-:Y:S01]  /*a7a0*/  IMAD.U32 R40, R54, 0x10000, RZ ;  /* 0x0001000036287824 */ /* 0x000fe200078e00ff */
[----:B------:R-:W-:Y:S02]  /*a7b0*/  LOP3.LUT R52, R52, 0xffff0000, RZ, 0xc0, !PT ;  /* 0xffff000034347812 */ /* 0x000fe400078ec0ff */
[----:B------:R-:W-:Y:S01]  /*a7c0*/  LOP3.LUT R54, R54, 0xffff0000, RZ, 0xc0, !PT ;  /* 0xffff000036367812 */ /* 0x000fe200078ec0ff */
[C---:B0-----:R-:W-:Y:S01]  /*a7d0*/  IMAD.U32 R28, R24.reuse, 0x10000, RZ ;  /* 0x00010000181c7824 */ /* 0x041fe200078e00ff */
[----:B------:R-:W-:Y:S01]  /*a7e0*/  LOP3.LUT R24, R24, 0xffff0000, RZ, 0xc0, !PT ;  /* 0xffff000018187812 */ /* 0x000fe200078ec0ff */
[C---:B------:R-:W-:Y:S01]  /*a7f0*/  IMAD.U32 R29, R25.reuse, 0x10000, RZ ;  /* 0x00010000191d7824 */ /* 0x040fe200078e00ff */
[----:B------:R-:W-:Y:S01]  /*a800*/  LOP3.LUT R25, R25, 0xffff0000, RZ, 0xc0, !PT ;  /* 0xffff000019197812 */ /* 0x000fe200078ec0ff */
[C---:B------:R-:W-:Y:S01]  /*a810*/  FMUL.FTZ R41, R28.reuse, R39 ;  /* 0x000000271c297220 */ /* 0x040fe20000410000 */
[----:B------:R-:W-:Y:S01]  /*a820*/  FMUL.FTZ R43, R28, R37 ;  /* 0x000000251c2b7220 */ /* 0x000fe20000410000 */
[----:B------:R-:W-:-:S02]  /*a830*/  IMAD.U32 R28, R57, 0x10000, RZ ;  /* 0x00010000391c7824 */ /* 0x000fc400078e00ff */
[----:B------:R-:W-:Y:S01]  /*a840*/  FMUL.FTZ R42, R29, R38 ;  /* 0x000000261d2a7220 */ /* 0x000fe20000410000 */
[C---:B------:R-:W-:Y:S01]  /*a850*/  IMAD.U32 R31, R27.reuse, 0x10000, RZ ;  /* 0x000100001b1f7824 */ /* 0x040fe200078e00ff */
[----:B------:R-:W-:Y:S01]  /*a860*/  LOP3.LUT R27, R27, 0xffff0000, RZ, 0xc0, !PT ;  /* 0xffff00001b1b7812 */ /* 0x000fe200078ec0ff */
[----:B------:R-:W-:Y:S01]  /*a870*/  FMUL.FTZ R50, R29, R28 ;  /* 0x0000001c1d327220 */ /* 0x000fe20000410000 */
[C---:B------:R-:W-:Y:S01]  /*a880*/  IMAD.U32 R30, R26.reuse, 0x10000, RZ ;  /* 0x000100001a1e7824 */ /* 0x040fe200078e00ff */
[----:B------:R-:W-:Y:S01]  /*a890*/  LOP3.LUT R26, R26, 0xffff0000, RZ, 0xc0, !PT ;  /* 0xffff00001a1a7812 */ /* 0x000fe200078ec0ff */
[----:B--2---:R-:W0:Y:S02]  /*a8a0*/  LDS.128 R4, [R59] ;  /* 0x000000003b047984 */ /* 0x004e240000000c00 */
[C---:B0-----:R-:W-:Y:S01]  /*a8b0*/  IMAD.U32 R8, R4.reuse, 0x10000, RZ ;  /* 0x0001000004087824 */ /* 0x041fe200078e00ff */
[----:B------:R-:W-:Y:S01]  /*a8c0*/  LOP3.LUT R4, R4, 0xffff0000, RZ, 0xc0, !PT ;  /* 0xffff000004047812 */ /* 0x000fe200078ec0ff */
[C---:B------:R-:W-:Y:S01]  /*a8d0*/  IMAD.U32 R9, R5.reuse, 0x10000, RZ ;  /* 0x0001000005097824 */ /* 0x040fe200078e00ff */
[----:B------:R-:W-:Y:S01]  /*a8e0*/  LOP3.LUT R5, R5, 0xffff0000, RZ, 0xc0, !PT ;  /* 0xffff000005057812 */ /* 0x000fe200078ec0ff */
[C---:B------:R-:W-:Y:S01]  /*a8f0*/  FFMA.FTZ R41, R8.reuse, R37, -R41 ;  /* 0x0000002508297223 */ /* 0x040fe20000010829 */
[----:B------:R-:W-:Y:S01]  /*a900*/  FFMA.FTZ R43, R8, R39, R43 ;  /* 0x00000027082b7223 */ /* 0x000fe2000001002b */
[----:B------:R-:W-:-:S02]  /*a910*/  IMAD.U32 R8, R55, 0x10000, RZ ;  /* 0x0001000037087824 */ /* 0x000fc400078e00ff */
[----:B------:R-:W-:Y:S01]  /*a920*/  FFMA.FTZ R42, R9, R28, -R42 ;  /* 0x0000001c092a7223 */ /* 0x000fe2000001082a */
[----:B------:R-:W-:Y:S01]  /*a930*/  FMUL.FTZ R28, R31, R40 ;  /* 0x000000281f1c7220 */ /* 0x000fe20000410000 */
[----:B------:R-:W-:Y:S02]  /*a940*/  IMAD.U32 R11, R7, 0x10000, RZ ;  /* 0x00010000070b7824 */ /* 0x000fe400078e00ff */
[----:B------:R-:W-:Y:S01]  /*a950*/  FMUL.FTZ R31, R31, R8 ;  /* 0x000000081f1f7220 */ /* 0x000fe20000410000 */
[----:B------:R-:W-:Y:S01]  /*a960*/  FFMA.FTZ R50, R9, R38, R50 ;  /* 0x0000002609327223 */ /* 0x000fe20000010032 */
[----:B------:R-:W-:Y:S01]  /*a970*/  LOP3.LUT R9, R56, 0xffff0000, RZ, 0xc0, !PT ;  /* 0xffff000038097812 */ /* 0x000fe200078ec0ff */
[C---:B------:R-:W-:Y:S01]  /*a980*/  FFMA.FTZ R39, R11.reuse, R8, -R28 ;  /* 0x000000080b277223 */ /* 0x040fe2000001081c */
[----:B------:R-:W-:Y:S01]  /*a990*/  FFMA.FTZ R40, R11, R40, R31 ;  /* 0x000000280b287223 */ /* 0x000fe2000001001f */
[C---:B------:R-:W-:Y:S01]  /*a9a0*/  FMUL.FTZ R11, R24.reuse, R51 ;  /* 0x00000033180b7220 */ /* 0x040fe20000410000 */
[----:B------:R-:W-:Y:S01]  /*a9b0*/  LOP3.LUT R8, R57, 0xffff0000, RZ, 0xc0, !PT ;  /* 0xffff000039087812 */ /* 0x000fe200078ec0ff */
[-C--:B------:R-:W-:Y:S01]  /*a9c0*/  FMUL.FTZ R29, R24, R9.reuse ;  /* 0x00000009181d7220 */ /* 0x080fe20000410000 */
[----:B------:R-:W-:Y:S01]  /*a9d0*/  FMUL.FTZ R38, R25, R52 ;  /* 0x0000003419267220 */ /* 0x000fe20000410000 */
[----:B------:R-:W-:Y:S01]  /*a9e0*/  FFMA.FTZ R24, R4, R9, -R11 ;  /* 0x0000000904187223 */ /* 0x000fe2000001080b */
[----:B------:R-:W-:-:S02]  /*a9f0*/  IMAD.U32 R11, R53, 0x10000, RZ ;  /* 0x00010000350b7824 */ /* 0x000fc400078e00ff */
[-C--:B------:R-:W-:Y:S01]  /*aa00*/  FMUL.FTZ R31, R25, R8.reuse ;  /* 0x00000008191f7220 */ /* 0x080fe20000410000 */
[----:B------:R-:W-:Y:S01]  /*aa10*/  FFMA.FTZ R28, R4, R51, R29 ;  /* 0x00000033041c7223 */ /* 0x000fe2000001001d */
[----:B------:R-:W-:Y:S02]  /*aa20*/  IMAD.U32 R10, R6, 0x10000, RZ ;  /* 0x00010000060a7824 */ /* 0x000fe400078e00ff */
[----:B------:R-:W-:Y:S01]  /*aa30*/  FMUL.FTZ R29, R30, R11 ;  /* 0x0000000b1e1d7220 */ /* 0x000fe20000410000 */
[----:B------:R-:W-:Y:S02]  /*aa40*/  IMAD.U32 R9, R58, 0x10000, RZ ;  /* 0x000100003a097824 */ /* 0x000fe400078e00ff */
[C---:B------:R-:W-:Y:S01]  /*aa50*/  FFMA.FTZ R25, R5.reuse, R8, -R38 ;  /* 0x0000000805197223 */ /* 0x040fe20000010826 */
[----:B------:R-:W-:Y:S01]  /*aa60*/  FFMA.FTZ R31, R5, R52, R31 ;  /* 0x00000034051f7223 */ /* 0x000fe2000001001f */
[----:B------:R-:W-:Y:S01]  /*aa70*/  LOP3.LUT R53, R53, 0xffff0000, RZ, 0xc0, !PT ;  /* 0xffff000035357812 */ /* 0x000fe200078ec0ff */
[-C--:B------:R-:W-:Y:S01]  /*aa80*/  FMUL.FTZ R37, R30, R9.reuse ;  /* 0x000000091e257220 */ /* 0x080fe20000410000 */
[----:B------:R-:W-:Y:S01]  /*aa90*/  LOP3.LUT R5, R58, 0xffff0000, RZ, 0xc0, !PT ;  /* 0xffff00003a057812 */ /* 0x000fe200078ec0ff */
[----:B------:R-:W-:Y:S01]  /*aaa0*/  FFMA.FTZ R29, R10, R9, -R29 ;  /* 0x000000090a1d7223 */ /* 0x000fe2000001081d */
[----:B------:R-:W-:Y:S01]  /*aab0*/  LOP3.LUT R4, R55, 0xffff0000, RZ, 0xc0, !PT ;  /* 0xffff000037047812 */ /* 0x000fe200078ec0ff */
[----:B------:R-:W-:Y:S01]  /*aac0*/  FMUL.FTZ R9, R26, R53 ;  /* 0x000000351a097220 */ /* 0x000fe20000410000 */
[----:B------:R-:W-:Y:S01]  /*aad0*/  LOP3.LUT R6, R6, 0xffff0000, RZ, 0xc0, !PT ;  /* 0xffff000006067812 */ /* 0x000fe200078ec0ff */
[----:B------:R-:W-:Y:S01]  /*aae0*/  FMUL.FTZ R30, R27, R54 ;  /* 0x000000361b1e7220 */ /* 0x000fe20000410000 */
[----:B------:R-:W-:Y:S01]  /*aaf0*/  LOP3.LUT R7, R7, 0xffff0000, RZ, 0xc0, !PT ;  /* 0xffff000007077812 */ /* 0x000fe200078ec0ff */
[----:B------:R-:W-:Y:S01]  /*ab00*/  FMUL.FTZ R8, R26, R5 ;  /* 0x000000051a087220 */ /* 0x000fe20000410000 */
[-C--:B------:R-:W-:Y:S01]  /*ab10*/  FMUL.FTZ R27, R27, R4.reuse ;  /* 0x000000041b1b7220 */ /* 0x080fe20000410000 */
[----:B------:R-:W-:Y:S01]  /*ab20*/  FFMA.FTZ R10, R10, R11, R37 ;  /* 0x0000000b0a0a7223 */ /* 0x000fe20000010025 */
[C---:B------:R-:W-:Y:S01]  /*ab30*/  FFMA.FTZ R26, R6.reuse, R5, -R9 ;  /* 0x00000005061a7223 */ /* 0x040fe20000010809 */
[C---:B------:R-:W-:Y:S01]  /*ab40*/  FFMA.FTZ R30, R7.reuse, R4, -R30 ;  /* 0x00000004071e7223 */ /* 0x040fe2000001081e */
[----:B------:R-:W-:Y:S01]  /*ab50*/  FFMA.FTZ R53, R6, R53, R8 ;  /* 0x0000003506357223 */ /* 0x000fe20000010008 */
[----:B------:R-:W-:Y:S01]  /*ab60*/  FFMA.FTZ R11, R7, R54, R27 ;  /* 0x00000036070b7223 */ /* 0x000fe2000001001b */
[----:B------:R-:W-:-:S02]  /*ab70*/  F2FP.BF16.F32.PACK_AB R4, R24, R41 ;  /* 0x000000291804723e */ /* 0x000fc400000010ff */
[----:B------:R-:W-:Y:S02]  /*ab80*/  F2FP.BF16.F32.PACK_AB R5, R25, R42 ;  /* 0x0000002a1905723e */ /* 0x000fe400000010ff */
[----:B------:R-:W-:Y:S02]  /*ab90*/  F2FP.BF16.F32.PACK_AB R6, R26, R29 ;  /* 0x0000001d1a06723e */ /* 0x000fe400000010ff */
[----:B------:R-:W-:Y:S02]  /*aba0*/  F2FP.BF16.F32.PACK_AB R7, R30, R39 ;  /* 0x000000271e07723e */ /* 0x000fe400000010ff */
[----:B------:R-:W-:Y:S02]  /*abb0*/  F2FP.BF16.F32.PACK_AB R8, R28, R43 ;  /* 0x0000002b1c08723e */ /* 0x000fe400000010ff */
[----:B------:R-:W-:Y:S01]  /*abc0*/  F2FP.BF16.F32.PACK_AB R9, R31, R50 ;  /* 0x000000321f09723e */ /* 0x000fe200000010ff */
[----:B------:R1:W-:Y:S01]  /*abd0*/  STS.128 [R59], R4 ;  /* 0x000000043b007388 */ /* 0x0003e20000000c00 */
[----:B------:R-:W-:-:S02]  /*abe0*/  F2FP.BF16.F32.PACK_AB R10, R53, R10 ;  /* 0x0000000a350a723e */ /* 0x000fc400000010ff */
[----:B------:R-:W-:-:S05]  /*abf0*/  F2FP.BF16.F32.PACK_AB R11, R11, R40 ;  /* 0x000000280b0b723e */ /* 0x000fca00000010ff */
[----:B------:R1:W-:Y:S02]  /*ac00*/  STS.128 [R36+0xc400], R8 ;  /* 0x00c4000824007388 */ /* 0x0003e40000000c00 */
.L_x_499:
[----:B------:R-:W-:Y:S05]  /*ac10*/  BSYNC B1 ;  /* 0x0000000000017941 */ /* 0x000fea0003800000 */
.L_x_498:
[----:B------:R-:W-:Y:S05]  /*ac20*/  @P2 BRA `(.L_x_480) ;  /* 0x00000004009c2947 */ /* 0x000fea0003800000 */
[----:B-1----:R-:W2:Y:S01]  /*ac30*/  LDL R36, [R1+0xa8] ;  /* 0x0000a80001247983 */ /* 0x002ea20000100800 */
[----:B------:R-:W-:Y:S02]  /*ac40*/  LEA.HI R3, R3, R156, RZ, 0x1d ;  /* 0x0000009c03037211 */ /* 0x000fe400078fe8ff */
[----:B0-----:R-:W-:Y:S02]  /*ac50*/  SHF.R.U64 R25, R12, 0x10, R13 ;  /* 0x000000100c197819 */ /* 0x001fe4000000120d */
[----:B------:R-:W-:Y:S02]  /*ac60*/  SHF.R.S32.HI R4, RZ, 0x1f, R3 ;  /* 0x0000001fff047819 */ /* 0x000fe40000011403 */
[----:B------:R-:W-:Y:S02]  /*ac70*/  SHF.R.U64 R29, R32, 0x10, R33 ;  /* 0x00000010201d7819 */ /* 0x000fe40000001221 */
[----:B------:R-:W-:Y:S01]  /*ac80*/  LEA.HI R4, R4, R3, RZ, 0x2 ;  /* 0x0000000304047211 */ /* 0x000fe200078f10ff */
[----:B------:R-:W-:Y:S01]  /*ac90*/  IMAD.SHL.U32 R3, R3, 0x8, RZ ;  /* 0x0000000803037824 */ /* 0x000fe200078e00ff */
[----:B------:R-:W-:-:S02]  /*aca0*/  SHF.R.U64 R27, R34, 0x10, R35 ;  /* 0x00000010221b7819 */ /* 0x000fc40000001223 */
[----:B------:R-:W-:Y:S02]  /*acb0*/  SHF.R.S32.HI R6, RZ, 0x2, R4 ;  /* 0x00000002ff067819 */ /* 0x000fe40000011404 */
[----:B------:R-:W-:Y:S02]  /*acc0*/  LOP3.LUT R4, R142, 0x18, R3, 0xf8, !PT ;  /* 0x000000188e047812 */ /* 0x000fe400078ef803 */
[----:B------:R-:W-:Y:S01]  /*acd0*/  SHF.R.U32.HI R13, RZ, 0x10, R13 ;  /* 0x00000010ff0d7819 */ /* 0x000fe2000001160d */
[----:B------:R-:W-:Y:S01]  /*ace0*/  IMAD R6, R6, 0x1800, R151 ;  /* 0x0000180006067824 */ /* 0x000fe200078e0297 */
[----:B------:R-:W-:Y:S02]  /*acf0*/  LOP3.LUT R3, R4, R143, RZ, 0x3c, !PT ;  /* 0x0000008f04037212 */ /* 0x000fe400078e3cff */
[----:B------:R-:W-:Y:S02]  /*ad00*/  PRMT R26, R0, 0x5410, R25 ;  /* 0x00005410001a7816 */ /* 0x000fe40000000019 */
[----:B------:R-:W-:Y:S01]  /*ad10*/  SHF.R.U64 R30, R14, 0x10, R15 ;  /* 0x000000100e1e7819 */ /* 0x000fe2000000120f */
[----:B------:R-:W-:Y:S01]  /*ad20*/  IMAD.IADD R3, R6, 0x1, R3 ;  /* 0x0000000106037824 */ /* 0x000fe200078e0203 */
[----:B------:R-:W-:-:S02]  /*ad30*/  PRMT R46, R46, 0x5410, R29 ;  /* 0x000054102e2e7816 */ /* 0x000fc4000000001d */
[----:B------:R-:W-:Y:S01]  /*ad40*/  PRMT R48, R48, 0x5410, R27 ;  /* 0x0000541030307816 */ /* 0x000fe2000000001b */
[----:B------:R-:W-:Y:S01]  /*ad50*/  IMAD R3, R3, 0x2, R2 ;  /* 0x0000000203037824 */ /* 0x000fe200078e0202 */
[----:B------:R-:W-:Y:S01]  /*ad60*/  SHF.R.U32.HI R32, RZ, 0x10, R33 ;  /* 0x00000010ff207819 */ /* 0x000fe20000011621 */
[----:B------:R-:W-:Y:S01]  /*ad70*/  IMAD.U32 R25, R46, 0x10000, RZ ;  /* 0x000100002e197824 */ /* 0x000fe200078e00ff */
[----:B------:R-:W-:Y:S02]  /*ad80*/  SHF.R.U32.HI R14, RZ, 0x10, R15 ;  /* 0x00000010ff0e7819 */ /* 0x000fe4000001160f */
[----:B------:R-:W0:Y:S01]  /*ad90*/  LDS.128 R8, [R3+0xc400] ;  /* 0x00c4000003087984 */ /* 0x000e220000000c00 */
[----:B------:R-:W-:Y:S02]  /*ada0*/  PRMT R28, R20, 0x5410, R13 ;  /* 0x00005410141c7816 */ /* 0x000fe4000000000d */
[----:B------:R-:W-:Y:S02]  /*adb0*/  SHF.L.U32 R27, R26, 0x10, RZ ;  /* 0x000000101a1b7819 */ /* 0x000fe400000006ff */
[----:B------:R-:W-:Y:S01]  /*adc0*/  PRMT R47, R47, 0x5410, R32 ;  /* 0x000054102f2f7816 */ /* 0x000fe20000000020 */
[----:B------:R-:W-:Y:S01]  /*add0*/  IMAD.U32 R29, R28, 0x10000, RZ ;  /* 0x000100001c1d7824 */ /* 0x000fe200078e00ff */
[----:B------:R-:W-:-:S02]  /*ade0*/  SHF.R.U32.HI R34, RZ, 0x10, R35 ;  /* 0x00000010ff227819 */ /* 0x000fc40000011623 */
[----:B------:R-:W-:Y:S02]  /*adf0*/  PRMT R45, R45, 0x5410, R14 ;  /* 0x000054102d2d7816 */ /* 0x000fe4000000000e */
[----:B------:R-:W-:Y:S02]  /*ae00*/  PRMT R49, R49, 0x5410, R34 ;  /* 0x0000541031317816 */ /* 0x000fe40000000022 */
[----:B------:R-:W-:Y:S02]  /*ae10*/  PRMT R30, R21, 0x5410, R30 ;  /* 0x00005410151e7816 */ /* 0x000fe4000000001e */
        /* <DEDUP_REMOVED lines=8> */
[C---:B------:R-:W-:Y:S01]  /*aea0*/  FMUL.FTZ R35, R20.reuse, R29 ;  /* 0x0000001d14237220 */ /* 0x040fe20000410000 */
[C---:B------:R-:W-:Y:S01]  /*aeb0*/  IMAD.U32 R24, R11.reuse, 0x10000, RZ ;  /* 0x000100000b187824 */ /* 0x040fe200078e00ff */
[----:B------:R-:W-:Y:S01]  /*aec0*/  LOP3.LUT R11, R11, 0xffff0000, RZ, 0xc0, !PT ;  /* 0xffff00000b0b7812 */ /* 0x000fe200078ec0ff */
[----:B------:R-:W-:Y:S01]  /*aed0*/  FMUL.FTZ R37, R20, R15 ;  /* 0x0000000f14257220 */ /* 0x000fe20000410000 */
[C---:B------:R-:W-:Y:S02]  /*aee0*/  IMAD.U32 R21, R10.reuse, 0x10000, RZ ;  /* 0x000100000a157824 */ /* 0x040fe400078e00ff */
[----:B------:R-:W-:Y:S01]  /*aef0*/  FMUL.FTZ R20, R9, R28 ;  /* 0x0000001c09147220 */ /* 0x000fe20000410000 */
[----:B------:R-:W-:Y:S01]  /*af00*/  LOP3.LUT R10, R10, 0xffff0000, RZ, 0xc0, !PT ;  /* 0xffff00000a0a7812 */ /* 0x000fe200078ec0ff */
[----:B--2---:R-:W0:Y:S02]  /*af10*/  LDS.128 R4, [R36] ;  /* 0x0000000024047984 */ /* 0x004e240000000c00 */
[C---:B0-----:R-:W-:Y:S01]  /*af20*/  IMAD.U32 R0, R4.reuse, 0x10000, RZ ;  /* 0x0001000004007824 */ /* 0x041fe200078e00ff */
[----:B------:R-:W-:Y:S01]  /*af30*/  LOP3.LUT R4, R4, 0xffff0000, RZ, 0xc0, !PT ;  /* 0xffff000004047812 */ /* 0x000fe200078ec0ff */
[C---:B------:R-:W-:Y:S01]  /*af40*/  IMAD.U32 R12, R5.reuse, 0x10000, RZ ;  /* 0x00010000050c7824 */ /* 0x040fe200078e00ff */
[----:B------:R-:W-:Y:S01]  /*af50*/  LOP3.LUT R5, R5, 0xffff0000, RZ, 0xc0, !PT ;  /* 0xffff000005057812 */ /* 0x000fe200078ec0ff */
[----:B------:R-:W-:Y:S01]  /*af60*/  FFMA.FTZ R32, R0, R25, -R31 ;  /* 0x0000001900207223 */ /* 0x000fe2000001081f */
[----:B------:R-:W-:-:S02]  /*af70*/  IMAD.U32 R31, R45, 0x10000, RZ ;  /* 0x000100002d1f7824 */ /* 0x000fc400078e00ff */
[----:B------:R-:W-:Y:S01]  /*af80*/  FFMA.FTZ R35, R12, R15, -R35 ;  /* 0x0000000f0c237223 */ /* 0x000fe20000010823 */
[----:B------:R-:W-:Y:S02]  /*af90*/  IMAD.U32 R14, R7, 0x10000, RZ ;  /* 0x00010000070e7824 */ /* 0x000fe400078e00ff */
[----:B------:R-:W-:Y:S01]  /*afa0*/  FFMA.FTZ R33, R0, R27, R33 ;  /* 0x0000001b00217223 */ /* 0x000fe20000010021 */
[----:B------:R-:W-:Y:S02]  /*afb0*/  IMAD.U32 R25, R49, 0x10000, RZ ;  /* 0x0001000031197824 */ /* 0x000fe400078e00ff */
[----:B------:R-:W-:Y:S01]  /*afc0*/  FMUL.FTZ R15, R24, R31 ;  /* 0x0000001f180f7220 */ /* 0x000fe20000410000 */
[----:B------:R-:W-:Y:S01]  /*afd0*/  LOP3.LUT R27, R26, 0xffff0000, RZ, 0xc0, !PT ;  /* 0xffff00001a1b7812 */ /* 0x000fe200078ec0ff */
[----:B------:R-:W-:Y:S01]  /*afe0*/  FFMA.FTZ R37, R12, R29, R37 ;  /* 0x0000001d0c257223 */ /* 0x000fe20000010025 */
[-C--:B------:R-:W-:Y:S01]  /*aff0*/  FMUL.FTZ R24, R24, R25.reuse ;  /* 0x0000001918187220 */ /* 0x080fe20000410000 */
[----:B------:R-:W-:Y:S01]  /*b000*/  FFMA.FTZ R26, R14, R25, -R15 ;  /* 0x000000190e1a7223 */ /* 0x000fe2000001080f */
[----:B------:R-:W-:Y:S01]  /*b010*/  LOP3.LUT R15, R46, 0xffff0000, RZ, 0xc0, !PT ;  /* 0xffff00002e0f7812 */ /* 0x000fe200078ec0ff */
[----:B------:R-:W-:Y:S01]  /*b020*/  FMUL.FTZ R25, R8, R27 ;  /* 0x0000001b08197220 */ /* 0x000fe20000410000 */
[----:B------:R-:W-:Y:S01]  /*b030*/  LOP3.LUT R0, R47, 0xffff0000, RZ, 0xc0, !PT ;  /* 0xffff00002f007812 */ /* 0x000fe200078ec0ff */
[----:B------:R-:W-:-:S02]  /*b040*/  IMAD.U32 R12, R30, 0x10000, RZ ;  /* 0x000100001e0c7824 */ /* 0x000fc400078e00ff */
[----:B------:R-:W-:Y:S01]  /*b050*/  FFMA.FTZ R31, R14, R31, R24 ;  /* 0x0000001f0e1f7223 */ /* 0x000fe20000010018 */
[-C--:B------:R-:W-:Y:S01]  /*b060*/  FMUL.FTZ R29, R8, R15.reuse ;  /* 0x0000000f081d7220 */ /* 0x080fe20000410000 */
[----:B------:R-:W-:Y:S01]  /*b070*/  FFMA.FTZ R25, R4, R15, -R25 ;  /* 0x0000000f04197223 */ /* 0x000fe20000010819 */
[----:B------:R-:W-:Y:S01]  /*b080*/  FMUL.FTZ R9, R9, R0 ;  /* 0x0000000009097220 */ /* 0x000fe20000410000 */
[----:B------:R-:W-:Y:S02]  /*b090*/  IMAD.U32 R13, R6, 0x10000, RZ ;  /* 0x00010000060d7824 */ /* 0x000fe400078e00ff */
[----:B------:R-:W-:Y:S01]  /*b0a0*/  FFMA.FTZ R14, R4, R27, R29 ;  /* 0x0000001b040e7223 */ /* 0x000fe2000001001d */
[----:B------:R-:W-:Y:S02]  /*b0b0*/  IMAD.U32 R8, R48, 0x10000, RZ ;  /* 0x0001000030087824 */ /* 0x000fe400078e00ff */
[----:B------:R-:W-:Y:S01]  /*b0c0*/  FMUL.FTZ R4, R21, R12 ;  /* 0x0000000c15047220 */ /* 0x000fe20000410000 */
[C---:B------:R-:W-:Y:S01]  /*b0d0*/  FFMA.FTZ R28, R5.reuse, R28, R9 ;  /* 0x0000001c051c7223 */ /* 0x040fe20000010009 */
[----:B------:R-:W-:Y:S01]  /*b0e0*/  FFMA.FTZ R20, R5, R0, -R20 ;  /* 0x0000000005147223 */ /* 0x000fe20000010814 */
[-C--:B------:R-:W-:Y:S01]  /*b0f0*/  FMUL.FTZ R24, R21, R8.reuse ;  /* 0x0000000815187220 */ /* 0x080fe20000410000 */
[----:B------:R-:W-:Y:S01]  /*b100*/  FFMA.FTZ R15, R13, R8, -R4 ;  /* 0x000000080d0f7223 */ /* 0x000fe20000010804 */
[----:B------:R-:W-:-:S02]  /*b110*/  LOP3.LUT R9, R30, 0xffff0000, RZ, 0xc0, !PT ;  /* 0xffff00001e097812 */ /* 0x000fc400078ec0ff */
[----:B------:R-:W-:Y:S01]  /*b120*/  LOP3.LUT R5, R48, 0xffff0000, RZ, 0xc0, !PT ;  /* 0xffff000030057812 */ /* 0x000fe200078ec0ff */
[----:B------:R-:W-:Y:S01]  /*b130*/  FFMA.FTZ R24, R13, R12, R24 ;  /* 0x0000000c0d187223 */ /* 0x000fe20000010018 */
[----:B------:R-:W-:Y:S01]  /*b140*/  LOP3.LUT R4, R45, 0xffff0000, RZ, 0xc0, !PT ;  /* 0xffff00002d047812 */ /* 0x000fe200078ec0ff */
[C---:B------:R-:W-:Y:S01]  /*b150*/  FMUL.FTZ R13, R10.reuse, R9 ;  /* 0x000000090a0d7220 */ /* 0x040fe20000410000 */
[----:B------:R-:W-:Y:S01]  /*b160*/  LOP3.LUT R0, R49, 0xffff0000, RZ, 0xc0, !PT ;  /* 0xffff000031007812 */ /* 0x000fe200078ec0ff */
[-C--:B------:R-:W-:Y:S01]  /*b170*/  FMUL.FTZ R8, R10, R5.reuse ;  /* 0x000000050a087220 */ /* 0x080fe20000410000 */
[----:B------:R-:W-:Y:S01]  /*b180*/  LOP3.LUT R6, R6, 0xffff0000, RZ, 0xc0, !PT ;  /* 0xffff000006067812 */ /* 0x000fe200078ec0ff */
[----:B------:R-:W-:Y:S01]  /*b190*/  FMUL.FTZ R12, R11, R4 ;  /* 0x000000040b0c7220 */ /* 0x000fe20000410000 */
[----:B------:R-:W-:Y:S01]  /*b1a0*/  LOP3.LUT R7, R7, 0xffff0000, RZ, 0xc0, !PT ;  /* 0xffff000007077812 */ /* 0x000fe200078ec0ff */
[-C--:B------:R-:W-:Y:S02]  /*b1b0*/  FMUL.FTZ R21, R11, R0.reuse ;  /* 0x000000000b157220 */ /* 0x080fe40000410000 */
[C---:B------:R-:W-:Y:S01]  /*b1c0*/  FFMA.FTZ R10, R6.reuse, R5, -R13 ;  /* 0x00000005060a7223 */ /* 0x040fe2000001080d */
[----:B------:R-:W-:Y:S01]  /*b1d0*/  FFMA.FTZ R11, R6, R9, R8 ;  /* 0x00000009060b7223 */ /* 0x000fe20000010008 */
[C---:B------:R-:W-:Y:S01]  /*b1e0*/  FFMA.FTZ R13, R7.reuse, R0, -R12 ;  /* 0x00000000070d7223 */ /* 0x040fe2000001080c */
[----:B------:R-:W-:Y:S01]  /*b1f0*/  FFMA.FTZ R0, R7, R4, R21 ;  /* 0x0000000407007223 */ /* 0x000fe20000010015 */
[----:B------:R-:W-:-:S02]  /*b200*/  F2FP.BF16.F32.PACK_AB R4, R25, R32 ;  /* 0x000000201904723e */ /* 0x000fc400000010ff */
[----:B------:R-:W-:Y:S02]  /*b210*/  F2FP.BF16.F32.PACK_AB R6, R10, R15 ;  /* 0x0000000f0a06723e */ /* 0x000fe400000010ff */
[----:B------:R-:W-:Y:S02]  /*b220*/  F2FP.BF16.F32.PACK_AB R5, R20, R35 ;  /* 0x000000231405723e */ /* 0x000fe400000010ff */
[----:B------:R-:W-:Y:S02]  /*b230*/  F2FP.BF16.F32.PACK_AB R10, R11, R24 ;  /* 0x000000180b0a723e */ /* 0x000fe400000010ff */
[----:B------:R-:W-:Y:S02]  /*b240*/  F2FP.BF16.F32.PACK_AB R7, R13, R26 ;  /* 0x0000001a0d07723e */ /* 0x000fe400000010ff */
[----:B------:R-:W-:Y:S02]  /*b250*/  F2FP.BF16.F32.PACK_AB R8, R14, R33 ;  /* 0x000000210e08723e */ /* 0x000fe400000010ff */
[----:B------:R-:W-:Y:S01]  /*b260*/  F2FP.BF16.F32.PACK_AB R9, R28, R37 ;  /* 0x000000251c09723e */ /* 0x000fe200000010ff */
[----:B------:R0:W-:Y:S01]  /*b270*/  STS.128 [R36], R4 ;  /* 0x0000000424007388 */ /* 0x0001e20000000c00 */
[----:B------:R-:W-:-:S05]  /*b280*/  F2FP.BF16.F32.PACK_AB R11, R0, R31 ;  /* 0x0000001f000b723e */ /* 0x000fca00000010ff */
[----:B------:R0:W-:Y:S02]  /*b290*/  STS.128 [R3+0xc400], R8 ;  /* 0x00c4000803007388 */ /* 0x0001e40000000c00 */
.L_x_480:
[----:B------:R-:W-:Y:S05]  /*b2a0*/  BSYNC B0 ;  /* 0x0000000000007941 */ /* 0x000fea0003800000 */
.L_x_473:
[----:B------:R-:W-:Y:S01]  /*b2b0*/  @!PT LDS RZ, [RZ] ;  /* 0x00000000fffff984 */ /* 0x000fe20000000800 */
[----:B------:R-:W-:Y:S01]  /*b2c0*/  @!PT LDS RZ, [RZ] ;  /* 0x00000000fffff984 */ /* 0x000fe20000000800 */
[----:B------:R-:W-:Y:S01]  /*b2d0*/  @!PT LDS RZ, [RZ] ;  /* 0x00000000fffff984 */ /* 0x000fe20000000800 */
[----:B------:R-:W-:Y:S01]  /*b2e0*/  @!PT LDS RZ, [RZ] ;  /* 0x00000000fffff984 */ /* 0x000fe20000000800 */
[----:B------:R5:W-:Y:S06]  /*b2f0*/  MEMBAR.ALL.CTA ;  /* 0x0000000000007992 */ /* 0x000bec0000008000 */
[----:B-----5:R-:W5:Y:S01]  /*b300*/  FENCE.VIEW.ASYNC.S ;  /* 0x00000000000073c6 */ /* 0x020f620000000000 */
[----:B------:R-:W-:Y:S05]  /*b310*/  WARPSYNC.ALL ;  /* 0x0000000000007948 */ /* 0x000fea0003800000 */
[----:B-----5:R-:W-:Y:S06]  /*b320*/  BAR.SYNC.DEFER_BLOCKING 0xd, 0x180 ;  /* 0x0346000000007b1d */ /* 0x020fec0000010000 */
.L_x_471:
[----:B01-3--:R-:W-:-:S05]  /*b330*/  IMAD.U32 R0, RZ, RZ, UR39 ;  /* 0x00000027ff007e24 */ /* 0x00bfca000f8e00ff */
[----:B------:R-:W-:-:S13]  /*b340*/  ISETP.NE.AND P0, PT, R0, 0x3, PT ;  /* 0x000000030000780c */ /* 0x000fda0003f05270 */
[----:B------:R-:W-:Y:S05]  /*b350*/  @!P0 BRA `(.L_x_500) ;  /* 0x0000000000048947 */ /* 0x000fea0003800000 */
[----:B------:R-:W-:Y:S01]  /*b360*/  BPT.TRAP 0x1 ;  /* 0x000000040000795c */ /* 0x000fe20000300000 */
.L_x_500:
[----:B------:R-:W-:Y:S01]  /*b370*/  IMAD R0, R141, 0x8, R2 ;  /* 0x000000088d007824 */ /* 0x000fe200078e0202 */
[----:B--2-4-:R-:W-:-:S04]  /*b380*/  SHF.L.U32 R5, R157, 0x1f, RZ ;  /* 0x0000001f9d057819 */ /* 0x014fc800000006ff */
[----:B------:R0:W1:Y:S01]  /*b390*/  SYNCS.PHASECHK.TRANS64.TRYWAIT P1, [R0+URZ+0x2d830], R5 ;  /* 0x02d83005000075a7 */ /* 0x000062000802017f */
[----:B------:R-:W-:Y:S05]  /*b3a0*/  @!P0 BRA `(.L_x_501) ;  /* 0x0000000000048947 */ /* 0x000fea0003800000 */
[----:B------:R-:W-:Y:S01]  /*b3b0*/  BPT.TRAP 0x1 ;  /* 0x000000040000795c */ /* 0x000fe20000300000 */
.L_x_501:
[----:B------:R-:W-:Y:S02]  /*b3c0*/  VIADD R3, R2, 0x15400 ;  /* 0x0001540002037836 */ /* 0x000fe40000000000 */
[----:B------:R-:W-:-:S03]  /*b3d0*/  IMAD R44, R44, 0x1000, R2 ;  /* 0x000010002c2c7824 */ /* 0x000fc600078e0202 */
[----:B------:R-:W-:Y:S01]  /*b3e0*/  SHF.R.U32.HI R3, RZ, 0x4, R3 ;  /* 0x00000004ff037819 */ /* 0x000fe20000011603 */
[----:B------:R-:W-:-:S03]  /*b3f0*/  VIADD R44, R44, 0xc400 ;  /* 0x0000c4002c2c7836 */ /* 0x000fc60000000000 */
[----:B------:R-:W-:Y:S02]  /*b400*/  LOP3.LUT R3, R3, 0x3fff, RZ, 0xc0, !PT ;  /* 0x00003fff03037812 */ /* 0x000fe400078ec0ff */
[----:B------:R-:W-:Y:S02]  /*b410*/  SHF.R.U32.HI R44, RZ, 0x4, R44 ;  /* 0x00000004ff2c7819 */ /* 0x000fe4000001162c */
[----:B------:R-:W-:Y:S02]  /*b420*/  LOP3.LUT R3, R3, 0x10000, RZ, 0xfc, !PT ;  /* 0x0001000003037812 */ /* 0x000fe400078efcff */
[----:B------:R-:W-:-:S03]  /*b430*/  LOP3.LUT R44, R44, 0x3fff, RZ, 0xc0, !PT ;  /* 0x00003fff2c2c7812 */ /* 0x000fc600078ec0ff */
[----:B------:R2:W-:Y:S01]  /*b440*/  STL [R1+0x70], R3 ;  /* 0x0000700301007387 */ /* 0x0005e20000100800 */
[----:B-1----:R-:W-:Y:S05]  /*b450*/  @P1 BRA `(.L_x_502) ;  /* 0x0000000000081947 */ /* 0x002fea0003800000 */
[----:B------:R-:W1:Y:S02]  /*b460*/  SYNCS.PHASECHK.TRANS64.TRYWAIT P1, [R0+URZ+0x2d830], R5 ;  /* 0x02d83005000075a7 */ /* 0x000e64000802017f */
[----:B-1----:R-:W-:Y:S05]  /*b470*/  @!P1 BRA `(.L_x_503) ;  /* 0x000000f4008c9947 */ /* 0x002fea0003800000 */
.L_x_502:
[----:B--2---:R-:W2:Y:S01]  /*b480*/  LDL R3, [R1+0x70] ;  /* 0x0000700001037983 */ /* 0x004ea20000100800 */
[----:B01----:R-:W-:Y:S01]  /*b490*/  IMAD.MOV.U32 R5, RZ, RZ, -0x7fffffe0 ;  /* 0x80000020ff057424 */ /* 0x003fe200078e00ff */
[----:B------:R-:W-:Y:S01]  /*b4a0*/  LOP3.LUT R8, R44, 0x10000, RZ, 0xfc, !PT ;  /* 0x000100002c087812 */ /* 0x000fe200078efcff */
[----:B------:R-:W-:Y:S01]  /*b4b0*/  IMAD.MOV.U32 R9, RZ, RZ, -0x7fffffe0 ;  /* 0x80000020ff097424 */ /* 0x000fe200078e00ff */
[----:B------:R-:W-:Y:S05]  /*b4c0*/  WARPSYNC.ALL ;  /* 0x0000000000007948 */ /* 0x000fea0003800000 */
[----:B------:R-:W-:Y:S01]  /*b4d0*/  R2UR UR7, R5 ;  /* 0x00000000050772ca */ /* 0x000fe200000e0000 */
[----:B------:R-:W-:Y:S01]  /*b4e0*/  WARPGROUP.ARRIVE ;  /* 0x00000000000079c5 */ /* 0x000fe20000000000 */
[C---:B------:R-:W-:Y:S01]  /*b4f0*/  R2UR UR4, R8.reuse ;  /* 0x00000000080472ca */ /* 0x040fe200000e0000 */
[C---:B------:R-:W-:Y:S01]  /*b500*/  VIADD R20, R8.reuse, 0x2 ;  /* 0x0000000208147836 */ /* 0x040fe20000000000 */
[----:B------:R-:W-:Y:S01]  /*b510*/  R2UR UR5, R9 ;  /* 0x00000000090572ca */ /* 0x000fe200000e0000 */
[----:B------:R-:W-:Y:S01]  /*b520*/  IMAD.MOV.U32 R7, RZ, RZ, -0x7fffffe0 ;  /* 0x80000020ff077424 */ /* 0x000fe200078e00ff */
[C---:B------:R-:W-:Y:S01]  /*b530*/  IADD3 R12, R8.reuse, 0x302, RZ ;  /* 0x00000302080c7810 */ /* 0x040fe20007ffe0ff */
[----:B------:R-:W-:Y:S01]  /*b540*/  IMAD.MOV.U32 R21, RZ, RZ, -0x7fffffe0 ;  /* 0x80000020ff157424 */ /* 0x000fe200078e00ff */
[----:B------:R0:W-:Y:S01]  /*b550*/  STL.64 [R1+0x10], R8 ;  /* 0x0000100801007387 */ /* 0x0001e20000100a00 */
[----:B------:R-:W-:-:S02]  /*b560*/  VIADD R14, R8, 0x300 ;  /* 0x00000300080e7836 */ /* 0x000fc40000000000 */
[----:B------:R-:W-:Y:S01]  /*b570*/  IMAD.MOV.U32 R15, RZ, RZ, -0x7fffffe0 ;  /* 0x80000020ff0f7424 */ /* 0x000fe200078e00ff */
[----:B------:R0:W-:Y:S01]  /*b580*/  STL.64 [R1+0x58], R20 ;  /* 0x0000581401007387 */ /* 0x0001e20000100a00 */
[----:B------:R-:W-:Y:S02]  /*b590*/  IMAD.MOV.U32 R13, RZ, RZ, -0x7fffffe0 ;  /* 0x80000020ff0d7424 */ /* 0x000fe400078e00ff */
[----:B------:R-:W-:Y:S01]  /*b5a0*/  VIADD R10, R8, 0x600 ;  /* 0x00000600080a7836 */ /* 0x000fe20000000000 */
[----:B------:R0:W-:Y:S01]  /*b5b0*/  STL.64 [R1+0x40], R14 ;  /* 0x0000400e01007387 */ /* 0x0001e20000100a00 */
[----:B------:R-:W-:Y:S02]  /*b5c0*/  IMAD.MOV.U32 R11, RZ, RZ, -0x7fffffe0 ;  /* 0x80000020ff0b7424 */ /* 0x000fe400078e00ff */
[----:B------:R-:W-:Y:S01]  /*b5d0*/  IMAD.MOV.U32 R5, RZ, RZ, -0x7fffffe0 ;  /* 0x80000020ff057424 */ /* 0x000fe200078e00ff */
[----:B------:R0:W-:Y:S01]  /*b5e0*/  STL.64 [R1+0x38], R12 ;  /* 0x0000380c01007387 */ /* 0x0001e20000100a00 */
[----:B------:R-:W-:-:S03]  /*b5f0*/  IMAD.MOV.U32 R135, RZ, RZ, RZ ;  /* 0x000000ffff877224 */ /* 0x000fc600078e00ff */
[----:B------:R0:W-:Y:S01]  /*b600*/  STL.64 [R1+0x30], R10 ;  /* 0x0000300a01007387 */ /* 0x0001e20000100a00 */
[----:B--2---:R-:W-:-:S04]  /*b610*/  IMAD R4, R141, 0x600, R3 ;  /* 0x000006008d047824 */ /* 0x004fc800078e0203 */
[C---:B------:R-:W-:Y:S01]  /*b620*/  VIADD R6, R4.reuse, 0x2 ;  /* 0x0000000204067836 */ /* 0x040fe20000000000 */
[----:B------:R-:W-:-:S13]  /*b630*/  R2UR UR6, R4 ;  /* 0x00000000040672ca */ /* 0x000fda00000e0000 */
[----:B------:R-:W-:Y:S01]  /*b640*/  HGMMA.64x128x16.F32.BF16 R24, gdesc[UR4], RZ, !UPT, gsb0 ;  /* 0x01e00000041879f0 */ /* 0x000fe2000c0018ff */
[----:B------:R-:W-:Y:S01]  /*b650*/  R2UR UR6, R6 ;  /* 0x00000000060672ca */ /* 0x000fe200000e0000 */
[----:B------:R-:W-:Y:S01]  /*b660*/  VIADD R6, R4, 0x200 ;  /* 0x0000020004067836 */ /* 0x000fe20000000000 */
[----:B------:R-:W-:Y:S01]  /*b670*/  R2UR UR7, R7 ;  /* 0x00000000070772ca */ /* 0x000fe200000e0000 */
[----:B------:R-:W-:Y:S01]  /*b680*/  IMAD.MOV.U32 R7, RZ, RZ, -0x7fffffe0 ;  /* 0x80000020ff077424 */ /* 0x000fe200078e00ff */
[----:B------:R-:W-:Y:S02]  /*b690*/  R2UR UR4, R20 ;  /* 0x00000000140472ca */ /* 0x000fe400000e0000 */
[----:B------:R-:W-:Y:S01]  /*b6a0*/  R2UR UR5, R21 ;  /* 0x00000000150572ca */ /* 0x000fe200000e0000 */
[----:B------:R-:W-:Y:S02]  /*b6b0*/  WARPGROUP.DEPBAR.LE gsb0, 0x0 ;  /* 0x00008000000079c5 */ /* 0x000fe40000010000 */
[----:B------:R-:W-:-:S10]  /*b6c0*/  WARPGROUP.ARRIVE ;  /* 0x00000000000079c5 */ /* 0x000fd40000000000 */
[----:B------:R-:W-:Y:S01]  /*b6d0*/  HGMMA.64x128x16.F32.BF16 R24, gdesc[UR4], R24, gsb0 ;  /* 0x01e00000041879f0 */ /* 0x000fe20008001818 */
        /* <DEDUP_REMOVED lines=13> */
[----:B------:R-:W-:Y:S01]  /*b7b0*/  R2UR UR4, R12 ;  /* 0x000000000c0472ca */ /* 0x000fe200000e0000 */
[----:B------:R-:W-:Y:S01]  /*b7c0*/  VIADD R4, R4, 0x402 ;  /* 0x0000040204047836 */ /* 0x000fe20000000000 */
        /* <DEDUP_REMOVED lines=9> */
[----:B------:R-:W-:Y:S02]  /*b860*/  R2UR UR5, R11 ;  /* 0x000000000b0572ca */ /* 0x000fe400000e0000 */
[----:B------:R0:W-:Y:S01]  /*b870*/  STL.64 [R1+0x28], R6 ;  /* 0x0000280601007387 */ /* 0x0001e20000100a00 */
[----:B------:R-:W-:-:S02]  /*b880*/  WARPGROUP.DEPBAR.LE gsb0, 0x0 ;  /* 0x00008000000079c5 */ /* 0x000fc40000010000 */
[----:B------:R-:W-:-:S08]  /*b890*/  WARPGROUP.ARRIVE ;  /* 0x00000000000079c5 */ /* 0x000fd00000000000 */
[----:B------:R-:W-:Y:S01]  /*b8a0*/  HGMMA.64x128x16.F32.BF16 R24, gdesc[UR4], R24, gsb0 ;  /* 0x01e00000041879f0 */ /* 0x000fe20008001818 */
[----:B------:R-:W-:Y:S02]  /*b8b0*/  R2UR UR6, R4 ;  /* 0x00000000040672ca */ /* 0x000fe400000e0000 */
[----:B------:R-:W-:Y:S02]  /*b8c0*/  R2UR UR7, R5 ;  /* 0x00000000050772ca */ /* 0x000fe400000e0000 */
[----:B------:R-:W-:Y:S02]  /*b8d0*/  R2UR UR4, R6 ;  /* 0x00000000060472ca */ /* 0x000fe400000e0000 */
[----:B------:R-:W-:Y:S01]  /*b8e0*/  R2UR UR5, R7 ;  /* 0x00000000070572ca */ /* 0x000fe200000e0000 */
[----:B------:R-:W-:Y:S02]  /*b8f0*/  WARPGROUP.DEPBAR.LE gsb0, 0x0 ;  /* 0x00008000000079c5 */ /* 0x000fe40000010000 */
[----:B------:R-:W-:-:S10]  /*b900*/  WARPGROUP.ARRIVE ;  /* 0x00000000000079c5 */ /* 0x000fd40000000000 */
[----:B------:R-:W-:Y:S03]  /*b910*/  HGMMA.64x128x16.F32.BF16 R24, gdesc[UR4], R24, gsb0 ;  /* 0x01e00000041879f0 */ /* 0x000fe60008001818 */
[----:B------:R-:W-:Y:S02]  /*b920*/  WARPGROUP.DEPBAR.LE gsb0, 0x0 ;  /* 0x00008000000079c5 */ /* 0x000fe40000010000 */
[----:B0-----:R-:W-:Y:S05]  /*b930*/  @!P0 BRA `(.L_x_504) ;  /* 0x0000000000048947 */ /* 0x001fea0003800000 */
[----:B------:R-:W-:Y:S01]  /*b940*/  BPT.TRAP 0x1 ;  /* 0x000000040000795c */ /* 0x000fe20000300000 */
.L_x_504:
[----:B------:R-:W2:Y:S01]  /*b950*/  LDL R88, [R1+0xb8] ;  /* 0x0000b80001587983 */ /* 0x000ea20000100800 */
        /* <DEDUP_REMOVED lines=24> */
[----:B------:R-:W3:Y:S01]  /*bae0*/  MUFU.TANH R7, R7 ;  /* 0x0000000700077308 */ /* 0x000ee20000002400 */
[----:B------:R-:W-:Y:S01]  /*baf0*/  FMUL.FTZ R39, R54, UR4 ;  /* 0x0000000436277c20 */ /* 0x000fe20008410000 */
[----:B------:R-:W-:Y:S01]  /*bb00*/  FMUL.FTZ R54, R69, UR4 ;  /* 0x0000000445367c20 */ /* 0x000fe20008410000 */
[----:B------:R-:W-:Y:S01]  /*bb10*/  FMUL.FTZ R26, R41, UR4 ;  /* 0x00000004291a7c20 */ /* 0x000fe20008410000 */
[----:B------:R-:W-:Y:S01]  /*bb20*/  FMUL.FTZ R21, R38, UR4 ;  /* 0x0000000426157c20 */ /* 0x000fe20008410000 */
[----:B------:R-:W-:Y:S01]  /*bb30*/  FMUL.FTZ R29, R44, UR4 ;  /* 0x000000042c1d7c20 */ /* 0x000fe20008410000 */
[----:B------:R-:W-:Y:S01]  /*bb40*/  FMUL.FTZ R41, R56, UR4 ;  /* 0x0000000438297c20 */ /* 0x000fe20008410000 */
[----:B------:R-:W-:Y:S01]  /*bb50*/  FMUL.FTZ R56, R71, UR4 ;  /* 0x0000000447387c20 */ /* 0x000fe20008410000 */
[----:B------:R-:W4:Y:S01]  /*bb60*/  MUFU.TANH R8, R8 ;  /* 0x0000000800087308 */ /* 0x000f220000002400 */
        /* <DEDUP_REMOVED lines=33> */
[----:B------:R-:W4:Y:S01]  /*bd80*/  LDL R90, [R1+0x60] ;  /* 0x00006000015a7983 */ /* 0x000f220000100800 */
[----:B------:R-:W-:Y:S01]  /*bd90*/  ULDC UR41, c[0x0][0x9d8] ;  /* 0x0002760000297ab9 */ /* 0x000fe20000000800 */
[----:B------:R-:W-:-:S02]  /*bda0*/  ULDC UR44, c[0x0][0x988] ;  /* 0x00026200002c7ab9 */ /* 0x000fc40000000800 */
[----:B------:R-:W4:Y:S02]  /*bdb0*/  LDL R91, [R1+0x80] ;  /* 0x00008000015b7983 */ /* 0x000f240000100800 */
[----:B------:R-:W4:Y:S02]  /*bdc0*/  MUFU.TANH R9, R9 ;  /* 0x0000000900097308 */ /* 0x000f240000002400 */
[----:B------:R-:W4:Y:S06]  /*bdd0*/  LDL R89, [R1+0x68] ;  /* 0x0000680001597983 */ /* 0x000f2c0000100800 */
[----:B------:R-:W4:Y:S08]  /*bde0*/  MUFU.TANH R15, R15 ;  /* 0x0000000f000f7308 */ /* 0x000f300000002400 */
        /* <DEDUP_REMOVED lines=26> */
[----:B------:R-:W4:Y:S01]  /*bf90*/  MUFU.TANH R43, R43 ;  /* 0x0000002b002b7308 */ /* 0x000f220000002400 */
[----:B--2---:R-:W-:-:S07]  /*bfa0*/  IMAD.IADD R65, R88, 0x1, R101 ;  /* 0x0000000158417824 */ /* 0x004fce00078e0265 */
[----:B------:R-:W2:Y:S01]  /*bfb0*/  MUFU.TANH R49, R49 ;  /* 0x0000003100317308 */ /* 0x000ea20000002400 */
[----:B------:R-:W-:-:S07]  /*bfc0*/  IMAD R65, R144, -0x80, R65 ;  /* 0xffffff8090417824 */ /* 0x000fce00078e0241 */
[----:B------:R-:W2:Y:S01]  /*bfd0*/  MUFU.TANH R44, R44 ;  /* 0x0000002c002c7308 */ /* 0x000ea20000002400 */
[----:B------:R-:W-:-:S07]  /*bfe0*/  ISETP.GT.AND P4, PT, R65, RZ, PT ;  /* 0x000000ff4100720c */ /* 0x000fce0003f84270 */
[----:B------:R-:W2:Y:S01]  /*bff0*/  MUFU.TANH R50, R50 ;  /* 0x0000003200327308 */ /* 0x000ea20000002400 */
[----:B------:R-:W-:-:S07]  /*c000*/  ISETP.GT.AND P5, PT, R65, 0x1, PT ;  /* 0x000000014100780c */ /* 0x000fce0003fa4270 */
[----:B------:R-:W2:Y:S01]  /*c010*/  MUFU.TANH R47, R47 ;  /* 0x0000002f002f7308 */ /* 0x000ea20000002400 */
[----:B------:R-:W-:-:S07]  /*c020*/  ISETP.GT.AND P1, PT, R65, 0x8, PT ;  /* 0x000000084100780c */ /* 0x000fce0003f24270 */
[----:B------:R-:W2:Y:S01]  /*c030*/  MUFU.TANH R53, R53 ;  /* 0x0000003500357308 */ /* 0x000ea20000002400 */
[----:B0-----:R-:W-:-:S07]  /*c040*/  FSEL R3, R3, -INF , P4 ;  /* 0xff80000003037808 */ /* 0x001fce0002000000 */
[----:B------:R-:W0:Y:S01]  /*c050*/  MUFU.TANH R48, R48 ;  /* 0x0000003000307308 */ /* 0x000e220000002400 */
[----:B-1----:R-:W-:-:S07]  /*c060*/  FSEL R4, R4, -INF , P5 ;  /* 0xff80000004047808 */ /* 0x002fce0002800000 */
[----:B------:R-:W1:Y:S01]  /*c070*/  MUFU.TANH R54, R54 ;  /* 0x0000003600367308 */ /* 0x000e620000002400 */
[----:B------:R-:W-:-:S07]  /*c080*/  ISETP.GT.AND P2, PT, R65, 0x9, PT ;  /* 0x000000094100780c */ /* 0x000fce0003f44270 */
[----:B------:R-:W1:Y:S01]  /*c090*/  MUFU.TANH R51, R51 ;  /* 0x0000003300337308 */ /* 0x000e620000002400 */
[----:B---3--:R-:W-:-:S07]  /*c0a0*/  FSEL R7, R7, -INF , P1 ;  /* 0xff80000007077808 */ /* 0x008fce0000800000 */
[----:B------:R-:W3:Y:S01]  /*c0b0*/  MUFU.TANH R57, R57 ;  /* 0x0000003900397308 */ /* 0x000ee20000002400 */
[----:B------:R-:W-:-:S07]  /*c0c0*/  FMNMX.FTZ R70, R3, R4, !PT ;  /* 0x0000000403467209 */ /* 0x000fce0007810000 */
[----:B------:R-:W3:Y:S01]  /*c0d0*/  MUFU.TANH R52, R52 ;  /* 0x0000003400347308 */ /* 0x000ee20000002400 */
[----:B------:R-:W-:-:S07]  /*c0e0*/  ISETP.GT.AND P3, PT, R65, 0x10, PT ;  /* 0x000000104100780c */ /* 0x000fce0003f64270 */
[----:B------:R-:W3:Y:S01]  /*c0f0*/  MUFU.TANH R58, R58 ;  /* 0x0000003a003a7308 */ /* 0x000ee20000002400 */
[----:B----4-:R-:W-:-:S07]  /*c100*/  FSEL R8, R8, -INF , P2 ;  /* 0xff80000008087808 */ /* 0x010fce0001000000 */
[----:B------:R-:W4:Y:S01]  /*c110*/  MUFU.TANH R55, R55 ;  /* 0x0000003700377308 */ /* 0x000f220000002400 */
[----:B------:R-:W-:Y:S01]  /*c120*/  FMNMX.FTZ R69, R7, R70, !PT ;  /* 0x0000004607457209 */ /* 0x000fe20007810000 */
[----:B------:R-:W-:Y:S01]  /*c130*/  FMUL.FTZ R66, R81, UR4 ;  /* 0x0000000451427c20 */ /* 0x000fe20008410000 */
[----:B------:R-:W-:-:S05]  /*c140*/  FSEL R5, R5, -INF , P4 ;  /* 0xff80000005057808 */ /* 0x000fca0002000000 */
[----:B------:R-:W4:Y:S01]  /*c150*/  MUFU.TANH R61, R61 ;  /* 0x0000003d003d7308 */ /* 0x000f220000002400 */
[----:B------:R-:W-:-:S07]  /*c160*/  ISETP.GT.AND P4, PT, R65, 0x11, PT ;  /* 0x000000114100780c */ /* 0x000fce0003f84270 */
[----:B------:R-:W4:Y:S01]  /*c170*/  MUFU.TANH R56, R56 ;  /* 0x0000003800387308 */ /* 0x000f220000002400 */
[----:B------:R-:W-:Y:S01]  /*c180*/  FSEL R11, R11, -INF , P3 ;  /* 0xff8000000b0b7808 */ /* 0x000fe20001800000 */
[----:B------:R-:W-:Y:S01]  /*c190*/  FMUL.FTZ R67, R84, UR4 ;  /* 0x0000000454437c20 */ /* 0x000fe20008410000 */
[----:B------:R-:W-:-:S05]  /*c1a0*/  FMNMX.FTZ R70, R8, R69, !PT ;  /* 0x0000004508467209 */ /* 0x000fca0007810000 */
[----:B------:R-:W4:Y:S01]  /*c1b0*/  MUFU.TANH R62, R62 ;  /* 0x0000003e003e7308 */ /* 0x000f220000002400 */
[----:B------:R-:W-:-:S07]  /*c1c0*/  FSEL R69, R6, -INF , P5 ;  /* 0xff80000006457808 */ /* 0x000fce0002800000 */
[----:B------:R-:W4:Y:S01]  /*c1d0*/  MUFU.TANH R59, R59 ;  /* 0x0000003b003b7308 */ /* 0x000f220000002400 */
[----:B------:R-:W-:Y:S01]  /*c1e0*/  ISETP.GT.AND P5, PT, R65, 0x18, PT ;  /* 0x000000184100780c */ /* 0x000fe20003fa4270 */
[----:B------:R-:W-:Y:S01]  /*c1f0*/  FMUL.FTZ R68, R85, UR4 ;  /* 0x0000000455447c20 */ /* 0x000fe20008410000 */
[----:B------:R-:W-:-:S05]  /*c200*/  FSEL R12, R12, -INF , P4 ;  /* 0xff8000000c0c7808 */ /* 0x000fca0002000000 */
[----:B------:R-:W4:Y:S01]  /*c210*/  MUFU.TANH R64, R64 ;  /* 0x0000004000407308 */ /* 0x000f220000002400 */
[----:B------:R-:W-:-:S07]  /*c220*/  FMNMX.FTZ R71, R11, R70, !PT ;  /* 0x000000460b477209 */ /* 0x000fce0007810000 */
[----:B------:R-:W4:Y:S01]  /*c230*/  MUFU.TANH R60, R60 ;  /* 0x0000003c003c7308 */ /* 0x000f220000002400 */
[----:B------:R-:W-:Y:S01]  /*c240*/  FSEL R70, R9, -INF , P1 ;  /* 0xff80000009467808 */ /* 0x000fe20000800000 */
[----:B------:R-:W-:Y:S01]  /*c250*/  FMUL.FTZ R78, R82, UR4 ;  /* 0x00000004524e7c20 */ /* 0x000fe20008410000 */
[----:B------:R-:W-:Y:S01]  /*c260*/  ISETP.GT.AND P1, PT, R65, 0x19, PT ;  /* 0x000000194100780c */ /* 0x000fe20003f24270 */
[----:B------:R-:W-:Y:S01]  /*c270*/  FMUL.FTZ R86, R86, UR4 ;  /* 0x0000000456567c20 */ /* 0x000fe20008410000 */
[----:B------:R-:W-:Y:S01]  /*c280*/  FSEL R15, R15, -INF , P5 ;  /* 0xff8000000f0f7808 */ /* 0x000fe20002800000 */
[----:B------:R-:W4:Y:S01]  /*c290*/  LDL R88, [R1+0x64] ;  /* 0x0000640001587983 */ /* 0x000f220000100800 */
[----:B------:R-:W-:Y:S01]  /*c2a0*/  FMNMX.FTZ R6, R12, R71, !PT ;  /* 0x000000470c067209 */ /* 0x000fe20007810000 */
[----:B------:R-:W-:Y:S01]  /*c2b0*/  MUFU.TANH R63, R63 ;  /* 0x0000003f003f7308 */ /* 0x000fe20000002400 */
[----:B------:R-:W-:Y:S02]  /*c2c0*/  FSEL R10, R10, -INF , P2 ;  /* 0xff8000000a0a7808 */ /* 0x000fe40001000000 */
[----:B------:R-:W-:-:S02]  /*c2d0*/  ISETP.GT.AND P2, PT, R65, 0x20, PT ;  /* 0x000000204100780c */ /* 0x000fc40003f44270 */
[----:B------:R-:W-:Y:S02]  /*c2e0*/  FSEL R20, R20, -INF , P1 ;  /* 0xff80000014147808 */ /* 0x000fe40000800000 */
[----:B------:R-:W-:Y:S02]  /*c2f0*/  FMNMX.FTZ R9, R15, R6, !PT ;  /* 0x000000060f097209 */ /* 0x000fe40007810000 */
[----:B------:R-:W-:Y:S02]  /*c300*/  FSEL R13, R13, -INF , P3 ;  /* 0xff8000000d0d7808 */ /* 0x000fe40001800000 */
[----:B------:R-:W-:Y:S02]  /*c310*/  ISETP.GT.AND P3, PT, R65, 0x21, PT ;  /* 0x000000214100780c */ /* 0x000fe40003f64270 */
[----:B------:R-:W-:Y:S02]  /*c320*/  FSEL R25, R25, -INF , P2 ;  /* 0xff80000019197808 */ /* 0x000fe40001000000 */
[----:B------:R-:W-:-:S02]  /*c330*/  FMNMX.FTZ R6, R20, R9, !PT ;  /* 0x0000000914067209 */ /* 0x000fc40007810000 */
[----:B------:R-:W-:Y:S02]  /*c340*/  FSEL R14, R14, -INF , P4 ;  /* 0xff8000000e0e7808 */ /* 0x000fe40002000000 */
[----:B------:R-:W-:Y:S02]  /*c350*/  ISETP.GT.AND P4, PT, R65, 0x28, PT ;  /* 0x000000284100780c */ /* 0x000fe40003f84270 */
[----:B------:R-:W-:Y:S02]  /*c360*/  FSEL R26, R26, -INF , P3 ;  /* 0xff8000001a1a7808 */ /* 0x000fe40001800000 */
[----:B------:R-:W-:Y:S02]  /*c370*/  FMNMX.FTZ R9, R25, R6, !PT ;  /* 0x0000000619097209 */ /* 0x000fe40007810000 */
        /* <DEDUP_REMOVED lines=42> */
[----:B--2---:R-:W-:Y:S02]  /*c620*/  FSEL R49, R49, -INF , P4 ;  /* 0xff80000031317808 */ /* 0x004fe40002000000 */
        /* <DEDUP_REMOVED lines=9> */
[----:B0-----:R-:W-:Y:S02]  /*c6c0*/  FSEL R48, R48, -INF , P3 ;  /* 0xff80000030307808 */ /* 0x001fe40001800000 */
[----:B------:R-:W-:Y:S02]  /*c6d0*/  ISETP.GT.AND P3, PT, R65, 0x60, PT ;  /* 0x000000604100780c */ /* 0x000fe40003f64270 */
[----:B-1----:R-:W-:Y:S02]  /*c6e0*/  FSEL R54, R54, -INF , P2 ;  /* 0xff80000036367808 */ /* 0x002fe40001000000 */
[----:B------:R-:W-:-:S02]  /*c6f0*/  FMNMX.FTZ R9, R53, R6, !PT ;  /* 0x0000000635097209 */ /* 0x000fc40007810000 */
[----:B------:R-:W-:Y:S02]  /*c700*/  FSEL R51, R51, -INF , P4 ;  /* 0xff80000033337808 */ /* 0x000fe40002000000 */
[----:B------:R-:W-:Y:S02]  /*c710*/  ISETP.GT.AND P4, PT, R65, 0x61, PT ;  /* 0x000000614100780c */ /* 0x000fe40003f84270 */
[----:B---3--:R-:W-:Y:S02]  /*c720*/  FSEL R57, R57, -INF , P3 ;  /* 0xff80000039397808 */ /* 0x008fe40001800000 */
[----:B------:R-:W-:Y:S01]  /*c730*/  FMNMX.FTZ R6, R54, R9, !PT ;  /* 0x0000000936067209 */ /* 0x000fe20007810000 */
[----:B------:R-:W0:Y:S01]  /*c740*/  MUFU.TANH R66, R66 ;  /* 0x0000004200427308 */ /* 0x000e220000002400 */
[----:B------:R-:W-:Y:S02]  /*c750*/  FSEL R52, R52, -INF , P5 ;  /* 0xff80000034347808 */ /* 0x000fe40002800000 */
[----:B------:R-:W-:-:S02]  /*c760*/  ISETP.GT.AND P5, PT, R65, 0x68, PT ;  /* 0x000000684100780c */ /* 0x000fc40003fa4270 */
[----:B------:R-:W-:Y:S02]  /*c770*/  FSEL R58, R58, -INF , P4 ;  /* 0xff8000003a3a7808 */ /* 0x000fe40002000000 */
[----:B------:R-:W-:Y:S01]  /*c780*/  FMNMX.FTZ R9, R57, R6, !PT ;  /* 0x0000000639097209 */ /* 0x000fe20007810000 */
[----:B------:R-:W1:Y:S01]  /*c790*/  MUFU.TANH R67, R67 ;  /* 0x0000004300437308 */ /* 0x000e620000002400 */
[----:B----4-:R-:W-:Y:S02]  /*c7a0*/  FSEL R55, R55, -INF , P1 ;  /* 0xff80000037377808 */ /* 0x010fe40000800000 */
[----:B------:R-:W-:Y:S02]  /*c7b0*/  ISETP.GT.AND P1, PT, R65, 0x69, PT ;  /* 0x000000694100780c */ /* 0x000fe40003f24270 */
[----:B------:R-:W-:Y:S02]  /*c7c0*/  FSEL R61, R61, -INF , P5 ;  /* 0xff8000003d3d7808 */ /* 0x000fe40002800000 */
[----:B------:R-:W-:Y:S01]  /*c7d0*/  FMNMX.FTZ R6, R58, R9, !PT ;  /* 0x000000093a067209 */ /* 0x000fe20007810000 */
[----:B------:R-:W2:Y:S01]  /*c7e0*/  MUFU.TANH R68, R68 ;  /* 0x0000004400447308 */ /* 0x000ea20000002400 */
[----:B------:R-:W-:-:S02]  /*c7f0*/  FSEL R56, R56, -INF , P2 ;  /* 0xff80000038387808 */ /* 0x000fc40001000000 */
[----:B------:R-:W-:Y:S02]  /*c800*/  ISETP.GT.AND P2, PT, R65, 0x70, PT ;  /* 0x000000704100780c */ /* 0x000fe40003f44270 */
[----:B------:R-:W-:Y:S02]  /*c810*/  FSEL R62, R62, -INF , P1 ;  /* 0xff8000003e3e7808 */ /* 0x000fe40000800000 */
[----:B------:R-:W-:Y:S02]  /*c820*/  FMNMX.FTZ R9, R61, R6, !PT ;  /* 0x000000063d097209 */ /* 0x000fe40007810000 */
[----:B------:R-:W-:Y:S02]  /*c830*/  FSEL R59, R59, -INF , P3 ;  /* 0xff8000003b3b7808 */ /* 0x000fe40001800000 */
[----:B------:R-:W-:Y:S02]  /*c840*/  ISETP.GT.AND P3, PT, R65, 0x71, PT ;  /* 0x000000714100780c */ /* 0x000fe40003f64270 */
[----:B------:R-:W-:-:S02]  /*c850*/  FSEL R64, R64, -INF , P2 ;  /* 0xff80000040407808 */ /* 0x000fc40001000000 */
[----:B------:R-:W-:Y:S02]  /*c860*/  FMNMX.FTZ R9, R62, R9, !PT ;  /* 0x000000093e097209 */ /* 0x000fe40007810000 */
[----:B------:R-:W-:Y:S02]  /*c870*/  FSEL R60, R60, -INF , P4 ;  /* 0xff8000003c3c7808 */ /* 0x000fe40002000000 */
[----:B------:R-:W-:Y:S02]  /*c880*/  ISETP.GT.AND P4, PT, R65, 0x78, PT ;  /* 0x000000784100780c */ /* 0x000fe40003f84270 */
[----:B0-----:R-:W-:Y:S02]  /*c890*/  FSEL R66, R66, -INF , P3 ;  /* 0xff80000042427808 */ /* 0x001fe40001800000 */
[----:B------:R-:W-:Y:S02]  /*c8a0*/  FMNMX.FTZ R9, R64, R9, !PT ;  /* 0x0000000940097209 */ /* 0x000fe40007810000 */
[----:B------:R-:W-:-:S02]  /*c8b0*/  FSEL R63, R63, -INF , P5 ;  /* 0xff8000003f3f7808 */ /* 0x000fc40002800000 */
[----:B------:R-:W-:Y:S02]  /*c8c0*/  ISETP.GT.AND P5, PT, R65, 0x79, PT ;  /* 0x000000794100780c */ /* 0x000fe40003fa4270 */
[----:B-1----:R-:W-:Y:S02]  /*c8d0*/  FSEL R67, R67, -INF , P4 ;  /* 0xff80000043437808 */ /* 0x002fe40002000000 */
[----:B------:R-:W-:Y:S02]  /*c8e0*/  FMNMX.FTZ R6, R66, R9, !PT ;  /* 0x0000000942067209 */ /* 0x000fe40007810000 */
[----:B--2---:R-:W-:Y:S02]  /*c8f0*/  FSEL R68, R68, -INF , P5 ;  /* 0xff80000044447808 */ /* 0x004fe40002800000 */
[----:B------:R-:W-:-:S04]  /*c900*/  FMNMX.FTZ R9, R67, R6, !PT ;  /* 0x0000000643097209 */ /* 0x000fc80007810000 */
[----:B------:R-:W-:-:S05]  /*c910*/  FMNMX.FTZ R9, R68, R9, !PT ;  /* 0x0000000944097209 */ /* 0x000fca0007810000 */
[----:B------:R-:W0:Y:S02]  /*c920*/  SHFL.BFLY PT, R6, R9, 0x2, 0x1f ;  /* 0x0c401f0009067f89 */ /* 0x000e2400000e0000 */
[----:B0-----:R-:W-:-:S05]  /*c930*/  FMNMX.FTZ R71, R9, R6, !PT ;  /* 0x0000000609477209 */ /* 0x001fca0007810000 */
[----:B------:R-:W0:Y:S02]  /*c940*/  SHFL.BFLY PT, R6, R71, 0x1, 0x1f ;  /* 0x0c201f0047067f89 */ /* 0x000e2400000e0000 */
[----:B0-----:R-:W-:-:S04]  /*c950*/  FMNMX.FTZ R6, R71, R6, !PT ;  /* 0x0000000647067209 */ /* 0x001fc80007810000 */
[C---:B------:R-:W-:Y:S01]  /*c960*/  FSETP.NEU.FTZ.AND P6, PT, R6.reuse, -INF , PT ;  /* 0xff8000000600780b */ /* 0x040fe20003fdd000 */
[----:B------:R-:W-:-:S05]  /*c970*/  FMUL.FTZ R65, R6, UR45 ;  /* 0x0000002d06417c20 */ /* 0x000fca0008410000 */
[----:B------:R-:W-:-:S05]  /*c980*/  FSEL R65, R65, RZ, P6 ;  /* 0x000000ff41417208 */ /* 0x000fca0003000000 */
[--C-:B------:R-:W-:Y:S01]  /*c990*/  FFMA.FTZ R71, R3, UR45, -R65.reuse ;  /* 0x0000002d03477c23 */ /* 0x100fe20008010841 */
[----:B------:R-:W-:Y:S01]  /*c9a0*/  FMNMX.FTZ R3, R5, R69, !PT ;  /* 0x0000004505037209 */ /* 0x000fe20007810000 */
[----:B------:R-:W-:-:S03]  /*c9b0*/  FFMA.FTZ R77, R8, UR45, -R65 ;  /* 0x0000002d084d7c23 */ /* 0x000fc60008010841 */
[----:B------:R-:W-:-:S04]  /*c9c0*/  FMNMX.FTZ R3, R70, R3, !PT ;  /* 0x0000000346037209 */ /* 0x000fc80007810000 */
        /* <DEDUP_REMOVED lines=16> */
[----:B------:R-:W-:Y:S01]  /*cad0*/  FMNMX.FTZ R8, R48, R3, !PT ;  /* 0x0000000330087209 */ /* 0x000fe20007810000 */
[----:B------:R-:W-:-:S03]  /*cae0*/  FMUL.FTZ R84, R79, UR4 ;  /* 0x000000044f547c20 */ /* 0x000fc60008410000 */
[----:B------:R-:W-:-:S04]  /*caf0*/  FMNMX.FTZ R3, R51, R8, !PT ;  /* 0x0000000833037209 */ /* 0x000fc80007810000 */
[----:B------:R-:W-:Y:S01]  /*cb00*/  FMNMX.FTZ R8, R52, R3, !PT ;  /* 0x0000000334087209 */ /* 0x000fe20007810000 */
[----:B------:R-:W0:Y:S01]  /*cb10*/  MUFU.TANH R84, R84 ;  /* 0x0000005400547308 */ /* 0x000e220000002400 */
[----:B------:R-:W-:Y:S02]  /*cb20*/  FMUL.FTZ R85, R83, UR4 ;  /* 0x0000000453557c20 */ /* 0x000fe40008410000 */
[----:B------:R-:W-:-:S04]  /*cb30*/  FMNMX.FTZ R3, R55, R8, !PT ;  /* 0x0000000837037209 */ /* 0x000fc80007810000 */
[----:B------:R-:W-:Y:S01]  /*cb40*/  FMNMX.FTZ R8, R56, R3, !PT ;  /* 0x0000000338087209 */ /* 0x000fe20007810000 */
[----:B------:R-:W1:Y:S01]  /*cb50*/  MUFU.TANH R78, R78 ;  /* 0x0000004e004e7308 */ /* 0x000e620000002400 */
[----:B------:R-:W-:Y:S02]  /*cb60*/  FMUL.FTZ R9, R87, UR4 ;  /* 0x0000000457097c20 */ /* 0x000fe40008410000 */
[----:B------:R-:W-:-:S05]  /*cb70*/  FMNMX.FTZ R3, R59, R8, !PT ;  /* 0x000000083b037209 */ /* 0x000fca0007810000 */
[----:B------:R-:W2:Y:S01]  /*cb80*/  MUFU.TANH R85, R85 ;  /* 0x0000005500557308 */ /* 0x000ea20000002400 */
[----:B------:R-:W-:Y:S02]  /*cb90*/  FMNMX.FTZ R8, R60, R3, !PT ;  /* 0x000000033c087209 */ /* 0x000fe40007810000 */
[----:B0-----:R-:W-:-:S05]  /*cba0*/  FSEL R84, R84, -INF , P1 ;  /* 0xff80000054547808 */ /* 0x001fca0000800000 */
[----:B------:R-:W0:Y:S01]  /*cbb0*/  MUFU.TANH R86, R86 ;  /* 0x0000005600567308 */ /* 0x000e220000002400 */
[----:B------:R-:W-:Y:S02]  /*cbc0*/  FMNMX.FTZ R3, R63, R8, !PT ;  /* 0x000000083f037209 */ /* 0x000fe40007810000 */
[----:B-1----:R-:W-:-:S05]  /*cbd0*/  FSEL R83, R78, -INF , P2 ;  /* 0xff8000004e537808 */ /* 0x002fca0001000000 */
[----:B------:R-:W1:Y:S01]  /*cbe0*/  MUFU.TANH R9, R9 ;  /* 0x0000000900097308 */ /* 0x000e620000002400 */
[----:B------:R-:W-:Y:S02]  /*cbf0*/  FMNMX.FTZ R8, R84, R3, !PT ;  /* 0x0000000354087209 */ /* 0x000fe40007810000 */
[----:B--2---:R-:W-:Y:S02]  /*cc00*/  FSEL R85, R85, -INF , P3 ;  /* 0xff80000055557808 */ /* 0x004fe40001800000 */
[----:B------:R-:W-:Y:S02]  /*cc10*/  FMNMX.FTZ R8, R83, R8, !PT ;  /* 0x0000000853087209 */ /* 0x000fe40007810000 */
[----:B0-----:R-:W-:Y:S02]  /*cc20*/  FSEL R86, R86, -INF , P4 ;  /* 0xff80000056567808 */ /* 0x001fe40002000000 */
[----:B------:R-:W-:-:S04]  /*cc30*/  FMNMX.FTZ R3, R85, R8, !PT ;  /* 0x0000000855037209 */ /* 0x000fc80007810000 */
[----:B------:R-:W-:Y:S02]  /*cc40*/  FMNMX.FTZ R8, R86, R3, !PT ;  /* 0x0000000356087209 */ /* 0x000fe40007810000 */
[----:B-1----:R-:W-:-:S04]  /*cc50*/  FSEL R87, R9, -INF , P5 ;  /* 0xff80000009577808 */ /* 0x002fc80002800000 */
[----:B------:R-:W-:Y:S01]  /*cc60*/  FMNMX.FTZ R3, R87, R8, !PT ;  /* 0x0000000857037209 */ /* 0x000fe20007810000 */
[----:B------:R-:W-:-:S04]  /*cc70*/  FFMA.FTZ R72, R12, UR45, -R65 ;  /* 0x0000002d0c487c23 */ /* 0x000fc80008010841 */
[----:B------:R-:W0:Y:S02]  /*cc80*/  SHFL.BFLY PT, R12, R3, 0x2, 0x1f ;  /* 0x0c401f00030c7f89 */ /* 0x000e2400000e0000 */
[----:B0-----:R-:W-:-:S05]  /*cc90*/  FMNMX.FTZ R12, R3, R12, !PT ;  /* 0x0000000c030c7209 */ /* 0x001fca0007810000 */
[----:B------:R-:W0:Y:S01]  /*cca0*/  SHFL.BFLY PT, R9, R12, 0x1, 0x1f ;  /* 0x0c201f000c097f89 */ /* 0x000e2200000e0000 */
[--C-:B------:R-:W-:Y:S01]  /*ccb0*/  FFMA.FTZ R80, R29, UR45, -R65.reuse ;  /* 0x0000002d1d507c23 */ /* 0x100fe20008010841 */
[--C-:B------:R-:W-:Y:S01]  /*ccc0*/  FFMA.FTZ R29, R34, UR45, -R65.reuse ;  /* 0x0000002d221d7c23 */ /* 0x100fe20008010841 */
[--C-:B------:R-:W-:Y:S01]  /*ccd0*/  FFMA.FTZ R34, R38, UR45, -R65.reuse ;  /* 0x0000002d26227c23 */ /* 0x100fe20008010841 */
[--C-:B------:R-:W-:Y:S01]  /*cce0*/  FFMA.FTZ R38, R54, UR45, -R65.reuse ;  /* 0x0000002d36267c23 */ /* 0x100fe20008010841 */
[--C-:B------:R-:W-:Y:S01]  /*ccf0*/  FFMA.FTZ R73, R4, UR45, -R65.reuse ;  /* 0x0000002d04497c23 */ /* 0x100fe20008010841 */
[--C-:B------:R-:W-:Y:S01]  /*cd00*/  FFMA.FTZ R75, R7, UR45, -R65.reuse ;  /* 0x0000002d074b7c23 */ /* 0x100fe20008010841 */
[--C-:B------:R-:W-:Y:S01]  /*cd10*/  FFMA.FTZ R79, R45, UR45, -R65.reuse ;  /* 0x0000002d2d4f7c23 */ /* 0x100fe20008010841 */
[--C-:B------:R-:W-:Y:S01]  /*cd20*/  FFMA.FTZ R74, R15, UR45, -R65.reuse ;  /* 0x0000002d0f4a7c23 */ /* 0x100fe20008010841 */
[----:B------:R-:W-:Y:S01]  /*cd30*/  FFMA.FTZ R45, R61, UR45, -R65 ;  /* 0x0000002d3d2d7c23 */ /* 0x000fe20008010841 */
[----:B0-----:R-:W-:-:S04]  /*cd40*/  FMNMX.FTZ R9, R12, R9, !PT ;  /* 0x000000090c097209 */ /* 0x001fc80007810000 */
[C---:B------:R-:W-:Y:S01]  /*cd50*/  FSETP.NEU.FTZ.AND P1, PT, R9.reuse, -INF , PT ;  /* 0xff8000000900780b */ /* 0x040fe20003f3d000 */
[----:B------:R-:W-:-:S05]  /*cd60*/  FMUL.FTZ R54, R9, UR45 ;  /* 0x0000002d09367c20 */ /* 0x000fca0008410000 */
[----:B------:R-:W-:Y:S01]  /*cd70*/  FSEL R54, R54, RZ, P1 ;  /* 0x000000ff36367208 */ /* 0x000fe20000800000 */
[----:B------:R-:W-:Y:S01]  /*cd80*/  MUFU.EX2 R71, R71 ;  /* 0x0000004700477308 */ /* 0x000fe20000000800 */
[----:B------:R-:W-:-:S03]  /*cd90*/  FFMA.FTZ R82, R46, UR45, -R65 ;  /* 0x0000002d2e527c23 */ /* 0x000fc60008010841 */
[--C-:B------:R-:W-:Y:S01]  /*cda0*/  FFMA.FTZ R15, R5, UR45, -R54.reuse ;  /* 0x0000002d050f7c23 */ /* 0x100fe20008010836 */
[----:B------:R-:W-:-:S03]  /*cdb0*/  FFMA.FTZ R61, R69, UR45, -R54 ;  /* 0x0000002d453d7c23 */ /* 0x000fc60008010836 */
[----:B------:R-:W0:Y:S01]  /*cdc0*/  MUFU.EX2 R73, R73 ;  /* 0x0000004900497308 */ /* 0x000e220000000800 */
[--C-:B------:R-:W-:Y:S01]  /*cdd0*/  FFMA.FTZ R46, R62, UR45, -R65.reuse ;  /* 0x0000002d3e2e7c23 */ /* 0x100fe20008010841 */
[----:B------:R-:W-:Y:S01]  /*cde0*/  FFMA.FTZ R62, R70, UR45, -R54 ;  /* 0x0000002d463e7c23 */ /* 0x000fe20008010836 */
[--C-:B------:R-:W-:Y:S01]  /*cdf0*/  FFMA.FTZ R4, R11, UR45, -R65.reuse ;  /* 0x0000002d0b047c23 */ /* 0x100fe20008010841 */
[--C-:B------:R-:W-:Y:S01]  /*ce00*/  FFMA.FTZ R7, R33, UR45, -R65.reuse ;  /* 0x0000002d21077c23 */ /* 0x100fe20008010841 */
[----:B------:R-:W-:-:S03]  /*ce10*/  FFMA.FTZ R33, R50, UR45, -R65 ;  /* 0x0000002d32217c23 */ /* 0x000fc60008010841 */
[----:B------:R-:W1:Y:S01]  /*ce20*/  MUFU.EX2 R75, R75 ;  /* 0x0000004b004b7308 */ /* 0x000e620000000800 */
[----:B------:R-:W-:Y:S01]  /*ce30*/  FFMA.FTZ R50, R66, UR45, -R65 ;  /* 0x0000002d42327c23 */ /* 0x000fe20008010841 */
[----:B------:R-:W-:-:S06]  /*ce40*/  FFMA.FTZ R66, R10, UR45, -R54 ;  /* 0x0000002d0a427c23 */ /* 0x000fcc0008010836 */
[----:B------:R-:W-:Y:S01]  /*ce50*/  MUFU.EX2 R15, R15 ;  /* 0x0000000f000f7308 */ /* 0x000fe20000000800 */
[----:B------:R-:W-:-:S07]  /*ce60*/  FFMA.FTZ R5, R13, UR45, -R54 ;  /* 0x0000002d0d057c23 */ /* 0x000fce0008010836 */
[----:B------:R-:W2:Y:S01]  /*ce70*/  MUFU.EX2 R61, R61 ;  /* 0x0000003d003d7308 */ /* 0x000ea20000000800 */
[----:B------:R-:W-:-:S07]  /*ce80*/  FFMA.FTZ R76, R20, UR45, -R65 ;  /* 0x0000002d144c7c23 */ /* 0x000fce0008010841 */
[----:B------:R-:W3:Y:S01]  /*ce90*/  MUFU.EX2 R77, R77 ;  /* 0x0000004d004d7308 */ /* 0x000ee20000000800 */
[----:B------:R-:W-:Y:S01]  /*cea0*/  FFMA.FTZ R20, R53, UR45, -R65 ;  /* 0x0000002d35147c23 */ /* 0x000fe20008010841 */
[----:B------:R-:W-:-:S06]  /*ceb0*/  FFMA.FTZ R53, R14, UR45, -R54 ;  /* 0x0000002d0e357c23 */ /* 0x000fcc0008010836 */
[----:B------:R-:W4:Y:S01]  /*cec0*/  MUFU.EX2 R62, R62 ;  /* 0x0000003e003e7308 */ /* 0x000f220000000800 */
[----:B------:R-:W-:Y:S01]  /*ced0*/  FFMA.FTZ R81, R30, UR45, -R65 ;  /* 0x0000002d1e517c23 */ /* 0x000fe20008010841 */
[----:B------:R-:W-:Y:S02]  /*cee0*/  VIADD R12, R0, 0x2d840 ;  /* 0x0002d840000c7836 */ /* 0x000fe40000000000 */
[----:B0-----:R-:W-:-:S04]  /*cef0*/  FADD.FTZ R14, R71, R73 ;  /* 0x00000049470e7221 */ /* 0x001fc80000010000 */
[----:B------:R-:W0:Y:S01]  /*cf00*/  MUFU.EX2 R4, R4 ;  /* 0x0000000400047308 */ /* 0x000e220000000800 */
[----:B------:R-:W-:Y:S02]  /*cf10*/  IMAD.U32 R13, RZ, RZ, UR38 ;  /* 0x00000026ff0d7e24 */ /* 0x000fe4000f8e00ff */
[--C-:B------:R-:W-:Y:S01]  /*cf20*/  FFMA.FTZ R30, R37, UR45, -R65.reuse ;  /* 0x0000002d251e7c23 */ /* 0x100fe20008010841 */
[----:B------:R-:W-:-:S04]  /*cf30*/  FFMA.FTZ R37, R41, UR45, -R65 ;  /* 0x0000002d29257c23 */ /* 0x000fc80008010841 */
[----:B------:R-:W0:Y:S01]  /*cf40*/  MUFU.EX2 R66, R66 ;  /* 0x0000004200427308 */ /* 0x000e220000000800 */
[--C-:B------:R-:W-:Y:S01]  /*cf50*/  FFMA.FTZ R41, R57, UR45, -R65.reuse ;  /* 0x0000002d39297c23 */ /* 0x100fe20008010841 */
[----:B------:R-:W-:Y:S01]  /*cf60*/  FFMA.FTZ R8, R49, UR45, -R65 ;  /* 0x0000002d31087c23 */ /* 0x000fe20008010841 */
[----:B------:R-:W-:-:S05]  /*cf70*/  FFMA.FTZ R57, R21, UR45, -R54 ;  /* 0x0000002d15397c23 */ /* 0x000fca0008010836 */
[----:B------:R-:W0:Y:S01]  /*cf80*/  MUFU.EX2 R72, R72 ;  /* 0x0000004800487308 */ /* 0x000e220000000800 */
[----:B-1----:R-:W-:Y:S01]  /*cf90*/  FADD.FTZ R14, R75, R14 ;  /* 0x0000000e4b0e7221 */ /* 0x002fe20000010000 */
[--C-:B------:R-:W-:Y:S01]  /*cfa0*/  FFMA.FTZ R25, R25, UR45, -R65.reuse ;  /* 0x0000002d19197c23 */ /* 0x100fe20008010841 */
[----:B------:R-:W-:Y:S01]  /*cfb0*/  FFMA.FTZ R49, R64, UR45, -R65 ;  /* 0x0000002d40317c23 */ /* 0x000fe20008010841 */
[----:B------:R-:W-:-:S04]  /*cfc0*/  PRMT R12, R13, 0x654, R12 ;  /* 0x000006540d0c7816 */ /* 0x000fc8000000000c */
[----:B------:R-:W1:Y:S01]  /*cfd0*/  MUFU.EX2 R5, R5 ;  /* 0x0000000500057308 */ /* 0x000e620000000800 */
[----:B------:R-:W-:Y:S01]  /*cfe0*/  FFMA.FTZ R78, R42, UR45, -R65 ;  /* 0x0000002d2a4e7c23 */ /* 0x000fe20008010841 */
[----:B------:R-:W-:Y:S01]  /*cff0*/  FFMA.FTZ R64, R31, UR45, -R54 ;  /* 0x0000002d1f407c23 */ /* 0x000fe20008010836 */
[----:B--2---:R-:W-:Y:S01]  /*d000*/  FADD.FTZ R13, R15, R61 ;  /* 0x0000003d0f0d7221 */ /* 0x004fe20000010000 */
[----:B------:R-:W-:-:S04]  /*d010*/  FFMA.FTZ R42, R58, UR45, -R65 ;  /* 0x0000002d3a2a7c23 */ /* 0x000fc80008010841 */
[----:B------:R-:W2:Y:S01]  /*d020*/  MUFU.EX2 R74, R74 ;  /* 0x0000004a004a7308 */ /* 0x000ea20000000800 */
[--C-:B------:R-:W-:Y:S01]  /*d030*/  FFMA.FTZ R31, R39, UR45, -R54.reuse ;  /* 0x0000002d271f7c23 */ /* 0x100fe20008010836 */
[--C-:B------:R-:W-:Y:S01]  /*d040*/  FFMA.FTZ R58, R24, UR45, -R54.reuse ;  /* 0x0000002d183a7c23 */ /* 0x100fe20008010836 */
[----:B------:R-:W-:Y:S01]  /*d050*/  FFMA.FTZ R21, R36, UR45, -R54 ;  /* 0x0000002d24157c23 */ /* 0x000fe20008010836 */
[----:B---3--:R-:W-:Y:S01]  /*d060*/  FADD.FTZ R39, R77, R14 ;  /* 0x0000000e4d277221 */ /* 0x008fe20000010000 */
[----:B------:R-:W-:-:S03]  /*d070*/  FFMA.FTZ R26, R26, UR45, -R65 ;  /* 0x0000002d1a1a7c23 */ /* 0x000fc60008010841 */
[----:B------:R-:W3:Y:S01]  /*d080*/  MUFU.EX2 R53, R53 ;  /* 0x0000003500357308 */ /* 0x000ee20000000800 */
[----:B------:R-:W-:Y:S01]  /*d090*/  FFMA.FTZ R36, R47, UR45, -R54 ;  /* 0x0000002d2f247c23 */ /* 0x000fe20008010836 */
[----:B----4-:R-:W-:Y:S01]  /*d0a0*/  FADD.FTZ R47, R62, R13 ;  /* 0x0000000d3e2f7221 */ /* 0x010fe20000010000 */
[----:B------:R-:W-:-:S05]  /*d0b0*/  F2FP.BF16.F32.PACK_AB R13, R61, R15 ;  /* 0x0000000f3d0d723e */ /* 0x000fca00000010ff */
[----:B------:R-:W4:Y:S01]  /*d0c0*/  MUFU.EX2 R76, R76 ;  /* 0x0000004c004c7308 */ /* 0x000f220000000800 */
[----:B------:R-:W-:Y:S01]  /*d0d0*/  FFMA.FTZ R27, R27, UR45, -R54 ;  /* 0x0000002d1b1b7c23 */ /* 0x000fe20008010836 */
[----:B0-----:R-:W-:Y:S01]  /*d0e0*/  FADD.FTZ R61, R4, R39 ;  /* 0x00000027043d7221 */ /* 0x001fe20000010000 */
[----:B------:R-:W-:Y:S01]  /*d0f0*/  FADD.FTZ R24, R66, R47 ;  /* 0x0000002f42187221 */ /* 0x000fe20000010000 */
[--C-:B------:R-:W-:Y:S01]  /*d100*/  FFMA.FTZ R3, R67, UR45, -R65.reuse ;  /* 0x0000002d43037c23 */ /* 0x100fe20008010841 */
[----:B------:R-:W-:-:S03]  /*d110*/  FFMA.FTZ R11, R68, UR45, -R65 ;  /* 0x0000002d440b7c23 */ /* 0x000fc60008010841 */
[----:B------:R-:W0:Y:S01]  /*d120*/  MUFU.EX2 R57, R57 ;  /* 0x0000003900397308 */ /* 0x000e220000000800 */
[----:B------:R-:W-:-:S07]  /*d130*/  FADD.FTZ R61, R72, R61 ;  /* 0x0000003d483d7221 */ /* 0x000fce0000010000 */
[----:B------:R-:W-:Y:S01]  /*d140*/  MUFU.EX2 R25, R25 ;  /* 0x0000001900197308 */ /* 0x000fe20000000800 */
[----:B-1----:R-:W-:Y:S01]  /*d150*/  FADD.FTZ R24, R5, R24 ;  /* 0x0000001805187221 */ /* 0x002fe20000010000 */
[----:B--2---:R-:W-:Y:S01]  /*d160*/  FADD.FTZ R61, R74, R61 ;  /* 0x0000003d4a3d7221 */ /* 0x004fe20000010000 */
[----:B------:R-:W-:-:S05]  /*d170*/  FFMA.FTZ R44, R44, UR45, -R54 ;  /* 0x0000002d2c2c7c23 */ /* 0x000fca0008010836 */
[----:B------:R-:W-:Y:S01]  /*d180*/  MUFU.EX2 R80, R80 ;  /* 0x0000005000507308 */ /* 0x000fe20000000800 */
[----:B------:R-:W-:-:S07]  /*d190*/  FFMA.FTZ R65, R32, UR45, -R54 ;  /* 0x0000002d20417c23 */ /* 0x000fce0008010836 */
[----:B------:R-:W-:Y:S08]  /*d1a0*/  MUFU.EX2 R7, R7 ;  /* 0x0000000700077308 */ /* 0x000ff00000000800 */
[----:B------:R-:W-:Y:S08]  /*d1b0*/  MUFU.EX2 R29, R29 ;  /* 0x0000001d001d7308 */ /* 0x000ff00000000800 */
[----:B------:R-:W-:Y:S01]  /*d1c0*/  MUFU.EX2 R34, R34 ;  /* 0x0000002200227308 */ /* 0x000fe20000000800 */
[--C-:B------:R-:W-:Y:S01]  /*d1d0*/  FFMA.FTZ R28, R28, UR45, -R54.reuse ;  /* 0x0000002d1c1c7c23 */ /* 0x100fe20008010836 */
[--C-:B------:R-:W-:Y:S01]  /*d1e0*/  FFMA.FTZ R10, R35, UR45, -R54.reuse ;  /* 0x0000002d230a7c23 */ /* 0x100fe20008010836 */
[----:B------:R1:W-:Y:S05]  /*d1f0*/  SYNCS.ARRIVE.TRANS64.RED.A1T0 RZ, [R12+URZ], RZ ;  /* 0x000000ff0cff79a7 */ /* 0x0003ea000810043f */
[----:B------:R-:W2:Y:S01]  /*d200*/  MUFU.EX2 R58, R58 ;  /* 0x0000003a003a7308 */ /* 0x000ea20000000800 */
[----:B------:R-:W-:-:S07]  /*d210*/  FFMA.FTZ R32, R40, UR45, -R54 ;  /* 0x0000002d28207c23 */ /* 0x000fce0008010836 */
[----:B------:R-:W-:Y:S01]  /*d220*/  MUFU.EX2 R26, R26 ;  /* 0x0000001a001a7308 */ /* 0x000fe20000000800 */
[----:B------:R-:W-:Y:S01]  /*d230*/  FFMA.FTZ R40, R52, UR45, -R54 ;  /* 0x0000002d34287c23 */ /* 0x000fe20008010836 */
[----:B---3--:R-:W-:-:S06]  /*d240*/  FADD.FTZ R24, R53, R24 ;  /* 0x0000001835187221 */ /* 0x008fcc0000010000 */
[----:B------:R-:W3:Y:S01]  /*d250*/  MUFU.EX2 R27, R27 ;  /* 0x0000001b001b7308 */ /* 0x000ee20000000800 */
[----:B----4-:R-:W-:Y:S01]  /*d260*/  FADD.FTZ R52, R76, R61 ;  /* 0x0000003d4c347221 */ /* 0x010fe20000010000 */
[----:B------:R-:W-:Y:S01]  /*d270*/  FFMA.FTZ R39, R51, UR45, -R54 ;  /* 0x0000002d33277c23 */ /* 0x000fe20008010836 */
[----:B0-----:R-:W-:-:S05]  /*d280*/  FADD.FTZ R51, R57, R24 ;  /* 0x0000001839337221 */ /* 0x001fca0000010000 */
[----:B------:R-:W0:Y:S01]  /*d290*/  MUFU.EX2 R81, R81 ;  /* 0x0000005100517308 */ /* 0x000e220000000800 */
[----:B--2---:R-:W-:-:S07]  /*d2a0*/  FADD.FTZ R24, R58, R51 ;  /* 0x000000333a187221 */ /* 0x004fce0000010000 */
[----:B------:R2:W-:Y:S01]  /*d2b0*/  MUFU.EX2 R0, R44 ;  /* 0x0000002c00007308 */ /* 0x0005e20000000800 */
[----:B---3--:R-:W-:Y:S01]  /*d2c0*/  FADD.FTZ R51, R27, R24 ;  /* 0x000000181b337221 */ /* 0x008fe20000010000 */
[----:B--2---:R-:W-:Y:S01]  /*d2d0*/  FFMA.FTZ R44, R55, UR45, -R54 ;  /* 0x0000002d372c7c23 */ /* 0x004fe20008010836 */
[----:B------:R-:W-:-:S05]  /*d2e0*/  FADD.FTZ R55, R25, R52 ;  /* 0x0000003419377221 */ /* 0x000fca0000010000 */
[----:B------:R-:W2:Y:S01]  /*d2f0*/  MUFU.EX2 R30, R30 ;  /* 0x0000001e001e7308 */ /* 0x000ea20000000800 */
[----:B------:R-:W-:-:S04]  /*d300*/  FADD.FTZ R55, R26, R55 ;  /* 0x000000371a377221 */ /* 0x000fc80000010000 */
[----:B------:R-:W-:-:S03]  /*d310*/  FADD.FTZ R24, R80, R55 ;  /* 0x0000003750187221 */ /* 0x000fc60000010000 */
[----:B------:R-:W3:Y:S01]  /*d320*/  MUFU.EX2 R37, R37 ;  /* 0x0000002500257308 */ /* 0x000ee20000000800 */
[----:B0-----:R-:W-:-:S04]  /*d330*/  FADD.FTZ R52, R81, R24 ;  /* 0x0000001851347221 */ /* 0x001fc80000010000 */
[----:B------:R-:W-:-:S03]  /*d340*/  FADD.FTZ R52, R7, R52 ;  /* 0x0000003407347221 */ /* 0x000fc60000010000 */
[----:B------:R-:W0:Y:S01]  /*d350*/  MUFU.EX2 R78, R78 ;  /* 0x0000004e004e7308 */ /* 0x000e220000000800 */
[----:B------:R-:W-:-:S04]  /*d360*/  FADD.FTZ R55, R29, R52 ;  /* 0x000000341d377221 */ /* 0x000fc80000010000 */
[----:B--2---:R-:W-:-:S04]  /*d370*/  FADD.FTZ R55, R30, R55 ;  /* 0x000000371e377221 */ /* 0x004fc80000010000 */
[----:B------:R-:W-:-:S04]  /*d380*/  FADD.FTZ R52, R34, R55 ;  /* 0x0000003722347221 */ /* 0x000fc80000010000 */
[----:B---3--:R-:W-:-:S04]  /*d390*/  FADD.FTZ R55, R37, R52 ;  /* 0x0000003425377221 */ /* 0x008fc80000010000 */
[----:B0-----:R-:W-:Y:S02]  /*d3a0*/  FADD.FTZ R52, R78, R55 ;  /* 0x000000374e347221 */ /* 0x001fe40000010000 */
[----:B------:R-:W2:Y:S01]  /*d3b0*/  LDL R55, [R1+0x84] ;  /* 0x0000840001377983 */ /* 0x000ea20000100800 */
[----:B------:R-:W0:Y:S08]  /*d3c0*/  MUFU.EX2 R28, R28 ;  /* 0x0000001c001c7308 */ /* 0x000e300000000800 */
[----:B------:R-:W3:Y:S08]  /*d3d0*/  MUFU.EX2 R64, R64 ;  /* 0x0000004000407308 */ /* 0x000ef00000000800 */
[----:B------:R-:W4:Y:S01]  /*d3e0*/  MUFU.EX2 R65, R65 ;  /* 0x0000004100417308 */ /* 0x000f220000000800 */
[----:B0-----:R-:W-:-:S07]  /*d3f0*/  FADD.FTZ R51, R28, R51 ;  /* 0x000000331c337221 */ /* 0x001fce0000010000 */
[----:B------:R-:W0:Y:S01]  /*d400*/  MUFU.EX2 R10, R10 ;  /* 0x0000000a000a7308 */ /* 0x000e220000000800 */
[----:B---3--:R-:W-:Y:S01]  /*d410*/  FADD.FTZ R24, R64, R51 ;  /* 0x0000003340187221 */ /* 0x008fe20000010000 */
[----:B------:R-:W-:-:S06]  /*d420*/  FFMA.FTZ R35, R43, UR45, -R54 ;  /* 0x0000002d2b237c23 */ /* 0x000fcc0008010836 */
[----:B------:R-:W3:Y:S01]  /*d430*/  MUFU.EX2 R21, R21 ;  /* 0x0000001500157308 */ /* 0x000ee20000000800 */
[----:B-1----:R-:W-:Y:S02]  /*d440*/  F2FP.BF16.F32.PACK_AB R12, R73, R71 ;  /* 0x00000047490c723e */ /* 0x002fe400000010ff */
[----:B------:R-:W-:Y:S02]  /*d450*/  F2FP.BF16.F32.PACK_AB R14, R77, R75 ;  /* 0x0000004b4d0e723e */ /* 0x000fe400000010ff */
[----:B------:R-:W-:-:S03]  /*d460*/  F2FP.BF16.F32.PACK_AB R15, R66, R62 ;  /* 0x0000003e420f723e */ /* 0x000fc600000010ff */
[----:B------:R-:W1:Y:S01]  /*d470*/  MUFU.EX2 R31, R31 ;  /* 0x0000001f001f7308 */ /* 0x000e620000000800 */
[----:B----4-:R-:W-:Y:S01]  /*d480*/  FADD.FTZ R51, R65, R24 ;  /* 0x0000001841337221 */ /* 0x010fe20000010000 */
[----:B------:R4:W-:Y:S06]  /*d490*/  STSM.16.M88.4 [R90+0x21800], R12 ;  /* 0x0218000c5a007844 */ /* 0x0009ec0000000200 */
[----:B------:R-:W1:Y:S01]  /*d4a0*/  MUFU.EX2 R32, R32 ;  /* 0x0000002000207308 */ /* 0x000e620000000800 */
[----:B------:R-:W-:-:S07]  /*d4b0*/  FFMA.FTZ R43, R48, UR45, -R54 ;  /* 0x0000002d302b7c23 */ /* 0x000fce0008010836 */
[----:B------:R-:W1:Y:S01]  /*d4c0*/  MUFU.EX2 R35, R35 ;  /* 0x0000002300237308 */ /* 0x000e620000000800 */
[----:B----4-:R-:W-:Y:S01]  /*d4d0*/  F2FP.BF16.F32.PACK_AB R12, R72, R4 ;  /* 0x00000004480c723e */ /* 0x010fe200000010ff */
[----:B0-----:R-:W-:-:S06]  /*d4e0*/  FADD.FTZ R4, R10, R51 ;  /* 0x000000330a047221 */ /* 0x001fcc0000010000 */
[----:B------:R-:W0:Y:S01]  /*d4f0*/  MUFU.EX2 R79, R79 ;  /* 0x0000004f004f7308 */ /* 0x000e220000000800 */
[----:B---3--:R-:W-:Y:S01]  /*d500*/  FADD.FTZ R4, R21, R4 ;  /* 0x0000000415047221 */ /* 0x008fe20000010000 */
[----:B------:R-:W-:-:S06]  /*d510*/  F2FP.BF16.F32.PACK_AB R24, R26, R25 ;  /* 0x000000191a18723e */ /* 0x000fcc00000010ff */
[----:B------:R-:W3:Y:S01]  /*d520*/  MUFU.EX2 R82, R82 ;  /* 0x0000005200527308 */ /* 0x000ee20000000800 */
[----:B-1----:R-:W-:-:S07]  /*d530*/  FADD.FTZ R25, R31, R4 ;  /* 0x000000041f197221 */ /* 0x002fce0000010000 */
[----:B------:R-:W1:Y:S01]  /*d540*/  MUFU.EX2 R36, R36 ;  /* 0x0000002400247308 */ /* 0x000e620000000800 */
[----:B------:R-:W-:-:S07]  /*d550*/  FADD.FTZ R4, R32, R25 ;  /* 0x0000001920047221 */ /* 0x000fce0000010000 */
[----:B------:R-:W4:Y:S01]  /*d560*/  MUFU.EX2 R8, R8 ;  /* 0x0000000800087308 */ /* 0x000f220000000800 */
[----:B------:R-:W-:Y:S01]  /*d570*/  F2FP.BF16.F32.PACK_AB R13, R53, R5 ;  /* 0x00000005350d723e */ /* 0x000fe200000010ff */
[----:B------:R-:W-:-:S06]  /*d580*/  FADD.FTZ R5, R35, R4 ;  /* 0x0000000423057221 */ /* 0x000fcc0000010000 */
[----:B------:R-:W4:Y:S01]  /*d590*/  MUFU.EX2 R43, R43 ;  /* 0x0000002b002b7308 */ /* 0x000f220000000800 */
[----:B0-----:R-:W-:-:S07]  /*d5a0*/  FADD.FTZ R53, R79, R52 ;  /* 0x000000344f357221 */ /* 0x001fce0000010000 */
[----:B------:R-:W0:Y:S01]  /*d5b0*/  MUFU.EX2 R33, R33 ;  /* 0x0000002100217308 */ /* 0x000e220000000800 */
[----:B------:R-:W-:Y:S01]  /*d5c0*/  FADD.FTZ R5, R0, R5 ;  /* 0x0000000500057221 */ /* 0x000fe20000010000 */
[----:B------:R-:W-:-:S06]  /*d5d0*/  FFMA.FTZ R47, R56, UR45, -R54 ;  /* 0x0000002d382f7c23 */ /* 0x000fcc0008010836 */
[----:B------:R-:W0:Y:S01]  /*d5e0*/  MUFU.EX2 R39, R39 ;  /* 0x0000002700277308 */ /* 0x000e220000000800 */
[----:B---3--:R-:W-:-:S07]  /*d5f0*/  FADD.FTZ R53, R82, R53 ;  /* 0x0000003552357221 */ /* 0x008fce0000010000 */
[----:B------:R-:W3:Y:S01]  /*d600*/  MUFU.EX2 R20, R20 ;  /* 0x0000001400147308 */ /* 0x000ee20000000800 */
[----:B-1----:R-:W-:Y:S01]  /*d610*/  FADD.FTZ R4, R36, R5 ;  /* 0x0000000524047221 */ /* 0x002fe20000010000 */
[----:B------:R-:W-:-:S06]  /*d620*/  FFMA.FTZ R48, R59, UR45, -R54 ;  /* 0x0000002d3b307c23 */ /* 0x000fcc0008010836 */
[----:B------:R-:W1:Y:S01]  /*d630*/  MUFU.EX2 R40, R40 ;  /* 0x0000002800287308 */ /* 0x000e620000000800 */
[----:B----4-:R-:W-:-:S07]  /*d640*/  FADD.FTZ R52, R8, R53 ;  /* 0x0000003508347221 */ /* 0x010fce0000010000 */
[----:B------:R-:W-:Y:S01]  /*d650*/  MUFU.EX2 R38, R38 ;  /* 0x0000002600267308 */ /* 0x000fe20000000800 */
[----:B------:R-:W-:Y:S01]  /*d660*/  F2FP.BF16.F32.PACK_AB R25, R28, R27 ;  /* 0x0000001b1c19723e */ /* 0x000fe200000010ff */
[----:B------:R-:W-:Y:S01]  /*d670*/  FADD.FTZ R4, R43, R4 ;  /* 0x000000042b047221 */ /* 0x000fe20000010000 */
[----:B------:R-:W-:-:S05]  /*d680*/  F2FP.BF16.F32.PACK_AB R28, R29, R7 ;  /* 0x000000071d1c723e */ /* 0x000fca00000010ff */
[----:B------:R-:W4:Y:S01]  /*d690*/  MUFU.EX2 R44, R44 ;  /* 0x0000002c002c7308 */ /* 0x000f220000000800 */
[----:B0-----:R-:W-:Y:S01]  /*d6a0*/  FADD.FTZ R7, R33, R52 ;  /* 0x0000003421077221 */ /* 0x001fe20000010000 */
[----:B------:R-:W-:-:S06]  /*d6b0*/  F2FP.BF16.F32.PACK_AB R14, R76, R74 ;  /* 0x0000004a4c0e723e */ /* 0x000fcc00000010ff */
[----:B------:R-:W-:Y:S01]  /*d6c0*/  MUFU.EX2 R41, R41 ;  /* 0x0000002900297308 */ /* 0x000fe20000000800 */
[----:B------:R-:W-:Y:S01]  /*d6d0*/  F2FP.BF16.F32.PACK_AB R15, R58, R57 ;  /* 0x000000393a0f723e */ /* 0x000fe200000010ff */
[----:B------:R-:W-:Y:S01]  /*d6e0*/  FADD.FTZ R5, R39, R4 ;  /* 0x0000000427057221 */ /* 0x000fe20000010000 */
[----:B------:R-:W-:-:S05]  /*d6f0*/  F2FP.BF16.F32.PACK_AB R26, R81, R80 ;  /* 0x00000050511a723e */ /* 0x000fca00000010ff */
[----:B------:R-:W0:Y:S01]  /*d700*/  MUFU.EX2 R47, R47 ;  /* 0x0000002f002f7308 */ /* 0x000e220000000800 */
[----:B------:R-:W-:Y:S01]  /*d710*/  F2FP.BF16.F32.PACK_AB R27, R65, R64 ;  /* 0x00000040411b723e */ /* 0x000fe200000010ff */
[----:B---3--:R-:W-:-:S06]  /*d720*/  FADD.FTZ R7, R20, R7 ;  /* 0x0000000714077221 */ /* 0x008fcc0000010000 */
[----:B------:R-:W3:Y:S01]  /*d730*/  MUFU.EX2 R42, R42 ;  /* 0x0000002a002a7308 */ /* 0x000ee20000000800 */
[----:B------:R-:W-:Y:S01]  /*d740*/  STSM.16.M88.4 [R91], R12 ;  /* 0x0000000c5b007844 */ /* 0x000fe20000000200 */
[----:B-1----:R-:W-:-:S06]  /*d750*/  FADD.FTZ R5, R40, R5 ;  /* 0x0000000528057221 */ /* 0x002fcc0000010000 */
[----:B------:R-:W1:Y:S01]  /*d760*/  MUFU.EX2 R48, R48 ;  /* 0x0000003000307308 */ /* 0x000e620000000800 */
[----:B------:R0:W-:Y:S07]  /*d770*/  STSM.16.M88.4 [R89], R24 ;  /* 0x0000001859007844 */ /* 0x0001ee0000000200 */
[----:B------:R-:W1:Y:S01]  /*d780*/  MUFU.EX2 R45, R45 ;  /* 0x0000002d002d7308 */ /* 0x000e620000000800 */
[----:B------:R-:W-:Y:S01]  /*d790*/  F2FP.BF16.F32.PACK_AB R29, R21, R10 ;  /* 0x0000000a151d723e */ /* 0x000fe200000010ff */
[----:B----4-:R-:W-:-:S06]  /*d7a0*/  FADD.FTZ R10, R44, R5 ;  /* 0x000000052c0a7221 */ /* 0x010fcc0000010000 */
[----:B------:R-:W4:Y:S01]  /*d7b0*/  MUFU.EX2 R46, R46 ;  /* 0x0000002e002e7308 */ /* 0x000f220000000800 */
[----:B0-----:R-:W-:Y:S01]  /*d7c0*/  FADD.FTZ R24, R38, R7 ;  /* 0x0000000726187221 */ /* 0x001fe20000010000 */
[----:B------:R-:W-:-:S03]  /*d7d0*/  FADD.FTZ R5, R47, R10 ;  /* 0x0000000a2f057221 */ /* 0x000fc60000010000 */
[----:B------:R-:W-:Y:S01]  /*d7e0*/  FADD.FTZ R7, R41, R24 ;  /* 0x0000001829077221 */ /* 0x000fe20000010000 */
[----:B------:R-:W-:Y:S02]  /*d7f0*/  F2FP.BF16.F32.PACK_AB R30, R34, R30 ;  /* 0x0000001e221e723e */ /* 0x000fe400000010ff */
[----:B------:R-:W-:Y:S01]  /*d800*/  F2FP.BF16.F32.PACK_AB R31, R32, R31 ;  /* 0x0000001f201f723e */ /* 0x000fe200000010ff */
[----:B---3--:R-:W-:Y:S01]  /*d810*/  FADD.FTZ R10, R42, R7 ;  /* 0x000000072a0a7221 */ /* 0x008fe20000010000 */
[----:B------:R-:W-:Y:S01]  /*d820*/  F2FP.BF16.F32.PACK_AB R12, R78, R37 ;  /* 0x000000254e0c723e */ /* 0x000fe200000010ff */
[--C-:B------:R-:W-:Y:S01]  /*d830*/  FFMA.FTZ R63, R63, UR45, -R54.reuse ;  /* 0x0000002d3f3f7c23 */ /* 0x100fe20008010836 */
[----:B------:R-:W-:Y:S01]  /*d840*/  F2FP.BF16.F32.PACK_AB R14, R82, R79 ;  /* 0x0000004f520e723e */ /* 0x000fe200000010ff */
[--C-:B------:R-:W-:Y:S01]  /*d850*/  FFMA.FTZ R84, R84, UR45, -R54.reuse ;  /* 0x0000002d54547c23 */ /* 0x100fe20008010836 */
[----:B------:R-:W-:Y:S01]  /*d860*/  F2FP.BF16.F32.PACK_AB R13, R0, R35 ;  /* 0x00000023000d723e */ /* 0x000fe200000010ff */
[----:B-1----:R-:W-:Y:S01]  /*d870*/  FADD.FTZ R0, R48, R5 ;  /* 0x0000000530007221 */ /* 0x002fe20000010000 */
[----:B------:R-:W-:Y:S01]  /*d880*/  F2FP.BF16.F32.PACK_AB R15, R43, R36 ;  /* 0x000000242b0f723e */ /* 0x000fe200000010ff */
[--C-:B------:R-:W-:Y:S01]  /*d890*/  FFMA.FTZ R83, R83, UR45, -R54.reuse ;  /* 0x0000002d53537c23 */ /* 0x100fe20008010836 */
[----:B------:R-:W-:Y:S01]  /*d8a0*/  FFMA.FTZ R86, R86, UR45, -R54 ;  /* 0x0000002d56567c23 */ /* 0x000fe20008010836 */
[----:B------:R-:W-:Y:S01]  /*d8b0*/  FADD.FTZ R5, R45, R10 ;  /* 0x0000000a2d057221 */ /* 0x000fe20000010000 */
[--C-:B------:R-:W-:Y:S01]  /*d8c0*/  FFMA.FTZ R60, R60, UR45, -R54.reuse ;  /* 0x0000002d3c3c7c23 */ /* 0x100fe20008010836 */
[--C-:B------:R-:W-:Y:S01]  /*d8d0*/  FFMA.FTZ R85, R85, UR45, -R54.reuse ;  /* 0x0000002d55557c23 */ /* 0x100fe20008010836 */
[----:B------:R-:W-:Y:S01]  /*d8e0*/  FFMA.FTZ R54, R87, UR45, -R54 ;  /* 0x0000002d57367c23 */ /* 0x000fe20008010836 */
[----:B------:R-:W-:Y:S01]  /*d8f0*/  STSM.16.M88.4 [R88], R28 ;  /* 0x0000001c58007844 */ /* 0x000fe20000000200 */
[----:B------:R-:W0:Y:S03]  /*d900*/  MUFU.EX2 R51, R60 ;  /* 0x0000003c00337308 */ /* 0x000e260000000800 */
[----:B------:R1:W-:Y:S05]  /*d910*/  STSM.16.M88.4 [R90+0x27800], R12 ;  /* 0x0278000c5a007844 */ /* 0x0003ea0000000200 */
[----:B------:R-:W-:Y:S08]  /*d920*/  MUFU.EX2 R63, R63 ;  /* 0x0000003f003f7308 */ /* 0x000ff00000000800 */
[----:B------:R-:W3:Y:S01]  /*d930*/  MUFU.EX2 R84, R84 ;  /* 0x0000005400547308 */ /* 0x000ee20000000800 */
[----:B-1----:R-:W-:Y:S01]  /*d940*/  F2FP.BF16.F32.PACK_AB R12, R33, R8 ;  /* 0x00000008210c723e */ /* 0x002fe200000010ff */
[----:B----4-:R-:W-:-:S06]  /*d950*/  FADD.FTZ R8, R46, R5 ;  /* 0x000000052e087221 */ /* 0x010fcc0000010000 */
[----:B------:R-:W-:Y:S08]  /*d960*/  MUFU.EX2 R49, R49 ;  /* 0x0000003100317308 */ /* 0x000ff00000000800 */
[----:B------:R-:W1:Y:S08]  /*d970*/  MUFU.EX2 R50, R50 ;  /* 0x0000003200327308 */ /* 0x000e700000000800 */
[----:B------:R-:W-:Y:S08]  /*d980*/  MUFU.EX2 R3, R3 ;  /* 0x0000000300037308 */ /* 0x000ff00000000800 */
[----:B------:R-:W-:Y:S08]  /*d990*/  MUFU.EX2 R11, R11 ;  /* 0x0000000b000b7308 */ /* 0x000ff00000000800 */
[----:B------:R-:W-:Y:S08]  /*d9a0*/  MUFU.EX2 R83, R83 ;  /* 0x0000005300537308 */ /* 0x000ff00000000800 */
[----:B------:R-:W4:Y:S08]  /*d9b0*/  MUFU.EX2 R4, R85 ;  /* 0x0000005500047308 */ /* 0x000f300000000800 */
[----:B------:R-:W-:Y:S08]  /*d9c0*/  MUFU.EX2 R86, R86 ;  /* 0x0000005600567308 */ /* 0x000ff00000000800 */
[----:B------:R-:W2:Y:S01]  /*d9d0*/  MUFU.EX2 R5, R54 ;  /* 0x0000003600057308 */ /* 0x000ea20000000800 */
[----:B------:R-:W-:-:S02]  /*d9e0*/  F2FP.BF16.F32.PACK_AB R14, R38, R20 ;  /* 0x00000014260e723e */ /* 0x000fc400000010ff */
[----:B------:R-:W-:Y:S02]  /*d9f0*/  F2FP.BF16.F32.PACK_AB R13, R40, R39 ;  /* 0x00000027280d723e */ /* 0x000fe400000010ff */
[----:B------:R-:W-:Y:S02]  /*da00*/  F2FP.BF16.F32.PACK_AB R15, R47, R44 ;  /* 0x0000002c2f0f723e */ /* 0x000fe400000010ff */
[----:B------:R-:W-:Y:S02]  /*da10*/  F2FP.BF16.F32.PACK_AB R24, R42, R41 ;  /* 0x000000292a18723e */ /* 0x000fe400000010ff */
[----:B------:R-:W-:Y:S02]  /*da20*/  F2FP.BF16.F32.PACK_AB R26, R46, R45 ;  /* 0x0000002d2e1a723e */ /* 0x000fe400000010ff */
[----:B0-----:R-:W-:Y:S02]  /*da30*/  F2FP.BF16.F32.PACK_AB R25, R51, R48 ;  /* 0x000000303319723e */ /* 0x001fe400000010ff */
[----:B---3--:R-:W-:-:S02]  /*da40*/  F2FP.BF16.F32.PACK_AB R27, R84, R63 ;  /* 0x0000003f541b723e */ /* 0x008fc400000010ff */
[----:B-1----:R-:W-:Y:S02]  /*da50*/  F2FP.BF16.F32.PACK_AB R28, R50, R49 ;  /* 0x00000031321c723e */ /* 0x002fe400000010ff */
[----:B----4-:R-:W-:Y:S02]  /*da60*/  F2FP.BF16.F32.PACK_AB R29, R4, R83 ;  /* 0x00000053041d723e */ /* 0x010fe400000010ff */
[----:B------:R-:W-:Y:S02]  /*da70*/  F2FP.BF16.F32.PACK_AB R30, R11, R3 ;  /* 0x000000030b1e723e */ /* 0x000fe400000010ff */
[----:B--2---:R-:W-:Y:S01]  /*da80*/  F2FP.BF16.F32.PACK_AB R31, R5, R86 ;  /* 0x00000056051f723e */ /* 0x004fe200000010ff */
[----:B------:R-:W-:Y:S04]  /*da90*/  STSM.16.M88.4 [R55], R12 ;  /* 0x0000000c37007844 */ /* 0x000fe80000000200 */
[----:B------:R0:W-:Y:S04]  /*daa0*/  STSM.16.M88.4 [R89+0x6000], R24 ;  /* 0x0060001859007844 */ /* 0x0001e80000000200 */
[----:B------:R1:W-:Y:S01]  /*dab0*/  STSM.16.M88.4 [R88+0x6000], R28 ;  /* 0x0060001c58007844 */ /* 0x0003e20000000200 */
[----:B------:R-:W-:Y:S01]  /*dac0*/  FADD.FTZ R0, R51, R0 ;  /* 0x0000000033007221 */ /* 0x000fe20000010000 */
[----:B------:R2:W-:Y:S06]  /*dad0*/  MEMBAR.ALL.CTA ;  /* 0x0000000000007992 */ /* 0x0005ec0000008000 */
[----:B--2---:R-:W2:Y:S01]  /*dae0*/  FENCE.VIEW.ASYNC.S ;  /* 0x00000000000073c6 */ /* 0x004ea20000000000 */
[----:B------:R-:W-:Y:S01]  /*daf0*/  FADD.FTZ R7, R63, R0 ;  /* 0x000000003f077221 */ /* 0x000fe20000010000 */
[----:B------:R-:W-:-:S03]  /*db00*/  ISETP.GE.AND P1, PT, R101, 0x81, PT ;  /* 0x000000816500780c */ /* 0x000fc60003f26270 */
[----:B------:R-:W-:Y:S01]  /*db10*/  FADD.FTZ R0, R84, R7 ;  /* 0x0000000754007221 */ /* 0x000fe20000010000 */
[----:B------:R-:W-:-:S03]  /*db20*/  FADD.FTZ R21, R49, R8 ;  /* 0x0000000831157221 */ /* 0x000fc60000010000 */
[----:B------:R-:W-:Y:S01]  /*db30*/  FADD.FTZ R7, R83, R0 ;  /* 0x0000000053077221 */ /* 0x000fe20000010000 */
[----:B------:R-:W-:-:S03]  /*db40*/  FADD.FTZ R8, R50, R21 ;  /* 0x0000001532087221 */ /* 0x000fc60000010000 */
[----:B------:R-:W-:Y:S01]  /*db50*/  FADD.FTZ R7, R4, R7 ;  /* 0x0000000704077221 */ /* 0x000fe20000010000 */
[----:B------:R-:W-:-:S03]  /*db60*/  FADD.FTZ R8, R3, R8 ;  /* 0x0000000803087221 */ /* 0x000fc60000010000 */
[----:B------:R-:W-:Y:S01]  /*db70*/  FADD.FTZ R4, R86, R7 ;  /* 0x0000000756047221 */ /* 0x000fe20000010000 */
[----:B------:R-:W-:Y:S01]  /*db80*/  FADD.FTZ R3, R11, R8 ;  /* 0x000000080b037221 */ /* 0x000fe20000010000 */
[--C-:B------:R-:W-:Y:S01]  /*db90*/  IMAD.MOV.U32 R134, RZ, RZ, R135.reuse ;  /* 0x000000ffff867224 */ /* 0x100fe200078e0087 */
[-C--:B------:R-:W-:Y:S01]  /*dba0*/  MOV R123, R135.reuse ;  /* 0x00000087007b7202 */ /* 0x080fe20000000f00 */
[----:B------:R-:W-:Y:S01]  /*dbb0*/  FADD.FTZ R4, R5, R4 ;  /* 0x0000000405047221 */ /* 0x000fe20000010000 */
[--C-:B------:R-:W-:Y:S01]  /*dbc0*/  IMAD.MOV.U32 R133, RZ, RZ, R135.reuse ;  /* 0x000000ffff857224 */ /* 0x100fe200078e0087 */
[----:B-----5:R-:W-:Y:S01]  /*dbd0*/  MOV R97, R135 ;  /* 0x0000008700617202 */ /* 0x020fe20000000f00 */
[--C-:B------:R-:W-:Y:S02]  /*dbe0*/  IMAD.MOV.U32 R132, RZ, RZ, R135.reuse ;  /* 0x000000ffff847224 */ /* 0x100fe400078e0087 */
[--C-:B------:R-:W-:Y:S02]  /*dbf0*/  IMAD.MOV.U32 R131, RZ, RZ, R135.reuse ;  /* 0x000000ffff837224 */ /* 0x100fe400078e0087 */
[----:B------:R-:W-:-:S02]  /*dc00*/  IMAD.MOV.U32 R130, RZ, RZ, R135 ;  /* 0x000000ffff827224 */ /* 0x000fc400078e0087 */
[--C-:B------:R-:W-:Y:S02]  /*dc10*/  IMAD.MOV.U32 R129, RZ, RZ, R135.reuse ;  /* 0x000000ffff817224 */ /* 0x100fe400078e0087 */
[--C-:B------:R-:W-:Y:S02]  /*dc20*/  IMAD.MOV.U32 R128, RZ, RZ, R135.reuse ;  /* 0x000000ffff807224 */ /* 0x100fe400078e0087 */
[--C-:B------:R-:W-:Y:S02]  /*dc30*/  IMAD.MOV.U32 R127, RZ, RZ, R135.reuse ;  /* 0x000000ffff7f7224 */ /* 0x100fe400078e0087 */
        /* <DEDUP_REMOVED lines=35> */
[--C-:B0-----:R-:W-:Y:S02]  /*de70*/  IMAD.MOV.U32 R89, RZ, RZ, R135.reuse ;  /* 0x000000ffff597224 */ /* 0x101fe400078e0087 */
[----:B-1----:R-:W-:Y:S01]  /*de80*/  IMAD.MOV.U32 R88, RZ, RZ, R135 ;  /* 0x000000ffff587224 */ /* 0x002fe200078e0087 */
[----:B--2---:R-:W-:Y:S01]  /*de90*/  NOP ;  /* 0x0000000000007918 */ /* 0x004fe20000000000 */
        /* <DEDUP_REMOVED lines=8> */
[----:B------:R-:W-:Y:S01]  /*df20*/  CS2R R128, SRZ ;  /* 0x0000000000807805 */ /* 0x000fe2000001ff00 */
[----:B------:R-:W-:Y:S01]  /*df30*/  IMAD.MOV.U32 R5, RZ, RZ, R141 ;  /* 0x000000ffff057224 */ /* 0x000fe200078e008d */
        /* <DEDUP_REMOVED lines=19> */
[----:B------:R-:W-:-:S07]  /*e070*/  CS2R R88, SRZ ;  /* 0x0000000000587805 */ /* 0x000fce000001ff00 */
.L_x_517:
[----:B------:R-:W2:Y:S01]  /*e080*/  LDL R6, [R1+0x6c] ;  /* 0x00006c0001067983 */ /* 0x000ea20000100800 */
[----:B------:R-:W-:Y:S01]  /*e090*/  ISETP.NE.AND P1, PT, R5, 0x1, PT ;  /* 0x000000010500780c */ /* 0x000fe20003f25270 */
[----:B------:R-:W-:Y:S05]  /*e0a0*/  YIELD ;  /* 0x0000000000007946 */ /* 0x000fea0003800000 */
[----:B------:R-:W-:-:S04]  /*e0b0*/  SEL R157, RZ, 0x1, P1 ;  /* 0x00000001ff9d7807 */ /* 0x000fc80000800000 */
[----:B------:R-:W-:Y:S02]  /*e0c0*/  LOP3.LUT R157, R10, R157, RZ, 0x3c, !PT ;  /* 0x0000009d0a9d7212 */ /* 0x000fe400078e3cff */
[----:B--2---:R-:W-:-:S13]  /*e0d0*/  ISETP.NE.AND P1, PT, R6, RZ, PT ;  /* 0x000000ff0600720c */ /* 0x004fda0003f25270 */
[----:B---3--:R-:W-:Y:S05]  /*e0e0*/  @P1 BRA `(.L_x_506) ;  /* 0x00000000003c1947 */ /* 0x008fea0003800000 */
[----:B------:R-:W-:Y:S05]  /*e0f0*/  @!P0 BRA `(.L_x_507) ;  /* 0x0000000000048947 */ /* 0x000fea0003800000 */
[----:B------:R-:W-:Y:S01]  /*e100*/  BPT.TRAP 0x1 ;  /* 0x000000040000795c */ /* 0x000fe20000300000 */
.L_x_507:
[----:B------:R-:W-:-:S05]  /*e110*/  VIADD R6, R5, 0x1 ;  /* 0x0000000105067836 */ /* 0x000fca0000000000 */
[----:B------:R-:W-:-:S04]  /*e120*/  ISETP.NE.AND P2, PT, R6, 0x2, PT ;  /* 0x000000020600780c */ /* 0x000fc80003f45270 */
[----:B------:R-:W-:Y:S02]  /*e130*/  SEL R9, R6, RZ, P2 ;  /* 0x000000ff06097207 */ /* 0x000fe40001000000 */
[----:B------:R-:W-:-:S03]  /*e140*/  SHF.L.U32 R6, R157, 0x1f, RZ ;  /* 0x0000001f9d067819 */ /* 0x000fc600000006ff */
[----:B------:R-:W-:-:S04]  /*e150*/  IMAD R9, R9, 0x8, R2 ;  /* 0x0000000809097824 */ /* 0x000fc800078e0202 */
[----:B------:R0:W1:Y:S01]  /*e160*/  SYNCS.PHASECHK.TRANS64.TRYWAIT P2, [R9+URZ+0x2d830], R6 ;  /* 0x02d83006090075a7 */ /* 0x000062000804017f */
[----:B------:R-:W-:Y:S05]  /*e170*/  @!P0 BRA `(.L_x_508) ;  /* 0x0000000000048947 */ /* 0x000fea0003800000 */
[----:B------:R-:W-:Y:S01]  /*e180*/  BPT.TRAP 0x1 ;  /* 0x000000040000795c */ /* 0x000fe20000300000 */
.L_x_508:
[----:B------:R-:W-:Y:S04]  /*e190*/  BSSY B0, `(.L_x_506) ;  /* 0x0000004000007945 */ /* 0x000fe80003800000 */
[----:B-1----:R-:W-:Y:S05]  /*e1a0*/  @P2 BRA `(.L_x_509) ;  /* 0x0000000000082947 */ /* 0x002fea0003800000 */
[----:B------:R-:W1:Y:S02]  /*e1b0*/  SYNCS.PHASECHK.TRANS64.TRYWAIT P2, [R9+URZ+0x2d830], R6 ;  /* 0x02d83006090075a7 */ /* 0x000e64000804017f */
[----:B-1----:R-:W-:Y:S05]  /*e1c0*/  @!P2 BRA `(.L_x_510) ;  /* 0x000000c8004ca947 */ /* 0x002fea0003800000 */
.L_x_509:
[----:B------:R-:W-:Y:S05]  /*e1d0*/  BSYNC B0 ;  /* 0x0000000000007941 */ /* 0x000fea0003800000 */
.L_x_506:
[----:B01----:R-:W2:Y:S04]  /*e1e0*/  LDL R9, [R1+0x70] ;  /* 0x0000700001097983 */ /* 0x003ea80000100800 */
[----:B------:R-:W3:Y:S01]  /*e1f0*/  LDL.64 R26, [R1+0x10] ;  /* 0x00001000011a7983 */ /* 0x000ee20000100a00 */
[----:B------:R-:W-:Y:S01]  /*e200*/  VIADD R141, R5, 0x1 ;  /* 0x00000001058d7836 */ /* 0x000fe20000000000 */
[----:B------:R-:W-:Y:S05]  /*e210*/  WARPSYNC.ALL ;  /* 0x0000000000007948 */ /* 0x000fea0003800000 */
[C---:B------:R-:W-:Y:S01]  /*e220*/  ISETP.NE.AND P2, PT, R141.reuse, 0x2, PT ;  /* 0x000000028d00780c */ /* 0x040fe20003f45270 */
[----:B------:R-:W4:Y:S03]  /*e230*/  LDL.64 R152, [R1+0x40] ;  /* 0x0000400001987983 */ /* 0x000f260000100a00 */
[----:B------:R-:W-:Y:S01]  /*e240*/  SEL R141, R141, RZ, P2 ;  /* 0x000000ff8d8d7207 */ /* 0x000fe20001000000 */
[----:B------:R-:W-:Y:S01]  /*e250*/  IMAD.MOV.U32 R15, RZ, RZ, -0x7fffffe0 ;  /* 0x80000020ff0f7424 */ /* 0x000fe200078e00ff */
[----:B------:R-:W0:Y:S04]  /*e260*/  S2R R6, SR_TID.X ;  /* 0x0000000000067919 */ /* 0x000e280000002100 */
[----:B------:R-:W-:Y:S01]  /*e270*/  R2UR UR15, R15 ;  /* 0x000000000f0f72ca */ /* 0x000fe200000e0000 */
[----:B------:R-:W-:Y:S01]  /*e280*/  IMAD.MOV.U32 R13, RZ, RZ, -0x7fffffe0 ;  /* 0x80000020ff0d7424 */ /* 0x000fe200078e00ff */
[----:B------:R-:W5:Y:S04]  /*e290*/  LDL.64 R148, [R1+0x38] ;  /* 0x0000380001947983 */ /* 0x000f680000100a00 */
[----:B------:R-:W5:Y:S04]  /*e2a0*/  LDL.64 R146, [R1+0x30] ;  /* 0x0000300001927983 */ /* 0x000f680000100a00 */
[----:B------:R-:W5:Y:S01]  /*e2b0*/  LDL.64 R144, [R1+0x28] ;  /* 0x0000280001907983 */ /* 0x000f620000100a00 */
[----:B0-----:R-:W-:-:S05]  /*e2c0*/  SHF.R.U32.HI R6, RZ, 0x7, R6 ;  /* 0x00000007ff067819 */ /* 0x001fca0000011606 */
[----:B------:R-:W-:Y:S01]  /*e2d0*/  VIADD R6, R6, 0x8 ;  /* 0x0000000806067836 */ /* 0x000fe20000000000 */
[----:B------:R-:W-:Y:S01]  /*e2e0*/  R2UR UR7, R13 ;  /* 0x000000000d0772ca */ /* 0x000fe200000e0000 */
[----:B------:R-:W-:-:S05]  /*e2f0*/  IMAD.MOV.U32 R25, RZ, RZ, -0x7fffffe0 ;  /* 0x80000020ff197424 */ /* 0x000fca00078e00ff */
[----:B------:R-:W-:Y:S01]  /*e300*/  R2UR UR23, R25 ;  /* 0x00000000191772ca */ /* 0x000fe200000e0000 */
[----:B------:R-:W-:Y:S02]  /*e310*/  IMAD.MOV.U32 R21, RZ, RZ, -0x7fffffe0 ;  /* 0x80000020ff157424 */ /* 0x000fe400078e00ff */
[----:B--2---:R-:W-:-:S04]  /*e320*/  IMAD R12, R141, 0x600, R9 ;  /* 0x000006008d0c7824 */ /* 0x004fc800078e0209 */
[----:B------:R-:W-:-:S05]  /*e330*/  VIADD R14, R12, 0x200 ;  /* 0x000002000c0e7836 */ /* 0x000fca0000000000 */
[----:B------:R-:W-:Y:S02]  /*e340*/  R2UR UR14, R14 ;  /* 0x000000000e0e72ca */ /* 0x000fe400000e0000 */
[----:B------:R-:W2:Y:S01]  /*e350*/  LDL.64 R14, [R1+0x58] ;  /* 0x00005800010e7983 */ /* 0x000ea20000100a00 */
[C---:B------:R-:W-:Y:S01]  /*e360*/  R2UR UR6, R12.reuse ;  /* 0x000000000c0672ca */ /* 0x040fe200000e0000 */
[----:B------:R-:W-:Y:S01]  /*e370*/  VIADD R24, R12, 0x400 ;  /* 0x000004000c187836 */ /* 0x000fe20000000000 */
[----:B---3--:R-:W-:Y:S02]  /*e380*/  R2UR UR4, R26 ;  /* 0x000000001a0472ca */ /* 0x008fe400000e0000 */
[----:B------:R-:W-:Y:S02]  /*e390*/  R2UR UR5, R27 ;  /* 0x000000001b0572ca */ /* 0x000fe400000e0000 */
[----:B------:R-:W-:Y:S01]  /*e3a0*/  R2UR UR22, R24 ;  /* 0x00000000181672ca */ /* 0x000fe200000e0000 */
[----:B------:R0:W-:Y:S06]  /*e3b0*/  BAR.SYNC.DEFER_BLOCKING R6, 0x100 ;  /* 0x000400060000751d */ /* 0x0001ec0000010000 */
[----:B------:R-:W-:-:S06]  /*e3c0*/  WARPGROUP.ARRIVE ;  /* 0x00000000000079c5 */ /* 0x000fcc0000000000 */
[----:B------:R-:W-:Y:S01]  /*e3d0*/  HGMMA.64x128x16.F32.BF16 R24, gdesc[UR4], RZ, !UPT, gsb0 ;  /* 0x01e00000041879f0 */ /* 0x000fe2000c0018ff */
[----:B------:R-:W-:Y:S01]  /*e3e0*/  VIADD R20, R12, 0x2 ;  /* 0x000000020c147836 */ /* 0x000fe20000000000 */
[----:B------:R-:W-:-:S04]  /*e3f0*/  R2UR UR11, R21 ;  /* 0x00000000150b72ca */ /* 0x000fc800000e0000 */
[----:B------:R-:W-:Y:S02]  /*e400*/  R2UR UR10, R20 ;  /* 0x00000000140a72ca */ /* 0x000fe400000e0000 */
[----:B----4-:R-:W-:Y:S02]  /*e410*/  R2UR UR12, R152 ;  /* 0x00000000980c72ca */ /* 0x010fe400000e0000 */
[----:B------:R-:W-:Y:S01]  /*e420*/  R2UR UR13, R153 ;  /* 0x00000000990d72ca */ /* 0x000fe200000e0000 */
[----:B------:R-:W-:Y:S02]  /*e430*/  WARPGROUP.DEPBAR.LE gsb0, 0x0 ;  /* 0x00008000000079c5 */ /* 0x000fe40000010000 */
[----:B------:R-:W-:Y:S01]  /*e440*/  WARPGROUP.ARRIVE ;  /* 0x00000000000079c5 */ /* 0x000fe20000000000 */
[----:B--2---:R-:W-:Y:S02]  /*e450*/  R2UR UR8, R14 ;  /* 0x000000000e0872ca */ /* 0x004fe400000e0000 */
[----:B------:R-:W-:-:S13]  /*e460*/  R2UR UR9, R15 ;  /* 0x000000000f0972ca */ /* 0x000fda00000e0000 */
[----:B------:R-:W-:Y:S01]  /*e470*/  HGMMA.64x128x16.F32.BF16 R24, gdesc[UR8], R24, gsb0 ;  /* 0x01e00000081879f0 */ /* 0x000fe20008001818 */
[----:B------:R-:W-:Y:S01]  /*e480*/  VIADD R20, R12, 0x202 ;  /* 0x000002020c147836 */ /* 0x000fe20000000000 */
[----:B------:R-:W-:Y:S02]  /*e490*/  R2UR UR19, R21 ;  /* 0x00000000151372ca */ /* 0x000fe400000e0000 */
[----:B-----5:R-:W-:Y:S02]  /*e4a0*/  R2UR UR16, R148 ;  /* 0x00000000941072ca */ /* 0x020fe400000e0000 */
[----:B------:R-:W-:Y:S02]  /*e4b0*/  R2UR UR18, R20 ;  /* 0x00000000141272ca */ /* 0x000fe400000e0000 */
[----:B------:R-:W-:Y:S01]  /*e4c0*/  R2UR UR17, R149 ;  /* 0x00000000951172ca */ /* 0x000fe200000e0000 */
[----:B------:R-:W-:Y:S02]  /*e4d0*/  WARPGROUP.DEPBAR.LE gsb0, 0x0 ;  /* 0x00008000000079c5 */ /* 0x000fe40000010000 */
[----:B------:R-:W-:-:S06]  /*e4e0*/  WARPGROUP.ARRIVE ;  /* 0x00000000000079c5 */ /* 0x000fcc0000000000 */
[----:B------:R-:W-:Y:S01]  /*e4f0*/  HGMMA.64x128x16.F32.BF16 R24, gdesc[UR12], R24, gsb0 ;  /* 0x01e000000c1879f0 */ /* 0x000fe20008001818 */
[----:B------:R-:W-:Y:S02]  /*e500*/  R2UR UR20, R146 ;  /* 0x00000000921472ca */ /* 0x000fe400000e0000 */
[----:B------:R-:W-:Y:S01]  /*e510*/  R2UR UR21, R147 ;  /* 0x00000000931572ca */ /* 0x000fe200000e0000 */
[----:B------:R-:W-:Y:S02]  /*e520*/  WARPGROUP.DEPBAR.LE gsb0, 0x0 ;  /* 0x00008000000079c5 */ /* 0x000fe40000010000 */
[----:B------:R-:W-:-:S06]  /*e530*/  WARPGROUP.ARRIVE ;  /* 0x00000000000079c5 */ /* 0x000fcc0000000000 */
[----:B------:R-:W-:Y:S01]  /*e540*/  HGMMA.64x128x16.F32.BF16 R24, gdesc[UR16], R24, gsb0 ;  /* 0x01e00000101879f0 */ /* 0x000fe20008001818 */
[----:B------:R-:W-:Y:S02]  /*e550*/  IADD3 R12, R12, 0x402, RZ ;  /* 0x000004020c0c7810 */ /* 0x000fe40007ffe0ff */
[----:B------:R-:W-:Y:S02]  /*e560*/  R2UR UR27, R13 ;  /* 0x000000000d1b72ca */ /* 0x000fe400000e0000 */
[----:B------:R-:W-:Y:S02]  /*e570*/  R2UR UR26, R12 ;  /* 0x000000000c1a72ca */ /* 0x000fe400000e0000 */
[----:B------:R-:W-:Y:S02]  /*e580*/  R2UR UR24, R144 ;  /* 0x00000000901872ca */ /* 0x000fe400000e0000 */
[----:B------:R-:W-:Y:S01]  /*e590*/  R2UR UR25, R145 ;  /* 0x00000000911972ca */ /* 0x000fe200000e0000 */
[----:B------:R-:W-:-:S02]  /*e5a0*/  WARPGROUP.DEPBAR.LE gsb0, 0x0 ;  /* 0x00008000000079c5 */ /* 0x000fc40000010000 */
[----:B------:R-:W-:-:S06]  /*e5b0*/  WARPGROUP.ARRIVE ;  /* 0x00000000000079c5 */ /* 0x000fcc0000000000 */
        /* <DEDUP_REMOVED lines=8> */
.L_x_512:
[----:B------:R-:W-:Y:S01]  /*e640*/  SHF.L.U32 R6, R10, 0x1f, RZ ;  /* 0x0000001f0a067819 */ /* 0x000fe200000006ff */
[----:B------:R-:W-:-:S04]  /*e650*/  IMAD R9, R5, 0x8, R2 ;  /* 0x0000000805097824 */ /* 0x000fc800078e0202 */
[----:B------:R0:W1:Y:S01]  /*e660*/  SYNCS.PHASECHK.TRANS64.TRYWAIT P1, [R9+URZ+0x2d850], R6 ;  /* 0x02d85006090075a7 */ /* 0x000062000802017f */
[----:B------:R-:W-:Y:S05]  /*e670*/  @!P0 BRA `(.L_x_513) ;  /* 0x0000000000048947 */ /* 0x000fea0003800000 */
[----:B------:R-:W-:Y:S01]  /*e680*/  BPT.TRAP 0x1 ;  /* 0x000000040000795c */ /* 0x000fe20000300000 */
.L_x_513:
[----:B-1----:R-:W-:Y:S05]  /*e690*/  @P1 BRA `(.L_x_511) ;  /* 0x0000000000081947 */ /* 0x002fea0003800000 */
[----:B------:R-:W1:Y:S02]  /*e6a0*/  SYNCS.PHASECHK.TRANS64.TRYWAIT P1, [R9+URZ+0x2d850], R6 ;  /* 0x02d85006090075a7 */ /* 0x000e64000802017f */
[----:B-1----:R-:W-:Y:S05]  /*e6b0*/  @!P1 BRA `(.L_x_514) ;  /* 0x000000c400249947 */ /* 0x002fea0003800000 */
.L_x_511:
[----:B------:R-:W2:Y:S01]  /*e6c0*/  LDL R14, [R1+0x74] ;  /* 0x00007400010e7983 */ /* 0x000ea20000100800 */
[----:B01----:R-:W-:Y:S01]  /*e6d0*/  VIADD R6, R2, 0x400 ;  /* 0x0000040002067836 */ /* 0x003fe20000000000 */
[----:B------:R-:W-:Y:S05]  /*e6e0*/  WARPSYNC.ALL ;  /* 0x0000000000007948 */ /* 0x000fea0003800000 */
[----:B------:R-:W-:Y:S01]  /*e6f0*/  SHF.R.U32.HI R6, RZ, 0x4, R6 ;  /* 0x00000004ff067819 */ /* 0x000fe20000011606 */
[----:B------:R-:W-:Y:S01]  /*e700*/  IMAD.MOV.U32 R11, RZ, RZ, -0x7fffffe0 ;  /* 0x80000020ff0b7424 */ /* 0x000fe200078e00ff */
[----:B------:R-:W-:Y:S01]  /*e710*/  WARPGROUP.ARRIVE ;  /* 0x00000000000079c5 */ /* 0x000fe20000000000 */
[----:B------:R-:W-:Y:S01]  /*e720*/  IMAD.MOV.U32 R13, RZ, RZ, -0x7fffffe0 ;  /* 0x80000020ff0d7424 */ /* 0x000fe200078e00ff */
[----:B------:R-:W-:-:S02]  /*e730*/  LOP3.LUT R6, R6, 0x3fff, RZ, 0xc0, !PT ;  /* 0x00003fff06067812 */ /* 0x000fc400078ec0ff */
[C---:B------:R-:W-:Y:S02]  /*e740*/  R2UR UR7, R11.reuse ;  /* 0x000000000b0772ca */ /* 0x040fe400000e0000 */
[----:B------:R-:W-:Y:S02]  /*e750*/  LOP3.LUT R6, R6, 0x2000000, RZ, 0xfc, !PT ;  /* 0x0200000006067812 */ /* 0x000fe400078efcff */
[----:B------:R-:W-:Y:S01]  /*e760*/  R2UR UR35, R11 ;  /* 0x000000000b2372ca */ /* 0x000fe200000e0000 */
[----:B------:R-:W-:Y:S01]  /*e770*/  IMAD.MOV.U32 R11, RZ, RZ, 0x40000040 ;  /* 0x40000040ff0b7424 */ /* 0x000fe200078e00ff */
[----:B------:R-:W-:Y:S01]  /*e780*/  R2UR UR11, R13 ;  /* 0x000000000d0b72ca */ /* 0x000fe200000e0000 */
[----:B------:R-:W-:Y:S01]  /*e790*/  IMAD R10, R5, 0x600, R6 ;  /* 0x00000600050a7824 */ /* 0x000fe200078e0206 */
[----:B------:R-:W-:Y:S02]  /*e7a0*/  R2UR UR15, R13 ;  /* 0x000000000d0f72ca */ /* 0x000fe400000e0000 */
[----:B------:R-:W-:Y:S01]  /*e7b0*/  R2UR UR5, R11 ;  /* 0x000000000b0572ca */ /* 0x000fe200000e0000 */
[C---:B------:R-:W-:Y:S01]  /*e7c0*/  VIADD R12, R10.reuse, 0x40 ;  /* 0x000000400a0c7836 */ /* 0x040fe20000000000 */
[----:B------:R-:W-:Y:S01]  /*e7d0*/  R2UR UR6, R10 ;  /* 0x000000000a0672ca */ /* 0x000fe200000e0000 */
[----:B------:R-:W-:Y:S01]  /*e7e0*/  IMAD.MOV.U32 R11, RZ, RZ, 0x40000040 ;  /* 0x40000040ff0b7424 */ /* 0x000fe200078e00ff */
[----:B------:R-:W-:-:S02]  /*e7f0*/  R2UR UR19, R13 ;  /* 0x000000000d1372ca */ /* 0x000fc400000e0000 */
[----:B------:R-:W-:Y:S01]  /*e800*/  R2UR UR10, R12 ;  /* 0x000000000c0a72ca */ /* 0x000fe200000e0000 */
[----:B------:R-:W-:Y:S01]  /*e810*/  VIADD R12, R10, 0x80 ;  /* 0x000000800a0c7836 */ /* 0x000fe20000000000 */
[C---:B------:R-:W-:Y:S02]  /*e820*/  R2UR UR23, R13.reuse ;  /* 0x000000000d1772ca */ /* 0x040fe400000e0000 */
[C---:B------:R-:W-:Y:S02]  /*e830*/  R2UR UR27, R13.reuse ;  /* 0x000000000d1b72ca */ /* 0x040fe400000e0000 */
[----:B------:R-:W-:Y:S01]  /*e840*/  R2UR UR14, R12 ;  /* 0x000000000c0e72ca */ /* 0x000fe200000e0000 */
[----:B------:R-:W-:Y:S01]  /*e850*/  VIADD R12, R10, 0xc0 ;  /* 0x000000c00a0c7836 */ /* 0x000fe20000000000 */
[----:B------:R-:W-:Y:S01]  /*e860*/  R2UR UR31, R13 ;  /* 0x000000000d1f72ca */ /* 0x000fe200000e0000 */
[----:B------:R-:W-:Y:S01]  /*e870*/  IMAD.MOV.U32 R13, RZ, RZ, 0x40000040 ;  /* 0x40000040ff0d7424 */ /* 0x000fe200078e00ff */
[----:B------:R-:W-:-:S02]  /*e880*/  R2UR UR33, R11 ;  /* 0x000000000b2172ca */ /* 0x000fc400000e0000 */
[----:B------:R-:W-:Y:S01]  /*e890*/  R2UR UR18, R12 ;  /* 0x000000000c1272ca */ /* 0x000fe200000e0000 */
[----:B------:R-:W-:Y:S01]  /*e8a0*/  VIADD R12, R10, 0x100 ;  /* 0x000001000a0c7836 */ /* 0x000fe20000000000 */
[----:B------:R-:W-:Y:S01]  /*e8b0*/  R2UR UR9, R13 ;  /* 0x000000000d0972ca */ /* 0x000fe200000e0000 */
[----:B------:R-:W-:-:S03]  /*e8c0*/  IMAD.MOV.U32 R13, RZ, RZ, 0x40000040 ;  /* 0x40000040ff0d7424 */ /* 0x000fc600078e00ff */
[----:B------:R-:W-:Y:S01]  /*e8d0*/  R2UR UR22, R12 ;  /* 0x000000000c1672ca */ /* 0x000fe200000e0000 */
[----:B------:R-:W-:Y:S01]  /*e8e0*/  VIADD R12, R10, 0x140 ;  /* 0x000001400a0c7836 */ /* 0x000fe20000000000 */
[----:B------:R-:W-:Y:S01]  /*e8f0*/  R2UR UR13, R13 ;  /* 0x000000000d0d72ca */ /* 0x000fe200000e0000 */
[----:B------:R-:W-:-:S03]  /*e900*/  IMAD.MOV.U32 R13, RZ, RZ, 0x40000040 ;  /* 0x40000040ff0d7424 */ /* 0x000fc600078e00ff */
[----:B------:R-:W-:Y:S01]  /*e910*/  R2UR UR26, R12 ;  /* 0x000000000c1a72ca */ /* 0x000fe200000e0000 */
[C---:B------:R-:W-:Y:S01]  /*e920*/  VIADD R12, R10.reuse, 0x180 ;  /* 0x000001800a0c7836 */ /* 0x040fe20000000000 */
[----:B------:R-:W-:Y:S01]  /*e930*/  R2UR UR17, R13 ;  /* 0x000000000d1172ca */ /* 0x000fe200000e0000 */
[----:B------:R-:W-:Y:S02]  /*e940*/  VIADD R10, R10, 0x1c0 ;  /* 0x000001c00a0a7836 */ /* 0x000fe40000000000 */
[----:B------:R-:W-:Y:S01]  /*e950*/  IMAD.MOV.U32 R13, RZ, RZ, 0x40000040 ;  /* 0x40000040ff0d7424 */ /* 0x000fe200078e00ff */
[----:B------:R-:W-:Y:S02]  /*e960*/  R2UR UR30, R12 ;  /* 0x000000000c1e72ca */ /* 0x000fe400000e0000 */
[----:B------:R-:W-:Y:S02]  /*e970*/  R2UR UR34, R10 ;  /* 0x000000000a2272ca */ /* 0x000fe400000e0000 */
[----:B------:R-:W-:Y:S01]  /*e980*/  R2UR UR21, R13 ;  /* 0x000000000d1572ca */ /* 0x000fe200000e0000 */
[----:B------:R-:W-:-:S05]  /*e990*/  IMAD.MOV.U32 R13, RZ, RZ, 0x40000040 ;  /* 0x40000040ff0d7424 */ /* 0x000fca00078e00ff */
[----:B------:R-:W-:Y:S01]  /*e9a0*/  R2UR UR25, R13 ;  /* 0x000000000d1972ca */ /* 0x000fe200000e0000 */
[----:B------:R-:W-:-:S05]  /*e9b0*/  IMAD.MOV.U32 R13, RZ, RZ, 0x40000040 ;  /* 0x40000040ff0d7424 */ /* 0x000fca00078e00ff */
[----:B------:R-:W-:Y:S02]  /*e9c0*/  R2UR UR29, R13 ;  /* 0x000000000d1d72ca */ /* 0x000fe400000e0000 */
[----:B--2---:R-:W-:Y:S02]  /*e9d0*/  LOP3.LUT R10, R14, 0x10000, RZ, 0xfc, !PT ;  /* 0x000100000e0a7812 */ /* 0x004fe400078efcff */
[----:B------:R-:W0:Y:S02]  /*e9e0*/  S2R R14, SR_TID.X ;  /* 0x00000000000e7919 */ /* 0x000e240000002100 */
[C---:B------:R-:W-:Y:S01]  /*e9f0*/  R2UR UR4, R10.reuse ;  /* 0x000000000a0472ca */ /* 0x040fe200000e0000 */
[----:B------:R-:W-:-:S05]  /*ea00*/  VIADD R12, R10, 0x2 ;  /* 0x000000020a0c7836 */ /* 0x000fca0000000000 */
[----:B------:R-:W-:Y:S01]  /*ea10*/  R2UR UR8, R12 ;  /* 0x000000000c0872ca */ /* 0x000fe200000e0000 */
[----:B------:R-:W-:-:S05]  /*ea20*/  VIADD R12, R10, 0x4 ;  /* 0x000000040a0c7836 */ /* 0x000fca0000000000 */
[----:B------:R-:W-:Y:S01]  /*ea30*/  R2UR UR12, R12 ;  /* 0x000000000c0c72ca */ /* 0x000fe200000e0000 */
[----:B------:R-:W-:Y:S01]  /*ea40*/  HGMMA.64x96x16.F32.BF16 R88, gdesc[UR4].tnspB, R88, gsb0 ;  /* 0x41600000045879f0 */ /* 0x000fe20008001858 */
[----:B------:R-:W-:-:S05]  /*ea50*/  VIADD R12, R10, 0x6 ;  /* 0x000000060a0c7836 */ /* 0x000fca0000000000 */
[----:B------:R-:W-:Y:S01]  /*ea60*/  R2UR UR16, R12 ;  /* 0x000000000c1072ca */ /* 0x000fe200000e0000 */
[----:B------:R-:W-:-:S05]  /*ea70*/  VIADD R12, R10, 0x600 ;  /* 0x000006000a0c7836 */ /* 0x000fca0000000000 */
[----:B------:R-:W-:Y:S01]  /*ea80*/  R2UR UR20, R12 ;  /* 0x000000000c1472ca */ /* 0x000fe200000e0000 */
[----:B------:R-:W-:Y:S01]  /*ea90*/  VIADD R12, R10, 0x602 ;  /* 0x000006020a0c7836 */ /* 0x000fe20000000000 */
[----:B0-----:R-:W-:-:S04]  /*eaa0*/  SHF.R.U32.HI R6, RZ, 0x7, R14 ;  /* 0x00000007ff067819 */ /* 0x001fc8000001160e */
[----:B------:R-:W-:Y:S01]  /*eab0*/  R2UR UR24, R12 ;  /* 0x000000000c1872ca */ /* 0x000fe200000e0000 */
[C---:B------:R-:W-:Y:S01]  /*eac0*/  VIADD R12, R10.reuse, 0x604 ;  /* 0x000006040a0c7836 */ /* 0x040fe20000000000 */
[----:B------:R-:W-:Y:S01]  /*ead0*/  IADD3 R10, R10, 0x606, RZ ;  /* 0x000006060a0a7810 */ /* 0x000fe20007ffe0ff */
[----:B------:R-:W-:Y:S01]  /*eae0*/  VIADD R6, R6, 0x9 ;  /* 0x0000000906067836 */ /* 0x000fe20000000000 */
[----:B------:R-:W-:Y:S02]  /*eaf0*/  ISETP.GE.U32.AND P1, PT, R14, 0x180, PT ;  /* 0x000001800e00780c */ /* 0x000fe40003f26070 */
[----:B------:R-:W-:Y:S02]  /*eb00*/  R2UR UR28, R12 ;  /* 0x000000000c1c72ca */ /* 0x000fe400000e0000 */
[----:B------:R-:W-:Y:S02]  /*eb10*/  R2UR UR32, R10 ;  /* 0x000000000a2072ca */ /* 0x000fe400000e0000 */
[----:B------:R-:W-:Y:S01]  /*eb20*/  SEL R6, R6, 0x9, !P1 ;  /* 0x0000000906067807 */ /* 0x000fe20004800000 */
[----:B------:R-:W-:-:S02]  /*eb30*/  WARPGROUP.DEPBAR.LE gsb0, 0x0 ;  /* 0x00008000000079c5 */ /* 0x000fc40000010000 */
[----:B------:R-:W-:-:S06]  /*eb40*/  WARPGROUP.ARRIVE ;  /* 0x00000000000079c5 */ /* 0x000fcc0000000000 */
[----:B------:R-:W-:Y:S03]  /*eb50*/  HGMMA.64x96x16.F32.BF16 R88, gdesc[UR8].tnspB, R88, gsb0 ;  /* 0x41600000085879f0 */ /* 0x000fe60008001858 */
[----:B------:R-:W-:Y:S02]  /*eb60*/  WARPGROUP.DEPBAR.LE gsb0, 0x0 ;  /* 0x00008000000079c5 */ /* 0x000fe40000010000 */
        /* <DEDUP_REMOVED lines=18> */
[----:B------:R0:W-:Y:S06]  /*ec90*/  BAR.ARV R6, 0x100 ;  /* 0x000400060000751d */ /* 0x0001ec0000002000 */
[----:B------:R-:W-:Y:S05]  /*eca0*/  @!P0 BRA `(.L_x_515) ;  /* 0x0000000000048947 */ /* 0x000fea0003800000 */
[----:B------:R-:W-:Y:S01]  /*ecb0*/  BPT.TRAP 0x1 ;  /* 0x000000040000795c */ /* 0x000fe20000300000 */
.L_x_515:
[----:B------:R-:W-:Y:S01]  /*ecc0*/  FMUL.FTZ R12, R24, UR41 ;  /* 0x00000029180c7c20 */ /* 0x000fe20008410000 */
[----:B------:R-:W-:Y:S01]  /*ecd0*/  FMUL.FTZ R20, R25, UR41 ;  /* 0x0000002919147c20 */ /* 0x000fe20008410000 */
[----:B------:R-:W-:Y:S01]  /*ece0*/  FMUL.FTZ R21, R28, UR41 ;  /* 0x000000291c157c20 */ /* 0x000fe20008410000 */
[----:B0-----:R-:W-:Y:S02]  /*ecf0*/  IMAD R6, R141, 0x8, R2 ;  /* 0x000000088d067824 */ /* 0x001fe400078e0202 */
[----:B------:R-:W-:Y:S01]  /*ed00*/  FMUL.FTZ R24, R29, UR41 ;  /* 0x000000291d187c20 */ /* 0x000fe20008410000 */
[----:B------:R-:W-:Y:S01]  /*ed10*/  IMAD.U32 R9, RZ, RZ, UR38 ;  /* 0x00000026ff097e24 */ /* 0x000fe2000f8e00ff */
[----:B------:R-:W0:Y:S01]  /*ed20*/  MUFU.TANH R12, R12 ;  /* 0x0000000c000c7308 */ /* 0x000e220000002400 */
[----:B------:R-:W-:Y:S02]  /*ed30*/  VIADD R6, R6, 0x2d840 ;  /* 0x0002d84006067836 */ /* 0x000fe40000000000 */
[----:B------:R-:W-:Y:S01]  /*ed40*/  FMUL.FTZ R26, R26, UR41 ;  /* 0x000000291a1a7c20 */ /* 0x000fe20008410000 */
[----:B------:R-:W-:Y:S01]  /*ed50*/  FMUL.FTZ R25, R32, UR41 ;  /* 0x0000002920197c20 */ /* 0x000fe20008410000 */
[----:B------:R-:W-:Y:S01]  /*ed60*/  FMUL.FTZ R27, R27, UR41 ;  /* 0x000000291b1b7c20 */ /* 0x000fe20008410000 */
[----:B------:R-:W-:Y:S01]  /*ed70*/  FMUL.FTZ R30, R30, UR41 ;  /* 0x000000291e1e7c20 */ /* 0x000fe20008410000 */
[----:B------:R-:W-:Y:S01]  /*ed80*/  PRMT R6, R9, 0x654, R6 ;  /* 0x0000065409067816 */ /* 0x000fe20000000006 */
[----:B------:R-:W-:Y:S01]  /*ed90*/  FMUL.FTZ R28, R37, UR41 ;  /* 0x00000029251c7c20 */ /* 0x000fe20008410000 */
[----:B------:R-:W1:Y:S01]  /*eda0*/  MUFU.TANH R20, R20 ;  /* 0x0000001400147308 */ /* 0x000e620000002400 */
[----:B------:R-:W-:Y:S01]  /*edb0*/  FMUL.FTZ R34, R34, UR41 ;  /* 0x0000002922227c20 */ /* 0x000fe20008410000 */
[----:B------:R0:W-:Y:S01]  /*edc0*/  SYNCS.ARRIVE.TRANS64.RED.A1T0 RZ, [R6+URZ], RZ ;  /* 0x000000ff06ff79a7 */ /* 0x0001e2000810043f */
[----:B------:R-:W-:Y:S01]  /*edd0*/  FMUL.FTZ R32, R41, UR41 ;  /* 0x0000002929207c20 */ /* 0x000fe20008410000 */
[----:B------:R-:W-:Y:S01]  /*ede0*/  FMUL.FTZ R37, R48, UR41 ;  /* 0x0000002930257c20 */ /* 0x000fe20008410000 */
[----:B------:R-:W-:Y:S01]  /*edf0*/  FMUL.FTZ R144, R56, UR41 ;  /* 0x0000002938907c20 */ /* 0x000fe20008410000 */
[----:B------:R-:W-:Y:S01]  /*ee00*/  FMUL.FTZ R146, R57, UR41 ;  /* 0x0000002939927c20 */ /* 0x000fe20008410000 */
[----:B------:R-:W-:Y:S01]  /*ee10*/  FMUL.FTZ R145, R60, UR41 ;  /* 0x000000293c917c20 */ /* 0x000fe20008410000 */
[----:B------:R-:W2:Y:S01]  /*ee20*/  MUFU.TANH R21, R21 ;  /* 0x0000001500157308 */ /* 0x000ea20000002400 */
[----:B------:R-:W-:Y:S01]  /*ee30*/  FMUL.FTZ R147, R61, UR41 ;  /* 0x000000293d937c20 */ /* 0x000fe20008410000 */
[----:B0-----:R-:W-:Y:S01]  /*ee40*/  FMNMX.FTZ R6, R12, R7, !PT ;  /* 0x000000070c067209 */ /* 0x001fe20007810000 */
        /* <DEDUP_REMOVED lines=13> */
[----:B------:R1:W3:Y:S01]  /*ef20*/  MUFU.TANH R14, R26 ;  /* 0x0000001a000e7308 */ /* 0x0002e20000002400 */
        /* <DEDUP_REMOVED lines=8> */
[----:B-1----:R-:W-:Y:S01]  /*efb0*/  FMUL.FTZ R26, R33, UR41 ;  /* 0x00000029211a7c20 */ /* 0x002fe20008410000 */
[----:B0-----:R-:W-:Y:S01]  /*efc0*/  FMNMX.FTZ R6, R24, R6, !PT ;  /* 0x0000000618067209 */ /* 0x001fe20007810000 */
[----:B------:R-:W-:Y:S01]  /*efd0*/  FMUL.FTZ R68, R46, UR41 ;  /* 0x000000292e447c20 */ /* 0x000fe20008410000 */
[----:B------:R-:W-:Y:S01]  /*efe0*/  FMUL.FTZ R33, R51, UR41 ;  /* 0x0000002933217c20 */ /* 0x000fe20008410000 */
[----:B------:R-:W-:Y:S01]  /*eff0*/  FMUL.FTZ R64, R54, UR41 ;  /* 0x0000002936407c20 */ /* 0x000fe20008410000 */
[----:B------:R-:W-:Y:S01]  /*f000*/  FMUL.FTZ R61, R58, UR41 ;  /* 0x000000293a3d7c20 */ /* 0x000fe20008410000 */
[----:B------:R-:W-:Y:S01]  /*f010*/  FMUL.FTZ R60, R59, UR41 ;  /* 0x000000293b3c7c20 */ /* 0x000fe20008410000 */
[----:B------:R0:W1:Y:S01]  /*f020*/  MUFU.TANH R13, R27 ;  /* 0x0000001b000d7308 */ /* 0x0000620000002400 */
[----:B---3--:R-:W-:-:S02]  /*f030*/  IMAD.MOV.U32 R38, RZ, RZ, R14 ;  /* 0x000000ffff267224 */ /* 0x008fc400078e000e */
[----:B------:R-:W-:Y:S01]  /*f040*/  FMUL.FTZ R14, R42, UR41 ;  /* 0x000000292a0e7c20 */ /* 0x000fe20008410000 */
[----:B------:R-:W-:Y:S01]  /*f050*/  FMUL.FTZ R57, R62, UR41 ;  /* 0x000000293e397c20 */ /* 0x000fe20008410000 */
[----:B------:R-:W-:Y:S01]  /*f060*/  FMUL.FTZ R56, R63, UR41 ;  /* 0x000000293f387c20 */ /* 0x000fe20008410000 */
[----:B------:R-:W-:Y:S01]  /*f070*/  FMUL.FTZ R48, R70, UR41 ;  /* 0x0000002946307c20 */ /* 0x000fe20008410000 */
[----:B------:R-:W-:Y:S01]  /*f080*/  FMUL.FTZ R41, R74, UR41 ;  /* 0x000000294a297c20 */ /* 0x000fe20008410000 */
[----:B------:R-:W-:Y:S01]  /*f090*/  FMUL.FTZ R154, R75, UR41 ;  /* 0x000000294b9a7c20 */ /* 0x000fe20008410000 */
[----:B------:R-:W3:Y:S01]  /*f0a0*/  MUFU.TANH R26, R26 ;  /* 0x0000001a001a7308 */ /* 0x000ee20000002400 */
[----:B0-----:R-:W-:Y:S01]  /*f0b0*/  FMUL.FTZ R27, R36, UR41 ;  /* 0x00000029241b7c20 */ /* 0x001fe20008410000 */
[----:B--2---:R-:W-:Y:S01]  /*f0c0*/  FMNMX.FTZ R6, R25, R6, !PT ;  /* 0x0000000619067209 */ /* 0x004fe20007810000 */
[----:B------:R-:W-:Y:S01]  /*f0d0*/  FMUL.FTZ R36, R45, UR41 ;  /* 0x000000292d247c20 */ /* 0x000fe20008410000 */
[----:B------:R-:W-:Y:S01]  /*f0e0*/  FMUL.FTZ R45, R53, UR41 ;  /* 0x00000029352d7c20 */ /* 0x000fe20008410000 */
[----:B------:R-:W-:Y:S01]  /*f0f0*/  FMUL.FTZ R53, R66, UR41 ;  /* 0x0000002942357c20 */ /* 0x000fe20008410000 */
[----:B------:R-:W-:Y:S01]  /*f100*/  FMUL.FTZ R153, R78, UR41 ;  /* 0x000000294e997c20 */ /* 0x000fe20008410000 */
[----:B------:R-:W-:Y:S01]  /*f110*/  FMUL.FTZ R82, R82, UR41 ;  /* 0x0000002952527c20 */ /* 0x000fe20008410000 */
[----:B------:R-:W0:Y:S01]  /*f120*/  MUFU.TANH R27, R27 ;  /* 0x0000001b001b7308 */ /* 0x000e220000002400 */
[----:B-1----:R-:W-:-:S02]  /*f130*/  IMAD.MOV.U32 R42, RZ, RZ, R13 ;  /* 0x000000ffff2a7224 */ /* 0x002fc400078e000d */
[----:B------:R-:W-:Y:S01]  /*f140*/  FMUL.FTZ R13, R50, UR41 ;  /* 0x00000029320d7c20 */ /* 0x000fe20008410000 */
[----:B------:R-:W-:Y:S01]  /*f150*/  IMAD.MOV.U32 R78, RZ, RZ, R38 ;  /* 0x000000ffff4e7224 */ /* 0x000fe200078e0026 */
[----:B------:R-:W-:-:S03]  /*f160*/  UMOV UR45, UR44 ;  /* 0x0000002c002d7c82 */ /* 0x000fc60008000000 */
[----:B------:R1:W-:Y:S01]  /*f170*/  MUFU.TANH R11, R30 ;  /* 0x0000001e000b7308 */ /* 0x0003e20000002400 */
[----:B---3--:R-:W-:-:S07]  /*f180*/  FMNMX.FTZ R6, R26, R6, !PT ;  /* 0x000000061a067209 */ /* 0x008fce0007810000 */
[----:B------:R-:W2:Y:S01]  /*f190*/  MUFU.TANH R28, R28 ;  /* 0x0000001c001c7308 */ /* 0x000ea20000002400 */
[----:B-1----:R-:W-:Y:S01]  /*f1a0*/  FMUL.FTZ R30, R40, UR41 ;  /* 0x00000029281e7c20 */ /* 0x002fe20008410000 */
[----:B0-----:R-:W-:Y:S01]  /*f1b0*/  FMNMX.FTZ R6, R27, R6, !PT ;  /* 0x000000061b067209 */ /* 0x001fe20007810000 */
[----:B------:R-:W-:Y:S01]  /*f1c0*/  FMUL.FTZ R40, R49, UR41 ;  /* 0x0000002931287c20 */ /* 0x000fe20008410000 */
[----:B------:R-:W-:-:S04]  /*f1d0*/  FMUL.FTZ R49, R71, UR41 ;  /* 0x0000002947317c20 */ /* 0x000fc80008410000 */
[----:B------:R-:W0:Y:S08]  /*f1e0*/  MUFU.TANH R30, R30 ;  /* 0x0000001e001e7308 */ /* 0x000e300000002400 */
[----:B------:R1:W3:Y:S01]  /*f1f0*/  MUFU.TANH R15, R34 ;  /* 0x00000022000f7308 */ /* 0x0002e20000002400 */
[----:B--2---:R-:W-:-:S07]  /*f200*/  FMNMX.FTZ R6, R28, R6, !PT ;  /* 0x000000061c067209 */ /* 0x004fce0007810000 */
[----:B------:R-:W2:Y:S01]  /*f210*/  MUFU.TANH R32, R32 ;  /* 0x0000002000207308 */ /* 0x000ea20000002400 */
[----:B-1----:R-:W-:Y:S01]  /*f220*/  FMUL.FTZ R34, R44, UR41 ;  /* 0x000000292c227c20 */ /* 0x002fe20008410000 */
[----:B0-----:R-:W-:Y:S01]  /*f230*/  FMNMX.FTZ R6, R30, R6, !PT ;  /* 0x000000061e067209 */ /* 0x001fe20007810000 */
[----:B------:R-:W-:Y:S01]  /*f240*/  FMUL.FTZ R44, R52, UR41 ;  /* 0x00000029342c7c20 */ /* 0x000fe20008410000 */
[----:B------:R-:W-:-:S04]  /*f250*/  FMUL.FTZ R52, R67, UR41 ;  /* 0x0000002943347c20 */ /* 0x000fc80008410000 */
[----:B------:R-:W0:Y:S01]  /*f260*/  MUFU.TANH R34, R34 ;  /* 0x0000002200227308 */ /* 0x000e220000002400 */
[----:B---3--:R-:W-:-:S07]  /*f270*/  IMAD.MOV.U32 R74, RZ, RZ, R15 ;  /* 0x000000ffff4a7224 */ /* 0x008fce00078e000f */
        /* <DEDUP_REMOVED lines=42> */
[----:B------:R1:W-:Y:S01]  /*f520*/  MUFU.TANH R10, R31 ;  /* 0x0000001f000a7308 */ /* 0x0003e20000002400 */
[----:B--2---:R-:W-:-:S07]  /*f530*/  FMNMX.FTZ R6, R84, R6, !PT ;  /* 0x0000000654067209 */ /* 0x004fce0007810000 */
[----:B------:R2:W3:Y:S01]  /*f540*/  MUFU.TANH R152, R35 ;  /* 0x0000002300987308 */ /* 0x0004e20000002400 */
[----:B0-----:R-:W-:Y:S01]  /*f550*/  FMNMX.FTZ R6, R85, R6, !PT ;  /* 0x0000000655067209 */ /* 0x001fe20007810000 */
[----:B-1----:R-:W-:-:S04]  /*f560*/  FMUL.FTZ R31, R47, UR41 ;  /* 0x000000292f1f7c20 */ /* 0x002fc80008410000 */
[----:B------:R-:W0:Y:S02]  /*f570*/  SHFL.BFLY PT, R9, R6, 0x2, 0x1f ;  /* 0x0c401f0006097f89 */ /* 0x000e2400000e0000 */
[----:B------:R-:W1:Y:S01]  /*f580*/  MUFU.TANH R72, R72 ;  /* 0x0000004800487308 */ /* 0x000e620000002400 */
[----:B--2---:R-:W-:-:S07]  /*f590*/  FMUL.FTZ R35, R55, UR41 ;  /* 0x0000002937237c20 */ /* 0x004fce0008410000 */
[----:B------:R-:W2:Y:S01]  /*f5a0*/  MUFU.TANH R39, R39 ;  /* 0x0000002700277308 */ /* 0x000ea20000002400 */
[----:B---3--:R-:W-:-:S07]  /*f5b0*/  IMAD.MOV.U32 R70, RZ, RZ, R152 ;  /* 0x000000ffff467224 */ /* 0x008fce00078e0098 */
[----:B------:R-:W3:Y:S01]  /*f5c0*/  MUFU.TANH R14, R14 ;  /* 0x0000000e000e7308 */ /* 0x000ee20000002400 */
[----:B0-----:R-:W-:-:S07]  /*f5d0*/  FMNMX.FTZ R6, R6, R9, !PT ;  /* 0x0000000906067209 */ /* 0x001fce0007810000 */
[----:B------:R-:W0:Y:S01]  /*f5e0*/  MUFU.TANH R29, R29 ;  /* 0x0000001d001d7308 */ /* 0x000e220000002400 */
[----:B------:R-:W4:Y:S07]  /*f5f0*/  SHFL.BFLY PT, R9, R6, 0x1, 0x1f ;  /* 0x0c201f0006097f89 */ /* 0x000f2e00000e0000 */
[----:B------:R-:W5:Y:S08]  /*f600*/  MUFU.TANH R68, R68 ;  /* 0x0000004400447308 */ /* 0x000f700000002400 */
[----:B------:R-:W5:Y:S08]  /*f610*/  MUFU.TANH R31, R31 ;  /* 0x0000001f001f7308 */ /* 0x000f700000002400 */
[----:B------:R-:W5:Y:S01]  /*f620*/  MUFU.TANH R13, R13 ;  /* 0x0000000d000d7308 */ /* 0x000f620000002400 */
[----:B----4-:R-:W-:-:S02]  /*f630*/  FMNMX.FTZ R6, R6, R9, !PT ;  /* 0x0000000906067209 */ /* 0x010fc40007810000 */
[----:B------:R-:W-:-:S05]  /*f640*/  FMNMX.FTZ R9, R38, R8, !PT ;  /* 0x0000000826097209 */ /* 0x000fca0007810000 */
[----:B------:R-:W4:Y:S01]  /*f650*/  MUFU.TANH R33, R33 ;  /* 0x0000002100217308 */ /* 0x000f220000002400 */
[----:B------:R-:W-:Y:S01]  /*f660*/  FMNMX.FTZ R9, R42, R9, !PT ;  /* 0x000000092a097209 */ /* 0x000fe20007810000 */
[C---:B------:R-:W-:Y:S01]  /*f670*/  FMUL.FTZ R43, R6.reuse, UR45 ;  /* 0x0000002d062b7c20 */ /* 0x040fe20008410000 */
[----:B------:R-:W-:Y:S02]  /*f680*/  FADD.FTZ R7, -R6, R7 ;  /* 0x0000000706077221 */ /* 0x000fe40000010100 */
[----:B------:R-:W-:Y:S01]  /*f690*/  FMNMX.FTZ R9, R11, R9, !PT ;  /* 0x000000090b097209 */ /* 0x000fe20007810000 */
[--C-:B------:R-:W-:Y:S01]  /*f6a0*/  FFMA.FTZ R25, R25, UR45, -R43.reuse ;  /* 0x0000002d19197c23 */ /* 0x100fe2000801082b */
[--C-:B------:R-:W-:Y:S01]  /*f6b0*/  FFMA.FTZ R71, R32, UR45, -R43.reuse ;  /* 0x0000002d20477c23 */ /* 0x100fe2000801082b */
[----:B------:R-:W4:Y:S01]  /*f6c0*/  MUFU.TANH R64, R64 ;  /* 0x0000004000407308 */ /* 0x000f220000002400 */
[----:B------:R-:W-:Y:S01]  /*f6d0*/  FMNMX.FTZ R9, R10, R9, !PT ;  /* 0x000000090a097209 */ /* 0x000fe20007810000 */
[--C-:B------:R-:W-:Y:S01]  /*f6e0*/  FFMA.FTZ R45, R45, UR45, -R43.reuse ;  /* 0x0000002d2d2d7c23 */ /* 0x100fe2000801082b */
[--C-:B------:R-:W-:Y:S01]  /*f6f0*/  FFMA.FTZ R32, R36, UR45, -R43.reuse ;  /* 0x0000002d24207c23 */ /* 0x100fe2000801082b */
[----:B------:R-:W-:Y:S01]  /*f700*/  FFMA.FTZ R76, R76, UR45, -R43 ;  /* 0x0000002d4c4c7c23 */ /* 0x000fe2000801082b */
[----:B------:R-:W-:Y:S01]  /*f710*/  FMNMX.FTZ R9, R15, R9, !PT ;  /* 0x000000090f097209 */ /* 0x000fe20007810000 */
[----:B------:R-:W-:Y:S01]  /*f720*/  FMUL.FTZ R15, R83, UR41 ;  /* 0x00000029530f7c20 */ /* 0x000fe20008410000 */
[----:B------:R-:W-:Y:S01]  /*f730*/  IMAD.MOV.U32 R83, RZ, RZ, R10 ;  /* 0x000000ffff537224 */ /* 0x000fe200078e000a */
[----:B------:R-:W4:Y:S01]  /*f740*/  MUFU.TANH R35, R35 ;  /* 0x0000002300237308 */ /* 0x000f220000002400 */
[----:B------:R-:W-:Y:S01]  /*f750*/  FMNMX.FTZ R9, R152, R9, !PT ;  /* 0x0000000998097209 */ /* 0x000fe20007810000 */
[----:B------:R-:W-:Y:S01]  /*f760*/  FMUL.FTZ R152, R79, UR41 ;  /* 0x000000294f987c20 */ /* 0x000fe20008410000 */
[----:B------:R-:W-:Y:S01]  /*f770*/  FMUL.FTZ R10, R86, UR41 ;  /* 0x00000029560a7c20 */ /* 0x000fe20008410000 */
[----:B------:R-:W-:Y:S01]  /*f780*/  IMAD.MOV.U32 R86, RZ, RZ, R11 ;  /* 0x000000ffff567224 */ /* 0x000fe200078e000b */
[----:B-1----:R-:W-:Y:S01]  /*f790*/  FMNMX.FTZ R9, R72, R9, !PT ;  /* 0x0000000948097209 */ /* 0x002fe20007810000 */
[----:B------:R-:W-:Y:S01]  /*f7a0*/  FMUL.FTZ R11, R87, UR41 ;  /* 0x00000029570b7c20 */ /* 0x000fe20008410000 */
[--C-:B------:R-:W-:Y:S01]  /*f7b0*/  FFMA.FTZ R79, R20, UR45, -R43.reuse ;  /* 0x0000002d144f7c23 */ /* 0x100fe2000801082b */
[----:B------:R-:W1:Y:S01]  /*f7c0*/  MUFU.TANH R61, R61 ;  /* 0x0000003d003d7308 */ /* 0x000e620000002400 */
[----:B--2---:R-:W-:Y:S01]  /*f7d0*/  FMNMX.FTZ R9, R39, R9, !PT ;  /* 0x0000000927097209 */ /* 0x004fe20007810000 */
[----:B------:R-:W-:Y:S01]  /*f7e0*/  FFMA.FTZ R20, R80, UR45, -R43 ;  /* 0x0000002d50147c23 */ /* 0x000fe2000801082b */
[----:B------:R-:W-:-:S02]  /*f7f0*/  IMAD.MOV.U32 R87, RZ, RZ, R42 ;  /* 0x000000ffff577224 */ /* 0x000fc400078e002a */
[--C-:B------:R-:W-:Y:S01]  /*f800*/  FFMA.FTZ R46, R24, UR45, -R43.reuse ;  /* 0x0000002d182e7c23 */ /* 0x100fe2000801082b */
[----:B---3--:R-:W-:Y:S01]  /*f810*/  FMNMX.FTZ R9, R14, R9, !PT ;  /* 0x000000090e097209 */ /* 0x008fe20007810000 */
[--C-:B------:R-:W-:Y:S01]  /*f820*/  FFMA.FTZ R55, R65, UR45, -R43.reuse ;  /* 0x0000002d41377c23 */ /* 0x100fe2000801082b */
[--C-:B------:R-:W-:Y:S01]  /*f830*/  FFMA.FTZ R27, R27, UR45, -R43.reuse ;  /* 0x0000002d1b1b7c23 */ /* 0x100fe2000801082b */
[----:B------:R-:W2:Y:S01]  /*f840*/  MUFU.TANH R60, R60 ;  /* 0x0000003c003c7308 */ /* 0x000ea20000002400 */
[----:B0-----:R-:W-:Y:S01]  /*f850*/  FMNMX.FTZ R9, R29, R9, !PT ;  /* 0x000000091d097209 */ /* 0x001fe20007810000 */
[--C-:B------:R-:W-:Y:S01]  /*f860*/  FFMA.FTZ R42, R21, UR45, -R43.reuse ;  /* 0x0000002d152a7c23 */ /* 0x100fe2000801082b */
[--C-:B------:R-:W-:Y:S01]  /*f870*/  FFMA.FTZ R75, R26, UR45, -R43.reuse ;  /* 0x0000002d1a4b7c23 */ /* 0x100fe2000801082b */
[--C-:B------:R-:W-:Y:S01]  /*f880*/  FFMA.FTZ R37, R37, UR45, -R43.reuse ;  /* 0x0000002d25257c23 */ /* 0x100fe2000801082b */
[----:B-----5:R-:W-:Y:S01]  /*f890*/  FMNMX.FTZ R9, R68, R9, !PT ;  /* 0x0000000944097209 */ /* 0x020fe20007810000 */
[--C-:B------:R-:W-:Y:S01]  /*f8a0*/  FFMA.FTZ R51, R69, UR45, -R43.reuse ;  /* 0x0000002d45337c23 */ /* 0x100fe2000801082b */
[--C-:B------:R-:W-:Y:S01]  /*f8b0*/  FFMA.FTZ R66, R77, UR45, -R43.reuse ;  /* 0x0000002d4d427c23 */ /* 0x100fe2000801082b */
[----:B------:R-:W0:Y:S01]  /*f8c0*/  MUFU.TANH R57, R57 ;  /* 0x0000003900397308 */ /* 0x000e220000002400 */
[----:B------:R-:W-:Y:S01]  /*f8d0*/  FMNMX.FTZ R9, R31, R9, !PT ;  /* 0x000000091f097209 */ /* 0x000fe20007810000 */
[--C-:B------:R-:W-:Y:S01]  /*f8e0*/  FFMA.FTZ R28, R28, UR45, -R43.reuse ;  /* 0x0000002d1c1c7c23 */ /* 0x100fe2000801082b */
[--C-:B------:R-:W-:Y:S01]  /*f8f0*/  FFMA.FTZ R47, R73, UR45, -R43.reuse ;  /* 0x0000002d492f7c23 */ /* 0x100fe2000801082b */
[--C-:B------:R-:W-:Y:S01]  /*f900*/  FFMA.FTZ R30, R30, UR45, -R43.reuse ;  /* 0x0000002d1e1e7c23 */ /* 0x100fe2000801082b */
[----:B------:R-:W-:Y:S01]  /*f910*/  FMNMX.FTZ R9, R13, R9, !PT ;  /* 0x000000090d097209 */ /* 0x000fe20007810000 */
[--C-:B------:R-:W-:Y:S01]  /*f920*/  FFMA.FTZ R34, R34, UR45, -R43.reuse ;  /* 0x0000002d22227c23 */ /* 0x100fe2000801082b */
[--C-:B------:R-:W-:Y:S01]  /*f930*/  FFMA.FTZ R67, R40, UR45, -R43.reuse ;  /* 0x0000002d28437c23 */ /* 0x100fe2000801082b */
[----:B------:R-:W3:Y:S01]  /*f940*/  MUFU.TANH R56, R56 ;  /* 0x0000003800387308 */ /* 0x000ee20000002400 */
[----:B----4-:R-:W-:Y:S01]  /*f950*/  FMNMX.FTZ R9, R33, R9, !PT ;  /* 0x0000000921097209 */ /* 0x010fe20007810000 */
[--C-:B------:R-:W-:Y:S01]  /*f960*/  FFMA.FTZ R44, R44, UR45, -R43.reuse ;  /* 0x0000002d2c2c7c23 */ /* 0x100fe2000801082b */
[--C-:B------:R-:W-:Y:S01]  /*f970*/  FFMA.FTZ R62, R144, UR45, -R43.reuse ;  /* 0x0000002d903e7c23 */ /* 0x100fe2000801082b */
[--C-:B------:R-:W-:Y:S01]  /*f980*/  FFMA.FTZ R63, R146, UR45, -R43.reuse ;  /* 0x0000002d923f7c23 */ /* 0x100fe2000801082b */
[----:B------:R-:W-:Y:S01]  /*f990*/  FMNMX.FTZ R9, R64, R9, !PT ;  /* 0x0000000940097209 */ /* 0x000fe20007810000 */
[--C-:B------:R-:W-:Y:S01]  /*f9a0*/  FFMA.FTZ R58, R145, UR45, -R43.reuse ;  /* 0x0000002d913a7c23 */ /* 0x100fe2000801082b */
[--C-:B------:R-:W-:Y:S01]  /*f9b0*/  FFMA.FTZ R59, R147, UR45, -R43.reuse ;  /* 0x0000002d933b7c23 */ /* 0x100fe2000801082b */
[----:B------:R-:W4:Y:S01]  /*f9c0*/  MUFU.TANH R53, R53 ;  /* 0x0000003500357308 */ /* 0x000f220000002400 */
[----:B------:R-:W-:Y:S01]  /*f9d0*/  FMNMX.FTZ R9, R35, R9, !PT ;  /* 0x0000000923097209 */ /* 0x000fe20007810000 */
[--C-:B------:R-:W-:Y:S01]  /*f9e0*/  FFMA.FTZ R54, R148, UR45, -R43.reuse ;  /* 0x0000002d94367c23 */ /* 0x100fe2000801082b */
[--C-:B------:R-:W-:Y:S01]  /*f9f0*/  FFMA.FTZ R50, R149, UR45, -R43.reuse ;  /* 0x0000002d95327c23 */ /* 0x100fe2000801082b */
[--C-:B------:R-:W-:Y:S01]  /*fa00*/  FFMA.FTZ R40, R150, UR45, -R43.reuse ;  /* 0x0000002d96287c23 */ /* 0x100fe2000801082b */
[----:B-1----:R-:W-:Y:S01]  /*fa10*/  FMNMX.FTZ R9, R61, R9, !PT ;  /* 0x000000093d097209 */ /* 0x002fe20007810000 */
[--C-:B------:R-:W-:Y:S01]  /*fa20*/  FFMA.FTZ R21, R81, UR45, -R43.reuse ;  /* 0x0000002d51157c23 */ /* 0x100fe2000801082b */
[----:B------:R-:W-:Y:S01]  /*fa30*/  FFMA.FTZ R84, R84, UR45, -R43 ;  /* 0x0000002d54547c23 */ /* 0x000fe2000801082b */
[----:B------:R-:W1:Y:S01]  /*fa40*/  MUFU.TANH R52, R52 ;  /* 0x0000003400347308 */ /* 0x000e620000002400 */
[----:B--2---:R-:W-:-:S04]  /*fa50*/  FMNMX.FTZ R9, R60, R9, !PT ;  /* 0x000000093c097209 */ /* 0x004fc80007810000 */
[----:B0-----:R-:W-:-:S03]  /*fa60*/  FMNMX.FTZ R9, R57, R9, !PT ;  /* 0x0000000939097209 */ /* 0x001fc60007810000 */
[----:B------:R-:W0:Y:S01]  /*fa70*/  MUFU.TANH R48, R48 ;  /* 0x0000003000307308 */ /* 0x000e220000002400 */
[----:B---3--:R-:W-:-:S04]  /*fa80*/  FMNMX.FTZ R9, R56, R9, !PT ;  /* 0x0000000938097209 */ /* 0x008fc80007810000 */
[----:B----4-:R-:W-:-:S03]  /*fa90*/  FMNMX.FTZ R9, R53, R9, !PT ;  /* 0x0000000935097209 */ /* 0x010fc60007810000 */
[----:B------:R-:W2:Y:S01]  /*faa0*/  MUFU.TANH R49, R49 ;  /* 0x0000003100317308 */ /* 0x000ea20000002400 */
[----:B-1----:R-:W-:-:S07]  /*fab0*/  FMNMX.FTZ R9, R52, R9, !PT ;  /* 0x0000000934097209 */ /* 0x002fce0007810000 */
[----:B------:R-:W1:Y:S01]  /*fac0*/  MUFU.TANH R41, R41 ;  /* 0x0000002900297308 */ /* 0x000e620000002400 */
[----:B0-----:R-:W-:-:S07]  /*fad0*/  FMNMX.FTZ R9, R48, R9, !PT ;  /* 0x0000000930097209 */ /* 0x001fce0007810000 */
[----:B------:R-:W0:Y:S01]  /*fae0*/  MUFU.TANH R154, R154 ;  /* 0x0000009a009a7308 */ /* 0x000e220000002400 */
[----:B--2---:R-:W-:-:S07]  /*faf0*/  FMNMX.FTZ R9, R49, R9, !PT ;  /* 0x0000000931097209 */ /* 0x004fce0007810000 */
        /* <DEDUP_REMOVED lines=12> */
[----:B------:R2:W-:Y:S01]  /*fbc0*/  MUFU.EX2 R36, R25 ;  /* 0x0000001900247308 */ /* 0x0005e20000000800 */
[----:B-1----:R-:W-:-:S07]  /*fbd0*/  FMNMX.FTZ R9, R10, R9, !PT ;  /* 0x000000090a097209 */ /* 0x002fce0007810000 */
[----:B------:R-:W-:Y:S01]  /*fbe0*/  MUFU.EX2 R65, R45 ;  /* 0x0000002d00417308 */ /* 0x000fe20000000800 */
[----:B0-----:R-:W-:-:S05]  /*fbf0*/  FMNMX.FTZ R9, R11, R9, !PT ;  /* 0x000000090b097209 */ /* 0x001fca0007810000 */
[----:B------:R-:W0:Y:S02]  /*fc00*/  SHFL.BFLY PT, R38, R9, 0x2, 0x1f ;  /* 0x0c401f0009267f89 */ /* 0x000e2400000e0000 */
[----:B------:R1:W-:Y:S08]  /*fc10*/  MUFU.EX2 R45, R76 ;  /* 0x0000004c002d7308 */ /* 0x0003f00000000800 */
[----:B------:R-:W-:Y:S08]  /*fc20*/  MUFU.EX2 R79, R79 ;  /* 0x0000004f004f7308 */ /* 0x000ff00000000800 */
[----:B------:R-:W-:Y:S01]  /*fc30*/  MUFU.EX2 R26, R42 ;  /* 0x0000002a001a7308 */ /* 0x000fe20000000800 */
[----:B0-----:R-:W-:-:S07]  /*fc40*/  FMNMX.FTZ R9, R9, R38, !PT ;  /* 0x0000002609097209 */ /* 0x001fce0007810000 */
[----:B------:R-:W-:Y:S01]  /*fc50*/  MUFU.EX2 R77, R46 ;  /* 0x0000002e004d7308 */ /* 0x000fe20000000800 */
[----:B------:R-:W0:Y:S07]  /*fc60*/  SHFL.BFLY PT, R38, R9, 0x1, 0x1f ;  /* 0x0c201f0009267f89 */ /* 0x000e2e00000e0000 */
[----:B------:R-:W-:Y:S08]  /*fc70*/  MUFU.EX2 R69, R32 ;  /* 0x0000002000457308 */ /* 0x000ff00000000800 */
[----:B------:R3:W-:Y:S08]  /*fc80*/  MUFU.EX2 R32, R37 ;  /* 0x0000002500207308 */ /* 0x0007f00000000800 */
[----:B------:R-:W-:Y:S01]  /*fc90*/  MUFU.EX2 R75, R75 ;  /* 0x0000004b004b7308 */ /* 0x000fe20000000800 */
[----:B0-----:R-:W-:-:S05]  /*fca0*/  FMNMX.FTZ R9, R9, R38, !PT ;  /* 0x0000002609097209 */ /* 0x001fca0007810000 */
[C---:B------:R-:W-:Y:S01]  /*fcb0*/  FADD.FTZ R38, -R9.reuse, R8 ;  /* 0x0000000809267221 */ /* 0x040fe20000010100 */
[----:B------:R-:W-:Y:S01]  /*fcc0*/  FMUL.FTZ R80, R9, UR45 ;  /* 0x0000002d09507c20 */ /* 0x000fe20008410000 */
[----:B------:R-:W-:Y:S01]  /*fcd0*/  FMUL.FTZ R8, R7, UR45 ;  /* 0x0000002d07087c20 */ /* 0x000fe20008410000 */
[----:B------:R-:W-:Y:S01]  /*fce0*/  MUFU.EX2 R73, R28 ;  /* 0x0000001c00497308 */ /* 0x000fe20000000800 */
[----:B------:R-:W-:Y:S01]  /*fcf0*/  FMUL.FTZ R7, R38, UR45 ;  /* 0x0000002d26077c20 */ /* 0x000fe20008410000 */
[--C-:B------:R-:W-:Y:S01]  /*fd00*/  FFMA.FTZ R78, R78, UR45, -R80.reuse ;  /* 0x0000002d4e4e7c23 */ /* 0x100fe20008010850 */
[--C-:B------:R-:W-:Y:S01]  /*fd10*/  FFMA.FTZ R38, R12, UR45, -R43.reuse ;  /* 0x0000002d0c267c23 */ /* 0x100fe2000801082b */
[--C-:B--2---:R-:W-:Y:S01]  /*fd20*/  FFMA.FTZ R25, R87, UR45, -R80.reuse ;  /* 0x0000002d57197c23 */ /* 0x104fe20008010850 */
[--C-:B-1----:R-:W-:Y:S01]  /*fd30*/  FFMA.FTZ R76, R86, UR45, -R80.reuse ;  /* 0x0000002d564c7c23 */ /* 0x102fe20008010850 */
[--C-:B------:R-:W-:Y:S01]  /*fd40*/  FFMA.FTZ R74, R74, UR45, -R80.reuse ;  /* 0x0000002d4a4a7c23 */ /* 0x100fe20008010850 */
[--C-:B---3--:R-:W-:Y:S01]  /*fd50*/  FFMA.FTZ R37, R70, UR45, -R80.reuse ;  /* 0x0000002d46257c23 */ /* 0x108fe20008010850 */
        /* <DEDUP_REMOVED lines=25> */
[--C-:B------:R-:W-:Y:S01]  /*fef0*/  FFMA.FTZ R14, R82, UR45, -R80.reuse ;  /* 0x0000002d520e7c23 */ /* 0x100fe20008010850 */
[--C-:B------:R-:W-:Y:S01]  /*ff00*/  FFMA.FTZ R15, R15, UR45, -R80.reuse ;  /* 0x0000002d0f0f7c23 */ /* 0x100fe20008010850 */
[--C-:B------:R-:W-:Y:S01]  /*ff10*/  FFMA.FTZ R10, R10, UR45, -R80.reuse ;  /* 0x0000002d0a0a7c23 */ /* 0x100fe20008010850 */
[----:B------:R-:W-:-:S04]  /*ff20*/  FFMA.FTZ R11, R11, UR45, -R80 ;  /* 0x0000002d0b0b7c23 */ /* 0x000fc80008010850 */
[----:B------:R-:W2:Y:S01]  /*ff30*/  MUFU.EX2 R25, R25 ;  /* 0x0000001900197308 */ /* 0x000ea20000000800 */
[----:B0-----:R-:W-:-:S04]  /*ff40*/  FFMA.FTZ R3, R8, R3, R24 ;  /* 0x0000000308037223 */ /* 0x001fc80000010018 */
[----:B------:R-:W-:-:S03]  /*ff50*/  FADD.FTZ R3, R79, R3 ;  /* 0x000000034f037221 */ /* 0x000fc60000010000 */
[----:B------:R0:W3:Y:S01]  /*ff60*/  MUFU.EX2 R38, R27 ;  /* 0x0000001b00267308 */ /* 0x0000e20000000800 */
[----:B-1----:R-:W-:Y:S01]  /*ff70*/  FFMA.FTZ R4, R7, R4, R78 ;  /* 0x0000000407047223 */ /* 0x002fe2000001004e */
[----:B------:R-:W-:-:S04]  /*ff80*/  FADD.FTZ R3, R26, R3 ;  /* 0x000000031a037221 */ /* 0x000fc80000010000 */
[----:B------:R-:W-:Y:S02]  /*ff90*/  FADD.FTZ R3, R77, R3 ;  /* 0x000000034d037221 */ /* 0x000fe40000010000 */
[----:B------:R-:W1:Y:S01]  /*ffa0*/  MUFU.EX2 R76, R76 ;  /* 0x0000004c004c7308 */ /* 0x000e620000000800 */
[----:B0-----:R-:W-:Y:S01]  /*ffb0*/  FFMA.FTZ R27, R83, UR45, -R80 ;  /* 0x0000002d531b7c23 */ /* 0x001fe20008010850 */
[----:B--2---:R-:W-:Y:S01]  /*ffc0*/  FADD.FTZ R4, R25, R4 ;  /* 0x0000000419047221 */ /* 0x004fe20000010000 */
[----:B------:R-:W-:-:S04]  /*ffd0*/  FADD.FTZ R3, R36, R3 ;  /* 0x0000000324037221 */ /* 0x000fc80000010000 */
[----:B------:R-:W-:Y:S01]  /*ffe0*/  FADD.FTZ R3, R75, R3 ;  /* 0x000000034b037221 */ /* 0x000fe20000010000 */
[----:B------:R-:W0:Y:S03]  /*fff0*/  MUFU.EX2 R27, R27 ;  /* 0x0000001b001b7308 */ /* 0x000e260000000800 */
[----:B---3--:R-:W-:-:S04]  /*10000*/  FADD.FTZ R3, R38, R3 ;  /* 0x0000000326037221 */ /* 0x008fc80000010000 */
[----:B------:R-:W-:Y:S01]  /*10010*/  FADD.FTZ R3, R73, R3 ;  /* 0x0000000349037221 */ /* 0x000fe20000010000 */
        /* <DEDUP_REMOVED lines=20> */
[----:B------:R1:W-:Y:S01]  /*10160*/  MUFU.EX2 R42, R66 ;  /* 0x00000042002a7308 */ /* 0x0003e20000000800 */
[----:B0-----:R-:W-:-:S04]  /*10170*/  FADD.FTZ R3, R30, R3 ;  /* 0x000000031e037221 */ /* 0x001fc80000010000 */
[----:B------:R-:W-:-:S03]  /*10180*/  FADD.FTZ R3, R69, R3 ;  /* 0x0000000345037221 */ /* 0x000fc60000010000 */
[----:B------:R-:W0:Y:S01]  /*10190*/  MUFU.EX2 R31, R31 ;  /* 0x0000001f001f7308 */ /* 0x000e220000000800 */
[----:B-1----:R-:W-:Y:S01]  /*101a0*/  FFMA.FTZ R66, R13, UR45, -R80 ;  /* 0x0000002d0d427c23 */ /* 0x002fe20008010850 */
[----:B--2---:R-:W-:Y:S01]  /*101b0*/  FADD.FTZ R4, R68, R4 ;  /* 0x0000000444047221 */ /* 0x004fe20000010000 */
[----:B------:R-:W-:-:S05]  /*101c0*/  FADD.FTZ R3, R32, R3 ;  /* 0x0000000320037221 */ /* 0x000fca0000010000 */
[----:B------:R-:W1:Y:S08]  /*101d0*/  MUFU.EX2 R66, R66 ;  /* 0x0000004200427308 */ /* 0x000e700000000800 */
[----:B------:R-:W2:Y:S01]  /*101e0*/  MUFU.EX2 R67, R67 ;  /* 0x0000004300437308 */ /* 0x000ea20000000800 */
[----:B0-----:R-:W-:-:S07]  /*101f0*/  FADD.FTZ R4, R31, R4 ;  /* 0x000000041f047221 */ /* 0x001fce0000010000 */
[----:B------:R-:W0:Y:S01]  /*10200*/  MUFU.EX2 R33, R33 ;  /* 0x0000002100217308 */ /* 0x000e220000000800 */
[----:B-1----:R-:W-:-:S07]  /*10210*/  FADD.FTZ R4, R66, R4 ;  /* 0x0000000442047221 */ /* 0x002fce0000010000 */
[----:B------:R1:W3:Y:S01]  /*10220*/  MUFU.EX2 R34, R44 ;  /* 0x0000002c00227308 */ /* 0x0002e20000000800 */
[----:B--2---:R-:W-:-:S07]  /*10230*/  FADD.FTZ R3, R67, R3 ;  /* 0x0000000343037221 */ /* 0x004fce0000010000 */
[----:B------:R-:W2:Y:S01]  /*10240*/  MUFU.EX2 R64, R64 ;  /* 0x0000004000407308 */ /* 0x000ea20000000800 */
[----:B0-----:R-:W-:Y:S01]  /*10250*/  FADD.FTZ R4, R33, R4 ;  /* 0x0000000421047221 */ /* 0x001fe20000010000 */
[----:B-1----:R-:W-:-:S06]  /*10260*/  FFMA.FTZ R44, R152, UR45, -R80 ;  /* 0x0000002d982c7c23 */ /* 0x002fcc0008010850 */
[----:B------:R-:W0:Y:S01]  /*10270*/  MUFU.EX2 R35, R35 ;  /* 0x0000002300237308 */ /* 0x000e220000000800 */
[----:B---3--:R-:W-:-:S04]  /*10280*/  FADD.FTZ R3, R34, R3 ;  /* 0x0000000322037221 */ /* 0x008fc80000010000 */
[----:B------:R-:W-:-:S03]  /*10290*/  FADD.FTZ R3, R65, R3 ;  /* 0x0000000341037221 */ /* 0x000fc60000010000 */
        /* <DEDUP_REMOVED lines=41> */
[----:B-1----:R-:W-:-:S04]  /*10530*/  FADD.FTZ R3, R47, R3 ;  /* 0x000000032f037221 */ /* 0x002fc80000010000 */
[----:B------:R-:W-:-:S03]  /*10540*/  FADD.FTZ R3, R45, R3 ;  /* 0x000000032d037221 */ /* 0x000fc60000010000 */
[----:B------:R-:W1:Y:S01]  /*10550*/  MUFU.EX2 R44, R44 ;  /* 0x0000002c002c7308 */ /* 0x000e620000000800 */
[----:B--2---:R-:W-:Y:S01]  /*10560*/  FADD.FTZ R4, R46, R4 ;  /* 0x000000042e047221 */ /* 0x004fe20000010000 */
[----:B------:R-:W-:-:S06]  /*10570*/  FADD.FTZ R3, R42, R3 ;  /* 0x000000032a037221 */ /* 0x000fcc0000010000 */
        /* <DEDUP_REMOVED lines=15> */
[----:B-1----:R-:W-:Y:S01]  /*10670*/  FADD.FTZ R4, R10, R4 ;  /* 0x000000040a047221 */ /* 0x002fe20000010000 */
[----:B--2---:R-:W-:-:S03]  /*10680*/  FADD.FTZ R3, R12, R3 ;  /* 0x000000030c037221 */ /* 0x004fc60000010000 */
[----:B0-----:R-:W-:Y:S01]  /*10690*/  FADD.FTZ R4, R11, R4 ;  /* 0x000000040b047221 */ /* 0x001fe20000010000 */
[----:B------:R-:W-:Y:S06]  /*106a0*/  @!P0 BRA `(.L_x_516) ;  /* 0x0000000000048947 */ /* 0x000fec0003800000 */
[----:B------:R-:W-:Y:S01]  /*106b0*/  BPT.TRAP 0x1 ;  /* 0x000000040000795c */ /* 0x000fe20000300000 */
.L_x_516:
[----:B------:R-:W2:Y:S04]  /*106c0*/  LDL R84, [R1+0x60] ;  /* 0x0000600001547983 */ /* 0x000ea80000100800 */
[----:B------:R-:W3:Y:S04]  /*106d0*/  LDL R85, [R1+0x80] ;  /* 0x0000800001557983 */ /* 0x000ee80000100800 */
[----:B------:R-:W4:Y:S04]  /*106e0*/  LDL R82, [R1+0x68] ;  /* 0x0000680001527983 */ /* 0x000f280000100800 */
[----:B------:R-:W5:Y:S04]  /*106f0*/  LDL R81, [R1+0x64] ;  /* 0x0000640001517983 */ /* 0x000f680000100800 */
[----:B------:R-:W5:Y:S01]  /*10700*/  LDL R83, [R1+0x84] ;  /* 0x0000840001537983 */ /* 0x000f620000100800 */
[----:B------:R-:W-:-:S02]  /*10710*/  IMAD R5, R5, 0x8, R2 ;  /* 0x0000000805057824 */ /* 0x000fc400078e0202 */
[----:B------:R-:W-:Y:S02]  /*10720*/  IMAD.U32 R80, RZ, RZ, UR38 ;  /* 0x00000026ff507e24 */ /* 0x000fe4000f8e00ff */
[----:B------:R-:W-:Y:S01]  /*10730*/  VIADD R5, R5, 0x2d860 ;  /* 0x0002d86005057836 */ /* 0x000fe20000000000 */
[----:B------:R-:W-:Y:S02]  /*10740*/  F2FP.BF16.F32.PACK_AB R24, R79, R24 ;  /* 0x000000184f18723e */ /* 0x000fe400000010ff */
[----:B------:R-:W-:Y:S02]  /*10750*/  F2FP.BF16.F32.PACK_AB R25, R25, R78 ;  /* 0x0000004e1919723e */ /* 0x000fe400000010ff */
[----:B------:R-:W-:Y:S02]  /*10760*/  PRMT R5, R80, 0x654, R5 ;  /* 0x0000065450057816 */ /* 0x000fe40000000005 */
[----:B------:R-:W-:Y:S02]  /*10770*/  F2FP.BF16.F32.PACK_AB R26, R77, R26 ;  /* 0x0000001a4d1a723e */ /* 0x000fe400000010ff */
[----:B------:R-:W-:Y:S01]  /*10780*/  F2FP.BF16.F32.PACK_AB R27, R27, R76 ;  /* 0x0000004c1b1b723e */ /* 0x000fe200000010ff */
[----:B------:R0:W-:Y:S01]  /*10790*/  SYNCS.ARRIVE.TRANS64.RED.A1T0 RZ, [R5+URZ], RZ ;  /* 0x000000ff05ff79a7 */ /* 0x0001e2000810043f */
[----:B------:R-:W-:-:S02]  /*107a0*/  F2FP.BF16.F32.PACK_AB R36, R75, R36 ;  /* 0x000000244b24723e */ /* 0x000fc400000010ff */
[----:B------:R-:W-:Y:S02]  /*107b0*/  F2FP.BF16.F32.PACK_AB R37, R37, R74 ;  /* 0x0000004a2525723e */ /* 0x000fe400000010ff */
[----:B------:R-:W-:Y:S02]  /*107c0*/  F2FP.BF16.F32.PACK_AB R38, R73, R38 ;  /* 0x000000264926723e */ /* 0x000fe400000010ff */
[----:B------:R-:W-:Y:S02]  /*107d0*/  F2FP.BF16.F32.PACK_AB R39, R39, R72 ;  /* 0x000000482727723e */ /* 0x000fe400000010ff */
[----:B------:R-:W-:Y:S02]  /*107e0*/  F2FP.BF16.F32.PACK_AB R28, R71, R28 ;  /* 0x0000001c471c723e */ /* 0x000fe400000010ff */
[----:B------:R-:W-:Y:S02]  /*107f0*/  F2FP.BF16.F32.PACK_AB R29, R29, R70 ;  /* 0x000000461d1d723e */ /* 0x000fe400000010ff */
        /* <DEDUP_REMOVED lines=10> */
[----:B------:R-:W-:Y:S01]  /*108a0*/  ISETP.GT.AND P1, PT, R0, RZ, PT ;  /* 0x000000ff0000720c */ /* 0x000fe20003f24270 */
        /* <DEDUP_REMOVED lines=48> */
[----:B------:R-:W-:-:S02]  /*10bb0*/  VIADD R0, R0, 0xffffffff ;  /* 0xffffffff00007836 */ /* 0x000fc40000000000 */
[----:B------:R-:W-:Y:S02]  /*10bc0*/  IMAD.MOV.U32 R8, RZ, RZ, R9 ;  /* 0x000000ffff087224 */ /* 0x000fe400078e0009 */
[----:B------:R-:W-:Y:S02]  /*10bd0*/  IMAD.MOV.U32 R7, RZ, RZ, R6 ;  /* 0x000000ffff077224 */ /* 0x000fe400078e0006 */
[----:B0-----:R-:W-:Y:S01]  /*10be0*/  IMAD.MOV.U32 R5, RZ, RZ, R141 ;  /* 0x000000ffff057224 */ /* 0x001fe200078e008d */
[----:B--2---:R0:W-:Y:S04]  /*10bf0*/  STSM.16.M88.4 [R84+0x21800], R24 ;  /* 0x0218001854007844 */ /* 0x0041e80000000200 */
[----:B---3--:R1:W-:Y:S04]  /*10c00*/  STSM.16.M88.4 [R85], R36 ;  /* 0x0000002455007844 */ /* 0x0083e80000000200 */
[----:B----4-:R2:W-:Y:S04]  /*10c10*/  STSM.16.M88.4 [R82], R28 ;  /* 0x0000001c52007844 */ /* 0x0105e80000000200 */
[----:B-----5:R3:W-:Y:S01]  /*10c20*/  STSM.16.M88.4 [R81], R32 ;  /* 0x0000002051007844 */ /* 0x0207e20000000200 */
[----:B0-----:R-:W-:-:S02]  /*10c30*/  F2FP.BF16.F32.PACK_AB R24, R63, R62 ;  /* 0x0000003e3f18723e */ /* 0x001fc400000010ff */
[----:B------:R-:W-:Y:S02]  /*10c40*/  F2FP.BF16.F32.PACK_AB R25, R60, R61 ;  /* 0x0000003d3c19723e */ /* 0x000fe400000010ff */
[----:B------:R-:W-:Y:S02]  /*10c50*/  F2FP.BF16.F32.PACK_AB R26, R59, R58 ;  /* 0x0000003a3b1a723e */ /* 0x000fe400000010ff */
[----:B------:R-:W-:Y:S02]  /*10c60*/  F2FP.BF16.F32.PACK_AB R27, R56, R57 ;  /* 0x00000039381b723e */ /* 0x000fe400000010ff */
[----:B-1----:R-:W-:Y:S02]  /*10c70*/  F2FP.BF16.F32.PACK_AB R36, R55, R54 ;  /* 0x000000363724723e */ /* 0x002fe400000010ff */
[----:B------:R-:W-:Y:S02]  /*10c80*/  F2FP.BF16.F32.PACK_AB R37, R52, R53 ;  /* 0x000000353425723e */ /* 0x000fe400000010ff */
[----:B------:R-:W-:-:S02]  /*10c90*/  F2FP.BF16.F32.PACK_AB R38, R51, R50 ;  /* 0x000000323326723e */ /* 0x000fc400000010ff */
[----:B------:R-:W-:Y:S02]  /*10ca0*/  F2FP.BF16.F32.PACK_AB R39, R49, R48 ;  /* 0x000000303127723e */ /* 0x000fe400000010ff */
[----:B--2---:R-:W-:Y:S02]  /*10cb0*/  F2FP.BF16.F32.PACK_AB R28, R21, R20 ;  /* 0x00000014151c723e */ /* 0x004fe400000010ff */
[----:B------:R-:W-:Y:S02]  /*10cc0*/  F2FP.BF16.F32.PACK_AB R29, R15, R14 ;  /* 0x0000000e0f1d723e */ /* 0x000fe400000010ff */
[----:B------:R-:W-:Y:S02]  /*10cd0*/  F2FP.BF16.F32.PACK_AB R30, R12, R13 ;  /* 0x0000000d0c1e723e */ /* 0x000fe400000010ff */
[----:B------:R-:W-:Y:S01]  /*10ce0*/  F2FP.BF16.F32.PACK_AB R31, R11, R10 ;  /* 0x0000000a0b1f723e */ /* 0x000fe200000010ff */
[----:B------:R3:W-:Y:S04]  /*10cf0*/  STSM.16.M88.4 [R84+0x27800], R24 ;  /* 0x0278001854007844 */ /* 0x0007e80000000200 */
[----:B------:R3:W-:Y:S04]  /*10d00*/  STSM.16.M88.4 [R83], R36 ;  /* 0x0000002453007844 */ /* 0x0007e80000000200 */
[----:B------:R3:W-:Y:S04]  /*10d10*/  STSM.16.M88.4 [R82+0x6000], R40 ;  /* 0x0060002852007844 */ /* 0x0007e80000000200 */
[----:B------:R3:W-:Y:S01]  /*10d20*/  STSM.16.M88.4 [R81+0x6000], R28 ;  /* 0x0060001c51007844 */ /* 0x0007e20000000200 */
[----:B------:R-:W-:Y:S01]  /*10d30*/  @!PT LDS RZ, [RZ] ;  /* 0x00000000fffff984 */ /* 0x000fe20000000800 */
[----:B------:R-:W-:Y:S01]  /*10d40*/  @!PT LDS RZ, [RZ] ;  /* 0x00000000fffff984 */ /* 0x000fe20000000800 */
[----:B------:R-:W-:Y:S01]  /*10d50*/  @!PT LDS RZ, [RZ] ;  /* 0x00000000fffff984 */ /* 0x000fe20000000800 */
[----:B------:R-:W-:Y:S01]  /*10d60*/  @!PT LDS RZ, [RZ] ;  /* 0x00000000fffff984 */ /* 0x000fe20000000800 */
[----:B------:R0:W-:Y:S06]  /*10d70*/  MEMBAR.ALL.CTA ;  /* 0x0000000000007992 */ /* 0x0001ec0000008000 */
[----:B0-----:R-:W0:Y:S01]  /*10d80*/  FENCE.VIEW.ASYNC.S ;  /* 0x00000000000073c6 */ /* 0x001e220000000000 */
[----:B------:R-:W-:Y:S01]  /*10d90*/  IMAD.MOV.U32 R10, RZ, RZ, R157 ;  /* 0x000000ffff0a7224 */ /* 0x000fe200078e009d */
[----:B0-----:R-:W-:Y:S01]  /*10da0*/  NOP ;  /* 0x0000000000007918 */ /* 0x001fe20000000000 */
[----:B------:R-:W-:Y:S05]  /*10db0*/  @P1 BRA `(.L_x_517) ;  /* 0xffffffd000b01947 */ /* 0x000fea000383ffff */
.L_x_505:
[----:B------:R-:W-:Y:S05]  /*10dc0*/  WARPSYNC.ALL ;  /* 0x0000000000007948 */ /* 0x000fea0003800000 */
[----:B------:R-:W-:Y:S06]  /*10dd0*/  BAR.ARV 0x8, 0x200 ;  /* 0x0208000000007b1d */ /* 0x000fec0000002000 */
[----:B------:R-:W-:Y:S05]  /*10de0*/  @!P0 BRA `(.L_x_518) ;  /* 0x0000000000048947 */ /* 0x000fea0003800000 */
[----:B------:R-:W-:Y:S01]  /*10df0*/  BPT.TRAP 0x1 ;  /* 0x000000040000795c */ /* 0x000fe20000300000 */
.L_x_518:
[----:B------:R-:W-:Y:S01]  /*10e00*/  IMAD R5, R141, 0x8, R2 ;  /* 0x000000088d057824 */ /* 0x000fe200078e0202 */
[----:B------:R-:W-:-:S04]  /*10e10*/  SHF.L.U32 R0, R157, 0x1f, RZ ;  /* 0x0000001f9d007819 */ /* 0x000fc800000006ff */
[----:B------:R0:W1:Y:S01]  /*10e20*/  SYNCS.PHASECHK.TRANS64.TRYWAIT P1, [R5+URZ+0x2d850], R0 ;  /* 0x02d85000050075a7 */ /* 0x000062000802017f */
[----:B------:R-:W-:Y:S05]  /*10e30*/  @!P0 BRA `(.L_x_519) ;  /* 0x0000000000048947 */ /* 0x000fea0003800000 */
[----:B------:R-:W-:Y:S01]  /*10e40*/  BPT.TRAP 0x1 ;  /* 0x000000040000795c */ /* 0x000fe20000300000 */
.L_x_519:
[----:B------:R-:W2:Y:S01]  /*10e50*/  LDL.LU R7, [R1+0x74] ;  /* 0x0000740001077983 */ /* 0x000ea20000300800 */
[----:B------:R-:W-:Y:S02]  /*10e60*/  VIADD R2, R2, 0x400 ;  /* 0x0000040002027836 */ /* 0x000fe40000000000 */
[----:B------:R-:W-:-:S03]  /*10e70*/  IMAD.MOV.U32 R11, RZ, RZ, 0x40000040 ;  /* 0x40000040ff0b7424 */ /* 0x000fc600078e00ff */
[----:B------:R-:W-:-:S04]  /*10e80*/  SHF.R.U32.HI R2, RZ, 0x4, R2 ;  /* 0x00000004ff027819 */ /* 0x000fc80000011602 */
[----:B------:R-:W-:-:S04]  /*10e90*/  LOP3.LUT R2, R2, 0x3fff, RZ, 0xc0, !PT ;  /* 0x00003fff02027812 */ /* 0x000fc800078ec0ff */
[----:B------:R-:W-:Y:S02]  /*10ea0*/  LOP3.LUT R2, R2, 0x2000000, RZ, 0xfc, !PT ;  /* 0x0200000002027812 */ /* 0x000fe400078efcff */
[----:B--2---:R-:W-:Y:S01]  /*10eb0*/  LOP3.LUT R10, R7, 0x10000, RZ, 0xfc, !PT ;  /* 0x00010000070a7812 */ /* 0x004fe200078efcff */
[----:B-1----:R-:W-:Y:S06]  /*10ec0*/  @P1 BRA `(.L_x_520) ;  /* 0x0000000000081947 */ /* 0x002fec0003800000 */
[----:B------:R-:W1:Y:S02]  /*10ed0*/  SYNCS.PHASECHK.TRANS64.TRYWAIT P1, [R5+URZ+0x2d850], R0 ;  /* 0x02d85000050075a7 */ /* 0x000e64000802017f */
[----:B-1----:R-:W-:Y:S05]  /*10ee0*/  @!P1 BRA `(.L_x_521) ;  /* 0x0000009c002c9947 */ /* 0x002fea0003800000 */
.L_x_520:
[----:B------:R-:W-:Y:S01]  /*10ef0*/  IMAD R12, R141, 0x600, R2 ;  /* 0x000006008d0c7824 */ /* 0x000fe200078e0202 */
[----:B------:R-:W-:Y:S05]  /*10f00*/  WARPSYNC.ALL ;  /* 0x0000000000007948 */ /* 0x000fea0003800000 */
[----:B------:R-:W-:Y:S01]  /*10f10*/  IMAD.MOV.U32 R13, RZ, RZ, -0x7fffffe0 ;  /* 0x80000020ff0d7424 */ /* 0x000fe200078e00ff */
[----:B------:R-:W-:Y:S01]  /*10f20*/  R2UR UR4, R10 ;  /* 0x000000000a0472ca */ /* 0x000fe200000e0000 */
[----:B------:R-:W-:Y:S01]  /*10f30*/  WARPGROUP.ARRIVE ;  /* 0x00000000000079c5 */ /* 0x000fe20000000000 */
[----:B------:R-:W-:Y:S01]  /*10f40*/  R2UR UR5, R11 ;  /* 0x000000000b0572ca */ /* 0x000fe200000e0000 */
[C---:B------:R-:W-:Y:S01]  /*10f50*/  VIADD R20, R12.reuse, 0x40 ;  /* 0x000000400c147836 */ /* 0x040fe20000000000 */
[----:B------:R-:W-:Y:S01]  /*10f60*/  R2UR UR6, R12 ;  /* 0x000000000c0672ca */ /* 0x000fe200000e0000 */
[----:B------:R-:W-:Y:S01]  /*10f70*/  IMAD.MOV.U32 R15, RZ, RZ, 0x40000040 ;  /* 0x40000040ff0f7424 */ /* 0x000fe200078e00ff */
[----:B------:R-:W-:Y:S01]  /*10f80*/  R2UR UR7, R13 ;  /* 0x000000000d0772ca */ /* 0x000fe200000e0000 */
[----:B------:R-:W-:Y:S01]  /*10f90*/  IMAD.MOV.U32 R21, RZ, RZ, -0x7fffffe0 ;  /* 0x80000020ff157424 */ /* 0x000fe200078e00ff */
[----:B------:R-:W-:Y:S01]  /*10fa0*/  IADD3 R14, R10, 0x2, RZ ;  /* 0x000000020a0e7810 */ /* 0x000fe20007ffe0ff */
[----:B------:R-:W-:Y:S01]  /*10fb0*/  IMAD.MOV.U32 R13, RZ, RZ, -0x7fffffe0 ;  /* 0x80000020ff0d7424 */ /* 0x000fe200078e00ff */
[----:B------:R-:W-:Y:S01]  /*10fc0*/  MOV R11, 0x40000040 ;  /* 0x40000040000b7802 */ /* 0x000fe20000000f00 */
[----:B01----:R-:W0:Y:S01]  /*10fd0*/  SHFL.BFLY PT, R0, R3, 0x2, 0x1f ;  /* 0x0c401f0003007f89 */ /* 0x003e2200000e0000 */
[----:B---3--:R-:W-:-:S02]  /*10fe0*/  IMAD.MOV.U32 R41, RZ, RZ, RZ ;  /* 0x000000ffff297224 */ /* 0x008fc400078e00ff */
[----:B------:R-:W-:Y:S01]  /*10ff0*/  IMAD.MOV.U32 R2, RZ, RZ, RZ ;  /* 0x000000ffff027224 */ /* 0x000fe200078e00ff */
[----:B------:R-:W1:Y:S04]  /*11000*/  SHFL.BFLY PT, R7, R4, 0x2, 0x1f ;  /* 0x0c401f0004077f89 */ /* 0x000e6800000e0000 */
[----:B------:R-:W-:Y:S01]  /*11010*/  HGMMA.64x96x16.F32.BF16 R88, gdesc[UR4].tnspB, R88, gsb0 ;  /* 0x41600000045879f0 */ /* 0x000fe20008001858 */
[----:B------:R-:W-:Y:S01]  /*11020*/  R2UR UR4, R14 ;  /* 0x000000000e0472ca */ /* 0x000fe200000e0000 */
[----:B------:R-:W-:Y:S01]  /*11030*/  VIADD R14, R10, 0x4 ;  /* 0x000000040a0e7836 */ /* 0x000fe20000000000 */
[----:B------:R-:W-:Y:S01]  /*11040*/  R2UR UR5, R15 ;  /* 0x000000000f0572ca */ /* 0x000fe200000e0000 */
[----:B------:R-:W-:Y:S01]  /*11050*/  IMAD.MOV.U32 R15, RZ, RZ, 0x40000040 ;  /* 0x40000040ff0f7424 */ /* 0x000fe200078e00ff */
[----:B------:R-:W-:Y:S01]  /*11060*/  R2UR UR6, R20 ;  /* 0x00000000140672ca */ /* 0x000fe200000e0000 */
[----:B------:R-:W-:Y:S01]  /*11070*/  VIADD R20, R12, 0x80 ;  /* 0x000000800c147836 */ /* 0x000fe20000000000 */
[----:B------:R-:W-:Y:S01]  /*11080*/  R2UR UR7, R21 ;  /* 0x00000000150772ca */ /* 0x000fe200000e0000 */
[----:B------:R-:W-:-:S02]  /*11090*/  IMAD.MOV.U32 R21, RZ, RZ, -0x7fffffe0 ;  /* 0x80000020ff157424 */ /* 0x000fc400078e00ff */
[----:B0-----:R-:W-:Y:S01]  /*110a0*/  FADD.FTZ R0, R0, R3 ;  /* 0x0000000300007221 */ /* 0x001fe20000010000 */
[----:B------:R-:W-:Y:S02]  /*110b0*/  IMAD.MOV.U32 R3, RZ, RZ, -0x800000 ;  /* 0xff800000ff037424 */ /* 0x000fe400078e00ff */
[----:B-1----:R-:W-:Y:S02]  /*110c0*/  FADD.FTZ R8, R7, R4 ;  /* 0x0000000407087221 */ /* 0x002fe40000010000 */
[----:B------:R-:W0:Y:S01]  /*110d0*/  SHFL.BFLY PT, R7, R0, 0x1, 0x1f ;  /* 0x0c201f0000077f89 */ /* 0x000e2200000e0000 */
[----:B------:R-:W-:Y:S02]  /*110e0*/  WARPGROUP.DEPBAR.LE gsb0, 0x0 ;  /* 0x00008000000079c5 */ /* 0x000fe40000010000 */
[----:B------:R-:W-:-:S06]  /*110f0*/  WARPGROUP.ARRIVE ;  /* 0x00000000000079c5 */ /* 0x000fcc0000000000 */
        /* <DEDUP_REMOVED lines=8> */
[----:B------:R-:W-:Y:S01]  /*11180*/  IMAD.MOV.U32 R21, RZ, RZ, -0x7fffffe0 ;  /* 0x80000020ff157424 */ /* 0x000fe200078e00ff */
[----:B------:R-:W-:Y:S02]  /*11190*/  WARPGROUP.DEPBAR.LE gsb0, 0x0 ;  /* 0x00008000000079c5 */ /* 0x000fe40000010000 */
[----:B------:R-:W-:-:S09]  /*111a0*/  WARPGROUP.ARRIVE ;  /* 0x00000000000079c5 */ /* 0x000fd20000000000 */
        /* <DEDUP_REMOVED lines=30> */
[----:B------:R-:W-:Y:S02]  /*11390*/  IMAD.MOV.U32 R21, RZ, RZ, -0x7fffffe0 ;  /* 0x80000020ff157424 */ /* 0x000fe400078e00ff */
[----:B------:R-:W-:-:S02]  /*113a0*/  VIADD R10, R10, 0x606 ;  /* 0x000006060a0a7836 */ /* 0x000fc40000000000 */
[----:B------:R-:W-:Y:S01]  /*113b0*/  VIADD R12, R12, 0x1c0 ;  /* 0x000001c00c0c7836 */ /* 0x000fe20000000000 */
[----:B------:R-:W-:Y:S02]  /*113c0*/  WARPGROUP.DEPBAR.LE gsb0, 0x0 ;  /* 0x00008000000079c5 */ /* 0x000fe40000010000 */
[----:B------:R-:W-:-:S06]  /*113d0*/  WARPGROUP.ARRIVE ;  /* 0x00000000000079c5 */ /* 0x000fcc0000000000 */
[----:B------:R-:W-:Y:S01]  /*113e0*/  HGMMA.64x96x16.F32.BF16 R88, gdesc[UR4].tnspB, R88, gsb0 ;  /* 0x41600000045879f0 */ /* 0x000fe20008001858 */
[----:B------:R-:W-:Y:S02]  /*113f0*/  R2UR UR4, R14 ;  /* 0x000000000e0472ca */ /* 0x000fe400000e0000 */
[----:B------:R-:W-:Y:S02]  /*11400*/  R2UR UR5, R15 ;  /* 0x000000000f0572ca */ /* 0x000fe400000e0000 */
[----:B------:R-:W-:Y:S02]  /*11410*/  R2UR UR6, R20 ;  /* 0x00000000140672ca */ /* 0x000fe400000e0000 */
[----:B------:R-:W-:Y:S01]  /*11420*/  R2UR UR7, R21 ;  /* 0x00000000150772ca */ /* 0x000fe200000e0000 */
[----:B------:R-:W-:Y:S02]  /*11430*/  WARPGROUP.DEPBAR.LE gsb0, 0x0 ;  /* 0x00008000000079c5 */ /* 0x000fe40000010000 */
[----:B------:R-:W-:-:S10]  /*11440*/  WARPGROUP.ARRIVE ;  /* 0x00000000000079c5 */ /* 0x000fd40000000000 */
[----:B------:R-:W-:Y:S01]  /*11450*/  HGMMA.64x96x16.F32.BF16 R88, gdesc[UR4].tnspB, R88, gsb0 ;  /* 0x41600000045879f0 */ /* 0x000fe20008001858 */
[----:B------:R-:W-:Y:S02]  /*11460*/  R2UR UR4, R10 ;  /* 0x000000000a0472ca */ /* 0x000fe400000e0000 */
[----:B------:R-:W-:Y:S02]  /*11470*/  R2UR UR5, R11 ;  /* 0x000000000b0572ca */ /* 0x000fe400000e0000 */
[----:B------:R-:W-:Y:S01]  /*11480*/  R2UR UR6, R12 ;  /* 0x000000000c0672ca */ /* 0x000fe200000e0000 */
[----:B------:R-:W1:Y:S01]  /*11490*/  SHFL.BFLY PT, R11, R8, 0x1, 0x1f ;  /* 0x0c201f00080b7f89 */ /* 0x000e6200000e0000 */
[----:B------:R-:W-:Y:S01]  /*114a0*/  R2UR UR7, R13 ;  /* 0x000000000d0772ca */ /* 0x000fe200000e0000 */
[----:B0-----:R-:W-:Y:S01]  /*114b0*/  FADD.FTZ R12, R0, R7 ;  /* 0x00000007000c7221 */ /* 0x001fe20000010000 */
[----:B------:R-:W-:Y:S02]  /*114c0*/  IMAD.U32 R7, RZ, RZ, UR45 ;  /* 0x0000002dff077e24 */ /* 0x000fe4000f8e00ff */
[----:B------:R-:W-:-:S02]  /*114d0*/  IMAD.U32 R13, RZ, RZ, UR45 ;  /* 0x0000002dff0d7e24 */ /* 0x000fc4000f8e00ff */
[----:B------:R-:W-:Y:S01]  /*114e0*/  FSETP.NE.FTZ.AND P1, PT, R12, RZ, PT ;  /* 0x000000ff0c00720b */ /* 0x000fe20003f35000 */
[----:B------:R-:W-:-:S12]  /*114f0*/  IMAD.MOV.U32 R0, RZ, RZ, -0x800000 ;  /* 0xff800000ff007424 */ /* 0x000fd800078e00ff */
[----:B------:R-:W0:Y:S01]  /*11500*/  @P1 MUFU.LG2 R10, R12 ;  /* 0x0000000c000a1308 */ /* 0x000e220000000c00 */
[----:B------:R-:W-:Y:S01]  /*11510*/  @P1 FMUL.FTZ R7, R7, 0.69314718246459960938 ;  /* 0x3f31721807071820 */ /* 0x000fe20000410000 */
[----:B-1----:R-:W-:-:S06]  /*11520*/  FADD.FTZ R11, R8, R11 ;  /* 0x0000000b080b7221 */ /* 0x002fcc0000010000 */
[----:B------:R-:W-:Y:S01]  /*11530*/  @P1 MUFU.RCP R41, R12 ;  /* 0x0000000c00291308 */ /* 0x000fe20000001000 */
[----:B------:R-:W-:Y:S01]  /*11540*/  FSETP.NE.FTZ.AND P2, PT, R11, RZ, PT ;  /* 0x000000ff0b00720b */ /* 0x000fe20003f55000 */
[----:B0-----:R-:W-:-:S04]  /*11550*/  @P1 FMUL.FTZ R10, R10, 0.69314718246459960938 ;  /* 0x3f3172180a0a1820 */ /* 0x001fc80000410000 */
[----:B------:R-:W-:-:S08]  /*11560*/  @P1 FFMA.FTZ R0, R7, R6, R10 ;  /* 0x0000000607001223 */ /* 0x000fd0000001000a */
[----:B------:R-:W0:Y:S01]  /*11570*/  @P2 MUFU.LG2 R4, R11 ;  /* 0x0000000b00042308 */ /* 0x000e220000000c00 */
[----:B------:R-:W-:-:S07]  /*11580*/  @P2 FMUL.FTZ R13, R13, 0.69314718246459960938 ;  /* 0x3f3172180d0d2820 */ /* 0x000fce0000410000 */
[----:B------:R1:W2:Y:S01]  /*11590*/  @P2 MUFU.RCP R2, R11 ;  /* 0x0000000b00022308 */ /* 0x0002a20000001000 */
[----:B0-----:R-:W-:-:S04]  /*115a0*/  @P2 FMUL.FTZ R4, R4, 0.69314718246459960938 ;  /* 0x3f31721804042820 */ /* 0x001fc80000410000 */
[----:B------:R-:W-:Y:S01]  /*115b0*/  @P2 FFMA.FTZ R3, R13, R9, R4 ;  /* 0x000000090d032223 */ /* 0x000fe20000010004 */
[----:B------:R-:W-:Y:S02]  /*115c0*/  WARPGROUP.DEPBAR.LE gsb0, 0x0 ;  /* 0x00008000000079c5 */ /* 0x000fe40000010000 */
[----:B------:R-:W-:-:S06]  /*115d0*/  WARPGROUP.ARRIVE ;  /* 0x00000000000079c5 */ /* 0x000fcc0000000000 */
[----:B------:R-:W-:Y:S03]  /*115e0*/  HGMMA.64x96x16.F32.BF16 R88, gdesc[UR4].tnspB, R88, gsb0 ;  /* 0x41600000045879f0 */ /* 0x000fe60008001858 */
[----:B------:R-:W-:Y:S02]  /*115f0*/  WARPGROUP.DEPBAR.LE gsb0, 0x0 ;  /* 0x00008000000079c5 */ /* 0x000fe40000010000 */
[----:B-12---:R-:W-:Y:S05]  /*11600*/  @!P0 BRA `(.L_x_522) ;  /* 0x0000000000048947 */ /* 0x006fea0003800000 */
[----:B------:R-:W-:Y:S01]  /*11610*/  BPT.TRAP 0x1 ;  /* 0x000000040000795c */ /* 0x000fe20000300000 */
.L_x_522:
[----:B------:R-:W-:Y:S02]  /*11620*/  VIADD R5, R5, 0x2d860 ;  /* 0x0002d86005057836 */ /* 0x000fe40000000000 */
[-C--:B------:R-:W-:Y:S01]  /*11630*/  FMUL.FTZ R7, R88, R41.reuse ;  /* 0x0000002958077220 */ /* 0x080fe20000410000 */
[----:B------:R-:W-:Y:S02]  /*11640*/  IMAD.U32 R4, RZ, RZ, UR38 ;  /* 0x00000026ff047e24 */ /* 0x000fe4000f8e00ff */
[-C--:B------:R-:W-:Y:S01]  /*11650*/  FMUL.FTZ R50, R89, R41.reuse ;  /* 0x0000002959327220 */ /* 0x080fe20000410000 */
[----:B------:R-:W-:Y:S02]  /*11660*/  VIADD R141, R141, 0x1 ;  /* 0x000000018d8d7836 */ /* 0x000fe40000000000 */
[-C--:B------:R-:W-:Y:S01]  /*11670*/  FMUL.FTZ R6, R92, R41.reuse ;  /* 0x000000295c067220 */ /* 0x080fe20000410000 */
[-C--:B------:R-:W-:Y:S01]  /*11680*/  FMUL.FTZ R51, R93, R41.reuse ;  /* 0x000000295d337220 */ /* 0x080fe20000410000 */
[----:B------:R-:W-:Y:S01]  /*11690*/  PRMT R5, R4, 0x654, R5 ;  /* 0x0000065404057816 */ /* 0x000fe20000000005 */
[-C--:B------:R-:W-:Y:S01]  /*116a0*/  FMUL.FTZ R39, R96, R41.reuse ;  /* 0x0000002960277220 */ /* 0x080fe20000410000 */
[----:B------:R-:W-:Y:S01]  /*116b0*/  ISETP.NE.AND P0, PT, R141, 0x2, PT ;  /* 0x000000028d00780c */ /* 0x000fe20003f05270 */
[-C--:B------:R-:W-:Y:S01]  /*116c0*/  FMUL.FTZ R48, R97, R41.reuse ;  /* 0x0000002961307220 */ /* 0x080fe20000410000 */
[----:B------:R0:W-:Y:S01]  /*116d0*/  SYNCS.ARRIVE.TRANS64.RED.A1T0 RZ, [R5+URZ], RZ ;  /* 0x000000ff05ff79a7 */ /* 0x0001e2000810043f */
[-C--:B------:R-:W-:Y:S01]  /*116e0*/  FMUL.FTZ R38, R100, R41.reuse ;  /* 0x0000002964267220 */ /* 0x080fe20000410000 */
[----:B------:R-:W-:Y:S01]  /*116f0*/  SEL R4, RZ, 0x1, P0 ;  /* 0x00000001ff047807 */ /* 0x000fe20000000000 */
        /* <DEDUP_REMOVED lines=42> */
[----:B------:R-:W-:Y:S01]  /*119a0*/  LOP3.LUT R157, R157, R4, RZ, 0x3c, !PT ;  /* 0x000000049d9d7212 */ /* 0x000fe200078e3cff */
[----:B------:R-:W-:Y:S01]  /*119b0*/  UIADD3 UR37, UR37, 0x1, URZ ;  /* 0x0000000125257890 */ /* 0x000fe2000fffe03f */
[----:B0-----:R-:W-:-:S11]  /*119c0*/  SEL R141, R141, RZ, P0 ;  /* 0x000000ff8d8d7207 */ /* 0x001fd60000000000 */
.L_x_463:
[----:B------:R-:W-:Y:S05]  /*119d0*/  WARPSYNC.ALL ;  /* 0x0000000000007948 */ /* 0x000fea0003800000 */
[----:B------:R-:W0:Y:S08]  /*119e0*/  S2UR UR38, SR_CgaCtaId ;  /* 0x00000000002679c3 */ /* 0x000e300000008800 */
[----:B------:R-:W-:Y:S06]  /*119f0*/  BAR.SYNC.DEFER_BLOCKING 0x5, 0x200 ;  /* 0x0148000000007b1d */ /* 0x000fec0000010000 */
[----:B------:R-:W-:Y:S01]  /*11a00*/  UMOV UR4, 0x400 ;  /* 0x0000040000047882 */ /* 0x000fe20000000000 */
[----:B------:R-:W-:Y:S01]  /*11a10*/  BSSY B0, `(.L_x_523) ;  /* 0x00001d1000007945 */ /* 0x000fe20003800000 */
[----:B0-----:R-:W-:-:S06]  /*11a20*/  ULEA UR4, UR38, UR4, 0x18 ;  /* 0x0000000426047291 */ /* 0x001fcc000f8ec03f */
[----:B------:R-:W-:-:S05]  /*11a30*/  IMAD.U32 R2, RZ, RZ, UR4 ;  /* 0x00000004ff027e24 */ /* 0x000fca000f8e00ff */
[----:B------:R0:W1:Y:S01]  /*11a40*/  LDS.128 R28, [R2+0x2d8d0] ;  /* 0x02d8d000021c7984 */ /* 0x0000620000000c00 */
[----:B------:R-:W-:Y:S06]  /*11a50*/  BAR.ARV 0x4, 0x200 ;  /* 0x0108000000007b1d */ /* 0x000fec0000002000 */
[----:B------:R-:W-:Y:S05]  /*11a60*/  @P1 BRA `(.L_x_524) ;  /* 0x0000001000801947 */ /* 0x000fea0003800000 */
[----:B------:R-:W2:Y:S04]  /*11a70*/  LDL R4, [R1+0xc0] ;  /* 0x0000c00001047983 */ /* 0x000ea80000100800 */
[----:B------:R-:W3:Y:S04]  /*11a80*/  LDL.LU R82, [R1+0x8c] ;  /* 0x00008c0001527983 */ /* 0x000ee80000300800 */
[----:B------:R-:W4:Y:S01]  /*11a90*/  LDL.LU R80, [R1+0x90] ;  /* 0x0000900001507983 */ /* 0x000f220000300800 */
[----:B------:R-:W0:Y:S01]  /*11aa0*/  S2R R5, SR_SWINHI ;  /* 0x0000000000057919 */ /* 0x000e220000002f00 */
[----:B------:R-:W-:Y:S05]  /*11ab0*/  WARPSYNC.ALL ;  /* 0x0000000000007948 */ /* 0x000fea0003800000 */
[----:B------:R-:W-:Y:S01]  /*11ac0*/  F2FP.BF16.F32.PACK_AB R6, R51, R6 ;  /* 0x000000063306723e */ /* 0x000fe200000010ff */
[----:B------:R-:W-:Y:S01]  /*11ad0*/  ULDC.64 UR4, c[0x0][0xc00] ;  /* 0x0003000000047ab9 */ /* 0x000fe20000000a00 */
[----:B------:R-:W-:Y:S01]  /*11ae0*/  F2FP.BF16.F32.PACK_AB R26, R47, R26 ;  /* 0x0000001a2f1a723e */ /* 0x000fe200000010ff */
[----:B------:R-:W4:Y:S01]  /*11af0*/  LDL R78, [R1+0x88] ;  /* 0x00008800014e7983 */ /* 0x000f220000100800 */
[----:B------:R-:W-:-:S02]  /*11b00*/  MOV R20, R2 ;  /* 0x0000000200147202 */ /* 0x000fc40000000f00 */
[----:B0-----:R-:W-:Y:S01]  /*11b10*/  MOV R21, R5 ;  /* 0x0000000500157202 */ /* 0x001fe20000000f00 */
[----:B------:R-:W-:Y:S02]  /*11b20*/  BAR.SYNC.DEFER_BLOCKING 0x1, 0x180 ;  /* 0x0046000000007b1d */ /* 0x000fe40000010000 */
[----:B--2---:R-:W-:-:S03]  /*11b30*/  IMAD.WIDE R4, R4, 0x2, R20 ;  /* 0x0000000204047825 */ /* 0x004fc600078e0214 */
[----:B------:R-:W-:-:S04]  /*11b40*/  IADD3 R75, P4, R4, 0x20, RZ ;  /* 0x00000020044b7810 */ /* 0x000fc80007f9e0ff */
[----:B------:R-:W-:Y:S02]  /*11b50*/  LOP3.LUT R8, R75, 0x180, RZ, 0xc0, !PT ;  /* 0x000001804b087812 */ /* 0x000fe400078ec0ff */
[----:B------:R-:W-:Y:S02]  /*11b60*/  IADD3 R77, P3, R4, 0x3000, RZ ;  /* 0x00003000044d7810 */ /* 0x000fe40007f7e0ff */
[----:B------:R-:W-:Y:S02]  /*11b70*/  SHF.R.U64 R8, R8, 0x3, RZ ;  /* 0x0000000308087819 */ /* 0x000fe400000012ff */
[C---:B------:R-:W-:Y:S02]  /*11b80*/  IADD3 R79, P2, R4.reuse, 0x3020, RZ ;  /* 0x00003020044f7810 */ /* 0x040fe40007f5e0ff */
[C---:B------:R-:W-:Y:S02]  /*11b90*/  IADD3 R81, P1, R4.reuse, 0x6000, RZ ;  /* 0x0000600004517810 */ /* 0x040fe40007f3e0ff */
[----:B------:R-:W-:-:S02]  /*11ba0*/  LOP3.LUT R9, R4, 0x180, RZ, 0xc0, !PT ;  /* 0x0000018004097812 */ /* 0x000fc400078ec0ff */
[----:B------:R-:W-:Y:S02]  /*11bb0*/  LOP3.LUT R12, R8, R75, RZ, 0x3c, !PT ;  /* 0x0000004b080c7212 */ /* 0x000fe400078e3cff */
[----:B------:R-:W-:Y:S02]  /*11bc0*/  LOP3.LUT R8, R77, 0x180, RZ, 0xc0, !PT ;  /* 0x000001804d087812 */ /* 0x000fe400078ec0ff */
[----:B------:R-:W-:Y:S02]  /*11bd0*/  LOP3.LUT R10, R79, 0x180, RZ, 0xc0, !PT ;  /* 0x000001804f0a7812 */ /* 0x000fe400078ec0ff */
[----:B-1----:R-:W-:Y:S02]  /*11be0*/  LOP3.LUT R28, R81, 0x180, RZ, 0xc0, !PT ;  /* 0x00000180511c7812 */ /* 0x002fe400078ec0ff */
[----:B------:R-:W-:Y:S02]  /*11bf0*/  SHF.R.U64 R9, R9, 0x3, RZ ;  /* 0x0000000309097819 */ /* 0x000fe400000012ff */
[----:B------:R-:W-:-:S02]  /*11c00*/  SHF.R.U64 R8, R8, 0x3, RZ ;  /* 0x0000000308087819 */ /* 0x000fc400000012ff */
[----:B------:R-:W-:Y:S02]  /*11c10*/  IADD3 R76, P0, R4, 0x6020, RZ ;  /* 0x00006020044c7810 */ /* 0x000fe40007f1e0ff */
[----:B------:R-:W-:Y:S02]  /*11c20*/  SHF.R.U64 R10, R10, 0x3, RZ ;  /* 0x000000030a0a7819 */ /* 0x000fe400000012ff */
[----:B------:R-:W-:Y:S02]  /*11c30*/  SHF.R.U64 R28, R28, 0x3, RZ ;  /* 0x000000031c1c7819 */ /* 0x000fe400000012ff */
[----:B------:R-:W-:Y:S01]  /*11c40*/  LOP3.LUT R4, R9, R4, RZ, 0x3c, !PT ;  /* 0x0000000409047212 */ /* 0x000fe200078e3cff */
[--C-:B------:R-:W-:Y:S01]  /*11c50*/  IMAD.X R13, RZ, RZ, R5.reuse, P4 ;  /* 0x000000ffff0d7224 */ /* 0x100fe200020e0605 */
[----:B------:R-:W-:Y:S01]  /*11c60*/  LOP3.LUT R14, R8, R77, RZ, 0x3c, !PT ;  /* 0x0000004d080e7212 */ /* 0x000fe200078e3cff */
[--C-:B------:R-:W-:Y:S01]  /*11c70*/  IMAD.X R15, RZ, RZ, R5.reuse, P3 ;  /* 0x000000ffff0f7224 */ /* 0x100fe200018e0605 */
[----:B------:R-:W-:Y:S01]  /*11c80*/  LOP3.LUT R24, R10, R79, RZ, 0x3c, !PT ;  /* 0x0000004f0a187212 */ /* 0x000fe200078e3cff */
[----:B------:R-:W-:Y:S01]  /*11c90*/  IMAD.X R25, RZ, RZ, R5, P2 ;  /* 0x000000ffff197224 */ /* 0x000fe200010e0605 */
[----:B------:R-:W-:-:S02]  /*11ca0*/  LOP3.LUT R8, R28, R81, RZ, 0x3c, !PT ;  /* 0x000000511c087212 */ /* 0x000fc400078e3cff */
[----:B------:R-:W-:Y:S02]  /*11cb0*/  LOP3.LUT R75, R76, 0x180, RZ, 0xc0, !PT ;  /* 0x000001804c4b7812 */ /* 0x000fe400078ec0ff */
[----:B------:R-:W-:Y:S01]  /*11cc0*/  MOV R28, R4 ;  /* 0x00000004001c7202 */ /* 0x000fe20000000f00 */
[--C-:B------:R-:W-:Y:S01]  /*11cd0*/  IMAD.X R9, RZ, RZ, R5.reuse, P1 ;  /* 0x000000ffff097224 */ /* 0x100fe200008e0605 */
[----:B------:R-:W-:Y:S01]  /*11ce0*/  F2FP.BF16.F32.PACK_AB R4, R50, R7 ;  /* 0x000000073204723e */ /* 0x000fe200000010ff */
[----:B------:R-:W-:Y:S01]  /*11cf0*/  IMAD.X R11, RZ, RZ, R5, P0 ;  /* 0x000000ffff0b7224 */ /* 0x000fe200000e0605 */
[----:B------:R-:W-:Y:S02]  /*11d00*/  F2FP.BF16.F32.PACK_AB R7, R66, R63 ;  /* 0x0000003f4207723e */ /* 0x000fe400000010ff */
[----:B------:R-:W-:Y:S02]  /*11d10*/  F2FP.BF16.F32.PACK_AB R5, R73, R64 ;  /* 0x000000404905723e */ /* 0x000fe400000010ff */
[----:B------:R-:W-:-:S02]  /*11d20*/  MOV R63, R12 ;  /* 0x0000000c003f7202 */ /* 0x000fc40000000f00 */
[----:B------:R-:W-:Y:S02]  /*11d30*/  MOV R51, R14 ;  /* 0x0000000e00337202 */ /* 0x000fe40000000f00 */
[----:B------:R-:W-:Y:S02]  /*11d40*/  MOV R50, R24 ;  /* 0x0000001800327202 */ /* 0x000fe40000000f00 */
[----:B------:R-:W-:Y:S02]  /*11d50*/  SHF.R.U64 R75, R75, 0x3, RZ ;  /* 0x000000034b4b7819 */ /* 0x000fe400000012ff */
[----:B------:R-:W-:Y:S02]  /*11d60*/  F2FP.BF16.F32.PACK_AB R12, R48, R39 ;  /* 0x00000027300c723e */ /* 0x000fe400000010ff */
[----:B------:R-:W-:Y:S02]  /*11d70*/  F2FP.BF16.F32.PACK_AB R13, R71, R62 ;  /* 0x0000003e470d723e */ /* 0x000fe400000010ff */
[----:B------:R-:W-:-:S02]  /*11d80*/  F2FP.BF16.F32.PACK_AB R14, R49, R38 ;  /* 0x00000026310e723e */ /* 0x000fc400000010ff */
[----:B------:R-:W-:Y:S02]  /*11d90*/  F2FP.BF16.F32.PACK_AB R15, R74, R61 ;  /* 0x0000003d4a0f723e */ /* 0x000fe400000010ff */
[----:B------:R-:W-:Y:S02]  /*11da0*/  F2FP.BF16.F32.PACK_AB R24, R46, R27 ;  /* 0x0000001b2e18723e */ /* 0x000fe400000010ff */
[----:B------:R-:W-:Y:S02]  /*11db0*/  F2FP.BF16.F32.PACK_AB R25, R69, R60 ;  /* 0x0000003c4519723e */ /* 0x000fe400000010ff */
[----:B------:R-:W-:Y:S01]  /*11dc0*/  F2FP.BF16.F32.PACK_AB R27, R72, R59 ;  /* 0x0000003b481b723e */ /* 0x000fe200000010ff */
[----:B------:R0:W-:Y:S01]  /*11dd0*/  STSM.16.M88.4 [R28], R4 ;  /* 0x000000041c007844 */ /* 0x0001e20000000200 */
[----:B------:R-:W-:-:S03]  /*11de0*/  LOP3.LUT R10, R75, R76, RZ, 0x3c, !PT ;  /* 0x0000004c4b0a7212 */ /* 0x000fc600078e3cff */
[----:B------:R-:W-:Y:S01]  /*11df0*/  STSM.16.M88.4 [R63], R12 ;  /* 0x0000000c3f007844 */ /* 0x000fe20000000200 */
[----:B------:R-:W-:-:S03]  /*11e00*/  ISETP.NE.U32.AND P0, PT, RZ, UR4, PT ;  /* 0x00000004ff007c0c */ /* 0x000fc6000bf05070 */
[----:B------:R3:W-:Y:S01]  /*11e10*/  STSM.16.M88.4 [R51], R24 ;  /* 0x0000001833007844 */ /* 0x0007e20000000200 */
[----:B------:R-:W-:Y:S02]  /*11e20*/  MOV R38, R8 ;  /* 0x0000000800267202 */ /* 0x000fe40000000f00 */
[----:B------:R-:W-:Y:S02]  /*11e30*/  F2FP.BF16.F32.PACK_AB R8, R42, R35 ;  /* 0x000000232a08723e */ /* 0x000fe400000010ff */
[----:B------:R-:W-:Y:S01]  /*11e40*/  F2FP.BF16.F32.PACK_AB R9, R65, R56 ;  /* 0x000000384109723e */ /* 0x000fe200000010ff */
[----:B------:R-:W1:Y:S01]  /*11e50*/  LDC R42, c[0x0][0xbe8] ;  /* 0x0002fa00ff2a7b82 */ /* 0x000e620000000800 */
[----:B0-----:R-:W-:Y:S02]  /*11e60*/  MOV R28, R10 ;  /* 0x0000000a001c7202 */ /* 0x001fe40000000f00 */
[----:B------:R-:W-:Y:S02]  /*11e70*/  F2FP.BF16.F32.PACK_AB R4, R44, R37 ;  /* 0x000000252c04723e */ /* 0x000fe400000010ff */
[----:B------:R-:W-:-:S02]  /*11e80*/  F2FP.BF16.F32.PACK_AB R5, R67, R58 ;  /* 0x0000003a4305723e */ /* 0x000fc400000010ff */
[----:B------:R-:W-:Y:S02]  /*11e90*/  F2FP.BF16.F32.PACK_AB R6, R45, R36 ;  /* 0x000000242d06723e */ /* 0x000fe400000010ff */
[----:B---3--:R-:W-:Y:S02]  /*11ea0*/  IADD3 R24, P1, R82, UR4, RZ ;  /* 0x0000000452187c10 */ /* 0x008fe4000ff3e0ff */
[----:B------:R-:W-:Y:S02]  /*11eb0*/  F2FP.BF16.F32.PACK_AB R7, R70, R57 ;  /* 0x000000394607723e */ /* 0x000fe400000010ff */
[----:B------:R-:W-:Y:S02]  /*11ec0*/  F2FP.BF16.F32.PACK_AB R10, R43, R34 ;  /* 0x000000222b0a723e */ /* 0x000fe400000010ff */
[----:B------:R-:W-:Y:S02]  /*11ed0*/  F2FP.BF16.F32.PACK_AB R11, R68, R55 ;  /* 0x00000037440b723e */ /* 0x000fe400000010ff */
[----:B------:R-:W-:-:S02]  /*11ee0*/  F2FP.BF16.F32.PACK_AB R12, R40, R33 ;  /* 0x00000021280c723e */ /* 0x000fc400000010ff */
[----:B------:R-:W-:Y:S02]  /*11ef0*/  F2FP.BF16.F32.PACK_AB R13, R54, R53 ;  /* 0x00000035360d723e */ /* 0x000fe400000010ff */
[----:B------:R-:W-:Y:S02]  /*11f00*/  F2FP.BF16.F32.PACK_AB R14, R41, R32 ;  /* 0x00000020290e723e */ /* 0x000fe400000010ff */
[----:B------:R-:W-:Y:S02]  /*11f10*/  F2FP.BF16.F32.PACK_AB R15, R135, R52 ;  /* 0x00000034870f723e */ /* 0x000fe400000010ff */
[----:B------:R-:W-:Y:S02]  /*11f20*/  ISETP.NE.AND.EX P0, PT, RZ, UR5, PT, P0 ;  /* 0x00000005ff007c0c */ /* 0x000fe4000bf05300 */
[----:B----4-:R-:W-:Y:S01]  /*11f30*/  IADD3.X R25, R80, UR5, RZ, P1, !PT ;  /* 0x0000000550197c10 */ /* 0x010fe20008ffe4ff */
[----:B------:R-:W-:Y:S01]  /*11f40*/  ULDC.64 UR4, c[0x0][0xc08] ;  /* 0x0003020000047ab9 */ /* 0x000fe20000000a00 */
[----:B------:R0:W-:Y:S01]  /*11f50*/  STSM.16.M88.4 [R50], R4 ;  /* 0x0000000432007844 */ /* 0x0001e20000000200 */
[----:B------:R-:W-:-:S03]  /*11f60*/  ISETP.NE.U32.AND P2, PT, RZ, UR4, PT ;  /* 0x00000004ff007c0c */ /* 0x000fc6000bf45070 */
[----:B------:R2:W-:Y:S01]  /*11f70*/  STSM.16.M88.4 [R38], R8 ;  /* 0x0000000826007844 */ /* 0x0005e20000000200 */
[----:B------:R-:W-:-:S03]  /*11f80*/  ISETP.NE.AND.EX P2, PT, RZ, UR5, PT, P2 ;  /* 0x00000005ff007c0c */ /* 0x000fc6000bf45320 */
[----:B------:R2:W-:Y:S01]  /*11f90*/  STSM.16.M88.4 [R28], R12 ;  /* 0x0000000c1c007844 */ /* 0x0005e20000000200 */
[----:B------:R-:W-:Y:S01]  /*11fa0*/  IMAD.MOV.U32 R40, RZ, RZ, RZ ;  /* 0x000000ffff287224 */ /* 0x000fe200078e00ff */
[----:B------:R-:W-:Y:S08]  /*11fb0*/  BAR.SYNC.DEFER_BLOCKING 0x1, 0x180 ;  /* 0x0046000000007b1d */ /* 0x000ff00000010000 */
[----:B0-----:R-:W-:Y:S01]  /*11fc0*/  @P2 IADD3 R4, P3, R82, UR4, RZ ;  /* 0x0000000452042c10 */ /* 0x001fe2000ff7e0ff */
[----:B------:R-:W-:-:S02]  /*11fd0*/  ULDC UR4, c[0x0][0xa88] ;  /* 0x0002a20000047ab9 */ /* 0x000fc40000000800 */
[----:B------:R-:W-:Y:S01]  /*11fe0*/  IMAD.U32 R43, RZ, RZ, UR4 ;  /* 0x00000004ff2b7e24 */ /* 0x000fe2000f8e00ff */
[----:B------:R-:W-:Y:S01]  /*11ff0*/  @P2 IADD3.X R5, R80, UR5, RZ, P3, !PT ;  /* 0x0000000550052c10 */ /* 0x000fe20009ffe4ff */
[----:B------:R2:W5:Y:S04]  /*12000*/  @P0 LDG.E R40, desc[UR42][R24.64] ;  /* 0x0000002a18280981 */ /* 0x000568000c1e1900 */
[----:B------:R2:W5:Y:S01]  /*12010*/  @P2 LDG.E R43, desc[UR42][R4.64] ;  /* 0x0000002a042b2981 */ /* 0x000562000c1e1900 */
[----:B-1----:R-:W-:-:S13]  /*12020*/  ISETP.NE.AND P1, PT, R42, 0x1, PT ;  /* 0x000000012a00780c */ /* 0x002fda0003f25270 */
[----:B------:R-:W0:Y:S08]  /*12030*/  @P1 LDC R6, c[0x0][0xbec] ;  /* 0x0002fb00ff061b82 */ /* 0x000e300000000800 */
[----:B------:R-:W1:Y:S01]  /*12040*/  @P1 LDC R27, c[0x0][0xbf0] ;  /* 0x0002fc00ff1b1b82 */ /* 0x000e620000000800 */
[----:B------:R-:W-:Y:S01]  /*12050*/  SHF.R.S32.HI R49, RZ, 0x1f, R78 ;  /* 0x0000001fff317819 */ /* 0x000fe2000001144e */
[----:B--2---:R-:W-:Y:S06]  /*12060*/  @P2 BRA `(.L_x_525) ;  /* 0x0000000000102947 */ /* 0x004fec0003800000 */
[----:B------:R-:W-:Y:S05]  /*12070*/  @!P0 BRA `(.L_x_525) ;  /* 0x00000000000c8947 */ /* 0x000fea0003800000 */
[----:B------:R-:W2:Y:S04]  /*12080*/  LDG.E R4, desc[UR42][R24.64] ;  /* 0x0000002a18047981 */ /* 0x000ea8000c1e1900 */
[----:B-----5:R-:W2:Y:S02]  /*12090*/  LDG.E R43, desc[UR42][R24.64+0x4] ;  /* 0x0000042a182b7981 */ /* 0x020ea4000c1e1900 */
[----:B--2---:R-:W-:-:S07]  /*120a0*/  IMAD.IADD R43, R43, 0x1, -R4 ;  /* 0x000000012b2b7824 */ /* 0x004fce00078e0a04 */
.L_x_525:
[----:B------:R-:W2:Y:S01]  /*120b0*/  LDL R7, [R1+0xbc] ;  /* 0x0000bc0001077983 */ /* 0x000ea20000100800 */
[----:B------:R-:W-:Y:S01]  /*120c0*/  ULDC.64 UR4, c[0x0][0xb90] ;  /* 0x0002e40000047ab9 */ /* 0x000fe20000000a00 */
[----:B------:R-:W3:Y:S01]  /*120d0*/  S2R R5, SR_TID.X ;  /* 0x0000000000057919 */ /* 0x000ee20000002100 */
[----:B-----5:R-:W-:Y:S01]  /*120e0*/  SHF.R.S32.HI R41, RZ, 0x1f, R40 ;  /* 0x0000001fff297819 */ /* 0x020fe20000011428 */
[----:B------:R-:W-:Y:S01]  /*120f0*/  IMAD R43, R43, R42, RZ ;  /* 0x0000002a2b2b7224 */ /* 0x000fe200078e02ff */
[----:B------:R-:W4:Y:S01]  /*12100*/  @P1 LDC R51, c[0x0][0xbec] ;  /* 0x0002fb00ff331b82 */ /* 0x000f220000000800 */
[----:B------:R-:W4:Y:S04]  /*12110*/  LDL.LU R12, [R1+0x9c] ;  /* 0x00009c00010c7983 */ /* 0x000f280000300800 */
[----:B------:R-:W2:Y:S04]  /*12120*/  LDL.LU R8, [R1+0x94] ;  /* 0x0000940001087983 */ /* 0x000ea80000300800 */
[----:B------:R-:W2:Y:S01]  /*12130*/  LDL.LU R52, [R1+0x98] ;  /* 0x0000980001347983 */ /* 0x000ea20000300800 */
[----:B------:R-:W-:-:S03]  /*12140*/  IMAD R4, R49, UR4, RZ ;  /* 0x0000000431047c24 */ /* 0x000fc6000f8e02ff */
[----:B------:R-:W2:Y:S01]  /*12150*/  LDL R14, [R1+0xb4] ;  /* 0x0000b400010e7983 */ /* 0x000ea20000100800 */
[C---:B------:R-:W-:Y:S02]  /*12160*/  IMAD R11, R78.reuse, UR5, R4 ;  /* 0x000000054e0b7c24 */ /* 0x040fe4000f8e0204 */
[----:B---3--:R-:W-:Y:S02]  /*12170*/  VIADD R10, R5, 0xffffff80 ;  /* 0xffffff80050a7836 */ /* 0x008fe40000000000 */
[----:B------:R-:W-:Y:S01]  /*12180*/  IMAD.WIDE.U32 R4, R78, UR4, R40 ;  /* 0x000000044e047c25 */ /* 0x000fe2000f8e0028 */
[----:B------:R-:W-:Y:S02]  /*12190*/  ULDC.64 UR4, c[0x0][0xb98] ;  /* 0x0002e60000047ab9 */ /* 0x000fe40000000a00 */
[--C-:B------:R-:W-:Y:S01]  /*121a0*/  SHF.R.S32.HI R54, RZ, 0x1f, R10.reuse ;  /* 0x0000001fff367819 */ /* 0x100fe2000001140a */
[----:B------:R-:W-:Y:S01]  /*121b0*/  IMAD.IADD R5, R5, 0x1, R11 ;  /* 0x0000000105057824 */ /* 0x000fe200078e020b */
[----:B------:R-:W-:-:S02]  /*121c0*/  SHF.R.S32.HI R53, RZ, 0x1f, R10 ;  /* 0x0000001fff357819 */ /* 0x000fc4000001140a */
[-C--:B------:R-:W-:Y:S02]  /*121d0*/  LEA.HI R54, R54, R10.reuse, RZ, 0x2 ;  /* 0x0000000a36367211 */ /* 0x080fe400078f10ff */
[----:B------:R-:W-:Y:S02]  /*121e0*/  LEA.HI R53, R53, R10, RZ, 0x2 ;  /* 0x0000000a35357211 */ /* 0x000fe400078f10ff */
[----:B------:R-:W-:Y:S02]  /*121f0*/  LOP3.LUT R54, R54, 0xfffffffc, RZ, 0xc0, !PT ;  /* 0xfffffffc36367812 */ /* 0x000fe400078ec0ff */
[----:B------:R-:W-:-:S03]  /*12200*/  SHF.R.S32.HI R53, RZ, 0x2, R53 ;  /* 0x00000002ff357819 */ /* 0x000fc60000011435 */
[----:B------:R-:W-:-:S04]  /*12210*/  IMAD.IADD R54, R10, 0x1, -R54 ;  /* 0x000000010a367824 */ /* 0x000fc800078e0a36 */
[----:B------:R-:W-:-:S04]  /*12220*/  IMAD.SHL.U32 R28, R54, 0x8, RZ ;  /* 0x00000008361c7824 */ /* 0x000fc800078e00ff */
[----:B------:R-:W-:-:S04]  /*12230*/  IMAD R9, R53, 0x20, R28 ;  /* 0x0000002035097824 */ /* 0x000fc800078e021c */
[----:B------:R-:W-:Y:S01]  /*12240*/  IMAD.WIDE R20, R9, 0x2, R20 ;  /* 0x0000000209147825 */ /* 0x000fe200078e0214 */
[----:B------:R-:W-:-:S04]  /*12250*/  SHF.R.S32.HI R26, RZ, 0x1f, R10 ;  /* 0x0000001fff1a7819 */ /* 0x000fc8000001140a */
[----:B------:R-:W-:-:S04]  /*12260*/  LEA.HI R26, R26, R10, RZ, 0x7 ;  /* 0x0000000a1a1a7211 */ /* 0x000fc800078f38ff */
[----:B------:R-:W-:-:S05]  /*12270*/  LOP3.LUT R26, R26, 0xffffff80, RZ, 0xc0, !PT ;  /* 0xffffff801a1a7812 */ /* 0x000fca00078ec0ff */
[----:B------:R-:W-:Y:S01]  /*12280*/  IMAD.IADD R26, R10, 0x1, -R26 ;  /* 0x000000010a1a7824 */ /* 0x000fe200078e0a1a */
[C---:B------:R-:W-:Y:S02]  /*12290*/  IADD3 R25, P5, R20.reuse, 0x4800, RZ ;  /* 0x0000480014197810 */ /* 0x040fe40007fbe0ff */
[----:B------:R-:W-:Y:S02]  /*122a0*/  IADD3 R33, P4, R20, 0x6000, RZ ;  /* 0x0000600014217810 */ /* 0x000fe40007f9e0ff */
[----:B------:R-:W-:Y:S02]  /*122b0*/  LOP3.LUT R24, R25, 0x180, RZ, 0xc0, !PT ;  /* 0x0000018019187812 */ /* 0x000fe400078ec0ff */
[----:B------:R-:W-:Y:S02]  /*122c0*/  LOP3.LUT R32, R33, 0x180, RZ, 0xc0, !PT ;  /* 0x0000018021207812 */ /* 0x000fe400078ec0ff */
[----:B------:R-:W-:Y:S02]  /*122d0*/  SHF.R.U64 R24, R24, 0x3, RZ ;  /* 0x0000000318187819 */ /* 0x000fe400000012ff */
[----:B------:R-:W-:-:S02]  /*122e0*/  SHF.R.U64 R32, R32, 0x3, RZ ;  /* 0x0000000320207819 */ /* 0x000fc400000012ff */
[----:B------:R-:W-:Y:S01]  /*122f0*/  LOP3.LUT R24, R24, R25, RZ, 0x3c, !PT ;  /* 0x0000001918187212 */ /* 0x000fe200078e3cff */
[--C-:B------:R-:W-:Y:S01]  /*12300*/  IMAD.X R25, RZ, RZ, R21.reuse, P5 ;  /* 0x000000ffff197224 */ /* 0x100fe200028e0615 */
[----:B------:R-:W-:Y:S01]  /*12310*/  LOP3.LUT R32, R32, R33, RZ, 0x3c, !PT ;  /* 0x0000002120207212 */ /* 0x000fe200078e3cff */
[----:B------:R-:W-:Y:S01]  /*12320*/  IMAD.X R33, RZ, RZ, R21, P4 ;  /* 0x000000ffff217224 */ /* 0x000fe200020e0615 */
[----:B------:R-:W-:Y:S01]  /*12330*/  BSSY B1, `(.L_x_526) ;  /* 0x0000080000017945 */ /* 0x000fe20003800000 */
[----:B----4-:R-:W-:Y:S02]  /*12340*/  SEL R48, R12, RZ, !P0 ;  /* 0x000000ff0c307207 */ /* 0x010fe40004000000 */
[----:B--2---:R-:W-:Y:S01]  /*12350*/  SEL R50, R8, RZ, !P0 ;  /* 0x000000ff08327207 */ /* 0x004fe20004000000 */
[----:B------:R-:W-:-:S04]  /*12360*/  IMAD R15, R52, 0xc0, R7 ;  /* 0x000000c0340f7824 */ /* 0x000fc800078e0207 */
[----:B0-----:R-:W-:-:S04]  /*12370*/  @P1 IMAD.HI.U32 R6, R15, R6, RZ ;  /* 0x000000060f061227 */ /* 0x001fc800078e00ff */
[----:B------:R-:W-:Y:S01]  /*12380*/  IMAD.MOV.U32 R7, RZ, RZ, R15 ;  /* 0x000000ffff077224 */ /* 0x000fe200078e000f */
[----:B-1----:R-:W-:-:S04]  /*12390*/  @P1 SHF.R.U32.HI R7, RZ, R27, R6 ;  /* 0x0000001bff071219 */ /* 0x002fc80000011606 */
[----:B------:R-:W-:Y:S01]  /*123a0*/  IADD3 R13, -R7, RZ, RZ ;  /* 0x000000ff070d7210 */ /* 0x000fe20007ffe1ff */
[----:B------:R-:W-:Y:S02]  /*123b0*/  IMAD R11, R48, UR4, RZ ;  /* 0x00000004300b7c24 */ /* 0x000fe4000f8e02ff */
[----:B------:R-:W-:-:S04]  /*123c0*/  IMAD.WIDE.U32 R4, R50, UR4, R4 ;  /* 0x0000000432047c25 */ /* 0x000fc8000f8e0004 */
[----:B------:R-:W-:Y:S01]  /*123d0*/  IMAD R9, R42, R13, R15 ;  /* 0x0000000d2a097224 */ /* 0x000fe200078e020f */
[----:B------:R-:W-:Y:S01]  /*123e0*/  IADD3 R4, P0, R7, R4, RZ ;  /* 0x0000000407047210 */ /* 0x000fe20007f1e0ff */
[----:B------:R-:W-:Y:S01]  /*123f0*/  IMAD R8, R50, UR5, R11 ;  /* 0x0000000532087c24 */ /* 0x000fe2000f8e020b */
[----:B------:R-:W-:Y:S01]  /*12400*/  SHF.R.S32.HI R11, RZ, 0x1f, R7 ;  /* 0x0000001fff0b7819 */ /* 0x000fe20000011407 */
[----:B------:R-:W-:Y:S01]  /*12410*/  ULDC.64 UR4, c[0x0][0xb88] ;  /* 0x0002e20000047ab9 */ /* 0x000fe20000000a00 */
        /* <DEDUP_REMOVED lines=9> */
[----:B------:R-:W-:Y:S01]  /*124b0*/  SHFL.IDX PT, R44, R6, RZ, 0x1c1f ;  /* 0x001c1fff062c7589 */ /* 0x000fe200000e0000 */
[----:B------:R-:W-:Y:S01]  /*124c0*/  IADD3 R7, P2, R20, 0x1800, RZ ;  /* 0x0000180014077810 */ /* 0x000fe20007f5e0ff */
[----:B------:R-:W-:Y:S01]  /*124d0*/  IMAD R4, R52, 0xc0, R14 ;  /* 0x000000c034047824 */ /* 0x000fe200078e020e */
[----:B------:R-:W-:Y:S01]  /*124e0*/  IADD3 R13, P3, R20, 0x3000, RZ ;  /* 0x00003000140d7810 */ /* 0x000fe20007f7e0ff */
[----:B------:R-:W0:Y:S01]  /*124f0*/  SHFL.IDX PT, R45, R10, RZ, 0x1c1f ;  /* 0x001c1fff0a2d7589 */ /* 0x000e2200000e0000 */
[----:B------:R-:W-:Y:S01]  /*12500*/  LOP3.LUT P0, RZ, R26, 0x3, RZ, 0xc0, !PT ;  /* 0x000000031aff7812 */ /* 0x000fe2000780c0ff */
[----:B------:R-:W-:Y:S02]  /*12510*/  ULDC.64 UR4, c[0x0][0xaa0] ;  /* 0x0002a80000047ab9 */ /* 0x000fe40000000a00 */
[----:B------:R-:W-:Y:S04]  /*12520*/  SHFL.IDX PT, R46, R6, 0x1, 0x1c1f ;  /* 0x003c1f00062e7f89 */ /* 0x000fe800000e0000 */
[----:B------:R-:W1:Y:S01]  /*12530*/  SHFL.IDX PT, R47, R10, 0x1, 0x1c1f ;  /* 0x003c1f000a2f7f89 */ /* 0x000e6200000e0000 */
[----:B------:R-:W-:Y:S01]  /*12540*/  IMAD.X R9, RZ, RZ, R21, P2 ;  /* 0x000000ffff097224 */ /* 0x000fe200010e0615 */
[C---:B------:R-:W-:Y:S01]  /*12550*/  ISETP.GE.OR P2, PT, R4.reuse, R43, P0 ;  /* 0x0000002b0400720c */ /* 0x040fe20000746670 */
[----:B------:R-:W-:Y:S01]  /*12560*/  VIADD R4, R4, 0x8 ;  /* 0x0000000804047836 */ /* 0x000fe20000000000 */
[----:B------:R-:W-:-:S04]  /*12570*/  LOP3.LUT R12, R13, 0x180, RZ, 0xc0, !PT ;  /* 0x000001800d0c7812 */ /* 0x000fc800078ec0ff */
[----:B------:R-:W-:Y:S02]  /*12580*/  ISETP.GE.OR P0, PT, R4, R43, P0 ;  /* 0x0000002b0400720c */ /* 0x000fe40000706670 */
[----:B------:R-:W-:Y:S02]  /*12590*/  LOP3.LUT R8, R7, 0x180, RZ, 0xc0, !PT ;  /* 0x0000018007087812 */ /* 0x000fe400078ec0ff */
[----:B------:R-:W-:Y:S02]  /*125a0*/  SHF.R.U64 R12, R12, 0x3, RZ ;  /* 0x000000030c0c7819 */ /* 0x000fe400000012ff */
[----:B------:R-:W-:Y:S02]  /*125b0*/  SHF.R.U64 R8, R8, 0x3, RZ ;  /* 0x0000000308087819 */ /* 0x000fe400000012ff */
[----:B------:R-:W-:Y:S01]  /*125c0*/  LOP3.LUT R12, R12, R13, RZ, 0x3c, !PT ;  /* 0x0000000d0c0c7212 */ /* 0x000fe200078e3cff */
[----:B------:R-:W-:Y:S01]  /*125d0*/  IMAD.X R13, RZ, RZ, R21, P3 ;  /* 0x000000ffff0d7224 */ /* 0x000fe200018e0615 */
[----:B0-----:R0:W-:Y:S01]  /*125e0*/  @!P2 ST.E desc[UR42][R44.64], R0 ;  /* 0x000000002c00a985 */ /* 0x0011e2000c10192a */
[----:B------:R-:W-:-:S02]  /*125f0*/  LOP3.LUT R8, R8, R7, RZ, 0x3c, !PT ;  /* 0x0000000708087212 */ /* 0x000fc400078e3cff */
[C---:B------:R-:W-:Y:S02]  /*12600*/  IADD3 R5, P3, R20.reuse, 0x7800, RZ ;  /* 0x0000780014057810 */ /* 0x040fe40007f7e0ff */
[----:B------:R-:W-:Y:S01]  /*12610*/  LOP3.LUT R7, R20, 0x180, RZ, 0xc0, !PT ;  /* 0x0000018014077812 */ /* 0x000fe200078ec0ff */
[----:B-1----:R1:W-:Y:S01]  /*12620*/  @!P0 ST.E desc[UR42][R46.64], R3 ;  /* 0x000000032e008985 */ /* 0x0023e2000c10192a */
[----:B------:R-:W-:Y:S01]  /*12630*/  LOP3.LUT R4, R5, 0x180, RZ, 0xc0, !PT ;  /* 0x0000018005047812 */ /* 0x000fe200078ec0ff */
[----:B------:R-:W-:Y:S01]  /*12640*/  IMAD R41, R41, UR4, RZ ;  /* 0x0000000429297c24 */ /* 0x000fe2000f8e02ff */
[----:B------:R-:W-:Y:S01]  /*12650*/  SHF.R.U64 R7, R7, 0x3, RZ ;  /* 0x0000000307077819 */ /* 0x000fe200000012ff */
[----:B0-----:R-:W-:Y:S01]  /*12660*/  IMAD R0, R54, 0x60, R53 ;  /* 0x0000006036007824 */ /* 0x001fe200078e0235 */
[----:B-1----:R-:W0:Y:S01]  /*12670*/  @P1 LDC R47, c[0x0][0xbf0] ;  /* 0x0002fc00ff2f1b82 */ /* 0x002e220000000800 */
[----:B------:R-:W-:Y:S01]  /*12680*/  SHF.R.U64 R4, R4, 0x3, RZ ;  /* 0x0000000304047819 */ /* 0x000fe200000012ff */
[C---:B------:R-:W-:Y:S01]  /*12690*/  IMAD R45, R40.reuse, UR5, R41 ;  /* 0x00000005282d7c24 */ /* 0x040fe2000f8e0229 */
[----:B------:R-:W-:Y:S01]  /*126a0*/  LOP3.LUT R20, R7, R20, RZ, 0x3c, !PT ;  /* 0x0000001407147212 */ /* 0x000fe200078e3cff */
[----:B------:R-:W-:Y:S01]  /*126b0*/  IMAD.WIDE.U32 R40, R40, UR4, RZ ;  /* 0x0000000428287c25 */ /* 0x000fe2000f8e00ff */
[----:B------:R-:W-:Y:S01]  /*126c0*/  LOP3.LUT R36, R4, R5, RZ, 0x3c, !PT ;  /* 0x0000000504247212 */ /* 0x000fe200078e3cff */
[----:B------:R-:W-:Y:S01]  /*126d0*/  ULDC.64 UR4, c[0x0][0xae8] ;  /* 0x0002ba0000047ab9 */ /* 0x000fe20000000a00 */
[----:B------:R-:W5:Y:S01]  /*126e0*/  LD.E.128 R8, desc[UR42][R8.64] ;  /* 0x0000002a08087980 */ /* 0x000f62000c101d00 */
[----:B------:R-:W-:-:S03]  /*126f0*/  IMAD.X R37, RZ, RZ, R21, P3 ;  /* 0x000000ffff257224 */ /* 0x000fc600018e0615 */
[----:B------:R1:W5:Y:S01]  /*12700*/  LD.E.128 R4, desc[UR42][R20.64] ;  /* 0x0000002a14047980 */ /* 0x000362000c101d00 */
[----:B------:R-:W-:-:S03]  /*12710*/  IMAD R49, R49, UR4, RZ ;  /* 0x0000000431317c24 */ /* 0x000fc6000f8e02ff */
[----:B------:R-:W5:Y:S04]  /*12720*/  LD.E.128 R12, desc[UR42][R12.64] ;  /* 0x0000002a0c0c7980 */ /* 0x000f68000c101d00 */
[----:B------:R-:W5:Y:S01]  /*12730*/  LD.E.128 R24, desc[UR42][R24.64] ;  /* 0x0000002a18187980 */ /* 0x000f62000c101d00 */
[----:B-1----:R-:W-:Y:S02]  /*12740*/  IMAD.MOV.U32 R20, RZ, RZ, R40 ;  /* 0x000000ffff147224 */ /* 0x002fe400078e0028 */
[----:B------:R-:W-:Y:S01]  /*12750*/  IMAD R40, R52, 0xc0, R0 ;  /* 0x000000c034287824 */ /* 0x000fe200078e0200 */
[----:B------:R-:W5:Y:S01]  /*12760*/  LD.E.128 R32, desc[UR42][R32.64] ;  /* 0x0000002a20207980 */ /* 0x000f62000c101d00 */
[----:B------:R-:W-:Y:S02]  /*12770*/  IMAD.IADD R21, R41, 0x1, R45 ;  /* 0x0000000129157824 */ /* 0x000fe400078e022d */
[----:B------:R-:W-:Y:S01]  /*12780*/  @P1 IMAD.HI.U32 R0, R40, R51, RZ ;  /* 0x0000003328001227 */ /* 0x000fe200078e00ff */
[----:B------:R-:W5:Y:S03]  /*12790*/  LD.E.128 R36, desc[UR42][R36.64] ;  /* 0x0000002a24247980 */ /* 0x000f66000c101d00 */
[C---:B------:R-:W-:Y:S01]  /*127a0*/  IMAD R49, R78.reuse, UR5, R49 ;  /* 0x000000054e317c24 */ /* 0x040fe2000f8e0231 */
[----:B------:R-:W-:Y:S01]  /*127b0*/  @!PT LDS RZ, [RZ] ;  /* 0x00000000fffff984 */ /* 0x000fe20000000800 */
[----:B------:R-:W-:Y:S01]  /*127c0*/  @!PT LDS RZ, [RZ] ;  /* 0x00000000fffff984 */ /* 0x000fe20000000800 */
[----:B------:R-:W-:Y:S01]  /*127d0*/  @!PT LDS RZ, [RZ] ;  /* 0x00000000fffff984 */ /* 0x000fe20000000800 */
[----:B------:R-:W-:Y:S01]  /*127e0*/  @!PT LDS RZ, [RZ] ;  /* 0x00000000fffff984 */ /* 0x000fe20000000800 */
[----:B------:R1:W-:Y:S06]  /*127f0*/  MEMBAR.ALL.CTA ;  /* 0x0000000000007992 */ /* 0x0003ec0000008000 */
[----:B-1----:R-:W1:Y:S01]  /*12800*/  FENCE.VIEW.ASYNC.S ;  /* 0x00000000000073c6 */ /* 0x002e620000000000 */
[----:B------:R-:W-:Y:S01]  /*12810*/  IMAD.WIDE.U32 R20, R78, UR4, R20 ;  /* 0x000000044e147c25 */ /* 0x000fe2000f8e0014 */
[----:B------:R-:W-:-:S03]  /*12820*/  ULDC.64 UR4, c[0x0][0xaf0] ;  /* 0x0002bc0000047ab9 */ /* 0x000fc60000000a00 */
[----:B------:R-:W-:Y:S01]  /*12830*/  IMAD.MOV.U32 R3, RZ, RZ, R40 ;  /* 0x000000ffff037224 */ /* 0x000fe200078e0028 */
[----:B0-----:R-:W-:Y:S01]  /*12840*/  @P1 SHF.R.U32.HI R3, RZ, R47, R0 ;  /* 0x0000002fff031219 */ /* 0x001fe20000011600 */
[----:B------:R-:W-:Y:S02]  /*12850*/  IMAD R41, R48, UR4, RZ ;  /* 0x0000000430297c24 */ /* 0x000fe4000f8e02ff */
[----:B------:R-:W-:Y:S01]  /*12860*/  IMAD.IADD R21, R21, 0x1, R49 ;  /* 0x0000000115157824 */ /* 0x000fe200078e0231 */
[----:B------:R-:W-:Y:S01]  /*12870*/  SHF.R.S32.HI R0, RZ, 0x1f, R3 ;  /* 0x0000001fff007819 */ /* 0x000fe20000011403 */
[C---:B------:R-:W-:Y:S02]  /*12880*/  IMAD R41, R50.reuse, UR5, R41 ;  /* 0x0000000532297c24 */ /* 0x040fe4000f8e0229 */
[----:B------:R-:W-:Y:S01]  /*12890*/  IMAD.WIDE.U32 R50, R50, UR4, R20 ;  /* 0x0000000432327c25 */ /* 0x000fe2000f8e0014 */
[----:B------:R-:W-:-:S03]  /*128a0*/  ULDC.64 UR4, c[0x0][0xae0] ;  /* 0x0002b80000047ab9 */ /* 0x000fc60000000a00 */
[----:B------:R-:W-:Y:S02]  /*128b0*/  IMAD.MOV R21, RZ, RZ, -R3 ;  /* 0x000000ffff157224 */ /* 0x000fe400078e0a03 */
[----:B------:R-:W-:Y:S02]  /*128c0*/  IMAD.IADD R51, R51, 0x1, R41 ;  /* 0x0000000133337824 */ /* 0x000fe400078e0229 */
[----:B------:R-:W-:Y:S02]  /*128d0*/  IMAD R0, R0, UR4, RZ ;  /* 0x0000000400007c24 */ /* 0x000fe4000f8e02ff */
[----:B------:R-:W-:Y:S02]  /*128e0*/  IMAD R41, R42, R21, R40 ;  /* 0x000000152a297224 */ /* 0x000fe400078e0228 */
[C---:B------:R-:W-:Y:S02]  /*128f0*/  IMAD R45, R3.reuse, UR5, R0 ;  /* 0x00000005032d7c24 */ /* 0x040fe4000f8e0200 */
[----:B------:R-:W-:Y:S01]  /*12900*/  IMAD.WIDE.U32 R20, R3, UR4, R50 ;  /* 0x0000000403147c25 */ /* 0x000fe2000f8e0032 */
[----:B------:R-:W-:Y:S01]  /*12910*/  SHF.R.S32.HI R0, RZ, 0x1f, R41 ;  /* 0x0000001fff007819 */ /* 0x000fe20000011429 */
[----:B------:R-:W-:-:S02]  /*12920*/  ULDC.64 UR4, c[0x0][0xad8] ;  /* 0x0002b60000047ab9 */ /* 0x000fc40000000a00 */
[----:B------:R-:W-:Y:S02]  /*12930*/  IMAD.IADD R21, R21, 0x1, R45 ;  /* 0x0000000115157824 */ /* 0x000fe400078e022d */
[----:B------:R-:W-:Y:S02]  /*12940*/  IMAD R0, R0, UR4, RZ ;  /* 0x0000000400007c24 */ /* 0x000fe4000f8e02ff */
[----:B------:R-:W-:-:S04]  /*12950*/  IMAD.WIDE.U32 R20, R41, UR4, R20 ;  /* 0x0000000429147c25 */ /* 0x000fc8000f8e0014 */
[----:B------:R-:W-:Y:S01]  /*12960*/  IMAD R3, R41, UR5, R0 ;  /* 0x0000000529037c24 */ /* 0x000fe2000f8e0200 */
[----:B------:R-:W-:Y:S01]  /*12970*/  ULDC.64 UR4, c[0x0][0xa80] ;  /* 0x0002a00000047ab9 */ /* 0x000fe20000000a00 */
[----:B------:R-:W-:Y:S01]  /*12980*/  IMAD R48, R52, 0xc0, R53 ;  /* 0x000000c034307824 */ /* 0x000fe200078e0235 */
[----:B------:R-:W-:Y:S01]  /*12990*/  LEA R42, P0, R20, UR4, 0x1 ;  /* 0x00000004142a7c11 */ /* 0x000fe2000f8008ff */
[----:B------:R-:W-:-:S05]  /*129a0*/  IMAD.IADD R3, R21, 0x1, R3 ;  /* 0x0000000115037824 */ /* 0x000fca00078e0203 */
[----:B------:R-:W-:Y:S02]  /*129b0*/  LEA.HI.X R3, R20, UR5, R3, 0x1, P0 ;  /* 0x0000000514037c11 */ /* 0x000fe400080f0c03 */
[----:B------:R-:W-:Y:S01]  /*129c0*/  ISETP.GE.AND P0, PT, R48, R43, PT ;  /* 0x0000002b3000720c */ /* 0x000fe20003f06270 */
[----:B------:R-:W-:Y:S02]  /*129d0*/  VIADD R0, R2, 0x2d820 ;  /* 0x0002d82002007836 */ /* 0x000fe40000000000 */
[----:B------:R-:W-:-:S03]  /*129e0*/  VIADD R51, R28, 0x40 ;  /* 0x000000401c337836 */ /* 0x000fc60000000000 */
[----:B------:R-:W-:Y:S01]  /*129f0*/  PRMT R0, RZ, 0x654, R0 ;  /* 0x00000654ff007816 */ /* 0x000fe20000000000 */
[----:B------:R-:W-:Y:S01]  /*12a00*/  VIADD R49, R28, 0x20 ;  /* 0x000000201c317836 */ /* 0x000fe20000000000 */
[----:B-1----:R0:W1:Y:S02]  /*12a10*/  SHFL.IDX PT, R40, R42, RZ, 0x1c1f ;  /* 0x001c1fff2a287589 */ /* 0x00206400000e0000 */
[----:B------:R0:W-:Y:S02]  /*12a20*/  SYNCS.ARRIVE.TRANS64.RED.A1T0 RZ, [R0+URZ], RZ ;  /* 0x000000ff00ff79a7 */ /* 0x0001e4000810043f */
[----:B------:R0:W2:Y:S01]  /*12a30*/  SHFL.IDX PT, R41, R3, RZ, 0x1c1f ;  /* 0x001c1fff03297589 */ /* 0x0000a200000e0000 */
[----:B------:R-:W-:Y:S02]  /*12a40*/  SHF.R.S32.HI R50, RZ, 0x1f, R51 ;  /* 0x0000001fff327819 */ /* 0x000fe40000011433 */
[----:B------:R-:W-:Y:S01]  /*12a50*/  SHF.R.S32.HI R52, RZ, 0x1f, R49 ;  /* 0x0000001fff347819 */ /* 0x000fe20000011431 */
[----:B------:R-:W-:Y:S06]  /*12a60*/  @P0 BRA `(.L_x_527) ;  /* 0x0000000000300947 */ /* 0x000fec0003800000 */
[----:B------:R-:W-:Y:S02]  /*12a70*/  ULDC UR4, c[0x0][0xac8] ;  /* 0x0002b20000047ab9 */ /* 0x000fe40000000800 */
[----:B------:R-:W-:Y:S02]  /*12a80*/  ISETP.GE.AND P1, PT, R49, UR4, PT ;  /* 0x0000000431007c0c */ /* 0x000fe4000bf26270 */
[----:B------:R-:W-:Y:S02]  /*12a90*/  ISETP.GE.AND P2, PT, R51, UR4, PT ;  /* 0x0000000433007c0c */ /* 0x000fe4000bf46270 */
[----:B------:R-:W-:-:S09]  /*12aa0*/  ISETP.GE.AND P0, PT, R28, UR4, PT ;  /* 0x000000041c007c0c */ /* 0x000fd2000bf06270 */
[-C--:B-1----:R-:W-:Y:S02]  /*12ab0*/  @!P1 LEA R44, P3, R49, R40.reuse, 0x1 ;  /* 0x00000028312c9211 */ /* 0x082fe400078608ff */
[----:B------:R-:W-:Y:S02]  /*12ac0*/  @!P2 LEA R46, P4, R51, R40, 0x1 ;  /* 0x00000028332ea211 */ /* 0x000fe400078808ff */
[----:B--2---:R-:W-:Y:S01]  /*12ad0*/  @!P0 IMAD.WIDE R20, R28, 0x2, R40 ;  /* 0x000000021c148825 */ /* 0x004fe200078e0228 */
[-C--:B------:R-:W-:Y:S02]  /*12ae0*/  @!P1 LEA.HI.X R45, R49, R41.reuse, R52, 0x1, P3 ;  /* 0x00000029312d9211 */ /* 0x080fe400018f0c34 */
[----:B------:R-:W-:Y:S02]  /*12af0*/  @!P2 LEA.HI.X R47, R51, R41, R50, 0x1, P4 ;  /* 0x00000029332fa211 */ /* 0x000fe400020f0c32 */
[----:B-----5:R3:W-:Y:S04]  /*12b00*/  @!P0 ST.E.128 desc[UR42][R20.64], R4 ;  /* 0x0000000414008985 */ /* 0x0207e8000c101d2a */
[----:B------:R3:W-:Y:S04]  /*12b10*/  @!P1 ST.E.128 desc[UR42][R44.64], R12 ;  /* 0x0000000c2c009985 */ /* 0x0007e8000c101d2a */
[----:B------:R3:W-:Y:S02]  /*12b20*/  @!P2 ST.E.128 desc[UR42][R46.64], R32 ;  /* 0x000000202e00a985 */ /* 0x0007e4000c101d2a */
.L_x_527:
[----:B------:R-:W-:Y:S05]  /*12b30*/  BSYNC B1 ;  /* 0x0000000000017941 */ /* 0x000fea0003800000 */
.L_x_526:
[----:B0-----:R-:W-:Y:S01]  /*12b40*/  VIADD R0, R48, 0x60 ;  /* 0x0000006030007836 */ /* 0x001fe20000000000 */
[----:B---3-5:R0:W3:Y:S04]  /*12b50*/  SHFL.IDX PT, R7, R3, 0x1, 0x1c1f ;  /* 0x003c1f0003077f89 */ /* 0x0280e800000e0000 */
[----:B------:R-:W-:Y:S01]  /*12b60*/  ISETP.GE.AND P0, PT, R0, R43, PT ;  /* 0x0000002b0000720c */ /* 0x000fe20003f06270 */
[----:B------:R0:W4:-:S12]  /*12b70*/  SHFL.IDX PT, R6, R42, 0x1, 0x1c1f ;  /* 0x003c1f002a067f89 */ /* 0x00011800000e0000 */
[----:B0-----:R-:W-:Y:S05]  /*12b80*/  @P0 BRA `(.L_x_528) ;  /* 0x0000000800e40947 */ /* 0x001fea0003800000 */
[----:B------:R-:W-:Y:S02]  /*12b90*/  ULDC UR4, c[0x0][0xac8] ;  /* 0x0002b20000047ab9 */ /* 0x000fe40000000800 */
[----:B------:R-:W-:Y:S02]  /*12ba0*/  ISETP.GE.AND P2, PT, R49, UR4, PT ;  /* 0x0000000431007c0c */ /* 0x000fe4000bf46270 */
[----:B------:R-:W-:-:S11]  /*12bb0*/  ISETP.GE.AND P1, PT, R28, UR4, PT ;  /* 0x000000041c007c0c */ /* 0x000fd6000bf26270 */
[C---:B----4-:R-:W-:Y:S02]  /*12bc0*/  @!P2 LEA R12, P0, R49.reuse, R6, 0x1 ;  /* 0x00000006310ca211 */ /* 0x050fe400078008ff */
[----:B---3--:R-:W-:Y:S02]  /*12bd0*/  @!P1 IMAD.WIDE R4, R28, 0x2, R6 ;  /* 0x000000021c049825 */ /* 0x008fe400078e0206 */
[----:B------:R-:W-:Y:S02]  /*12be0*/  @!P2 LEA.HI.X R13, R49, R7, R52, 0x1, P0 ;  /* 0x00000007310da211 */ /* 0x000fe400000f0c34 */
[----:B------:R-:W-:Y:S01]  /*12bf0*/  ISETP.GE.AND P0, PT, R51, UR4, PT ;  /* 0x0000000433007c0c */ /* 0x000fe2000bf06270 */
[----:B------:R0:W-:Y:S04]  /*12c00*/  @!P1 ST.E.128 desc[UR42][R4.64], R8 ;  /* 0x0000000804009985 */ /* 0x0001e8000c101d2a */
[----:B------:R0:W-:Y:S08]  /*12c10*/  @!P2 ST.E.128 desc[UR42][R12.64], R24 ;  /* 0x000000180c00a985 */ /* 0x0001f0000c101d2a */
[----:B------:R-:W-:Y:S05]  /*12c20*/  @P0 BRA `(.L_x_528) ;  /* 0x0000000800bc0947 */ /* 0x000fea0003800000 */
[----:B0-----:R-:W-:-:S04]  /*12c30*/  LEA R4, P0, R51, R6, 0x1 ;  /* 0x0000000633047211 */ /* 0x001fc800078008ff */
[----:B------:R-:W-:-:S05]  /*12c40*/  LEA.HI.X R5, R51, R7, R50, 0x1, P0 ;  /* 0x0000000733057211 */ /* 0x000fca00000f0c32 */
[----:B------:R0:W-:Y:S01]  /*12c50*/  ST.E.128 desc[UR42][R4.64], R36 ;  /* 0x0000002404007985 */ /* 0x0001e2000c101d2a */
[----:B------:R-:W-:Y:S05]  /*12c60*/  BRA `(.L_x_528) ;  /* 0x0000000800ac7947 */ /* 0x000fea0003800000 */
.L_x_524:
[----:B------:R-:W2:Y:S01]  /*12c70*/  LDL.LU R6, [R1+0x8c] ;  /* 0x00008c0001067983 */ /* 0x000ea20000300800 */
[----:B------:R-:W-:Y:S01]  /*12c80*/  ULDC.64 UR4, c[0x0][0xc00] ;  /* 0x0003000000047ab9 */ /* 0x000fe20000000a00 */
[----:B------:R-:W-:Y:S01]  /*12c90*/  IMAD.MOV.U32 R0, RZ, RZ, RZ ;  /* 0x000000ffff007224 */ /* 0x000fe200078e00ff */
[----:B------:R-:W3:Y:S01]  /*12ca0*/  LDC R21, c[0x0][0xbe8] ;  /* 0x0002fa00ff157b82 */ /* 0x000ee20000000800 */
[----:B------:R-:W4:Y:S01]  /*12cb0*/  LDL.LU R3, [R1+0x90] ;  /* 0x0000900001037983 */ /* 0x000f220000300800 */
[----:B------:R-:W-:-:S04]  /*12cc0*/  ISETP.NE.U32.AND P0, PT, RZ, UR4, PT ;  /* 0x00000004ff007c0c */ /* 0x000fc8000bf05070 */
[----:B------:R-:W-:Y:S02]  /*12cd0*/  ISETP.NE.AND.EX P0, PT, RZ, UR5, PT, P0 ;  /* 0x00000005ff007c0c */ /* 0x000fe4000bf05300 */
[----:B--2---:R-:W-:-:S04]  /*12ce0*/  IADD3 R4, P1, R6, UR4, RZ ;  /* 0x0000000406047c10 */ /* 0x004fc8000ff3e0ff */
[----:B----4-:R-:W-:Y:S01]  /*12cf0*/  IADD3.X R5, R3, UR5, RZ, P1, !PT ;  /* 0x0000000503057c10 */ /* 0x010fe20008ffe4ff */
[----:B------:R-:W-:Y:S02]  /*12d00*/  ULDC.64 UR4, c[0x0][0xc08] ;  /* 0x0003020000047ab9 */ /* 0x000fe40000000a00 */
[----:B------:R-:W-:-:S04]  /*12d10*/  ISETP.NE.U32.AND P1, PT, RZ, UR4, PT ;  /* 0x00000004ff007c0c */ /* 0x000fc8000bf25070 */
[----:B------:R2:W5:Y:S01]  /*12d20*/  @P0 LDG.E R0, desc[UR42][R4.64] ;  /* 0x0000002a04000981 */ /* 0x000562000c1e1900 */
[----:B------:R-:W-:Y:S01]  /*12d30*/  ISETP.NE.AND.EX P1, PT, RZ, UR5, PT, P1 ;  /* 0x00000005ff007c0c */ /* 0x000fe2000bf25310 */
[----:B------:R-:W1:-:S12]  /*12d40*/  S2R R9, SR_TID.X ;  /* 0x0000000000097919 */ /* 0x000e580000002100 */
[----:B------:R-:W-:Y:S01]  /*12d50*/  @P1 IADD3 R6, P2, R6, UR4, RZ ;  /* 0x0000000406061c10 */ /* 0x000fe2000ff5e0ff */
[----:B------:R-:W-:Y:S02]  /*12d60*/  ULDC UR4, c[0x0][0xa88] ;  /* 0x0002a20000047ab9 */ /* 0x000fe40000000800 */
[----:B------:R-:W-:Y:S01]  /*12d70*/  IMAD.U32 R8, RZ, RZ, UR4 ;  /* 0x00000004ff087e24 */ /* 0x000fe2000f8e00ff */
[----:B------:R-:W-:-:S05]  /*12d80*/  @P1 IADD3.X R7, R3, UR5, RZ, P2, !PT ;  /* 0x0000000503071c10 */ /* 0x000fca00097fe4ff */
[----:B------:R2:W5:Y:S01]  /*12d90*/  @P1 LDG.E R8, desc[UR42][R6.64] ;  /* 0x0000002a06081981 */ /* 0x000562000c1e1900 */
[----:B---3--:R-:W-:Y:S01]  /*12da0*/  ISETP.NE.AND P2, PT, R21, 0x1, PT ;  /* 0x000000011500780c */ /* 0x008fe20003f45270 */
[----:B-1----:R-:W-:-:S12]  /*12db0*/  VIADD R28, R9, 0xffffff80 ;  /* 0xffffff80091c7836 */ /* 0x002fd80000000000 */
[----:B------:R-:W1:Y:S01]  /*12dc0*/  @P2 LDC R20, c[0x0][0xbec] ;  /* 0x0002fb00ff142b82 */ /* 0x000e620000000800 */
[----:B------:R-:W-:-:S07]  /*12dd0*/  ISETP.GE.AND P3, PT, R28, 0xc0, PT ;  /* 0x000000c01c00780c */ /* 0x000fce0003f66270 */
[----:B------:R-:W3:Y:S01]  /*12de0*/  @P2 LDC R25, c[0x0][0xbf0] ;  /* 0x0002fc00ff192b82 */ /* 0x000ee20000000800 */
[----:B--2---:R-:W-:Y:S05]  /*12df0*/  @P1 BRA `(.L_x_529) ;  /* 0x0000000000101947 */ /* 0x004fea0003800000 */
[----:B------:R-:W-:Y:S05]  /*12e00*/  @!P0 BRA `(.L_x_529) ;  /* 0x00000000000c8947 */ /* 0x000fea0003800000 */
[----:B------:R-:W2:Y:S04]  /*12e10*/  LDG.E R3, desc[UR42][R4.64] ;  /* 0x0000002a04037981 */ /* 0x000ea8000c1e1900 */
[----:B-----5:R-:W2:Y:S02]  /*12e20*/  LDG.E R8, desc[UR42][R4.64+0x4] ;  /* 0x0000042a04087981 */ /* 0x020ea4000c1e1900 */
[----:B--2---:R-:W-:-:S07]  /*12e30*/  IMAD.IADD R8, R8, 0x1, -R3 ;  /* 0x0000000108087824 */ /* 0x004fce00078e0a03 */
.L_x_529:
[----:B------:R-:W2:Y:S04]  /*12e40*/  LDL.LU R4, [R1+0x94] ;  /* 0x0000940001047983 */ /* 0x000ea80000300800 */
[----:B------:R-:W4:Y:S04]  /*12e50*/  LDL.LU R3, [R1+0x9c] ;  /* 0x00009c0001037983 */ /* 0x000f280000300800 */
[----:B------:R-:W3:Y:S04]  /*12e60*/  LDL R24, [R1+0x88] ;  /* 0x0000880001187983 */ /* 0x000ee80000100800 */
[----:B------:R0:W5:Y:S01]  /*12e70*/  LDL R26, [R1+0x98] ;  /* 0x00009800011a7983 */ /* 0x0001620000100800 */
[----:B------:R-:W-:Y:S01]  /*12e80*/  BSSY B1, `(.L_x_530) ;  /* 0x000002d000017945 */ /* 0x000fe20003800000 */
[----:B-----5:R-:W-:-:S02]  /*12e90*/  SHF.R.S32.HI R11, RZ, 0x1f, R0 ;  /* 0x0000001fff0b7819 */ /* 0x020fc40000011400 */
[----:B--2---:R-:W-:Y:S02]  /*12ea0*/  SEL R13, R4, RZ, !P0 ;  /* 0x000000ff040d7207 */ /* 0x004fe40004000000 */
[----:B----4-:R-:W-:Y:S02]  /*12eb0*/  SEL R12, R3, RZ, !P0 ;  /* 0x000000ff030c7207 */ /* 0x010fe40004000000 */
[----:B---3--:R-:W-:Y:S01]  /*12ec0*/  SHF.R.S32.HI R10, RZ, 0x1f, R24 ;  /* 0x0000001fff0a7819 */ /* 0x008fe20000011418 */
[----:B0-----:R-:W-:Y:S06]  /*12ed0*/  @P3 BRA `(.L_x_531) ;  /* 0x00000000009c3947 */ /* 0x001fec0003800000 */
[----:B------:R-:W0:Y:S01]  /*12ee0*/  LDC R14, c[0x0][0xbe8] ;  /* 0x0002fa00ff0e7b82 */ /* 0x000e220000000800 */
[----:B------:R-:W-:-:S04]  /*12ef0*/  IMAD R3, R26, 0xc0, R9 ;  /* 0x000000c01a037824 */ /* 0x000fc800078e0209 */
[----:B------:R-:W-:Y:S02]  /*12f00*/  VIADD R9, R3, 0xffffff80 ;  /* 0xffffff8003097836 */ /* 0x000fe40000000000 */
[----:B0-----:R-:W-:-:S05]  /*12f10*/  IMAD R4, R8, R14, RZ ;  /* 0x0000000e08047224 */ /* 0x001fca00078e02ff */
[----:B------:R-:W-:-:S13]  /*12f20*/  ISETP.GE.AND P0, PT, R9, R4, PT ;  /* 0x000000040900720c */ /* 0x000fda0003f06270 */
[----:B------:R-:W-:Y:S05]  /*12f30*/  @P0 BRA `(.L_x_531) ;  /* 0x0000000000840947 */ /* 0x000fea0003800000 */
[----:B------:R-:W-:Y:S01]  /*12f40*/  ISETP.NE.AND P0, PT, R14, 0x1, PT ;  /* 0x000000010e00780c */ /* 0x000fe20003f05270 */
[----:B------:R-:W-:Y:S01]  /*12f50*/  ULDC.64 UR4, c[0x0][0xb90] ;  /* 0x0002e40000047ab9 */ /* 0x000fe20000000a00 */
[----:B------:R-:W-:Y:S01]  /*12f60*/  IMAD.MOV.U32 R4, RZ, RZ, R0 ;  /* 0x000000ffff047224 */ /* 0x000fe200078e0000 */
[----:B------:R-:W-:Y:S01]  /*12f70*/  MOV R3, R9 ;  /* 0x0000000900037202 */ /* 0x000fe20000000f00 */
[----:B------:R-:W-:Y:S02]  /*12f80*/  IMAD R7, R10, UR4, RZ ;  /* 0x000000040a077c24 */ /* 0x000fe4000f8e02ff */
[----:B------:R-:W-:Y:S02]  /*12f90*/  IMAD.MOV.U32 R5, RZ, RZ, R11 ;  /* 0x000000ffff057224 */ /* 0x000fe400078e000b */
[C---:B------:R-:W-:Y:S02]  /*12fa0*/  IMAD R7, R24.reuse, UR5, R7 ;  /* 0x0000000518077c24 */ /* 0x040fe4000f8e0207 */
[----:B------:R-:W-:Y:S01]  /*12fb0*/  IMAD.WIDE.U32 R4, R24, UR4, R4 ;  /* 0x0000000418047c25 */ /* 0x000fe2000f8e0004 */
[----:B------:R-:W-:-:S02]  /*12fc0*/  ULDC.64 UR4, c[0x0][0xb98] ;  /* 0x0002e60000047ab9 */ /* 0x000fc40000000a00 */
[----:B------:R-:W0:Y:S01]  /*12fd0*/  @P0 LDC R6, c[0x0][0xbec] ;  /* 0x0002fb00ff060b82 */ /* 0x000e220000000800 */
[----:B------:R-:W-:Y:S02]  /*12fe0*/  IMAD.IADD R5, R5, 0x1, R7 ;  /* 0x0000000105057824 */ /* 0x000fe400078e0207 */
[----:B------:R-:W-:-:S05]  /*12ff0*/  IMAD.WIDE.U32 R4, R13, UR4, R4 ;  /* 0x000000040d047c25 */ /* 0x000fca000f8e0004 */
[----:B------:R-:W2:Y:S01]  /*13000*/  @P0 LDC R15, c[0x0][0xbf0] ;  /* 0x0002fc00ff0f0b82 */ /* 0x000ea20000000800 */
[----:B0-----:R-:W-:-:S05]  /*13010*/  @P0 IMAD.HI.U32 R6, R9, R6, RZ ;  /* 0x0000000609060227 */ /* 0x001fca00078e00ff */
[----:B--2---:R-:W-:Y:S01]  /*13020*/  @P0 SHF.R.U32.HI R3, RZ, R15, R6 ;  /* 0x0000000fff030219 */ /* 0x004fe20000011606 */
[----:B------:R-:W-:-:S03]  /*13030*/  IMAD R6, R12, UR4, RZ ;  /* 0x000000040c067c24 */ /* 0x000fc6000f8e02ff */
[----:B------:R-:W-:Y:S01]  /*13040*/  IADD3 R4, P0, R3, R4, RZ ;  /* 0x0000000403047210 */ /* 0x000fe20007f1e0ff */
[----:B------:R-:W-:Y:S02]  /*13050*/  IMAD.MOV R7, RZ, RZ, -R3 ;  /* 0x000000ffff077224 */ /* 0x000fe400078e0a03 */
[----:B------:R-:W-:Y:S01]  /*13060*/  IMAD R6, R13, UR5, R6 ;  /* 0x000000050d067c24 */ /* 0x000fe2000f8e0206 */
[----:B------:R-:W-:Y:S01]  /*13070*/  ULDC.64 UR4, c[0x0][0xb88] ;  /* 0x0002e20000047ab9 */ /* 0x000fe20000000a00 */
[----:B------:R-:W-:Y:S01]  /*13080*/  IMAD R7, R14, R7, R9 ;  /* 0x000000070e077224 */ /* 0x000fe200078e0209 */
[----:B------:R-:W-:-:S04]  /*13090*/  SHF.R.S32.HI R9, RZ, 0x1f, R3 ;  /* 0x0000001fff097819 */ /* 0x000fc80000011403 */
        /* <DEDUP_REMOVED lines=11> */
.L_x_531:
[----:B------:R-:W-:Y:S05]  /*13150*/  BSYNC B1 ;  /* 0x0000000000017941 */ /* 0x000fea0003800000 */
.L_x_530:
[--C-:B------:R-:W-:Y:S01]  /*13160*/  SHF.R.S32.HI R14, RZ, 0x1f, R28.reuse ;  /* 0x0000001fff0e7819 */ /* 0x100fe2000001141c */
[----:B------:R-:W-:Y:S01]  /*13170*/  ULDC.64 UR4, c[0x0][0xaa0] ;  /* 0x0002a80000047ab9 */ /* 0x000fe20000000a00 */
[----:B------:R-:W-:Y:S01]  /*13180*/  SHF.R.S32.HI R27, RZ, 0x1f, R28 ;  /* 0x0000001fff1b7819 */ /* 0x000fe2000001141c */
[----:B0-----:R-:W-:Y:S01]  /*13190*/  IMAD R3, R11, UR4, RZ ;  /* 0x000000040b037c24 */ /* 0x001fe2000f8e02ff */
[-C--:B------:R-:W-:Y:S01]  /*131a0*/  LEA.HI R14, R14, R28.reuse, RZ, 0x2 ;  /* 0x0000001c0e0e7211 */ /* 0x080fe200078f10ff */
[----:B------:R-:W-:Y:S01]  /*131b0*/  IMAD.WIDE.U32 R4, R0, UR4, RZ ;  /* 0x0000000400047c25 */ /* 0x000fe2000f8e00ff */
[----:B------:R-:W-:Y:S02]  /*131c0*/  LEA.HI R27, R27, R28, RZ, 0x2 ;  /* 0x0000001c1b1b7211 */ /* 0x000fe400078f10ff */
[----:B------:R-:W-:Y:S01]  /*131d0*/  LOP3.LUT R14, R14, 0xfffffffc, RZ, 0xc0, !PT ;  /* 0xfffffffc0e0e7812 */ /* 0x000fe200078ec0ff */
[----:B------:R-:W-:Y:S01]  /*131e0*/  IMAD R3, R0, UR5, R3 ;  /* 0x0000000500037c24 */ /* 0x000fe2000f8e0203 */
[----:B------:R-:W-:Y:S01]  /*131f0*/  SHF.R.S32.HI R27, RZ, 0x2, R27 ;  /* 0x00000002ff1b7819 */ /* 0x000fe2000001141b */
[----:B------:R-:W-:-:S02]  /*13200*/  ULDC.64 UR4, c[0x0][0xae8] ;  /* 0x0002ba0000047ab9 */ /* 0x000fc40000000a00 */
[----:B------:R-:W-:Y:S02]  /*13210*/  IMAD.IADD R14, R28, 0x1, -R14 ;  /* 0x000000011c0e7824 */ /* 0x000fe400078e0a0e */
[----:B------:R-:W-:Y:S02]  /*13220*/  IMAD.IADD R5, R5, 0x1, R3 ;  /* 0x0000000105057824 */ /* 0x000fe400078e0203 */
[----:B------:R-:W-:Y:S02]  /*13230*/  IMAD R0, R14, 0x60, R27 ;  /* 0x000000600e007824 */ /* 0x000fe400078e021b */
[----:B------:R-:W-:Y:S02]  /*13240*/  IMAD R6, R10, UR4, RZ ;  /* 0x000000040a067c24 */ /* 0x000fe4000f8e02ff */
[----:B------:R-:W-:Y:S02]  /*13250*/  IMAD R9, R26, 0xc0, R0 ;  /* 0x000000c01a097824 */ /* 0x000fe400078e0200 */
[----:B------:R-:W-:-:S02]  /*13260*/  IMAD R7, R24, UR5, R6 ;  /* 0x0000000518077c24 */ /* 0x000fc4000f8e0206 */
[----:B-1----:R-:W-:-:S04]  /*13270*/  @P2 IMAD.HI.U32 R0, R9, R20, RZ ;  /* 0x0000001409002227 */ /* 0x002fc800078e00ff */
[----:B------:R-:W-:Y:S01]  /*13280*/  IMAD.WIDE.U32 R4, R24, UR4, R4 ;  /* 0x0000000418047c25 */ /* 0x000fe2000f8e0004 */
[----:B------:R-:W-:-:S03]  /*13290*/  ULDC.64 UR4, c[0x0][0xaf0] ;  /* 0x0002bc0000047ab9 */ /* 0x000fc60000000a00 */
[----:B------:R-:W-:Y:S01]  /*132a0*/  IMAD.MOV.U32 R3, RZ, RZ, R9 ;  /* 0x000000ffff037224 */ /* 0x000fe200078e0009 */
[----:B------:R-:W-:Y:S01]  /*132b0*/  @P2 SHF.R.U32.HI R3, RZ, R25, R0 ;  /* 0x00000019ff032219 */ /* 0x000fe20000011600 */
        /* <DEDUP_REMOVED lines=19> */
[----:B------:R-:W-:Y:S01]  /*133f0*/  IMAD.SHL.U32 R9, R14, 0x8, RZ ;  /* 0x000000080e097824 */ /* 0x000fe200078e00ff */
[C---:B------:R-:W-:Y:S01]  /*13400*/  LEA R0, P0, R4.reuse, UR4, 0x1 ;  /* 0x0000000404007c11 */ /* 0x040fe2000f8008ff */
[----:B------:R-:W-:Y:S01]  /*13410*/  IMAD.IADD R3, R5, 0x1, R3 ;  /* 0x0000000105037824 */ /* 0x000fe200078e0203 */
[----:B------:R-:W-:Y:S01]  /*13420*/  UMOV UR4, 0xffffffff ;  /* 0xffffffff00047882 */ /* 0x000fe20000000000 */
[C---:B------:R-:W-:Y:S02]  /*13430*/  VIADD R10, R9.reuse, 0x20 ;  /* 0x00000020090a7836 */ /* 0x040fe40000000000 */
[----:B------:R-:W-:Y:S01]  /*13440*/  VIADD R7, R9, 0x40 ;  /* 0x0000004009077836 */ /* 0x000fe20000000000 */
[----:B------:R-:W-:Y:S02]  /*13450*/  LEA.HI.X R4, R4, UR5, R3, 0x1, P0 ;  /* 0x0000000504047c11 */ /* 0x000fe400080f0c03 */
[----:B------:R-:W-:-:S02]  /*13460*/  SHF.R.S32.HI R20, RZ, 0x1f, R10 ;  /* 0x0000001fff147819 */ /* 0x000fc4000001140a */
[----:B------:R-:W-:Y:S01]  /*13470*/  SHF.R.S32.HI R24, RZ, 0x1f, R7 ;  /* 0x0000001fff187819 */ /* 0x000fe20000011407 */
[----:B------:R-:W-:Y:S06]  /*13480*/  BRA.DIV UR4, `(.L_x_532) ;  /* 0x0000007604d87947 */ /* 0x000fec000b800000 */
[----:B------:R0:W1:Y:S04]  /*13490*/  SHFL.IDX PT, R3, R4, RZ, 0x1c1f ;  /* 0x001c1fff04037589 */ /* 0x00006800000e0000 */
[----:B------:R0:W2:Y:S02]  /*134a0*/  SHFL.IDX PT, R14, R0, RZ, 0x1c1f ;  /* 0x001c1fff000e7589 */ /* 0x0000a400000e0000 */
.L_x_694:
[----:B------:R-:W-:Y:S01]  /*134b0*/  IMAD R21, R8, R21, RZ ;  /* 0x0000001508157224 */ /* 0x000fe200078e02ff */
[----:B------:R-:W-:Y:S01]  /*134c0*/  BSSY B1, `(.L_x_533) ;  /* 0x0000011000017945 */ /* 0x000fe20003800000 */
[----:B------:R-:W-:-:S05]  /*134d0*/  IMAD R6, R26, 0xc0, R27 ;  /* 0x000000c01a067824 */ /* 0x000fca00078e021b */
[----:B------:R-:W-:-:S13]  /*134e0*/  ISETP.GE.AND P0, PT, R6, R21, PT ;  /* 0x000000150600720c */ /* 0x000fda0003f06270 */
[----:B------:R-:W-:Y:S05]  /*134f0*/  @P0 BRA `(.L_x_534) ;  /* 0x0000000000340947 */ /* 0x000fea0003800000 */
[----:B------:R-:W-:Y:S02]  /*13500*/  ULDC UR4, c[0x0][0xac8] ;  /* 0x0002b20000047ab9 */ /* 0x000fe40000000800 */
[----:B------:R-:W-:Y:S02]  /*13510*/  ISETP.GE.AND P2, PT, R9, UR4, PT ;  /* 0x0000000409007c0c */ /* 0x000fe4000bf46270 */
[----:B------:R-:W-:Y:S02]  /*13520*/  ISETP.GE.AND P3, PT, R10, UR4, PT ;  /* 0x000000040a007c0c */ /* 0x000fe4000bf66270 */
[----:B------:R-:W-:-:S09]  /*13530*/  ISETP.GE.AND P4, PT, R7, UR4, PT ;  /* 0x0000000407007c0c */ /* 0x000fd2000bf86270 */
[----:B-1----:R-:W-:Y:S02]  /*13540*/  @!P2 IMAD.MOV.U32 R15, RZ, RZ, R3 ;  /* 0x000000ffff0fa224 */ /* 0x002fe400078e0003 */
[CC--:B--2---:R-:W-:Y:S02]  /*13550*/  @!P3 LEA R26, P0, R10.reuse, R14.reuse, 0x1 ;  /* 0x0000000e0a1ab211 */ /* 0x0c4fe400078008ff */
[----:B------:R-:W-:Y:S01]  /*13560*/  @!P4 LEA R32, P1, R7, R14, 0x1 ;  /* 0x0000000e0720c211 */ /* 0x000fe200078208ff */
[----:B------:R-:W-:Y:S01]  /*13570*/  @!P2 IMAD.WIDE R12, R9, 0x2, R14 ;  /* 0x00000002090ca825 */ /* 0x000fe200078e020e */
[-C--:B------:R-:W-:Y:S02]  /*13580*/  @!P3 LEA.HI.X R27, R10, R3.reuse, R20, 0x1, P0 ;  /* 0x000000030a1bb211 */ /* 0x080fe400000f0c14 */
[----:B------:R-:W-:Y:S02]  /*13590*/  @!P4 LEA.HI.X R33, R7, R3, R24, 0x1, P1 ;  /* 0x000000030721c211 */ /* 0x000fe400008f0c18 */
[----:B------:R3:W-:Y:S04]  /*135a0*/  @!P2 ST.E.128 desc[UR42][R12.64], RZ ;  /* 0x000000ff0c00a985 */ /* 0x0007e8000c101d2a */
[----:B------:R3:W-:Y:S04]  /*135b0*/  @!P3 ST.E.128 desc[UR42][R26.64], RZ ;  /* 0x000000ff1a00b985 */ /* 0x0007e8000c101d2a */
[----:B------:R3:W-:Y:S02]  /*135c0*/  @!P4 ST.E.128 desc[UR42][R32.64], RZ ;  /* 0x000000ff2000c985 */ /* 0x0007e4000c101d2a */
.L_x_534:
[----:B------:R-:W-:Y:S05]  /*135d0*/  BSYNC B1 ;  /* 0x0000000000017941 */ /* 0x000fea0003800000 */
.L_x_533:
[----:B------:R-:W-:-:S03]  /*135e0*/  UMOV UR4, 0xffffffff ;  /* 0xffffffff00047882 */ /* 0x000fc60000000000 */
[----:B------:R-:W-:Y:S05]  /*135f0*/  BRA.DIV UR4, `(.L_x_535) ;  /* 0x0000007604b07947 */ /* 0x000fea000b800000 */
[----:B-1----:R1:W4:Y:S04]  /*13600*/  SHFL.IDX PT, R3, R4, 0x1, 0x1c1f ;  /* 0x003c1f0004037f89 */ /* 0x00232800000e0000 */
[----:B--2---:R1:W2:Y:S02]  /*13610*/  SHFL.IDX PT, R14, R0, 0x1, 0x1c1f ;  /* 0x003c1f00000e7f89 */ /* 0x0042a400000e0000 */
.L_x_698:
[----:B01----:R-:W-:-:S05]  /*13620*/  VIADD R0, R6, 0x60 ;  /* 0x0000006006007836 */ /* 0x003fca0000000000 */
[----:B------:R-:W-:-:S13]  /*13630*/  ISETP.GE.AND P0, PT, R0, R21, PT ;  /* 0x000000150000720c */ /* 0x000fda0003f06270 */
[----:B------:R-:W-:Y:S05]  /*13640*/  @P0 BRA `(.L_x_528) ;  /* 0x0000000000340947 */ /* 0x000fea0003800000 */
[----:B------:R-:W-:Y:S02]  /*13650*/  ULDC UR4, c[0x0][0xac8] ;  /* 0x0002b20000047ab9 */ /* 0x000fe40000000800 */
[----:B------:R-:W-:Y:S02]  /*13660*/  ISETP.GE.AND P2, PT, R9, UR4, PT ;  /* 0x0000000409007c0c */ /* 0x000fe4000bf46270 */
[----:B------:R-:W-:Y:S02]  /*13670*/  ISETP.GE.AND P3, PT, R10, UR4, PT ;  /* 0x000000040a007c0c */ /* 0x000fe4000bf66270 */
[----:B------:R-:W-:-:S09]  /*13680*/  ISETP.GE.AND P4, PT, R7, UR4, PT ;  /* 0x0000000407007c0c */ /* 0x000fd2000bf86270 */
[----:B----4-:R-:W-:Y:S02]  /*13690*/  @!P2 IMAD.MOV.U32 R15, RZ, RZ, R3 ;  /* 0x000000ffff0fa224 */ /* 0x010fe400078e0003 */
        /* <DEDUP_REMOVED lines=8> */
.L_x_528:
[----:B------:R-:W-:Y:S05]  /*13720*/  BSYNC B0 ;  /* 0x0000000000007941 */ /* 0x000fea0003800000 */
.L_x_523:
[----:B------:R-:W-:Y:S02]  /*13730*/  ULDC UR4, c[0x0][0xc3c] ;  /* 0x00030f0000047ab9 */ /* 0x000fe40000000800 */
[----:B------:R-:W-:-:S13]  /*13740*/  ISETP.GE.AND P0, PT, R31, UR4, PT ;  /* 0x000000041f007c0c */ /* 0x000fda000bf06270 */
[----:B------:R-:W-:Y:S05]  /*13750*/  @!P0 BRA `(.L_x_536) ;  /* 0xfffffedc00688947 */ /* 0x000fea000383ffff */
[----:B------:R-:W-:Y:S05]  /*13760*/  BRA `(.L_x_394) ;  /* 0x0000006800487947 */ /* 0x000fea0003800000 */
.L_x_392:
        /* <DEDUP_REMOVED lines=16> */
.L_x_537:
        /* <DEDUP_REMOVED lines=32> */
[----:B------:R-:W0:Y:S02]  /*13a70*/  SHFL.IDX PT, R4, R7, 0x1f, 0x1f ;  /* 0x03e01f0007047f89 */ /* 0x000e2400000e0000 */
[----:B0-----:R-:W-:-:S04]  /*13a80*/  IMAD R4, R4, UR5, RZ ;  /* 0x0000000504047c24 */ /* 0x001fc8000f8e02ff */
[----:B------:R-:W-:Y:S01]  /*13a90*/  IMAD.MOV.U32 R3, RZ, RZ, R4 ;  /* 0x000000ffff037224 */ /* 0x000fe200078e0004 */
[----:B-1----:R-:W-:-:S13]  /*13aa0*/  ISETP.GT.AND P6, PT, R4, UR6, PT ;  /* 0x0000000604007c0c */ /* 0x002fda000bfc4270 */
[----:B------:R-:W-:Y:S05]  /*13ab0*/  @P6 BRA `(.L_x_539) ;  /* 0x00000000009c6947 */ /* 0x000fea0003800000 */
[----:B------:R-:W0:Y:S01]  /*13ac0*/  LDC R6, c[0x0][0xc3c] ;  /* 0x00030f00ff067b82 */ /* 0x000e220000000800 */
[----:B------:R-:W-:Y:S01]  /*13ad0*/  IMAD.MOV.U32 R4, RZ, RZ, R3 ;  /* 0x000000ffff047224 */ /* 0x000fe200078e0003 */
[----:B------:R-:W-:Y:S01]  /*13ae0*/  UMOV UR4, URZ ;  /* 0x0000003f00047c82 */ /* 0x000fe20008000000 */
[----:B------:R-:W-:Y:S01]  /*13af0*/  ULDC UR7, c[0x0][0xc3c] ;  /* 0x00030f0000077ab9 */ /* 0x000fe20000000800 */
[----:B------:R-:W-:-:S05]  /*13b00*/  ULDC UR5, c[0x0][0xc38] ;  /* 0x00030e0000057ab9 */ /* 0x000fca0000000800 */
.L_x_543:
[----:B------:R-:W-:Y:S01]  /*13b10*/  UIADD3 UR4, UR4, 0x1f, URZ ;  /* 0x0000001f04047890 */ /* 0x000fe2000fffe03f */
[----:B------:R-:W-:-:S05]  /*13b20*/  IMAD.U32 R19, RZ, RZ, UR7 ;  /* 0x00000007ff137e24 */ /* 0x000fca000f8e00ff */
        /* <DEDUP_REMOVED lines=10> */
.L_x_542:
[----:B------:R-:W-:Y:S05]  /*13bd0*/  BSYNC B0 ;  /* 0x0000000000007941 */ /* 0x000fea0003800000 */
.L_x_541:
[----:B0----5:R-:W0:Y:S02]  /*13be0*/  SHFL.UP PT, R2, R0, 0x1, RZ ;  /* 0x0420000000027989 */ /* 0x021e2400000e00ff */
        /* <DEDUP_REMOVED lines=20> */
.L_x_539:
[----:B------:R-:W-:-:S04]  /*13d30*/  IMAD.IADD R9, R4, 0x1, -R3 ;  /* 0x0000000104097824 */ /* 0x000fc800078e0a03 */
        /* <DEDUP_REMOVED lines=14> */
.L_x_544:
[----:B---3--:R-:W-:Y:S01]  /*13e20*/  IMAD R16, R16, UR5, R9 ;  /* 0x0000000510107c24 */ /* 0x008fe2000f8e0209 */
[----:B0-----:R-:W-:Y:S01]  /*13e30*/  IABS R2, R0 ;  /* 0x0000000000027213 */ /* 0x001fe20000000000 */
[----:B-12---:R-:W-:Y:S02]  /*13e40*/  IMAD.MOV R7, RZ, RZ, -R3 ;  /* 0x000000ffff077224 */ /* 0x006fe400078e0a03 */
[----:B------:R-:W-:Y:S01]  /*13e50*/  VIADD R19, R19, UR4 ;  /* 0x0000000413137c36 */ /* 0x000fe20008000000 */
[----:B------:R-:W-:Y:S01]  /*13e60*/  IADD3 R9, -R16, UR6, RZ ;  /* 0x0000000610097c10 */ /* 0x000fe2000fffe1ff */
[----:B------:R-:W-:Y:S02]  /*13e70*/  IMAD.MOV R8, RZ, RZ, -R2 ;  /* 0x000000ffff087224 */ /* 0x000fe400078e0a02 */
[----:B------:R-:W-:Y:S01]  /*13e80*/  IMAD R7, R7, R4, RZ ;  /* 0x0000000407077224 */ /* 0x000fe200078e02ff */
[----:B------:R-:W-:Y:S01]  /*13e90*/  IABS R6, R9 ;  /* 0x0000000900067213 */ /* 0x000fe20000000000 */
[----:B------:R-:W-:-:S04]  /*13ea0*/  IMAD.MOV.U32 R2, RZ, RZ, RZ ;  /* 0x000000ffff027224 */ /* 0x000fc800078e00ff */
        /* <DEDUP_REMOVED lines=12> */
[----:B------:R-:W-:-:S06]  /*13f70*/  @P0 VIADD R2, R2, 0x1 ;  /* 0x0000000102020836 */ /* 0x000fcc0000000000 */
[----:B------:R-:W-:Y:S01]  /*13f80*/  @!P2 IMAD.MOV R2, RZ, RZ, -R2 ;  /* 0x000000ffff02a224 */ /* 0x000fe200078e0a02 */
[----:B------:R-:W-:-:S04]  /*13f90*/  @!P1 LOP3.LUT R2, RZ, R0, RZ, 0x33, !PT ;  /* 0x00000000ff029212 */ /* 0x000fc800078e33ff */
[----:B------:R-:W-:Y:S01]  /*13fa0*/  IADD3 R17, -R2, RZ, RZ ;  /* 0x000000ff02117210 */ /* 0x000fe20007ffe1ff */
[----:B------:R-:W-:-:S04]  /*13fb0*/  IMAD.MOV.U32 R18, RZ, RZ, R2 ;  /* 0x000000ffff127224 */ /* 0x000fc800078e0002 */
[----:B------:R-:W-:Y:S01]  /*13fc0*/  IMAD R17, R0, R17, R9 ;  /* 0x0000001100117224 */ /* 0x000fe200078e0209 */
[----:B------:R-:W-:Y:S06]  /*13fd0*/  BRA `(.L_x_545) ;  /* 0x00000000000c7947 */ /* 0x000fec0003800000 */
.L_x_540:
[----:B------:R-:W-:Y:S02]  /*13fe0*/  IMAD.MOV.U32 R17, RZ, RZ, RZ ;  /* 0x000000ffff117224 */ /* 0x000fe400078e00ff */
[----:B------:R-:W-:Y:S02]  /*13ff0*/  IMAD.U32 R16, RZ, RZ, UR6 ;  /* 0x00000006ff107e24 */ /* 0x000fe4000f8e00ff */
[----:B------:R-:W-:-:S07]  /*14000*/  IMAD.MOV.U32 R18, RZ, RZ, RZ ;  /* 0x000000ffff127224 */ /* 0x000fce00078e00ff */
.L_x_545:
[----:B------:R-:W-:-:S13]  /*14010*/  ISETP.NE.AND P0, PT, R5, RZ, PT ;  /* 0x000000ff0500720c */ /* 0x000fda0003f05270 */
[----:B------:R-:W0:Y:S01]  /*14020*/  @!P0 S2R R3, SR_CgaCtaId ;  /* 0x0000000000038919 */ /* 0x000e220000008800 */
[----:B------:R-:W-:-:S04]  /*14030*/  @!P0 MOV R0, 0x400 ;  /* 0x0000040000008802 */ /* 0x000fc80000000f00 */
[----:B0-----:R-:W-:-:S05]  /*14040*/  @!P0 LEA R0, R3, R0, 0x18 ;  /* 0x0000000003008211 */ /* 0x001fca00078ec0ff */
[----:B------:R0:W-:Y:S01]  /*14050*/  @!P0 STS.128 [R0+0x2d8d0], R16 ;  /* 0x02d8d01000008388 */ /* 0x0001e20000000c00 */
[----:B------:R-:W-:Y:S06]  /*14060*/  BAR.ARV 0x5, 0x200 ;  /* 0x0148000000007b1d */ /* 0x000fec0000002000 */
.L_x_538:
[----:B0-----:R-:W-:Y:S01]  /*14070*/  IMAD.MOV.U32 R0, RZ, RZ, 0x1 ;  /* 0x00000001ff007424 */ /* 0x001fe200078e00ff */
[----:B------:R0:W-:Y:S01]  /*14080*/  STL [R1+0x40], RZ ;  /* 0x000040ff01007387 */ /* 0x0001e20000100800 */
[----:B------:R-:W-:Y:S01]  /*14090*/  ULDC UR4, c[0x0][0xc3c] ;  /* 0x00030f0000047ab9 */ /* 0x000fe20000000800 */
[----:B------:R-:W-:Y:S01]  /*140a0*/  IMAD.MOV.U32 R26, RZ, RZ, RZ ;  /* 0x000000ffff1a7224 */ /* 0x000fe200078e00ff */
[----:B-1----:R-:W-:Y:S01]  /*140b0*/  ISETP.GE.AND P0, PT, R19, UR4, PT ;  /* 0x0000000413007c0c */ /* 0x002fe2000bf06270 */
[----:B------:R0:W-:-:S12]  /*140c0*/  STL [R1], R0 ;  /* 0x0000000001007387 */ /* 0x0001d80000100800 */
[----:B0-----:R-:W-:Y:S05]  /*140d0*/  @P0 BRA `(.L_x_546) ;  /* 0x0000005c00080947 */ /* 0x001fea0003800000 */
[----:B------:R-:W0:Y:S01]  /*140e0*/  S2R R7, SR_TID.X ;  /* 0x0000000000077919 */ /* 0x000e220000002100 */
[----:B------:R-:W1:Y:S01]  /*140f0*/  S2UR UR5, SR_CgaCtaId ;  /* 0x00000000000579c3 */ /* 0x000e620000008800 */
[----:B------:R-:W-:Y:S01]  /*14100*/  UMOV UR4, 0x400 ;  /* 0x0000040000047882 */ /* 0x000fe20000000000 */
[----:B------:R-:W-:Y:S01]  /*14110*/  BSSY B8, `(.L_x_546) ;  /* 0x00005be000087945 */ /* 0x000fe20003800000 */
[----:B------:R-:W-:Y:S01]  /*14120*/  IMAD.MOV.U32 R26, RZ, RZ, RZ ;  /* 0x000000ffff1a7224 */ /* 0x000fe200078e00ff */
[----:B------:R-:W-:Y:S01]  /*14130*/  ULDC.64 UR40, c[0x0][0x198] ;  /* 0x0000660000287ab9 */ /* 0x000fe20000000a00 */
[----:B------:R-:W-:Y:S01]  /*14140*/  IMAD.MOV.U32 R28, RZ, RZ, RZ ;  /* 0x000000ffff1c7224 */ /* 0x000fe200078e00ff */
[----:B------:R-:W-:Y:S01]  /*14150*/  ULOP3.LUT UR38, UR36, 0x2, URZ, 0xfc, !UPT ;  /* 0x0000000224267892 */ /* 0x000fe2000f8efc3f */
[----:B------:R-:W-:Y:S01]  /*14160*/  ULDC UR37, c[0x0][0xc] ;  /* 0x0000030000257ab9 */ /* 0x000fe20000000800 */
[----:B-1----:R-:W-:-:S06]  /*14170*/  ULEA UR4, UR5, UR4, 0x18 ;  /* 0x0000000405047291 */ /* 0x002fcc000f8ec03f */
[----:B------:R-:W-:Y:S01]  /*14180*/  IMAD.U32 R22, RZ, RZ, UR4 ;  /* 0x00000004ff167e24 */ /* 0x000fe2000f8e00ff */
[C---:B0-----:R-:W-:Y:S01]  /*14190*/  LOP3.LUT R6, R7.reuse, 0x7f, RZ, 0xc0, !PT ;  /* 0x0000007f07067812 */ /* 0x041fe200078ec0ff */
[----:B------:R-:W-:-:S04]  /*141a0*/  IMAD.SHL.U32 R0, R7, 0x8, RZ ;  /* 0x0000000807007824 */ /* 0x000fc800078e00ff */
[----:B------:R-:W-:Y:S01]  /*141b0*/  IMAD.SHL.U32 R4, R6, 0x8, RZ ;  /* 0x0000000806047824 */ /* 0x000fe200078e00ff */
[C---:B------:R-:W-:Y:S02]  /*141c0*/  LOP3.LUT R3, R0.reuse, 0x20, RZ, 0xc0, !PT ;  /* 0x0000002000037812 */ /* 0x040fe400078ec0ff */
[----:B------:R-:W-:Y:S02]  /*141d0*/  LOP3.LUT R2, R0, 0xd8, RZ, 0xc0, !PT ;  /* 0x000000d800027812 */ /* 0x000fe400078ec0ff */
[----:B------:R-:W-:Y:S01]  /*141e0*/  LOP3.LUT R3, R3, 0x300, R4, 0xf8, !PT ;  /* 0x0000030003037812 */ /* 0x000fe200078ef804 */
[----:B------:R-:W-:Y:S01]  /*141f0*/  IMAD.MOV.U32 R4, RZ, RZ, 0x1 ;  /* 0x00000001ff047424 */ /* 0x000fe200078e00ff */
[----:B------:R-:W-:Y:S02]  /*14200*/  LOP3.LUT R2, R2, 0x18, R7, 0x78, !PT ;  /* 0x0000001802027812 */ /* 0x000fe400078e7807 */
[----:B------:R-:W-:Y:S02]  /*14210*/  LOP3.LUT R0, R0, 0x18, RZ, 0xc0, !PT ;  /* 0x0000001800007812 */ /* 0x000fe400078ec0ff */
[----:B------:R-:W-:Y:S01]  /*14220*/  LOP3.LUT R5, R3, R2, RZ, 0xfc, !PT ;  /* 0x0000000203057212 */ /* 0x000fe200078efcff */
[----:B------:R-:W-:Y:S01]  /*14230*/  IMAD.SHL.U32 R2, R7, 0x20, RZ ;  /* 0x0000002007027824 */ /* 0x000fe200078e00ff */
[----:B------:R-:W-:-:S03]  /*14240*/  SHF.R.U32.HI R3, RZ, 0x2, R6 ;  /* 0x00000002ff037819 */ /* 0x000fc60000011606 */
[----:B------:R-:W-:Y:S01]  /*14250*/  STL [R1+0x14], R5 ;  /* 0x0000140501007387 */ /* 0x000fe20000100800 */
[----:B------:R-:W-:-:S03]  /*14260*/  LOP3.LUT R2, R2, 0x60, RZ, 0xc0, !PT ;  /* 0x0000006002027812 */ /* 0x000fc600078ec0ff */
[----:B------:R-:W-:Y:S04]  /*14270*/  STL [R1], R4 ;  /* 0x0000000401007387 */ /* 0x000fe80000100800 */
[----:B------:R0:W-:Y:S04]  /*14280*/  STL [R1+0x4], R4 ;  /* 0x0000040401007387 */ /* 0x0001e80000100800 */
[----:B------:R1:W-:Y:S01]  /*14290*/  STL [R1+0x40], RZ ;  /* 0x000040ff01007387 */ /* 0x0003e20000100800 */
[----:B0-----:R-:W-:Y:S02]  /*142a0*/  LOP3.LUT R4, R3, R2, RZ, 0xfc, !PT ;  /* 0x0000000203047212 */ /* 0x001fe400078efcff */
[----:B------:R-:W-:-:S02]  /*142b0*/  LOP3.LUT R3, R0, 0x20, RZ, 0xfc, !PT ;  /* 0x0000002000037812 */ /* 0x000fc400078efcff */
[----:B------:R-:W-:Y:S01]  /*142c0*/  LOP3.LUT R2, R0, 0x40, RZ, 0xfc, !PT ;  /* 0x0000004000027812 */ /* 0x000fe200078efcff */
[----:B------:R-:W-:-:S05]  /*142d0*/  IMAD R0, R5, 0x2, R22 ;  /* 0x0000000205007824 */ /* 0x000fca00078e0216 */
[----:B------:R1:W-:Y:S02]  /*142e0*/  STL [R1+0x28], R0 ;  /* 0x0000280001007387 */ /* 0x0003e40000100800 */
.L_x_647:
[----:B0-----:R-:W0:Y:S02]  /*142f0*/  LDC.64 R2, c[0x0][0xc88] ;  /* 0x00032200ff027b82 */ /* 0x001e240000000a00 */
[----:B0-----:R-:W-:-:S05]  /*14300*/  IMAD.WIDE R2, R19, 0x4, R2 ;  /* 0x0000000413027825 */ /* 0x001fca00078e0202 */
[----:B-1----:R-:W1:Y:S01]  /*14310*/  LDG.E R29, desc[UR42][R2.64] ;  /* 0x0000002a021d7981 */ /* 0x002e62000c1e1900 */
[----:B------:R-:W-:Y:S05]  /*14320*/  YIELD ;  /* 0x0000000000007946 */ /* 0x000fea0003800000 */
[----:B------:R-:W-:Y:S01]  /*14330*/  ULDC.64 UR4, c[0x0][0xa28] ;  /* 0x00028a0000047ab9 */ /* 0x000fe20000000a00 */
[----:B------:R-:W-:Y:S01]  /*14340*/  IMAD.MOV.U32 R9, RZ, RZ, RZ ;  /* 0x000000ffff097224 */ /* 0x000fe200078e00ff */
[----:B------:R-:W-:Y:S01]  /*14350*/  ISETP.NE.U32.AND P0, PT, RZ, UR4, PT ;  /* 0x00000004ff007c0c */ /* 0x000fe2000bf05070 */
[----:B------:R-:W-:Y:S01]  /*14360*/  IMAD.MOV.U32 R6, RZ, RZ, RZ ;  /* 0x000000ffff067224 */ /* 0x000fe200078e00ff */
[----:B------:R-:W-:Y:S01]  /*14370*/  ULDC.64 UR8, c[0x0][0xa18] ;  /* 0x0002860000087ab9 */ /* 0x000fe20000000a00 */
[----:B------:R-:W-:Y:S01]  /*14380*/  ULDC.64 UR6, c[0x0][0xa10] ;  /* 0x0002840000067ab9 */ /* 0x000fe20000000a00 */
[----:B------:R-:W-:-:S02]  /*14390*/  ISETP.NE.AND.EX P0, PT, RZ, UR5, PT, P0 ;  /* 0x00000005ff007c0c */ /* 0x000fc4000bf05300 */
[----:B-1----:R-:W-:-:S11]  /*143a0*/  SHF.R.S32.HI R0, RZ, 0x1f, R29 ;  /* 0x0000001fff007819 */ /* 0x002fd6000001141d */
[C---:B------:R-:W-:Y:S01]  /*143b0*/  @P0 LEA R2, P1, R29.reuse, UR4, 0x2 ;  /* 0x000000041d020c11 */ /* 0x040fe2000f8210ff */
[C---:B------:R-:W-:Y:S01]  /*143c0*/  IMAD.SHL.U32 R24, R29.reuse, 0x4, RZ ;  /* 0x000000041d187824 */ /* 0x040fe200078e00ff */
[C-C-:B------:R-:W-:Y:S01]  /*143d0*/  SHF.L.U64.HI R25, R29.reuse, 0x2, R0.reuse ;  /* 0x000000021d197819 */ /* 0x140fe20000010200 */
[----:B------:R0:W-:Y:S01]  /*143e0*/  STL [R1+0x2c], R0 ;  /* 0x00002c0001007387 */ /* 0x0001e20000100800 */
[----:B------:R-:W-:Y:S01]  /*143f0*/  @P0 LEA.HI.X R3, R29, UR5, R0, 0x2, P1 ;  /* 0x000000051d030c11 */ /* 0x000fe200088f1400 */
[----:B------:R-:W-:-:S04]  /*14400*/  ULDC.64 UR4, c[0x0][0xa00] ;  /* 0x0002800000047ab9 */ /* 0x000fc80000000a00 */
[----:B--2---:R1:W2:Y:S01]  /*14410*/  @P0 LDG.E R9, desc[UR42][R2.64] ;  /* 0x0000002a02090981 */ /* 0x0042a2000c1e1900 */
[----:B------:R-:W-:Y:S02]  /*14420*/  ISETP.NE.U32.AND P0, PT, RZ, UR4, PT ;  /* 0x00000004ff007c0c */ /* 0x000fe4000bf05070 */
[----:B------:R-:W-:Y:S01]  /*14430*/  ISETP.NE.U32.AND P2, PT, RZ, UR8, PT ;  /* 0x00000008ff007c0c */ /* 0x000fe2000bf45070 */
[----:B0-----:R-:W-:Y:S01]  /*14440*/  IMAD.MOV.U32 R0, RZ, RZ, RZ ;  /* 0x000000ffff007224 */ /* 0x001fe200078e00ff */
[----:B------:R-:W-:Y:S02]  /*14450*/  ISETP.NE.AND.EX P0, PT, RZ, UR5, PT, P0 ;  /* 0x00000005ff007c0c */ /* 0x000fe4000bf05300 */
[----:B------:R-:W-:Y:S02]  /*14460*/  ISETP.NE.AND.EX P2, PT, RZ, UR9, PT, P2 ;  /* 0x00000009ff007c0c */ /* 0x000fe4000bf45320 */
[----:B------:R-:W-:Y:S02]  /*14470*/  ISETP.NE.U32.AND P1, PT, RZ, UR6, PT ;  /* 0x00000006ff007c0c */ /* 0x000fe4000bf25070 */
[----:B-1----:R-:W-:-:S02]  /*14480*/  IADD3 R2, P3, R24, UR4, RZ ;  /* 0x0000000418027c10 */ /* 0x002fc4000ff7e0ff */
[----:B------:R-:W-:Y:S02]  /*14490*/  ISETP.NE.AND.EX P1, PT, RZ, UR7, PT, P1 ;  /* 0x00000007ff007c0c */ /* 0x000fe4000bf25310 */
[----:B------:R-:W-:Y:S02]  /*144a0*/  IADD3.X R3, R25, UR5, RZ, P3, !PT ;  /* 0x0000000519037c10 */ /* 0x000fe40009ffe4ff */
[----:B------:R-:W-:-:S03]  /*144b0*/  IADD3 R4, P4, R24, UR6, RZ ;  /* 0x0000000618047c10 */ /* 0x000fc6000ff9e0ff */
[----:B------:R-:W3:Y:S01]  /*144c0*/  @P0 LDG.E R6, desc[UR42][R2.64] ;  /* 0x0000002a02060981 */ /* 0x000ee2000c1e1900 */
[----:B------:R-:W-:Y:S01]  /*144d0*/  ULDC UR4, c[0x0][0x288] ;  /* 0x0000a20000047ab9 */ /* 0x000fe20000000800 */
[----:B------:R-:W-:Y:S01]  /*144e0*/  IADD3.X R5, R25, UR7, RZ, P4, !PT ;  /* 0x0000000719057c10 */ /* 0x000fe2000a7fe4ff */
[----:B------:R-:W-:Y:S01]  /*144f0*/  IMAD.U32 R8, RZ, RZ, UR4 ;  /* 0x00000004ff087e24 */ /* 0x000fe2000f8e00ff */
[----:B------:R-:W-:-:S03]  /*14500*/  ULDC.64 UR4, c[0x0][0x418] ;  /* 0x0001060000047ab9 */ /* 0x000fc60000000a00 */
[----:B------:R-:W5:Y:S04]  /*14510*/  @P1 LDG.E R0, desc[UR42][R4.64] ;  /* 0x0000002a04001981 */ /* 0x000f68000c1e1900 */
[----:B---3--:R0:W-:Y:S02]  /*14520*/  STL [R1+0x8], R6 ;  /* 0x0000080601007387 */ /* 0x0081e40000100800 */
[----:B0-----:R-:W-:-:S04]  /*14530*/  @P2 IADD3 R6, P3, R24, UR8, RZ ;  /* 0x0000000818062c10 */ /* 0x001fc8000ff7e0ff */
[----:B------:R-:W-:-:S05]  /*14540*/  @P2 IADD3.X R7, R25, UR9, RZ, P3, !PT ;  /* 0x0000000919072c10 */ /* 0x000fca0009ffe4ff */
[----:B------:R0:W3:Y:S01]  /*14550*/  @P2 LDG.E R8, desc[UR42][R6.64] ;  /* 0x0000002a06082981 */ /* 0x0000e2000c1e1900 */
[----:B------:R-:W-:-:S03]  /*14560*/  UISETP.NE.U32.AND UP0, UPT, UR4, URZ, UPT ;  /* 0x0000003f0400728c */ /* 0x000fc6000bf05070 */
[----:B--2---:R1:W-:Y:S01]  /*14570*/  STL [R1+0x20], R9 ;  /* 0x0000200901007387 */ /* 0x0043e20000100800 */
[----:B------:R-:W-:Y:S01]  /*14580*/  UISETP.NE.AND.EX UP0, UPT, UR5, URZ, UPT, UP0 ;  /* 0x0000003f0500728c */ /* 0x000fe2000bf05300 */
[----:B------:R-:W-:Y:S02]  /*14590*/  ULDC UR4, c[0x0][0x424] ;  /* 0x0001090000047ab9 */ /* 0x000fe40000000800 */
[----:B------:R-:W-:Y:S01]  /*145a0*/  ULDC UR5, c[0x0][0x2f0] ;  /* 0x0000bc0000057ab9 */ /* 0x000fe20000000800 */
[----:B------:R-:W-:-:S04]  /*145b0*/  USEL UR4, UR4, 0x1, UP0 ;  /* 0x0000000104047887 */ /* 0x000fc80008000000 */
[----:B------:R-:W-:-:S03]  /*145c0*/  UIMAD UR4, UR4, UR5, URZ ;  /* 0x00000005040472a4 */ /* 0x000fc6000f8e023f */
[----:B------:R-:W-:Y:S02]  /*145d0*/  ULDC UR5, c[0x0][0x348] ;  /* 0x0000d20000057ab9 */ /* 0x000fe40000000800 */
[----:B0-----:R-:W-:Y:S02]  /*145e0*/  IMAD.U32 R6, RZ, RZ, UR5 ;  /* 0x00000005ff067e24 */ /* 0x001fe4000f8e00ff */
[----:B------:R-:W-:Y:S01]  /*145f0*/  IMAD.U32 R7, RZ, RZ, UR4 ;  /* 0x00000004ff077e24 */ /* 0x000fe2000f8e00ff */
[----:B---3--:R1:W-:Y:S01]  /*14600*/  STL [R1+0x38], R8 ;  /* 0x0000380801007387 */ /* 0x0083e20000100800 */
[----:B----4-:R-:W-:Y:S05]  /*14610*/  @P2 BRA `(.L_x_547) ;  /* 0x0000000000142947 */ /* 0x010fea0003800000 */
[----:B------:R-:W-:Y:S05]  /*14620*/  @!P0 BRA `(.L_x_547) ;  /* 0x0000000000108947 */ /* 0x000fea0003800000 */
[----:B-1----:R-:W2:Y:S04]  /*14630*/  LDG.E R8, desc[UR42][R2.64] ;  /* 0x0000002a02087981 */ /* 0x002ea8000c1e1900 */
[----:B------:R-:W2:Y:S02]  /*14640*/  LDG.E R2, desc[UR42][R2.64+0x4] ;  /* 0x0000042a02027981 */ /* 0x000ea4000c1e1900 */
[----:B--2---:R-:W-:-:S05]  /*14650*/  IMAD.IADD R2, R2, 0x1, -R8 ;  /* 0x0000000102027824 */ /* 0x004fca00078e0a08 */
[----:B------:R0:W-:Y:S02]  /*14660*/  STL [R1+0x38], R2 ;  /* 0x0000380201007387 */ /* 0x0001e40000100800 */
.L_x_547:
[----:B-1----:R-:W-:Y:S01]  /*14670*/  IMAD.MOV.U32 R8, RZ, RZ, R29 ;  /* 0x000000ffff087224 */ /* 0x002fe200078e001d */
[----:B------:R-:W-:Y:S02]  /*14680*/  ULDC.64 UR4, c[0x0][0xa20] ;  /* 0x0002880000047ab9 */ /* 0x000fe40000000a00 */
[----:B------:R-:W-:Y:S02]  /*14690*/  ISETP.NE.U32.AND P0, PT, RZ, UR4, PT ;  /* 0x00000004ff007c0c */ /* 0x000fe4000bf05070 */
[----:B------:R1:W-:Y:S02]  /*146a0*/  STL [R1+0x10], R8 ;  /* 0x0000100801007387 */ /* 0x0003e40000100800 */
[----:B------:R-:W-:-:S13]  /*146b0*/  ISETP.NE.AND.EX P0, PT, RZ, UR5, PT, P0 ;  /* 0x00000005ff007c0c */ /* 0x000fda000bf05300 */
[----:B-1----:R-:W-:Y:S05]  /*146c0*/  @!P0 BRA `(.L_x_548) ;  /* 0x0000000000108947 */ /* 0x002fea0003800000 */
[----:B0-----:R-:W-:-:S04]  /*146d0*/  IADD3 R2, P0, R24, UR4, RZ ;  /* 0x0000000418027c10 */ /* 0x001fc8000ff1e0ff */
[----:B------:R-:W-:-:S05]  /*146e0*/  IADD3.X R3, R25, UR5, RZ, P0, !PT ;  /* 0x0000000519037c10 */ /* 0x000fca00087fe4ff */
[----:B------:R0:W5:Y:S01]  /*146f0*/  LDG.E R7, desc[UR42][R2.64] ;  /* 0x0000002a02077981 */ /* 0x000162000c1e1900 */
[----:B------:R-:W-:Y:S05]  /*14700*/  BRA `(.L_x_549) ;  /* 0x0000000000247947 */ /* 0x000fea0003800000 */
.L_x_548:
[----:B------:R-:W-:Y:S02]  /*14710*/  ULDC.64 UR4, c[0x0][0xa08] ;  /* 0x0002820000047ab9 */ /* 0x000fe40000000a00 */
[----:B------:R-:W-:-:S04]  /*14720*/  ISETP.NE.U32.AND P0, PT, RZ, UR4, PT ;  /* 0x00000004ff007c0c */ /* 0x000fc8000bf05070 */
[----:B------:R-:W-:-:S13]  /*14730*/  ISETP.NE.AND.EX P0, PT, RZ, UR5, PT, P0 ;  /* 0x00000005ff007c0c */ /* 0x000fda000bf05300 */
[----:B------:R-:W-:Y:S05]  /*14740*/  @!P0 BRA `(.L_x_549) ;  /* 0x0000000000148947 */ /* 0x000fea0003800000 */
[----:B0-----:R-:W0:Y:S02]  /*14750*/  LDC.64 R2, c[0x0][0xa08] ;  /* 0x00028200ff027b82 */ /* 0x001e240000000a00 */
[----:B0-----:R-:W-:-:S05]  /*14760*/  IMAD.WIDE R2, R8, 0x4, R2 ;  /* 0x0000000408027825 */ /* 0x001fca00078e0202 */
[----:B------:R-:W2:Y:S04]  /*14770*/  LDG.E R7, desc[UR42][R2.64] ;  /* 0x0000002a02077981 */ /* 0x000ea8000c1e1900 */
[----:B------:R-:W2:Y:S02]  /*14780*/  LDG.E R2, desc[UR42][R2.64+0x4] ;  /* 0x0000042a02027981 */ /* 0x000ea4000c1e1900 */
[----:B--2---:R-:W-:-:S07]  /*14790*/  IMAD.IADD R7, R2, 0x1, -R7 ;  /* 0x0000000102077824 */ /* 0x004fce00078e0a07 */
.L_x_549:
[----:B0-----:R-:W2:Y:S04]  /*147a0*/  @P1 LDG.E R2, desc[UR42][R4.64] ;  /* 0x0000002a04021981 */ /* 0x001ea8000c1e1900 */
[----:B------:R-:W2:Y:S01]  /*147b0*/  @P1 LDG.E R4, desc[UR42][R4.64+0x4] ;  /* 0x0000042a04041981 */ /* 0x000ea2000c1e1900 */
[----:B-----5:R-:W-:Y:S01]  /*147c0*/  IMAD.IADD R7, R7, 0x1, -R9 ;  /* 0x0000000107077824 */ /* 0x020fe200078e0a09 */
[----:B------:R-:W-:Y:S01]  /*147d0*/  BSSY B0, `(.L_x_550) ;  /* 0x000015c000007945 */ /* 0x000fe20003800000 */
[----:B--2---:R-:W-:-:S05]  /*147e0*/  @P1 IADD3 R6, -R2, R4, RZ ;  /* 0x0000000402061210 */ /* 0x004fca0007ffe1ff */
[----:B------:R-:W-:-:S05]  /*147f0*/  IMAD.IADD R2, R7, 0x1, R6 ;  /* 0x0000000107027824 */ /* 0x000fca00078e0206 */
[----:B------:R0:W-:Y:S02]  /*14800*/  STL [R1+0x1c], R2 ;  /* 0x00001c0201007387 */ /* 0x0001e40000100800 */
[----:B0-----:R-:W-:-:S05]  /*14810*/  VIADD R2, R2, 0x7f ;  /* 0x0000007f02027836 */ /* 0x001fca0000000000 */
[----:B------:R-:W-:-:S04]  /*14820*/  SHF.R.S32.HI R3, RZ, 0x1f, R2 ;  /* 0x0000001fff037819 */ /* 0x000fc80000011402 */
[----:B------:R-:W-:Y:S01]  /*14830*/  LEA.HI R4, R3, R2, RZ, 0x7 ;  /* 0x0000000203047211 */ /* 0x000fe200078f38ff */
[----:B------:R-:W-:-:S03]  /*14840*/  IMAD.MOV R3, RZ, RZ, -R7 ;  /* 0x000000ffff037224 */ /* 0x000fc600078e0a07 */
[----:B------:R-:W-:Y:S01]  /*14850*/  LOP3.LUT R2, R4, 0xffffff80, RZ, 0xc0, !PT ;  /* 0xffffff8004027812 */ /* 0x000fe200078ec0ff */
[----:B------:R0:W-:Y:S01]  /*14860*/  STL [R1+0x3c], R4 ;  /* 0x00003c0401007387 */ /* 0x0001e20000100800 */
[----:B------:R-:W-:Y:S02]  /*14870*/  VIMNMX R3, RZ, R3, !PT ;  /* 0x00000003ff037248 */ /* 0x000fe40007fe0100 */
[----:B------:R-:W-:-:S04]  /*14880*/  VIADDMNMX R2, R2, -R7, R6, PT ;  /* 0x8000000702027246 */ /* 0x000fc80003800106 */
[----:B------:R-:W-:Y:S02]  /*14890*/  ISETP.GT.AND P0, PT, R2, R3, PT ;  /* 0x000000030200720c */ /* 0x000fe40003f04270 */
[----:B------:R-:W-:-:S11]  /*148a0*/  SHF.R.U32.HI R3, RZ, 0x7, R3 ;  /* 0x00000007ff037819 */ /* 0x000fd60000011603 */
[----:B------:R-:W-:-:S05]  /*148b0*/  @P0 VIADD R2, R2, 0x7f ;  /* 0x0000007f02020836 */ /* 0x000fca0000000000 */
[----:B0-----:R-:W-:-:S04]  /*148c0*/  @P0 SHF.R.S32.HI R4, RZ, 0x1f, R2 ;  /* 0x0000001fff040819 */ /* 0x001fc80000011402 */
[----:B------:R-:W-:Y:S01]  /*148d0*/  @P0 LEA.HI R2, R4, R2, RZ, 0x7 ;  /* 0x0000000204020211 */ /* 0x000fe200078f38ff */
[----:B------:R-:W-:-:S03]  /*148e0*/  IMAD.MOV.U32 R4, RZ, RZ, R3 ;  /* 0x000000ffff047224 */ /* 0x000fc600078e0003 */
[----:B------:R-:W-:Y:S02]  /*148f0*/  @P0 SHF.R.S32.HI R4, RZ, 0x7, R2 ;  /* 0x00000007ff040819 */ /* 0x000fe40000011402 */
[----:B------:R-:W-:Y:S02]  /*14900*/  PLOP3.LUT P0, PT, PT, PT, PT, 0x80, 0x0 ;  /* 0x000000000000781c */ /* 0x000fe40003f0f070 */
[----:B------:R-:W-:-:S13]  /*14910*/  ISETP.GT.AND P2, PT, R4, R3, PT ;  /* 0x000000030400720c */ /* 0x000fda0003f44270 */
[----:B------:R-:W-:Y:S05]  /*14920*/  @!P2 BRA `(.L_x_551) ;  /* 0x000000140018a947 */ /* 0x000fea0003800000 */
[----:B------:R-:W-:Y:S01]  /*14930*/  UMOV UR4, 0xffffffff ;  /* 0xffffffff00047882 */ /* 0x000fe20000000000 */
[----:B------:R-:W-:Y:S02]  /*14940*/  SEL R2, R8, RZ, !P1 ;  /* 0x000000ff08027207 */ /* 0x000fe40004800000 */
[----:B------:R-:W-:Y:S05]  /*14950*/  BRA.DIV UR4, `(.L_x_552) ;  /* 0x0000006604207947 */ /* 0x000fea000b800000 */
[----:B------:R-:W0:Y:S02]  /*14960*/  S2R R5, SR_TID.X ;  /* 0x0000000000057919 */ /* 0x000e240000002100 */
[----:B0-----:R-:W-:-:S04]  /*14970*/  SHF.R.U32.HI R5, RZ, 0x5, R5 ;  /* 0x00000005ff057819 */ /* 0x001fc80000011605 */
[----:B------:R-:W-:-:S05]  /*14980*/  LOP3.LUT R5, R5, 0x3, RZ, 0xc0, !PT ;  /* 0x0000000305057812 */ /* 0x000fca00078ec0ff */
[----:B------:R0:W1:Y:S02]  /*14990*/  SHFL.IDX PT, R14, R5, RZ, 0x1f ;  /* 0x00001fff050e7589 */ /* 0x00006400000e0000 */
.L_x_701:
[----:B-1----:R-:W-:Y:S02]  /*149a0*/  ISETP.NE.AND P0, PT, R14, RZ, PT ;  /* 0x000000ff0e00720c */ /* 0x002fe40003f05270 */
[----:B------:R-:W-:-:S11]  /*149b0*/  PLOP3.LUT P6, PT, PT, PT, PT, 0x8, 0x0 ;  /* 0x000000000000781c */ /* 0x000fd60003fce170 */
[----:B------:R-:W-:Y:S05]  /*149c0*/  @P0 BRA `(.L_x_553) ;  /* 0x00000000000c0947 */ /* 0x000fea0003800000 */
[----:B------:R-:W-:-:S03]  /*149d0*/  UMOV UR4, 0xffffffff ;  /* 0xffffffff00047882 */ /* 0x000fc60000000000 */
[----:B------:R-:W-:Y:S05]  /*149e0*/  BRA.DIV UR4, `(.L_x_554) ;  /* 0x0000006604307947 */ /* 0x000fea000b800000 */
[----:B------:R-:W-:-:S13]  /*149f0*/  ELECT P6, URZ, PT ;  /* 0x00000000003f782f */ /* 0x000fda00038c0000 */
.L_x_553:
[----:B0-----:R-:W2:Y:S01]  /*14a00*/  LDL R5, [R1+0x40] ;  /* 0x0000400001057983 */ /* 0x001ea20000100800 */
[----:B------:R-:W-:Y:S01]  /*14a10*/  BSSY B1, `(.L_x_555) ;  /* 0x0000008000017945 */ /* 0x000fe20003800000 */
[----:B--2---:R-:W-:-:S05]  /*14a20*/  VIADD R5, R5, 0x1 ;  /* 0x0000000105057836 */ /* 0x004fca0000000000 */
[----:B------:R-:W-:-:S04]  /*14a30*/  LEA.HI R6, R5, R5, RZ, 0x1 ;  /* 0x0000000505067211 */ /* 0x000fc800078f08ff */
[----:B------:R-:W-:-:S05]  /*14a40*/  LOP3.LUT R6, R6, 0xfffffffe, RZ, 0xc0, !PT ;  /* 0xfffffffe06067812 */ /* 0x000fca00078ec0ff */
[----:B------:R-:W-:-:S05]  /*14a50*/  IMAD.IADD R5, R5, 0x1, -R6 ;  /* 0x0000000105057824 */ /* 0x000fca00078e0a06 */
[----:B------:R-:W-:-:S04]  /*14a60*/  SHF.L.U32 R5, R5, 0x1f, RZ ;  /* 0x0000001f05057819 */ /* 0x000fc800000006ff */
[----:B------:R-:W0:Y:S02]  /*14a70*/  SYNCS.PHASECHK.TRANS64.TRYWAIT P0, [R22+URZ+0x2d820], R5 ;  /* 0x02d82005160075a7 */ /* 0x000e24000800017f */
[----:B0-----:R-:W-:Y:S05]  /*14a80*/  @!P0 BRA `(.L_x_556) ;  /* 0x0000006400288947 */ /* 0x001fea0003800000 */
.L_x_704:
[----:B------:R-:W-:Y:S05]  /*14a90*/  BSYNC B1 ;  /* 0x0000000000017941 */ /* 0x000fea0003800000 */
.L_x_555:
[----:B------:R-:W-:Y:S04]  /*14aa0*/  BSSY B1, `(.L_x_557) ;  /* 0x000008c000017945 */ /* 0x000fe80003800000 */
[----:B------:R-:W-:Y:S05]  /*14ab0*/  @!P6 BRA `(.L_x_558) ;  /* 0x000000080028e947 */ /* 0x000fea0003800000 */
[----:B------:R-:W2:Y:S01]  /*14ac0*/  LDL R7, [R1+0x4] ;  /* 0x0000040001077983 */ /* 0x000ea20000100800 */
[----:B------:R-:W-:Y:S01]  /*14ad0*/  IMAD R8, R28, 0x8, R22 ;  /* 0x000000081c087824 */ /* 0x000fe200078e0216 */
[----:B------:R-:W1:Y:S01]  /*14ae0*/  S2R R6, SR_TID.X ;  /* 0x0000000000067919 */ /* 0x000e620000002100 */
[----:B------:R-:W-:Y:S01]  /*14af0*/  BSSY B2, `(.L_x_559) ;  /* 0x0000006000027945 */ /* 0x000fe20003800000 */
[----:B-1----:R-:W-:-:S04]  /*14b00*/  LOP3.LUT R6, R6, 0x7f, RZ, 0xc0, !PT ;  /* 0x0000007f06067812 */ /* 0x002fc800078ec0ff */
[----:B------:R-:W-:Y:S02]  /*14b10*/  ISETP.NE.AND P1, PT, R6, RZ, PT ;  /* 0x000000ff0600720c */ /* 0x000fe40003f25270 */
[----:B--2---:R-:W-:-:S04]  /*14b20*/  SHF.L.U32 R10, R7, 0x1f, RZ ;  /* 0x0000001f070a7819 */ /* 0x004fc800000006ff */
[----:B------:R-:W1:Y:S02]  /*14b30*/  SYNCS.PHASECHK.TRANS64.TRYWAIT P0, [R8+URZ+0x2d8a0], R10 ;  /* 0x02d8a00a080075a7 */ /* 0x000e64000800017f */
[----:B-1----:R-:W-:Y:S05]  /*14b40*/  @!P0 BRA `(.L_x_560) ;  /* 0x00000064000c8947 */ /* 0x002fea0003800000 */
.L_x_705:
[----:B------:R-:W-:Y:S05]  /*14b50*/  BSYNC B2 ;  /* 0x0000000000027941 */ /* 0x000fea0003800000 */
.L_x_559:
[----:B------:R-:W-:Y:S04]  /*14b60*/  BSSY B2, `(.L_x_561) ;  /* 0x0000009000027945 */ /* 0x000fe80003800000 */
[----:B------:R-:W-:Y:S05]  /*14b70*/  @P1 BRA `(.L_x_562) ;  /* 0x00000000001c1947 */ /* 0x000fea0003800000 */
[----:B0-----:R-:W0:Y:S02]  /*14b80*/  S2R R5, SR_TID.X ;  /* 0x0000000000057919 */ /* 0x001e240000002100 */
[----:B0-----:R-:W-:Y:S01]  /*14b90*/  LOP3.LUT R6, R5, 0x1f, RZ, 0xc0, !PT ;  /* 0x0000001f05067812 */ /* 0x001fe200078ec0ff */
[----:B------:R-:W-:-:S03]  /*14ba0*/  IMAD.MOV.U32 R5, RZ, RZ, 0x6000 ;  /* 0x00006000ff057424 */ /* 0x000fc600078e00ff */
[----:B------:R-:W-:Y:S01]  /*14bb0*/  ISETP.NE.AND P0, PT, R6, RZ, PT ;  /* 0x000000ff0600720c */ /* 0x000fe20003f05270 */
[----:B------:R2:W-:-:S12]  /*14bc0*/  SYNCS.ARRIVE.TRANS64 RZ, [R8+URZ+0x2d890], R5 ;  /* 0x02d8900508ff79a7 */ /* 0x0005d8000800003f */
[----:B--2---:R-:W-:Y:S05]  /*14bd0*/  @!P0 BRA `(.L_x_562) ;  /* 0x0000000000048947 */ /* 0x004fea0003800000 */
[----:B------:R-:W-:Y:S01]  /*14be0*/  BPT.TRAP 0x1 ;  /* 0x000000040000795c */ /* 0x000fe20000300000 */
.L_x_562:
[----:B------:R-:W-:Y:S05]  /*14bf0*/  BSYNC B2 ;  /* 0x0000000000027941 */ /* 0x000fea0003800000 */
.L_x_561:
[----:B------:R-:W-:Y:S01]  /*14c00*/  IMAD.MOV.U32 R14, RZ, RZ, RZ ;  /* 0x000000ffff0e7224 */ /* 0x000fe200078e00ff */
[----:B------:R-:W-:Y:S01]  /*14c10*/  UIADD3 UR4, UP0, UR40, 0x570, URZ ;  /* 0x0000057028047890 */ /* 0x000fe2000ff1e03f */
[----:B------:R-:W-:Y:S01]  /*14c20*/  IMAD R6, R4, 0x80, R0 ;  /* 0x0000008004067824 */ /* 0x000fe200078e0200 */
[----:B------:R-:W-:Y:S01]  /*14c30*/  PLOP3.LUT P0, PT, PT, PT, PT, 0x80, 0x0 ;  /* 0x000000000000781c */ /* 0x000fe20003f0f070 */
[----:B------:R-:W-:Y:S01]  /*14c40*/  IMAD R7, R28, 0x6000, R22 ;  /* 0x000060001c077824 */ /* 0x000fe200078e0216 */
[----:B------:R-:W-:Y:S01]  /*14c50*/  R2UR UR10, R14 ;  /* 0x000000000e0a72ca */ /* 0x000fe200000e0000 */
[----:B------:R-:W-:Y:S01]  /*14c60*/  VIADD R6, R6, 0xffffff80 ;  /* 0xffffff8006067836 */ /* 0x000fe20000000000 */
[----:B------:R-:W-:Y:S01]  /*14c70*/  UIADD3.X UR5, URZ, UR41, URZ, UP0, !UPT ;  /* 0x000000293f057290 */ /* 0x000fe200087fe43f */
[----:B0-----:R-:W-:Y:S01]  /*14c80*/  VIADD R5, R8, 0x2d890 ;  /* 0x0002d89008057836 */ /* 0x001fe20000000000 */
[----:B------:R-:W-:Y:S01]  /*14c90*/  UMOV UR6, 0x0 ;  /* 0x0000000000067882 */ /* 0x000fe20000000000 */
[----:B------:R-:W-:Y:S01]  /*14ca0*/  VIADD R9, R7, 0x15400 ;  /* 0x0001540007097836 */ /* 0x000fe20000000000 */
[----:B------:R-:W-:-:S09]  /*14cb0*/  UMOV UR7, 0x12f00000 ;  /* 0x12f0000000077882 */ /* 0x000fd20000000000 */
.L_x_563:
[----:B------:R-:W-:-:S13]  /*14cc0*/  @P0 ELECT P2, URZ, PT ;  /* 0x00000000003f082f */ /* 0x000fda0003840000 */
[----:B------:R-:W-:Y:S02]  /*14cd0*/  @P2 R2UR UR13, R2 ;  /* 0x00000000020d22ca */ /* 0x000fe400000e0000 */
[----:B------:R-:W-:Y:S02]  /*14ce0*/  @P2 R2UR UR12, R18 ;  /* 0x00000000120c22ca */ /* 0x000fe400000e0000 */
[----:B------:R-:W-:Y:S02]  /*14cf0*/  @P2 R2UR UR11, R6 ;  /* 0x00000000060b22ca */ /* 0x000fe400000e0000 */
[----:B------:R-:W-:Y:S02]  /*14d00*/  @P2 R2UR UR9, R5 ;  /* 0x00000000050922ca */ /* 0x000fe400000e0000 */
[----:B------:R-:W-:Y:S02]  /*14d10*/  @P2 R2UR UR8, R9 ;  /* 0x00000000090822ca */ /* 0x000fe400000e0000 */
[----:B------:R-:W-:-:S02]  /*14d20*/  @P2 PLOP3.LUT P0, PT, P2, PT, PT, 0x8, 0x0 ;  /* 0x000000000000281c */ /* 0x000fc4000170e170 */
[----:B------:R-:W-:-:S09]  /*14d30*/  PLOP3.LUT P2, PT, PT, PT, PT, 0x8, 0x0 ;  /* 0x000000000000781c */ /* 0x000fd20003f4e170 */
[----:B------:R0:W-:Y:S02]  /*14d40*/  UTMALDG.4D [UR8], [UR4], desc[UR6] ;  /* 0x00000608040075b4 */ /* 0x0001e40008019000 */
[----:B0-----:R-:W-:Y:S05]  /*14d50*/  @P0 BRA.U.ANY `(.L_x_563) ;  /* 0xfffffffd00d80947 */ /* 0x001fea000393ffff */
[----:B------:R-:W-:Y:S01]  /*14d60*/  IMAD.MOV.U32 R13, RZ, RZ, 0x20 ;  /* 0x00000020ff0d7424 */ /* 0x000fe200078e00ff */
[----:B------:R-:W-:Y:S01]  /*14d70*/  PLOP3.LUT P0, PT, PT, PT, PT, 0x80, 0x0 ;  /* 0x000000000000781c */ /* 0x000fe20003f0f070 */
[----:B------:R-:W-:Y:S01]  /*14d80*/  VIADD R9, R7, 0x17400 ;  /* 0x0001740007097836 */ /* 0x000fe20000000000 */
[----:B------:R-:W-:Y:S01]  /*14d90*/  UMOV UR6, 0x0 ;  /* 0x0000000000067882 */ /* 0x000fe20000000000 */
[----:B------:R-:W-:Y:S01]  /*14da0*/  UMOV UR7, 0x12f00000 ;  /* 0x12f0000000077882 */ /* 0x000fe20000000000 */
[----:B------:R-:W-:-:S15]  /*14db0*/  R2UR UR10, R13 ;  /* 0x000000000d0a72ca */ /* 0x000fde00000e0000 */
.L_x_564:
        /* <DEDUP_REMOVED lines=16> */
.L_x_565:
        /* <DEDUP_REMOVED lines=10> */
[----:B------:R-:W0:Y:S01]  /*14f60*/  SYNCS.PHASECHK.TRANS64.TRYWAIT P0, [R8+URZ+0x2d8c0], R10 ;  /* 0x02d8c00a080075a7 */ /* 0x000e22000800017f */
[----:B------:R-:W-:Y:S04]  /*14f70*/  BSSY B2, `(.L_x_566) ;  /* 0x0000002000027945 */ /* 0x000fe80003800000 */
[----:B0-----:R-:W-:Y:S05]  /*14f80*/  @!P0 BRA `(.L_x_567) ;  /* 0x0000006000108947 */ /* 0x001fea0003800000 */
.L_x_706:
[----:B------:R-:W-:Y:S05]  /*14f90*/  BSYNC B2 ;  /* 0x0000000000027941 */ /* 0x000fea0003800000 */
.L_x_566:
[----:B------:R-:W-:Y:S01]  /*14fa0*/  BSSY B2, `(.L_x_568) ;  /* 0x000000b000027945 */ /* 0x000fe20003800000 */
[----:B01----:R-:W-:Y:S02]  /*14fb0*/  IMAD.MOV.U32 R10, RZ, RZ, 0x0 ;  /* 0x00000000ff0a7424 */ /* 0x003fe400078e00ff */
[----:B------:R-:W-:Y:S01]  /*14fc0*/  IMAD.MOV.U32 R11, RZ, RZ, 0x12f00000 ;  /* 0x12f00000ff0b7424 */ /* 0x000fe200078e00ff */
[----:B------:R-:W-:Y:S06]  /*14fd0*/  @P1 BRA `(.L_x_569) ;  /* 0x00000000001c1947 */ /* 0x000fec0003800000 */
[----:B------:R-:W0:Y:S02]  /*14fe0*/  S2R R5, SR_TID.X ;  /* 0x0000000000057919 */ /* 0x000e240000002100 */
[----:B0-----:R-:W-:Y:S01]  /*14ff0*/  LOP3.LUT R9, R5, 0x1f, RZ, 0xc0, !PT ;  /* 0x0000001f05097812 */ /* 0x001fe200078ec0ff */
[----:B------:R-:W-:-:S03]  /*15000*/  IMAD.MOV.U32 R5, RZ, RZ, 0x6000 ;  /* 0x00006000ff057424 */ /* 0x000fc600078e00ff */
[----:B------:R-:W-:Y:S01]  /*15010*/  ISETP.NE.AND P0, PT, R9, RZ, PT ;  /* 0x000000ff0900720c */ /* 0x000fe20003f05270 */
[----:B------:R0:W-:-:S12]  /*15020*/  SYNCS.ARRIVE.TRANS64 RZ, [R8+URZ+0x2d8b0], R5 ;  /* 0x02d8b00508ff79a7 */ /* 0x0001d8000800003f */
[----:B0-----:R-:W-:Y:S05]  /*15030*/  @!P0 BRA `(.L_x_569) ;  /* 0x0000000000048947 */ /* 0x001fea0003800000 */
[----:B------:R-:W-:Y:S01]  /*15040*/  BPT.TRAP 0x1 ;  /* 0x000000040000795c */ /* 0x000fe20000300000 */
.L_x_569:
[----:B------:R-:W-:Y:S05]  /*15050*/  BSYNC B2 ;  /* 0x0000000000027941 */ /* 0x000fea0003800000 */
.L_x_568:
[----:B------:R-:W-:Y:S01]  /*15060*/  R2UR UR10, R14 ;  /* 0x000000000e0a72ca */ /* 0x000fe200000e0000 */
[----:B------:R-:W-:Y:S01]  /*15070*/  UIADD3 UR4, UP0, UR40, 0x670, URZ ;  /* 0x0000067028047890 */ /* 0x000fe2000ff1e03f */
[----:B------:R-:W-:Y:S01]  /*15080*/  R2UR UR6, R10 ;  /* 0x000000000a0672ca */ /* 0x000fe200000e0000 */
[----:B------:R-:W-:Y:S01]  /*15090*/  VIADD R8, R8, 0x2d8b0 ;  /* 0x0002d8b008087836 */ /* 0x000fe20000000000 */
[----:B------:R-:W-:Y:S01]  /*150a0*/  R2UR UR7, R11 ;  /* 0x000000000b0772ca */ /* 0x000fe200000e0000 */
[----:B------:R-:W-:Y:S01]  /*150b0*/  VIADD R5, R7, 0x400 ;  /* 0x0000040007057836 */ /* 0x000fe20000000000 */
[----:B------:R-:W-:Y:S01]  /*150c0*/  PLOP3.LUT P0, PT, PT, PT, PT, 0x80, 0x0 ;  /* 0x000000000000781c */ /* 0x000fe20003f0f070 */
[----:B------:R-:W-:-:S12]  /*150d0*/  UIADD3.X UR5, URZ, UR41, URZ, UP0, !UPT ;  /* 0x000000293f057290 */ /* 0x000fd800087fe43f */
.L_x_570:
        /* <DEDUP_REMOVED lines=10> */
[----:B------:R-:W-:Y:S01]  /*15180*/  R2UR UR10, R13 ;  /* 0x000000000d0a72ca */ /* 0x000fe200000e0000 */
[----:B------:R-:W-:Y:S01]  /*15190*/  VIADD R5, R7, 0x2400 ;  /* 0x0000240007057836 */ /* 0x000fe20000000000 */
[----:B------:R-:W-:Y:S02]  /*151a0*/  R2UR UR6, R10 ;  /* 0x000000000a0672ca */ /* 0x000fe400000e0000 */
[----:B------:R-:W-:Y:S02]  /*151b0*/  R2UR UR7, R11 ;  /* 0x000000000b0772ca */ /* 0x000fe400000e0000 */
[----:B------:R-:W-:-:S13]  /*151c0*/  PLOP3.LUT P0, PT, PT, PT, PT, 0x80, 0x0 ;  /* 0x000000000000781c */ /* 0x000fda0003f0f070 */
.L_x_571:
        /* <DEDUP_REMOVED lines=10> */
[----:B------:R-:W-:Y:S02]  /*15270*/  R2UR UR10, R12 ;  /* 0x000000000c0a72ca */ /* 0x000fe400000e0000 */
[----:B------:R-:W-:Y:S02]  /*15280*/  R2UR UR6, R10 ;  /* 0x000000000a0672ca */ /* 0x000fe400000e0000 */
[----:B------:R-:W-:Y:S02]  /*15290*/  R2UR UR7, R11 ;  /* 0x000000000b0772ca */ /* 0x000fe400000e0000 */
[----:B------:R-:W-:Y:S02]  /*152a0*/  PLOP3.LUT P0, PT, PT, PT, PT, 0x80, 0x0 ;  /* 0x000000000000781c */ /* 0x000fe40003f0f070 */
[----:B------:R-:W-:-:S11]  /*152b0*/  IADD3 R7, R7, 0x4400, RZ ;  /* 0x0000440007077810 */ /* 0x000fd60007ffe0ff */
.L_x_572:
        /* <DEDUP_REMOVED lines=9> */
[----:B-1----:R-:W-:Y:S05]  /*15350*/  @P0 BRA.U.ANY `(.L_x_572) ;  /* 0xfffffffd00d80947 */ /* 0x002fea000393ffff */
.L_x_558:
[----:B------:R-:W-:Y:S05]  /*15360*/  BSYNC B1 ;  /* 0x0000000000017941 */ /* 0x000fea0003800000 */
.L_x_557:
[----:B0-----:R-:W2:Y:S01]  /*15370*/  LDL.LU R5, [R1+0x4] ;  /* 0x0000040001057983 */ /* 0x001ea20000300800 */
[----:B------:R-:W-:Y:S01]  /*15380*/  VIADD R28, R28, 0x1 ;  /* 0x000000011c1c7836 */ /* 0x000fe20000000000 */
[----:B------:R-:W-:Y:S01]  /*15390*/  PLOP3.LUT P0, PT, PT, PT, PT, 0x8, 0x0 ;  /* 0x000000000000781c */ /* 0x000fe20003f0e170 */
[----:B------:R-:W-:-:S03]  /*153a0*/  VIADD R9, R4, 0xfffffffe ;  /* 0xfffffffe04097836 */ /* 0x000fc60000000000 */
[C---:B------:R-:W-:Y:S02]  /*153b0*/  ISETP.NE.AND P1, PT, R28.reuse, 0x2, PT ;  /* 0x000000021c00780c */ /* 0x040fe40003f25270 */
[----:B------:R-:W-:Y:S02]  /*153c0*/  ISETP.GE.AND P2, PT, R9, R3, PT ;  /* 0x000000030900720c */ /* 0x000fe40003f46270 */
[----:B------:R-:W-:Y:S02]  /*153d0*/  SEL R4, RZ, 0x1, P1 ;  /* 0x00000001ff047807 */ /* 0x000fe40000800000 */
[----:B------:R-:W-:Y:S02]  /*153e0*/  SEL R28, R28, RZ, P1 ;  /* 0x000000ff1c1c7207 */ /* 0x000fe40000800000 */
[----:B--2---:R-:W-:-:S05]  /*153f0*/  LOP3.LUT R5, R5, R4, RZ, 0x3c, !PT ;  /* 0x0000000405057212 */ /* 0x004fca00078e3cff */
[----:B------:R0:W-:Y:S02]  /*15400*/  STL [R1+0x4], R5 ;  /* 0x0000040501007387 */ /* 0x0001e40000100800 */
[----:B------:R-:W-:Y:S05]  /*15410*/  @!P2 BRA `(.L_x_551) ;  /* 0x00000008005ca947 */ /* 0x000fea0003800000 */
.L_x_589:
[----:B------:R-:W-:Y:S05]  /*15420*/  YIELD ;  /* 0x0000000000007946 */ /* 0x000fea0003800000 */
[----:B------:R-:W-:Y:S04]  /*15430*/  BSSY B1, `(.L_x_573) ;  /* 0x000008b000017945 */ /* 0x000fe80003800000 */
[----:B-1----:R-:W-:Y:S05]  /*15440*/  @!P6 BRA `(.L_x_574) ;  /* 0x000000080024e947 */ /* 0x002fea0003800000 */
[----:B0-----:R-:W2:Y:S01]  /*15450*/  LDL R5, [R1+0x4] ;  /* 0x0000040001057983 */ /* 0x001ea20000100800 */
[----:B------:R-:W-:Y:S01]  /*15460*/  IMAD R8, R28, 0x8, R22 ;  /* 0x000000081c087824 */ /* 0x000fe200078e0216 */
[----:B------:R-:W0:Y:S01]  /*15470*/  S2R R4, SR_TID.X ;  /* 0x0000000000047919 */ /* 0x000e220000002100 */
[----:B------:R-:W-:Y:S01]  /*15480*/  BSSY B2, `(.L_x_575) ;  /* 0x0000006000027945 */ /* 0x000fe20003800000 */
[----:B0-----:R-:W-:-:S04]  /*15490*/  LOP3.LUT R4, R4, 0x7f, RZ, 0xc0, !PT ;  /* 0x0000007f04047812 */ /* 0x001fc800078ec0ff */
[----:B------:R-:W-:Y:S02]  /*154a0*/  ISETP.NE.AND P2, PT, R4, RZ, PT ;  /* 0x000000ff0400720c */ /* 0x000fe40003f45270 */
[----:B--2---:R-:W-:-:S04]  /*154b0*/  SHF.L.U32 R7, R5, 0x1f, RZ ;  /* 0x0000001f05077819 */ /* 0x004fc800000006ff */
[----:B------:R-:W0:Y:S02]  /*154c0*/  SYNCS.PHASECHK.TRANS64.TRYWAIT P1, [R8+URZ+0x2d8a0], R7 ;  /* 0x02d8a007080075a7 */ /* 0x000e24000802017f */
[----:B0-----:R-:W-:Y:S05]  /*154d0*/  @!P1 BRA `(.L_x_576) ;  /* 0x0000005800d09947 */ /* 0x001fea0003800000 */
.L_x_707:
[----:B------:R-:W-:Y:S05]  /*154e0*/  BSYNC B2 ;  /* 0x0000000000027941 */ /* 0x000fea0003800000 */
.L_x_575:
[----:B------:R-:W-:Y:S04]  /*154f0*/  BSSY B2, `(.L_x_577) ;  /* 0x0000009000027945 */ /* 0x000fe80003800000 */
[----:B------:R-:W-:Y:S05]  /*15500*/  @P2 BRA `(.L_x_578) ;  /* 0x00000000001c2947 */ /* 0x000fea0003800000 */
[----:B------:R-:W1:Y:S02]  /*15510*/  S2R R4, SR_TID.X ;  /* 0x0000000000047919 */ /* 0x000e640000002100 */
[----:B-1----:R-:W-:Y:S01]  /*15520*/  LOP3.LUT R5, R4, 0x1f, RZ, 0xc0, !PT ;  /* 0x0000001f04057812 */ /* 0x002fe200078ec0ff */
[----:B------:R-:W-:-:S03]  /*15530*/  IMAD.MOV.U32 R4, RZ, RZ, 0x6000 ;  /* 0x00006000ff047424 */ /* 0x000fc600078e00ff */
[----:B------:R-:W-:Y:S01]  /*15540*/  ISETP.NE.AND P1, PT, R5, RZ, PT ;  /* 0x000000ff0500720c */ /* 0x000fe20003f25270 */
[----:B------:R1:W-:-:S12]  /*15550*/  SYNCS.ARRIVE.TRANS64 RZ, [R8+URZ+0x2d890], R4 ;  /* 0x02d8900408ff79a7 */ /* 0x0003d8000800003f */
[----:B-1----:R-:W-:Y:S05]  /*15560*/  @!P1 BRA `(.L_x_578) ;  /* 0x0000000000049947 */ /* 0x002fea0003800000 */
[----:B------:R-:W-:Y:S01]  /*15570*/  BPT.TRAP 0x1 ;  /* 0x000000040000795c */ /* 0x000fe20000300000 */
.L_x_578:
[----:B------:R-:W-:Y:S05]  /*15580*/  BSYNC B2 ;  /* 0x0000000000027941 */ /* 0x000fea0003800000 */
.L_x_577:
        /* <DEDUP_REMOVED lines=8> */
[----:B------:R-:W-:Y:S01]  /*15610*/  VIADD R10, R6, 0x15400 ;  /* 0x00015400060a7836 */ /* 0x000fe20000000000 */
[----:B------:R-:W-:Y:S01]  /*15620*/  UMOV UR6, 0x0 ;  /* 0x0000000000067882 */ /* 0x000fe20000000000 */
[----:B------:R-:W-:-:S10]  /*15630*/  UMOV UR7, 0x12f00000 ;  /* 0x12f0000000077882 */ /* 0x000fd40000000000 */
.L_x_579:
        /* <DEDUP_REMOVED lines=10> */
[----:B------:R-:W-:Y:S01]  /*156e0*/  IMAD.MOV.U32 R14, RZ, RZ, 0x20 ;  /* 0x00000020ff0e7424 */ /* 0x000fe200078e00ff */
[----:B------:R-:W-:Y:S01]  /*156f0*/  PLOP3.LUT P1, PT, PT, PT, PT, 0x80, 0x0 ;  /* 0x000000000000781c */ /* 0x000fe20003f2f070 */
[----:B------:R-:W-:Y:S01]  /*15700*/  VIADD R10, R6, 0x17400 ;  /* 0x00017400060a7836 */ /* 0x000fe20000000000 */
[----:B------:R-:W-:Y:S01]  /*15710*/  UMOV UR6, 0x0 ;  /* 0x0000000000067882 */ /* 0x000fe20000000000 */
[----:B------:R-:W-:Y:S01]  /*15720*/  UMOV UR7, 0x12f00000 ;  /* 0x12f0000000077882 */ /* 0x000fe20000000000 */
[----:B------:R-:W-:-:S15]  /*15730*/  R2UR UR10, R14 ;  /* 0x000000000e0a72ca */ /* 0x000fde00000e0000 */
.L_x_580:
        /* <DEDUP_REMOVED lines=16> */
.L_x_581:
        /* <DEDUP_REMOVED lines=10> */
[----:B------:R-:W1:Y:S01]  /*158e0*/  SYNCS.PHASECHK.TRANS64.TRYWAIT P1, [R8+URZ+0x2d8c0], R7 ;  /* 0x02d8c007080075a7 */ /* 0x000e62000802017f */
[----:B------:R-:W-:Y:S04]  /*158f0*/  BSSY B2, `(.L_x_582) ;  /* 0x0000002000027945 */ /* 0x000fe80003800000 */
[----:B-1----:R-:W-:Y:S05]  /*15900*/  @!P1 BRA `(.L_x_583) ;  /* 0x0000005400d89947 */ /* 0x002fea0003800000 */
.L_x_708:
[----:B------:R-:W-:Y:S05]  /*15910*/  BSYNC B2 ;  /* 0x0000000000027941 */ /* 0x000fea0003800000 */
.L_x_582:
[----:B------:R-:W-:Y:S01]  /*15920*/  BSSY B2, `(.L_x_584) ;  /* 0x000000b000027945 */ /* 0x000fe20003800000 */
[----:B------:R-:W-:Y:S02]  /*15930*/  IMAD.MOV.U32 R10, RZ, RZ, 0x0 ;  /* 0x00000000ff0a7424 */ /* 0x000fe400078e00ff */
[----:B------:R-:W-:Y:S01]  /*15940*/  IMAD.MOV.U32 R11, RZ, RZ, 0x12f00000 ;  /* 0x12f00000ff0b7424 */ /* 0x000fe200078e00ff */
[----:B------:R-:W-:Y:S06]  /*15950*/  @P2 BRA `(.L_x_585) ;  /* 0x00000000001c2947 */ /* 0x000fec0003800000 */
[----:B------:R-:W2:Y:S02]  /*15960*/  S2R R4, SR_TID.X ;  /* 0x0000000000047919 */ /* 0x000ea40000002100 */
[----:B--2---:R-:W-:Y:S01]  /*15970*/  LOP3.LUT R15, R4, 0x1f, RZ, 0xc0, !PT ;  /* 0x0000001f040f7812 */ /* 0x004fe200078ec0ff */
[----:B------:R-:W-:-:S03]  /*15980*/  IMAD.MOV.U32 R4, RZ, RZ, 0x6000 ;  /* 0x00006000ff047424 */ /* 0x000fc600078e00ff */
[----:B------:R-:W-:Y:S01]  /*15990*/  ISETP.NE.AND P1, PT, R15, RZ, PT ;  /* 0x000000ff0f00720c */ /* 0x000fe20003f25270 */
[----:B------:R2:W-:-:S12]  /*159a0*/  SYNCS.ARRIVE.TRANS64 RZ, [R8+URZ+0x2d8b0], R4 ;  /* 0x02d8b00408ff79a7 */ /* 0x0005d8000800003f */
[----:B--2---:R-:W-:Y:S05]  /*159b0*/  @!P1 BRA `(.L_x_585) ;  /* 0x0000000000049947 */ /* 0x004fea0003800000 */
[----:B------:R-:W-:Y:S01]  /*159c0*/  BPT.TRAP 0x1 ;  /* 0x000000040000795c */ /* 0x000fe20000300000 */
.L_x_585:
[----:B------:R-:W-:Y:S05]  /*159d0*/  BSYNC B2 ;  /* 0x0000000000027941 */ /* 0x000fea0003800000 */
.L_x_584:
[----:B------:R-:W-:Y:S01]  /*159e0*/  R2UR UR10, R12 ;  /* 0x000000000c0a72ca */ /* 0x000fe200000e0000 */
[----:B------:R-:W-:Y:S01]  /*159f0*/  UIADD3 UR4, UP0, UR40, 0x670, URZ ;  /* 0x0000067028047890 */ /* 0x000fe2000ff1e03f */
[----:B------:R-:W-:Y:S01]  /*15a00*/  R2UR UR6, R10 ;  /* 0x000000000a0672ca */ /* 0x000fe200000e0000 */
[----:B01----:R-:W-:Y:S01]  /*15a10*/  VIADD R8, R8, 0x2d8b0 ;  /* 0x0002d8b008087836 */ /* 0x003fe20000000000 */
[----:B------:R-:W-:Y:S01]  /*15a20*/  R2UR UR7, R11 ;  /* 0x000000000b0772ca */ /* 0x000fe200000e0000 */
[----:B------:R-:W-:Y:S01]  /*15a30*/  VIADD R4, R6, 0x400 ;  /* 0x0000040006047836 */ /* 0x000fe20000000000 */
[----:B------:R-:W-:Y:S01]  /*15a40*/  PLOP3.LUT P1, PT, PT, PT, PT, 0x80, 0x0 ;  /* 0x000000000000781c */ /* 0x000fe20003f2f070 */
[----:B------:R-:W-:-:S12]  /*15a50*/  UIADD3.X UR5, URZ, UR41, URZ, UP0, !UPT ;  /* 0x000000293f057290 */ /* 0x000fd800087fe43f */
.L_x_586:
        /* <DEDUP_REMOVED lines=15> */
.L_x_587:
        /* <DEDUP_REMOVED lines=15> */
.L_x_588:
        /* <DEDUP_REMOVED lines=10> */
.L_x_574:
[----:B------:R-:W-:Y:S05]  /*15ce0*/  BSYNC B1 ;  /* 0x0000000000017941 */ /* 0x000fea0003800000 */
.L_x_573:
[----:B------:R-:W2:Y:S01]  /*15cf0*/  LDL.LU R7, [R1+0x4] ;  /* 0x0000040001077983 */ /* 0x000ea20000300800 */
[----:B------:R-:W-:Y:S01]  /*15d00*/  VIADD R28, R28, 0x1 ;  /* 0x000000011c1c7836 */ /* 0x000fe20000000000 */
[C---:B------:R-:W-:Y:S01]  /*15d10*/  ISETP.GT.AND P2, PT, R9.reuse, R3, PT ;  /* 0x000000030900720c */ /* 0x040fe20003f44270 */
[----:B------:R-:W-:-:S03]  /*15d20*/  VIADD R9, R9, 0xffffffff ;  /* 0xffffffff09097836 */ /* 0x000fc60000000000 */
[----:B------:R-:W-:-:S04]  /*15d30*/  ISETP.NE.AND P1, PT, R28, 0x2, PT ;  /* 0x000000021c00780c */ /* 0x000fc80003f25270 */
[----:B------:R-:W-:Y:S02]  /*15d40*/  SEL R4, RZ, 0x1, P1 ;  /* 0x00000001ff047807 */ /* 0x000fe40000800000 */
[----:B------:R-:W-:Y:S02]  /*15d50*/  SEL R28, R28, RZ, P1 ;  /* 0x000000ff1c1c7207 */ /* 0x000fe40000800000 */
[----:B--2---:R-:W-:-:S05]  /*15d60*/  LOP3.LUT R7, R7, R4, RZ, 0x3c, !PT ;  /* 0x0000000407077212 */ /* 0x004fca00078e3cff */
[----:B------:R1:W-:Y:S01]  /*15d70*/  STL [R1+0x4], R7 ;  /* 0x0000040701007387 */ /* 0x0003e20000100800 */
[----:B------:R-:W-:Y:S05]  /*15d80*/  @P2 BRA `(.L_x_589) ;  /* 0xfffffff400a42947 */ /* 0x000fea000383ffff */
.L_x_551:
[----:B------:R-:W-:Y:S05]  /*15d90*/  BSYNC B0 ;  /* 0x0000000000007941 */ /* 0x000fea0003800000 */
.L_x_550:
[----:B------:R-:W2:Y:S01]  /*15da0*/  LDL R4, [R1+0x1c] ;  /* 0x00001c0001047983 */ /* 0x000ea20000100800 */
[----:B------:R-:W-:Y:S05]  /*15db0*/  @!P0 WARPSYNC.ALL ;  /* 0x0000000000008948 */ /* 0x000fea0003800000 */
[----:B------:R-:W-:Y:S06]  /*15dc0*/  @!P0 BAR.SYNC.DEFER_BLOCKING 0xc, 0x200 ;  /* 0x0308000000008b1d */ /* 0x000fec0000010000 */
[----:B------:R-:W-:Y:S01]  /*15dd0*/  BSSY B7, `(.L_x_590) ;  /* 0x0000353000077945 */ /* 0x000fe20003800000 */
[----:B--2---:R-:W-:-:S13]  /*15de0*/  ISETP.GT.AND P0, PT, R4, RZ, PT ;  /* 0x000000ff0400720c */ /* 0x004fda0003f04270 */
[----:B------:R-:W-:Y:S05]  /*15df0*/  @P0 BRA `(.L_x_591) ;  /* 0x0000000000440947 */ /* 0x000fea0003800000 */
[----:B------:R-:W2:Y:S02]  /*15e00*/  S2R R4, SR_TID.X ;  /* 0x0000000000047919 */ /* 0x000ea40000002100 */
[----:B--2---:R-:W-:-:S04]  /*15e10*/  LOP3.LUT R4, R4, 0x7f, RZ, 0xc0, !PT ;  /* 0x0000007f04047812 */ /* 0x004fc800078ec0ff */
[----:B------:R-:W-:-:S13]  /*15e20*/  ISETP.NE.AND P0, PT, R4, RZ, PT ;  /* 0x000000ff0400720c */ /* 0x000fda0003f05270 */
[----:B------:R-:W-:Y:S05]  /*15e30*/  @P0 BRA `(.L_x_592) ;  /* 0x0000003400300947 */ /* 0x000fea0003800000 */
[----:B0-----:R-:W0:Y:S01]  /*15e40*/  S2R R5, SR_LANEID ;  /* 0x0000000000057919 */ /* 0x001e220000000000 */
[----:B------:R-:W-:Y:S01]  /*15e50*/  VOTEU.ANY UR4, UPT, PT ;  /* 0x0000000000047886 */ /* 0x000fe200038e0100 */
[----:B------:R-:W2:Y:S01]  /*15e60*/  LDC.64 R2, c[0x0][0xc60] ;  /* 0x00031800ff027b82 */ /* 0x000ea20000000a00 */
[----:B------:R-:W0:Y:S02]  /*15e70*/  FLO.U32 R0, UR4 ;  /* 0x0000000400007d00 */ /* 0x000e2400080e0000 */
[----:B0-----:R-:W-:-:S06]  /*15e80*/  ISETP.EQ.U32.AND P0, PT, R0, R5, PT ;  /* 0x000000050000720c */ /* 0x001fcc0003f02070 */
[----:B------:R-:W2:Y:S07]  /*15e90*/  POPC R5, UR4 ;  /* 0x0000000400057d09 */ /* 0x000eae0008000000 */
[----:B--2---:R-:W2:Y:S01]  /*15ea0*/  @P0 ATOMG.E.ADD.STRONG.GPU PT, R3, desc[UR42][R2.64], R5 ;  /* 0x00000005020309a8 */ /* 0x004ea200081ee1ea */
[----:B------:R-:W0:Y:S02]  /*15eb0*/  S2R R4, SR_LTMASK ;  /* 0x0000000000047919 */ /* 0x000e240000003900 */
[----:B0-----:R-:W-:-:S04]  /*15ec0*/  LOP3.LUT R4, R4, UR4, RZ, 0xc0, !PT ;  /* 0x0000000404047c12 */ /* 0x001fc8000f8ec0ff */
[----:B-1----:R-:W0:Y:S01]  /*15ed0*/  POPC R7, R4 ;  /* 0x0000000400077309 */ /* 0x002e220000000000 */
[----:B--2---:R-:W0:Y:S02]  /*15ee0*/  SHFL.IDX PT, R0, R3, R0, 0x1f ;  /* 0x00001f0003007589 */ /* 0x004e2400000e0000 */
[----:B0-----:R-:W-:Y:S01]  /*15ef0*/  IADD3 R16, R0, UR37, R7 ;  /* 0x0000002500107c10 */ /* 0x001fe2000fffe007 */
[----:B------:R-:W-:Y:S06]  /*15f00*/  BRA `(.L_x_592) ;  /* 0x0000003000fc7947 */ /* 0x000fec0003800000 */
.L_x_591:
        /* <DEDUP_REMOVED lines=10> */
[----:B------:R-:W2:Y:S01]  /*15fb0*/  LDC.64 R2, c[0x4][R2] ;  /* 0x0100000002027b82 */ /* 0x000ea20000000a00 */
[----:B0-----:R-:W-:Y:S02]  /*15fc0*/  IMAD.U32 R5, RZ, RZ, UR7 ;  /* 0x00000007ff057e24 */ /* 0x001fe4000f8e00ff */
[----:B-1----:R-:W-:Y:S02]  /*15fd0*/  IMAD.U32 R7, RZ, RZ, UR9 ;  /* 0x00000009ff077e24 */ /* 0x002fe4000f8e00ff */
[----:B------:R-:W-:-:S02]  /*15fe0*/  IMAD.U32 R10, RZ, RZ, UR4 ;  /* 0x00000004ff0a7e24 */ /* 0x000fc4000f8e00ff */
[----:B------:R-:W-:Y:S02]  /*15ff0*/  IMAD.U32 R11, RZ, RZ, UR5 ;  /* 0x00000005ff0b7e24 */ /* 0x000fe4000f8e00ff */
[----:B------:R-:W-:Y:S02]  /*16000*/  IMAD.MOV.U32 R8, RZ, RZ, 0x70 ;  /* 0x00000070ff087424 */ /* 0x000fe400078e00ff */
[----:B------:R-:W-:Y:S02]  /*16010*/  IMAD.MOV.U32 R12, RZ, RZ, 0x1 ;  /* 0x00000001ff0c7424 */ /* 0x000fe400078e00ff */
[----:B------:R-:W-:-:S07]  /*16020*/  IMAD.MOV.U32 R13, RZ, RZ, RZ ;  /* 0x000000ffff0d7224 */ /* 0x000fce00078e00ff */
[----:B------:R-:W-:-:S07]  /*16030*/  LEPC R20, `(.L_x_594) ;  /* 0x000000001014794e */ /* 0x000fce0000000000 */
[----:B--2---:R-:W-:Y:S05]  /*16040*/  CALL.ABS.NOINC R2 ;  /* 0x0000000002007343 */ /* 0x004fea0003c00000 */
.L_x_594:
[----:B------:R-:W-:Y:S05]  /*16050*/  BSYNC B6 ;  /* 0x0000000000067941 */ /* 0x000fea0003800000 */
.L_x_593:
        /* <DEDUP_REMOVED lines=8> */
[----:B------:R2:W3:Y:S01]  /*160e0*/  LDC.64 R2, c[0x4][R27] ;  /* 0x010000001b027b82 */ /* 0x0004e20000000a00 */
[----:B------:R-:W-:Y:S02]  /*160f0*/  IMAD.U32 R4, RZ, RZ, UR6 ;  /* 0x00000006ff047e24 */ /* 0x000fe4000f8e00ff */
[----:B0-----:R-:W-:Y:S02]  /*16100*/  IMAD.U32 R5, RZ, RZ, UR7 ;  /* 0x00000007ff057e24 */ /* 0x001fe4000f8e00ff */
[----:B------:R-:W-:Y:S02]  /*16110*/  IMAD.U32 R6, RZ, RZ, UR8 ;  /* 0x00000008ff067e24 */ /* 0x000fe4000f8e00ff */
[----:B-1----:R-:W-:-:S02]  /*16120*/  IMAD.U32 R7, RZ, RZ, UR9 ;  /* 0x00000009ff077e24 */ /* 0x002fc4000f8e00ff */
[----:B------:R-:W-:Y:S02]  /*16130*/  IMAD.U32 R10, RZ, RZ, UR4 ;  /* 0x00000004ff0a7e24 */ /* 0x000fe4000f8e00ff */
[----:B------:R-:W-:Y:S02]  /*16140*/  IMAD.U32 R11, RZ, RZ, UR5 ;  /* 0x00000005ff0b7e24 */ /* 0x000fe4000f8e00ff */
[----:B------:R-:W-:Y:S02]  /*16150*/  IMAD.MOV.U32 R8, RZ, RZ, 0x70 ;  /* 0x00000070ff087424 */ /* 0x000fe400078e00ff */
[----:B------:R-:W-:Y:S02]  /*16160*/  IMAD.MOV.U32 R12, RZ, RZ, 0x1 ;  /* 0x00000001ff0c7424 */ /* 0x000fe400078e00ff */
[----:B--2---:R-:W-:-:S07]  /*16170*/  IMAD.MOV.U32 R13, RZ, RZ, RZ ;  /* 0x000000ffff0d7224 */ /* 0x004fce00078e00ff */
[----:B------:R-:W-:-:S07]  /*16180*/  LEPC R20, `(.L_x_597) ;  /* 0x000000001014794e */ /* 0x000fce0000000000 */
[----:B---3--:R-:W-:Y:S05]  /*16190*/  CALL.ABS.NOINC R2 ;  /* 0x0000000002007343 */ /* 0x008fea0003c00000 */
.L_x_597:
[----:B------:R0:W1:Y:S01]  /*161a0*/  LDC.64 R2, c[0x4][R27] ;  /* 0x010000001b027b82 */ /* 0x0000620000000a00 */
[----:B------:R-:W-:Y:S01]  /*161b0*/  ULDC.64 UR4, c[0x4][0x88] ;  /* 0x0100220000047ab9 */ /* 0x000fe20000000a00 */
[----:B------:R-:W-:Y:S01]  /*161c0*/  ULDC.64 UR6, c[0x4][0x90] ;  /* 0x0100240000067ab9 */ /* 0x000fe20000000a00 */
[----:B------:R-:W-:Y:S01]  /*161d0*/  ULDC.64 UR8, c[0x4][0x18] ;  /* 0x0100060000087ab9 */ /* 0x000fe20000000a00 */
[----:B------:R-:W-:Y:S01]  /*161e0*/  IMAD.U32 R4, RZ, RZ, UR4 ;  /* 0x00000004ff047e24 */ /* 0x000fe2000f8e00ff */
[----:B------:R-:W-:Y:S01]  /*161f0*/  MOV R13, RZ ;  /* 0x000000ff000d7202 */ /* 0x000fe20000000f00 */
[----:B------:R-:W-:Y:S02]  /*16200*/  IMAD.U32 R5, RZ, RZ, UR5 ;  /* 0x00000005ff057e24 */ /* 0x000fe4000f8e00ff */
[----:B------:R-:W-:Y:S02]  /*16210*/  IMAD.U32 R6, RZ, RZ, UR6 ;  /* 0x00000006ff067e24 */ /* 0x000fe4000f8e00ff */
[----:B------:R-:W-:-:S02]  /*16220*/  IMAD.U32 R7, RZ, RZ, UR7 ;  /* 0x00000007ff077e24 */ /* 0x000fc4000f8e00ff */
[----:B------:R-:W-:Y:S02]  /*16230*/  IMAD.U32 R10, RZ, RZ, UR8 ;  /* 0x00000008ff0a7e24 */ /* 0x000fe4000f8e00ff */
[----:B------:R-:W-:Y:S02]  /*16240*/  IMAD.U32 R11, RZ, RZ, UR9 ;  /* 0x00000009ff0b7e24 */ /* 0x000fe4000f8e00ff */
[----:B------:R-:W-:Y:S02]  /*16250*/  IMAD.MOV.U32 R8, RZ, RZ, 0x70 ;  /* 0x00000070ff087424 */ /* 0x000fe400078e00ff */
[----:B0-----:R-:W-:-:S07]  /*16260*/  IMAD.MOV.U32 R12, RZ, RZ, 0x1 ;  /* 0x00000001ff0c7424 */ /* 0x001fce00078e00ff */
[----:B------:R-:W-:-:S07]  /*16270*/  LEPC R20, `(.L_x_596) ;  /* 0x000000001014794e */ /* 0x000fce0000000000 */
[----:B-1----:R-:W-:Y:S05]  /*16280*/  CALL.ABS.NOINC R2 ;  /* 0x0000000002007343 */ /* 0x002fea0003c00000 */
.L_x_596:
[----:B------:R-:W-:Y:S05]  /*16290*/  BSYNC B6 ;  /* 0x0000000000067941 */ /* 0x000fea0003800000 */
.L_x_595:
[----:B------:R2:W3:Y:S01]  /*162a0*/  LDL R20, [R1+0x10] ;  /* 0x0000100001147983 */ /* 0x0004e20000100800 */
[----:B------:R-:W-:Y:S01]  /*162b0*/  ULDC.64 UR4, c[0x0][0x9f8] ;  /* 0x00027e0000047ab9 */ /* 0x000fe20000000a00 */
[----:B-1----:R-:W1:Y:S01]  /*162c0*/  LDC R7, c[0x0][0x430] ;  /* 0x00010c00ff077b82 */ /* 0x002e620000000800 */
[----:B------:R-:W-:Y:S01]  /*162d0*/  ISETP.NE.U32.AND P0, PT, RZ, UR4, PT ;  /* 0x00000004ff007c0c */ /* 0x000fe2000bf05070 */
[----:B------:R-:W4:Y:S03]  /*162e0*/  LDL R27, [R1+0x3c] ;  /* 0x00003c00011b7983 */ /* 0x000f260000100800 */
[----:B------:R-:W-:Y:S01]  /*162f0*/  ISETP.NE.AND.EX P0, PT, RZ, UR5, PT, P0 ;  /* 0x00000005ff007c0c */ /* 0x000fe2000bf05300 */
[----:B------:R-:W2:Y:S04]  /*16300*/  LDL R21, [R1+0x1c] ;  /* 0x00001c0001157983 */ /* 0x000ea80000100800 */
[----:B------:R-:W2:Y:S08]  /*16310*/  LDL R2, [R1+0x20] ;  /* 0x0000200001027983 */ /* 0x000eb00000100800 */
[----:B------:R-:W-:Y:S01]  /*16320*/  @P0 IADD3 R24, P1, R24, UR4, RZ ;  /* 0x0000000418180c10 */ /* 0x000fe2000ff3e0ff */
[----:B------:R-:W0:Y:S01]  /*16330*/  S2R R3, SR_TID.X ;  /* 0x0000000000037919 */ /* 0x000e220000002100 */
[----:B------:R-:W-:-:S02]  /*16340*/  ULDC UR4, c[0x0][0x2f4] ;  /* 0x0000bd0000047ab9 */ /* 0x000fc40000000800 */
[----:B------:R-:W-:Y:S01]  /*16350*/  @P0 IADD3.X R25, R25, UR5, RZ, P1, !PT ;  /* 0x0000000519190c10 */ /* 0x000fe20008ffe4ff */
[----:B------:R-:W4:Y:S04]  /*16360*/  S2R R0, SR_TID.X ;  /* 0x0000000000007919 */ /* 0x000f280000002100 */
[----:B---3--:R-:W3:Y:S01]  /*16370*/  @P0 LDG.E R20, desc[UR42][R24.64] ;  /* 0x0000002a18140981 */ /* 0x008ee2000c1e1900 */
[----:B-1----:R-:W-:Y:S01]  /*16380*/  ISETP.NE.AND P1, PT, R7, 0x1, PT ;  /* 0x000000010700780c */ /* 0x002fe20003f25270 */
[----:B0-----:R-:W-:Y:S01]  /*16390*/  IMAD.SHL.U32 R3, R3, 0x20, RZ ;  /* 0x0000002003037824 */ /* 0x001fe200078e00ff */
[----:B----4-:R-:W-:Y:S02]  /*163a0*/  LEA.HI.SX32 R27, R27, 0xffffffff, 0x19 ;  /* 0xffffffff1b1b7811 */ /* 0x010fe400078fcaff */
[----:B------:R-:W-:-:S02]  /*163b0*/  LOP3.LUT R0, R0, 0x7f, RZ, 0xc0, !PT ;  /* 0x0000007f00007812 */ /* 0x000fc400078ec0ff */
[----:B------:R-:W-:Y:S01]  /*163c0*/  LOP3.LUT R3, R3, 0x60, RZ, 0xc0, !PT ;  /* 0x0000006003037812 */ /* 0x000fe200078ec0ff */
[----:B------:R-:W-:Y:S01]  /*163d0*/  IMAD.SHL.U32 R10, R27, 0x80, RZ ;  /* 0x000000801b0a7824 */ /* 0x000fe200078e00ff */
[----:B------:R-:W-:-:S04]  /*163e0*/  SHF.R.U32.HI R0, RZ, 0x2, R0 ;  /* 0x00000002ff007819 */ /* 0x000fc80000011600 */
[----:B------:R-:W-:Y:S01]  /*163f0*/  LOP3.LUT R0, R10, R0, R3, 0xfe, !PT ;  /* 0x000000000a007212 */ /* 0x000fe200078efe03 */
[----:B------:R-:W0:Y:S08]  /*16400*/  @P1 LDC R4, c[0x0][0x434] ;  /* 0x00010d00ff041b82 */ /* 0x000e300000000800 */
[----:B------:R-:W1:Y:S01]  /*16410*/  @P1 LDC R5, c[0x0][0x438] ;  /* 0x00010e00ff051b82 */ /* 0x000e620000000800 */
[----:B------:R-:W4:Y:S01]  /*16420*/  S2R R11, SR_TID.X ;  /* 0x00000000000b7919 */ /* 0x000f220000002100 */
[----:B------:R-:W-:Y:S01]  /*16430*/  LOP3.LUT R23, R23, 0xfffffff7, RZ, 0xc0, !PT ;  /* 0xfffffff717177812 */ /* 0x000fe200078ec0ff */
[----:B----4-:R-:W-:-:S05]  /*16440*/  IMAD.SHL.U32 R11, R11, 0x8, RZ ;  /* 0x000000080b0b7824 */ /* 0x010fca00078e00ff */
[----:B------:R-:W-:-:S04]  /*16450*/  LOP3.LUT R11, R11, 0x18, RZ, 0xc0, !PT ;  /* 0x000000180b0b7812 */ /* 0x000fc800078ec0ff */
[----:B------:R-:W-:Y:S01]  /*16460*/  LOP3.LUT R12, R11, 0x20, RZ, 0xfc, !PT ;  /* 0x000000200b0c7812 */ /* 0x000fe200078efcff */
[----:B------:R-:W-:Y:S01]  /*16470*/  UMOV UR5, 0xffffffff ;  /* 0xffffffff00057882 */ /* 0x000fe20000000000 */
[----:B---3--:R-:W-:Y:S01]  /*16480*/  @P0 STL [R1+0x10], R20 ;  /* 0x0000101401000387 */ /* 0x008fe20000100800 */
[C---:B--2---:R-:W-:Y:S01]  /*16490*/  ISETP.GE.AND P0, PT, R0.reuse, R21, PT ;  /* 0x000000150000720c */ /* 0x044fe20003f06270 */
[----:B------:R-:W-:-:S04]  /*164a0*/  IMAD.IADD R0, R0, 0x1, R2 ;  /* 0x0000000100007824 */ /* 0x000fc800078e0202 */
[----:B0-----:R-:W-:-:S08]  /*164b0*/  @P1 IMAD.HI.U32 R4, R0, R4, RZ ;  /* 0x0000000400041227 */ /* 0x001fd000078e00ff */
[----:B------:R-:W0:Y:S01]  /*164c0*/  @!P0 LDC.64 R2, c[0x0][0x428] ;  /* 0x00010a00ff028b82 */ /* 0x000e220000000a00 */
[----:B------:R-:W-:Y:S01]  /*164d0*/  IMAD.MOV.U32 R6, RZ, RZ, R0 ;  /* 0x000000ffff067224 */ /* 0x000fe200078e0000 */
[----:B-1----:R-:W-:Y:S02]  /*164e0*/  @P1 SHF.R.U32.HI R6, RZ, R5, R4 ;  /* 0x00000005ff061219 */ /* 0x002fe40000011604 */
[----:B------:R-:W-:-:S03]  /*164f0*/  SHF.R.S32.HI R8, RZ, 0x1f, R20 ;  /* 0x0000001fff087819 */ /* 0x000fc60000011414 */
[----:B------:R-:W-:-:S04]  /*16500*/  IMAD.MOV R4, RZ, RZ, -R6 ;  /* 0x000000ffff047224 */ /* 0x000fc800078e0a06 */
[----:B------:R-:W-:Y:S01]  /*16510*/  IMAD R4, R7, R4, R0 ;  /* 0x0000000407047224 */ /* 0x000fe200078e0200 */
[--C-:B------:R-:W-:Y:S01]  /*16520*/  @!P0 SHF.R.S32.HI R7, RZ, 0x1f, R6.reuse ;  /* 0x0000001fff078819 */ /* 0x100fe20000011406 */
[-C--:B0-----:R-:W-:Y:S02]  /*16530*/  @!P0 IMAD R0, R8, R2.reuse, RZ ;  /* 0x0000000208008224 */ /* 0x081fe400078e02ff */
[----:B------:R-:W-:-:S04]  /*16540*/  @!P0 IMAD.WIDE.U32 R6, R20, R2, R6 ;  /* 0x0000000214068225 */ /* 0x000fc800078e0006 */
[----:B------:R-:W-:Y:S02]  /*16550*/  @!P0 IMAD R0, R20, R3, R0 ;  /* 0x0000000314008224 */ /* 0x000fe400078e0200 */
[----:B------:R-:W0:Y:S01]  /*16560*/  @!P0 LDC.64 R2, c[0x0][0x418] ;  /* 0x00010600ff028b82 */ /* 0x000e220000000a00 */
[----:B------:R-:W-:Y:S01]  /*16570*/  IMAD.U32 R5, RZ, RZ, UR38 ;  /* 0x00000026ff057e24 */ /* 0x000fe2000f8e00ff */
[----:B------:R0:W-:Y:S01]  /*16580*/  STL [R1+0x24], R8 ;  /* 0x0000240801007387 */ /* 0x0001e20000100800 */
[----:B------:R-:W-:-:S03]  /*16590*/  @!P0 IMAD.IADD R0, R7, 0x1, R0 ;  /* 0x0000000107008824 */ /* 0x000fc600078e0200 */
[----:B------:R-:W-:Y:S02]  /*165a0*/  ISETP.NE.AND P2, PT, R5, 0x3, PT ;  /* 0x000000030500780c */ /* 0x000fe40003f45270 */
[----:B0-----:R-:W-:Y:S01]  /*165b0*/  @!P0 LEA R8, P1, R6, R2, 0x2 ;  /* 0x0000000206088211 */ /* 0x001fe200078210ff */
[----:B------:R-:W-:-:S03]  /*165c0*/  IMAD.MOV.U32 R2, RZ, RZ, RZ ;  /* 0x000000ffff027224 */ /* 0x000fc600078e00ff */
[----:B------:R-:W-:-:S05]  /*165d0*/  @!P0 LEA.HI.X R9, R6, R3, R0, 0x2, P1 ;  /* 0x0000000306098211 */ /* 0x000fca00008f1400 */
[----:B------:R0:W5:Y:S01]  /*165e0*/  @!P0 LDG.E R2, desc[UR42][R8.64] ;  /* 0x0000002a08028981 */ /* 0x000162000c1e1900 */
[----:B------:R-:W-:Y:S02]  /*165f0*/  ISETP.GE.AND P0, PT, R11, UR4, PT ;  /* 0x000000040b007c0c */ /* 0x000fe4000bf06270 */
[----:B------:R-:W-:-:S04]  /*16600*/  @P2 LOP3.LUT R23, R23, 0x8, RZ, 0xfc, !PT ;  /* 0x0000000817172812 */ /* 0x000fc800078efcff */
        /* <DEDUP_REMOVED lines=9> */
[----:B0-----:R-:W-:Y:S06]  /*166a0*/  BRA.DIV UR5, `(.L_x_598) ;  /* 0x0000004a05847947 */ /* 0x001fec000b800000 */
.L_x_711:
[----:B------:R-:W-:-:S05]  /*166b0*/  SHF.R.S32.HI R9, RZ, 0x1f, R18 ;  /* 0x0000001fff097819 */ /* 0x000fca0000011412 */
[----:B------:R0:W-:Y:S01]  /*166c0*/  STL [R1+0xc], R9 ;  /* 0x00000c0901007387 */ /* 0x0001e20000100800 */
[----:B------:R-:W-:Y:S05]  /*166d0*/  @!P2 BRA `(.L_x_599) ;  /* 0x000000000004a947 */ /* 0x000fea0003800000 */
[----:B------:R-:W-:Y:S01]  /*166e0*/  BPT.TRAP 0x1 ;  /* 0x000000040000795c */ /* 0x000fe20000300000 */
.L_x_599:
[----:B------:R-:W2:Y:S01]  /*166f0*/  LDL R5, [R1] ;  /* 0x0000000001057983 */ /* 0x000ea20000100800 */
[----:B------:R-:W-:Y:S01]  /*16700*/  SHF.R.S32.HI R3, RZ, 0x1f, R4 ;  /* 0x0000001fff037819 */ /* 0x000fe20000011404 */
[----:B------:R-:W-:Y:S01]  /*16710*/  ULDC.64 UR4, c[0x0][0x328] ;  /* 0x0000ca0000047ab9 */ /* 0x000fe20000000a00 */
[----:B-----5:R-:W-:Y:S01]  /*16720*/  SHF.R.S32.HI R8, RZ, 0x1f, R2 ;  /* 0x0000001fff087819 */ /* 0x020fe20000011402 */
[----:B------:R-:W-:Y:S01]  /*16730*/  IMAD.WIDE.U32 R6, R4, UR4, RZ ;  /* 0x0000000404067c25 */ /* 0x000fe2000f8e00ff */
[----:B------:R-:W-:Y:S03]  /*16740*/  BSSY B0, `(.L_x_600) ;  /* 0x0000015000007945 */ /* 0x000fe60003800000 */
[----:B------:R-:W-:-:S04]  /*16750*/  IMAD R0, R3, UR4, RZ ;  /* 0x0000000403007c24 */ /* 0x000fc8000f8e02ff */
[----:B------:R-:W-:Y:S01]  /*16760*/  IMAD R0, R4, UR5, R0 ;  /* 0x0000000504007c24 */ /* 0x000fe2000f8e0200 */
[----:B------:R-:W-:-:S03]  /*16770*/  ULDC.64 UR4, c[0x0][0x338] ;  /* 0x0000ce0000047ab9 */ /* 0x000fc60000000a00 */
[----:B------:R-:W-:Y:S02]  /*16780*/  IMAD.IADD R7, R7, 0x1, R0 ;  /* 0x0000000107077824 */ /* 0x000fe400078e0200 */
[----:B------:R-:W-:Y:S02]  /*16790*/  IMAD R0, R8, UR4, RZ ;  /* 0x0000000408007c24 */ /* 0x000fe4000f8e02ff */
[----:B------:R-:W-:-:S04]  /*167a0*/  IMAD.WIDE.U32 R6, R2, UR4, R6 ;  /* 0x0000000402067c25 */ /* 0x000fc8000f8e0006 */
        /* <DEDUP_REMOVED lines=8> */
[----:B------:R-:W-:Y:S02]  /*16830*/  IMAD.IADD R25, R7, 0x1, R0 ;  /* 0x0000000107197824 */ /* 0x000fe400078e0200 */
[----:B------:R-:W-:-:S03]  /*16840*/  IMAD R0, R26, 0x8, R22 ;  /* 0x000000081a007824 */ /* 0x000fc600078e0216 */
[----:B------:R-:W-:Y:S02]  /*16850*/  LEA.HI.X R25, R6, UR5, R25, 0x1, P0 ;  /* 0x0000000506197c11 */ /* 0x000fe400080f0c19 */
[----:B--2---:R-:W-:-:S04]  /*16860*/  SHF.L.U32 R5, R5, 0x1f, RZ ;  /* 0x0000001f05057819 */ /* 0x004fc800000006ff */
[----:B------:R-:W1:Y:S02]  /*16870*/  SYNCS.PHASECHK.TRANS64.TRYWAIT P0, [R0+URZ+0x2d840], R5 ;  /* 0x02d84005000075a7 */ /* 0x000e64000800017f */
[----:B-1----:R-:W-:Y:S05]  /*16880*/  @!P0 BRA `(.L_x_601) ;  /* 0x0000004800408947 */ /* 0x002fea0003800000 */
.L_x_712:
[----:B------:R-:W-:Y:S05]  /*16890*/  BSYNC B0 ;  /* 0x0000000000007941 */ /* 0x000fea0003800000 */
.L_x_600:
[----:B------:R-:W2:Y:S01]  /*168a0*/  LDL R7, [R1+0xc] ;  /* 0x00000c0001077983 */ /* 0x000ea20000100800 */
[----:B------:R-:W-:-:S03]  /*168b0*/  ULDC.64 UR4, c[0x0][0x300] ;  /* 0x0000c00000047ab9 */ /* 0x000fc60000000a00 */
[----:B0-----:R-:W3:Y:S04]  /*168c0*/  LDL R9, [R1+0x14] ;  /* 0x0000140001097983 */ /* 0x001ee80000100800 */
[----:B------:R-:W4:Y:S01]  /*168d0*/  LDL R12, [R1+0x1c] ;  /* 0x00001c00010c7983 */ /* 0x000f220000100800 */
[----:B------:R-:W0:Y:S01]  /*168e0*/  S2R R6, SR_TID.X ;  /* 0x0000000000067919 */ /* 0x000e220000002100 */
[----:B------:R-:W-:-:S04]  /*168f0*/  IMAD R3, R3, UR4, RZ ;  /* 0x0000000403037c24 */ /* 0x000fc8000f8e02ff */
[C---:B------:R-:W-:Y:S02]  /*16900*/  IMAD R3, R4.reuse, UR5, R3 ;  /* 0x0000000504037c24 */ /* 0x040fe4000f8e0203 */
[----:B-1----:R-:W-:Y:S01]  /*16910*/  IMAD.WIDE.U32 R4, R4, UR4, RZ ;  /* 0x0000000404047c25 */ /* 0x002fe2000f8e00ff */
[----:B------:R-:W-:-:S03]  /*16920*/  ULDC.64 UR4, c[0x0][0x310] ;  /* 0x0000c40000047ab9 */ /* 0x000fc60000000a00 */
[----:B------:R-:W-:Y:S02]  /*16930*/  IMAD.IADD R5, R5, 0x1, R3 ;  /* 0x0000000105057824 */ /* 0x000fe400078e0203 */
[----:B------:R-:W-:Y:S01]  /*16940*/  IMAD R8, R8, UR4, RZ ;  /* 0x0000000408087c24 */ /* 0x000fe2000f8e02ff */
[----:B0-----:R-:W-:-:S04]  /*16950*/  LOP3.LUT R6, R6, 0x7f, RZ, 0xc0, !PT ;  /* 0x0000007f06067812 */ /* 0x001fc800078ec0ff */
[----:B------:R-:W-:Y:S02]  /*16960*/  SHF.R.U32.HI R11, RZ, 0x2, R6 ;  /* 0x00000002ff0b7819 */ /* 0x000fe40000011606 */
[----:B------:R-:W0:Y:S01]  /*16970*/  S2R R6, SR_TID.X ;  /* 0x0000000000067919 */ /* 0x000e220000002100 */
[----:B------:R-:W-:-:S04]  /*16980*/  IMAD.WIDE.U32 R4, R2, UR4, R4 ;  /* 0x0000000402047c25 */ /* 0x000fc8000f8e0004 */
[----:B------:R-:W-:Y:S01]  /*16990*/  IMAD R2, R2, UR5, R8 ;  /* 0x0000000502027c24 */ /* 0x000fe2000f8e0208 */
[----:B------:R-:W-:-:S03]  /*169a0*/  ULDC.64 UR4, c[0x0][0x308] ;  /* 0x0000c20000047ab9 */ /* 0x000fc60000000a00 */
[----:B------:R-:W-:Y:S02]  /*169b0*/  IMAD.IADD R3, R5, 0x1, R2 ;  /* 0x0000000105037824 */ /* 0x000fe400078e0202 */
[----:B------:R-:W-:Y:S01]  /*169c0*/  IMAD.MOV.U32 R2, RZ, RZ, R4 ;  /* 0x000000ffff027224 */ /* 0x000fe200078e0004 */
[C---:B------:R-:W-:Y:S02]  /*169d0*/  LOP3.LUT P4, RZ, R23.reuse, 0x4, RZ, 0xc0, !PT ;  /* 0x0000000417ff7812 */ /* 0x040fe4000788c0ff */
[C---:B------:R-:W-:Y:S02]  /*169e0*/  LOP3.LUT P3, RZ, R23.reuse, 0x2, RZ, 0xc0, !PT ;  /* 0x0000000217ff7812 */ /* 0x040fe4000786c0ff */
[----:B------:R-:W-:Y:S01]  /*169f0*/  LOP3.LUT P2, RZ, R23, 0x1, RZ, 0xc0, !PT ;  /* 0x0000000117ff7812 */ /* 0x000fe2000784c0ff */
[----:B--2---:R-:W-:-:S04]  /*16a00*/  IMAD R4, R7, UR4, RZ ;  /* 0x0000000407047c24 */ /* 0x004fc8000f8e02ff */
[C---:B------:R-:W-:Y:S02]  /*16a10*/  IMAD R7, R18.reuse, UR5, R4 ;  /* 0x0000000512077c24 */ /* 0x040fe4000f8e0204 */
[----:B------:R-:W-:Y:S01]  /*16a20*/  IMAD.WIDE.U32 R4, R18, UR4, R2 ;  /* 0x0000000412047c25 */ /* 0x000fe2000f8e0002 */
[----:B------:R-:W-:-:S03]  /*16a30*/  ULDC.64 UR4, c[0x0][0x2e8] ;  /* 0x0000ba0000047ab9 */ /* 0x000fc60000000a00 */
[----:B------:R-:W-:Y:S01]  /*16a40*/  IMAD.IADD R7, R5, 0x1, R7 ;  /* 0x0000000105077824 */ /* 0x000fe200078e0207 */
[----:B------:R-:W-:Y:S01]  /*16a50*/  LEA R2, P0, R4, UR4, 0x1 ;  /* 0x0000000404027c11 */ /* 0x000fe2000f8008ff */
[----:B---3--:R-:W-:Y:S01]  /*16a60*/  IMAD R8, R26, 0x3000, R9 ;  /* 0x000030001a087824 */ /* 0x008fe200078e0209 */
[----:B------:R-:W-:Y:S01]  /*16a70*/  UMOV UR4, 0xffffffff ;  /* 0xffffffff00047882 */ /* 0x000fe20000000000 */
[----:B0-----:R-:W-:Y:S01]  /*16a80*/  IMAD.SHL.U32 R9, R6, 0x8, RZ ;  /* 0x0000000806097824 */ /* 0x001fe200078e00ff */
[----:B----4-:R-:W-:Y:S02]  /*16a90*/  IADD3 R3, -R11, R12, -R10 ;  /* 0x0000000c0b037210 */ /* 0x010fe40007ffe90a */
[----:B------:R-:W-:Y:S02]  /*16aa0*/  LEA.HI.X R7, R4, UR5, R7, 0x1, P0 ;  /* 0x0000000504077c11 */ /* 0x000fe400080f0c07 */
[----:B------:R-:W-:Y:S02]  /*16ab0*/  ISETP.GE.AND P0, PT, R3, 0x1, PT ;  /* 0x000000010300780c */ /* 0x000fe40003f06270 */
[----:B------:R-:W-:Y:S01]  /*16ac0*/  LOP3.LUT R9, R9, 0x18, RZ, 0xc0, !PT ;  /* 0x0000001809097812 */ /* 0x000fe200078ec0ff */
[----:B------:R-:W-:Y:S10]  /*16ad0*/  BRA.DIV UR4, `(.L_x_602) ;  /* 0x0000004604c07947 */ /* 0x000ff4000b800000 */
[----:B------:R-:W0:Y:S04]  /*16ae0*/  SHFL.IDX PT, R4, R2, RZ, 0x1c1f ;  /* 0x001c1fff02047589 */ /* 0x000e2800000e0000 */
[----:B------:R-:W1:Y:S01]  /*16af0*/  SHFL.IDX PT, R6, R7, RZ, 0x1c1f ;  /* 0x001c1fff07067589 */ /* 0x000e6200000e0000 */
[----:B0-----:R-:W-:-:S05]  /*16b00*/  @P0 LEA R5, P1, R9, R4, 0x1 ;  /* 0x0000000409050211 */ /* 0x001fca00078208ff */
[----:B-1----:R-:W-:Y:S01]  /*16b10*/  @P0 IMAD.X R4, RZ, RZ, R6, P1 ;  /* 0x000000ffff040224 */ /* 0x002fe200008e0606 */
[----:B------:R-:W-:Y:S01]  /*16b20*/  ISETP.GE.AND P1, PT, R3, 0x21, PT ;  /* 0x000000210300780c */ /* 0x000fe20003f26270 */
[----:B------:R-:W-:-:S03]  /*16b30*/  @P0 IMAD R6, R8, 0x2, R22 ;  /* 0x0000000208060824 */ /* 0x000fc600078e0216 */
[----:B------:R-:W-:-:S04]  /*16b40*/  @P0 LOP3.LUT R5, R5, R4, RZ, 0x3c, !PT ;  /* 0x0000000405050212 */ /* 0x000fc800078e3cff */
[----:B------:R-:W-:-:S04]  /*16b50*/  @P0 LOP3.LUT R4, R5, R4, RZ, 0x3c, !PT ;  /* 0x0000000405040212 */ /* 0x000fc800078e3cff */
[----:B------:R-:W-:-:S05]  /*16b60*/  @P0 LOP3.LUT R5, R5, R4, RZ, 0x3c, !PT ;  /* 0x0000000405050212 */ /* 0x000fca00078e3cff */
[----:B------:R-:W-:Y:S01]  /*16b70*/  @!PT LDS RZ, [RZ] ;  /* 0x00000000fffff984 */ /* 0x000fe20000000800 */
[----:B------:R-:W-:Y:S04]  /*16b80*/  @P0 LDGSTS.E.BYPASS.LTC128B.128 [R6+0x15400], desc[UR42][R4.64], !P4 ;  /* 0x1540000004060fae */ /* 0x000fe8000e101d6a */
[----:B------:R-:W-:Y:S04]  /*16b90*/  @P0 LDGSTS.E.BYPASS.LTC128B.128 [R6+0x17400], desc[UR42][R4.64+0x40], !P3 ;  /* 0x1740004004060fae */ /* 0x000fe8000d901d6a */
[----:B------:R0:W-:Y:S04]  /*16ba0*/  @P0 LDGSTS.E.BYPASS.LTC128B.128 [R6+0x19400], desc[UR42][R4.64+0x80], !P2 ;  /* 0x1940008004060fae */ /* 0x0001e8000d101d6a */
[----:B0-----:R-:W0:Y:S04]  /*16bb0*/  SHFL.IDX PT, R4, R2, 0x1, 0x1c1f ;  /* 0x003c1f0002047f89 */ /* 0x001e2800000e0000 */
[----:B------:R-:W1:Y:S01]  /*16bc0*/  SHFL.IDX PT, R6, R7, 0x1, 0x1c1f ;  /* 0x003c1f0007067f89 */ /* 0x000e6200000e0000 */
[----:B0-----:R-:W-:-:S05]  /*16bd0*/  @P1 LEA R5, P0, R9, R4, 0x1 ;  /* 0x0000000409051211 */ /* 0x001fca00078008ff */
[----:B-1----:R-:W-:Y:S02]  /*16be0*/  @P1 IMAD.X R4, RZ, RZ, R6, P0 ;  /* 0x000000ffff041224 */ /* 0x002fe400000e0606 */
[----:B------:R-:W-:-:S03]  /*16bf0*/  @P1 IMAD R6, R8, 0x2, R22 ;  /* 0x0000000208061824 */ /* 0x000fc600078e0216 */
[----:B------:R-:W-:-:S04]  /*16c00*/  @P1 LOP3.LUT R5, R5, R4, RZ, 0x3c, !PT ;  /* 0x0000000405051212 */ /* 0x000fc800078e3cff */
[----:B------:R-:W-:-:S04]  /*16c10*/  @P1 LOP3.LUT R4, R5, R4, RZ, 0x3c, !PT ;  /* 0x0000000405041212 */ /* 0x000fc800078e3cff */
[----:B------:R-:W-:-:S05]  /*16c20*/  @P1 LOP3.LUT R5, R5, R4, RZ, 0x3c, !PT ;  /* 0x0000000405051212 */ /* 0x000fca00078e3cff */
[----:B------:R-:W-:Y:S04]  /*16c30*/  @P1 LDGSTS.E.BYPASS.LTC128B.128 [R6+0x15c00], desc[UR42][R4.64], !P4 ;  /* 0x15c0000004061fae */ /* 0x000fe8000e101d6a */
[----:B------:R-:W-:Y:S04]  /*16c40*/  @P1 LDGSTS.E.BYPASS.LTC128B.128 [R6+0x17c00], desc[UR42][R4.64+0x40], !P3 ;  /* 0x17c0004004061fae */ /* 0x000fe8000d901d6a */
[----:B------:R0:W-:Y:S01]  /*16c50*/  @P1 LDGSTS.E.BYPASS.LTC128B.128 [R6+0x19c00], desc[UR42][R4.64+0x80], !P2 ;  /* 0x19c0008004061fae */ /* 0x0001e2000d101d6a */
[----:B------:R-:W-:-:S03]  /*16c60*/  ISETP.GE.AND P1, PT, R3, 0x41, PT ;  /* 0x000000410300780c */ /* 0x000fc60003f26270 */
[----:B0-----:R-:W0:Y:S04]  /*16c70*/  SHFL.IDX PT, R4, R2, 0x2, 0x1c1f ;  /* 0x005c1f0002047f89 */ /* 0x001e2800000e0000 */
[----:B------:R-:W1:Y:S04]  /*16c80*/  SHFL.IDX PT, R6, R7, 0x2, 0x1c1f ;  /* 0x005c1f0007067f89 */ /* 0x000e6800000e0000 */
[----:B------:R-:W2:Y:S04]  /*16c90*/  SHFL.IDX PT, R7, R7, 0x3, 0x1c1f ;  /* 0x007c1f0007077f89 */ /* 0x000ea800000e0000 */
[----:B------:R-:W3:Y:S01]  /*16ca0*/  SHFL.IDX PT, R2, R2, 0x3, 0x1c1f ;  /* 0x007c1f0002027f89 */ /* 0x000ee200000e0000 */
[----:B0-----:R-:W-:-:S05]  /*16cb0*/  @P1 LEA R5, P0, R9, R4, 0x1 ;  /* 0x0000000409051211 */ /* 0x001fca00078008ff */
[----:B-1----:R-:W-:Y:S02]  /*16cc0*/  @P1 IMAD.X R4, RZ, RZ, R6, P0 ;  /* 0x000000ffff041224 */ /* 0x002fe400000e0606 */
[----:B------:R-:W-:-:S03]  /*16cd0*/  @P1 IMAD R6, R8, 0x2, R22 ;  /* 0x0000000208061824 */ /* 0x000fc600078e0216 */
[----:B------:R-:W-:-:S04]  /*16ce0*/  @P1 LOP3.LUT R5, R5, R4, RZ, 0x3c, !PT ;  /* 0x0000000405051212 */ /* 0x000fc800078e3cff */
[----:B------:R-:W-:-:S04]  /*16cf0*/  @P1 LOP3.LUT R4, R5, R4, RZ, 0x3c, !PT ;  /* 0x0000000405041212 */ /* 0x000fc800078e3cff */
[----:B------:R-:W-:-:S05]  /*16d00*/  @P1 LOP3.LUT R5, R5, R4, RZ, 0x3c, !PT ;  /* 0x0000000405051212 */ /* 0x000fca00078e3cff */
[----:B------:R0:W-:Y:S04]  /*16d10*/  @P1 LDGSTS.E.BYPASS.LTC128B.128 [R6+0x16400], desc[UR42][R4.64], !P4 ;  /* 0x1640000004061fae */ /* 0x0001e8000e101d6a */
[----:B------:R0:W-:Y:S04]  /*16d20*/  @P1 LDGSTS.E.BYPASS.LTC128B.128 [R6+0x18400], desc[UR42][R4.64+0x40], !P3 ;  /* 0x1840004004061fae */ /* 0x0001e8000d901d6a */
[----:B--23--:R0:W-:Y:S02]  /*16d30*/  @P1 LDGSTS.E.BYPASS.LTC128B.128 [R6+0x1a400], desc[UR42][R4.64+0x80], !P2 ;  /* 0x1a40008004061fae */ /* 0x00c1e4000d101d6a */
.L_x_722:
[----:B------:R-:W-:-:S13]  /*16d40*/  ISETP.GE.AND P0, PT, R3, 0x61, PT ;  /* 0x000000610300780c */ /* 0x000fda0003f06270 */
[----:B------:R-:W-:Y:S01]  /*16d50*/  @P0 LEA R2, P1, R9, R2, 0x1 ;  /* 0x0000000209020211 */ /* 0x000fe200078208ff */
        /* <DEDUP_REMOVED lines=10> */
.L_x_603:
[----:B------:R-:W-:Y:S02]  /*16e00*/  PLOP3.LUT P1, PT, P1, P0, PT, 0xa2, 0x0 ;  /* 0x000000000000781c */ /* 0x000fe40000f21472 */
[----:B------:R-:W-:-:S08]  /*16e10*/  @P0 R2UR P1, UR4, R0 ;  /* 0x00000000000402ca */ /* 0x000fd00000020000 */
[----:B------:R-:W-:-:S05]  /*16e20*/  @P0 PLOP3.LUT P0, PT, P1, PT, PT, 0x80, 0x0 ;  /* 0x000000000000081c */ /* 0x000fca0000f0f070 */
[----:B------:R-:W-:Y:S01]  /*16e30*/  @!P1 SYNCS.ARRIVE.TRANS64.RED.A0T1 RZ, [UR4+0x2d830], RZ ;  /* 0x02d830ffffff99a7 */ /* 0x000fe20008200404 */
[----:B------:R-:W-:Y:S07]  /*16e40*/  @!P1 ARRIVES.LDGSTSBAR.64.TRANSCNT [UR4+0x2d830] ;  /* 0x02d83000ff0099b0 */ /* 0x000fee0008000a84 */
[----:B------:R-:W-:Y:S05]  /*16e50*/  @P0 BRA.U.ANY `(.L_x_603) ;  /* 0xfffffffd00e80947 */ /* 0x000fea000393ffff */
[----:B------:R-:W-:Y:S01]  /*16e60*/  NOP ;  /* 0x0000000000007918 */ /* 0x000fe20000000000 */
[----:B--2---:R-:W-:-:S05]  /*16e70*/  IMAD.U32 R2, RZ, RZ, UR38 ;  /* 0x00000026ff027e24 */ /* 0x004fca000f8e00ff */
[----:B------:R-:W-:-:S13]  /*16e80*/  ISETP.NE.AND P2, PT, R2, 0x3, PT ;  /* 0x000000030200780c */ /* 0x000fda0003f45270 */
[----:B------:R-:W-:Y:S05]  /*16e90*/  @!P2 BRA `(.L_x_604) ;  /* 0x000000000004a947 */ /* 0x000fea0003800000 */
[----:B------:R-:W-:Y:S01]  /*16ea0*/  BPT.TRAP 0x1 ;  /* 0x000000040000795c */ /* 0x000fe20000300000 */
.L_x_604:
[----:B01----:R0:W5:Y:S01]  /*16eb0*/  LDL.LU R4, [R1+0x8] ;  /* 0x0000080001047983 */ /* 0x0031620000300800 */
[----:B------:R0:W-:Y:S03]  /*16ec0*/  SYNCS.ARRIVE.TRANS64.A1T0 RZ, [R0+URZ+0x2d830], RZ ;  /* 0x02d830ff00ff79a7 */ /* 0x0001e6000810003f */
[----:B------:R0:W5:Y:S02]  /*16ed0*/  LDL.LU R3, [R1+0x2c] ;  /* 0x00002c0001037983 */ /* 0x0001640000300800 */
[----:B------:R-:W-:Y:S05]  /*16ee0*/  WARPSYNC.ALL ;  /* 0x0000000000007948 */ /* 0x000fea0003800000 */
[----:B------:R-:W-:Y:S01]  /*16ef0*/  ULDC.64 UR4, c[0x0][0x298] ;  /* 0x0000a60000047ab9 */ /* 0x000fe20000000a00 */
[----:B------:R-:W-:Y:S01]  /*16f00*/  ULDC.64 UR6, c[0x0][0xa00] ;  /* 0x0002800000067ab9 */ /* 0x000fe20000000a00 */
[----:B0-----:R-:W-:Y:S01]  /*16f10*/  VIADD R0, R22, 0xc400 ;  /* 0x0000c40016007836 */ /* 0x001fe20000000000 */
[----:B------:R-:W-:Y:S01]  /*16f20*/  BAR.SYNC.DEFER_BLOCKING 0x8, 0x200 ;  /* 0x0208000000007b1d */ /* 0x000fe20000010000 */
[----:B------:R-:W-:-:S03]  /*16f30*/  ISETP.NE.U32.AND P0, PT, RZ, UR6, PT ;  /* 0x00000006ff007c0c */ /* 0x000fc6000bf05070 */
[----:B------:R-:W-:Y:S02]  /*16f40*/  LOP3.LUT P1, RZ, R0, 0x1bf, RZ, 0xc0, !PT ;  /* 0x000001bf00ff7812 */ /* 0x000fe4000782c0ff */
[----:B------:R-:W-:Y:S01]  /*16f50*/  ISETP.NE.AND.EX P0, PT, RZ, UR7, PT, P0 ;  /* 0x00000007ff007c0c */ /* 0x000fe2000bf05300 */
[----:B------:R-:W-:Y:S03]  /*16f60*/  BSSY B6, `(.L_x_605) ;  /* 0x000001c000067945 */ /* 0x000fe60003800000 */
[----:B------:R-:W-:Y:S02]  /*16f70*/  SEL R29, R29, RZ, !P0 ;  /* 0x000000ff1d1d7207 */ /* 0x000fe40004000000 */
[----:B-----5:R-:W-:-:S05]  /*16f80*/  SHF.R.S32.HI R2, RZ, 0x1f, R4 ;  /* 0x0000001fff027819 */ /* 0x020fca0000011404 */
[----:B------:R-:W-:-:S04]  /*16f90*/  IMAD R2, R2, UR4, RZ ;  /* 0x0000000402027c24 */ /* 0x000fc8000f8e02ff */
[C---:B------:R-:W-:Y:S01]  /*16fa0*/  IMAD R0, R4.reuse, UR5, R2 ;  /* 0x0000000504007c24 */ /* 0x040fe2000f8e0202 */
[----:B------:R-:W-:Y:S01]  /*16fb0*/  SEL R2, R3, RZ, !P0 ;  /* 0x000000ff03027207 */ /* 0x000fe20004000000 */
[----:B------:R-:W-:-:S04]  /*16fc0*/  IMAD.WIDE.U32 R4, R4, UR4, RZ ;  /* 0x0000000404047c25 */ /* 0x000fc8000f8e00ff */
[----:B------:R-:W-:Y:S01]  /*16fd0*/  IMAD.IADD R0, R5, 0x1, R0 ;  /* 0x0000000105007824 */ /* 0x000fe200078e0200 */
[----:B------:R0:W-:Y:S04]  /*16fe0*/  STL.64 [R1+0x30], R4 ;  /* 0x0000300401007387 */ /* 0x0001e80000100a00 */
[----:B------:R0:W-:Y:S04]  /*16ff0*/  STL [R1+0x2c], R2 ;  /* 0x00002c0201007387 */ /* 0x0001e80000100800 */
[----:B------:R0:W-:Y:S01]  /*17000*/  STL [R1+0x8], R0 ;  /* 0x0000080001007387 */ /* 0x0001e20000100800 */
[----:B------:R-:W-:Y:S05]  /*17010*/  @!P1 BRA `(.L_x_606) ;  /* 0x0000000000409947 */ /* 0x000fea0003800000 */
[----:B0-----:R-:W-:Y:S01]  /*17020*/  MOV R2, 0x0 ;  /* 0x0000000000027802 */ /* 0x001fe20000000f00 */
[----:B------:R-:W-:Y:S01]  /*17030*/  ULDC.64 UR4, c[0x4][0x88] ;  /* 0x0100220000047ab9 */ /* 0x000fe20000000a00 */
[----:B------:R-:W-:Y:S01]  /*17040*/  ULDC.64 UR6, c[0x4][0x90] ;  /* 0x0100240000067ab9 */ /* 0x000fe20000000a00 */
[----:B------:R-:W-:Y:S01]  /*17050*/  ULDC.64 UR8, c[0x4][0x20] ;  /* 0x0100080000087ab9 */ /* 0x000fe20000000a00 */
[----:B------:R-:W-:Y:S02]  /*17060*/  IMAD.U32 R4, RZ, RZ, UR4 ;  /* 0x00000004ff047e24 */ /* 0x000fe4000f8e00ff */
[----:B------:R-:W0:Y:S01]  /*17070*/  LDC.64 R2, c[0x4][R2] ;  /* 0x0100000002027b82 */ /* 0x000e220000000a00 */
[----:B------:R-:W-:Y:S02]  /*17080*/  IMAD.U32 R5, RZ, RZ, UR5 ;  /* 0x00000005ff057e24 */ /* 0x000fe4000f8e00ff */
        /* <DEDUP_REMOVED lines=8> */
[----:B0-----:R-:W-:Y:S05]  /*17110*/  CALL.ABS.NOINC R2 ;  /* 0x0000000002007343 */ /* 0x001fea0003c00000 */
.L_x_606:
[----:B------:R-:W-:Y:S05]  /*17120*/  BSYNC B6 ;  /* 0x0000000000067941 */ /* 0x000fea0003800000 */
.L_x_605:
[----:B0-----:R-:W2:Y:S01]  /*17130*/  LDL.LU R0, [R1+0x2c] ;  /* 0x00002c0001007983 */ /* 0x001ea20000300800 */
[----:B------:R-:W-:Y:S01]  /*17140*/  ULDC.64 UR4, c[0x0][0x2d8] ;  /* 0x0000b60000047ab9 */ /* 0x000fe20000000a00 */
[----:B------:R-:W0:Y:S01]  /*17150*/  LDC R9, c[0x0][0x448] ;  /* 0x00011200ff097b82 */ /* 0x000e220000000800 */
[----:B------:R-:W-:Y:S01]  /*17160*/  ULDC.64 UR6, c[0x0][0x2c8] ;  /* 0x0000b20000067ab9 */ /* 0x000fe20000000a00 */
[----:B------:R-:W3:Y:S01]  /*17170*/  LDL.LU R21, [R1+0x8] ;  /* 0x0000080001157983 */ /* 0x000ee20000300800 */
[----:B------:R-:W-:-:S03]  /*17180*/  ULDC.64 UR8, c[0x0][0x280] ;  /* 0x0000a00000087ab9 */ /* 0x000fc60000000a00 */
[----:B------:R-:W3:Y:S04]  /*17190*/  LDL.LU.64 R2, [R1+0x30] ;  /* 0x0000300001027983 */ /* 0x000ee80000300a00 */
[----:B------:R-:W4:Y:S01]  /*171a0*/  LDL R20, [R1+0xc] ;  /* 0x00000c0001147983 */ /* 0x000f220000100800 */
[----:B0-----:R-:W-:-:S13]  /*171b0*/  ISETP.NE.AND P0, PT, R9, 0x1, PT ;  /* 0x000000010900780c */ /* 0x001fda0003f05270 */
[----:B------:R-:W0:Y:S08]  /*171c0*/  @P0 LDC R5, c[0x0][0x44c] ;  /* 0x00011300ff050b82 */ /* 0x000e300000000800 */
[----:B------:R-:W1:Y:S08]  /*171d0*/  @P0 LDC R6, c[0x0][0x450] ;  /* 0x00011400ff060b82 */ /* 0x000e700000000800 */
[----:B------:R-:W1:Y:S01]  /*171e0*/  @P0 LDC R8, c[0x0][0x450] ;  /* 0x00011400ff080b82 */ /* 0x000e620000000800 */
[----:B--2---:R-:W-:-:S02]  /*171f0*/  IMAD.MOV.U32 R4, RZ, RZ, R0 ;  /* 0x000000ffff047224 */ /* 0x004fc400078e0000 */
[----:B---3--:R-:W-:Y:S02]  /*17200*/  IMAD.MOV.U32 R3, RZ, RZ, R21 ;  /* 0x000000ffff037224 */ /* 0x008fe400078e0015 */
[----:B------:R-:W2:Y:S01]  /*17210*/  S2R R21, SR_TID.X ;  /* 0x0000000000157919 */ /* 0x000ea20000002100 */
[----:B----4-:R-:W-:Y:S02]  /*17220*/  IMAD R0, R20, UR4, RZ ;  /* 0x0000000414007c24 */ /* 0x010fe4000f8e02ff */
[----:B------:R-:W3:Y:S01]  /*17230*/  S2R R20, SR_TID.X ;  /* 0x0000000000147919 */ /* 0x000ee20000002100 */
[----:B------:R-:W-:-:S04]  /*17240*/  IMAD.WIDE.U32 R2, R18, UR4, R2 ;  /* 0x0000000412027c25 */ /* 0x000fc8000f8e0002 */
        /* <DEDUP_REMOVED lines=8> */
[----:B--2---:R-:W-:Y:S01]  /*172d0*/  IMAD.SHL.U32 R21, R21, 0x20, RZ ;  /* 0x0000002015157824 */ /* 0x004fe200078e00ff */
[----:B---3--:R-:W-:-:S04]  /*172e0*/  LOP3.LUT R20, R20, 0x7f, RZ, 0xc0, !PT ;  /* 0x0000007f14147812 */ /* 0x008fc800078ec0ff */
[----:B------:R-:W-:Y:S02]  /*172f0*/  LOP3.LUT R21, R21, 0x60, RZ, 0xc0, !PT ;  /* 0x0000006015157812 */ /* 0x000fe400078ec0ff */
[----:B------:R-:W-:-:S04]  /*17300*/  SHF.R.U32.HI R20, RZ, 0x2, R20 ;  /* 0x00000002ff147819 */ /* 0x000fc80000011614 */
[----:B------:R-:W-:Y:S02]  /*17310*/  LOP3.LUT R20, R20, R21, RZ, 0xfc, !PT ;  /* 0x0000001514147212 */ /* 0x000fe400078efcff */
[----:B------:R2:W5:Y:S03]  /*17320*/  LDL R21, [R1+0x38] ;  /* 0x0000380001157983 */ /* 0x0005660000100800 */
[----:B------:R-:W-:-:S04]  /*17330*/  IMAD R0, R17, 0xc0, R20 ;  /* 0x000000c011007824 */ /* 0x000fc800078e0214 */
[----:B0-----:R-:W-:-:S04]  /*17340*/  @P0 IMAD.HI.U32 R5, R0, R5, RZ ;  /* 0x0000000500050227 */ /* 0x001fc800078e00ff */
[----:B------:R-:W-:Y:S01]  /*17350*/  IMAD.MOV.U32 R4, RZ, RZ, R0 ;  /* 0x000000ffff047224 */ /* 0x000fe200078e0000 */
[----:B-1----:R-:W-:-:S04]  /*17360*/  @P0 SHF.R.U32.HI R4, RZ, R6, R5 ;  /* 0x00000006ff040219 */ /* 0x002fc80000011605 */
[--C-:B------:R-:W-:Y:S01]  /*17370*/  SHF.R.S32.HI R5, RZ, 0x1f, R4.reuse ;  /* 0x0000001fff057819 */ /* 0x100fe20000011404 */
[----:B------:R-:W-:-:S04]  /*17380*/  IMAD.MOV R7, RZ, RZ, -R4 ;  /* 0x000000ffff077224 */ /* 0x000fc800078e0a04 */
[----:B------:R-:W-:-:S04]  /*17390*/  IMAD R5, R5, UR4, RZ ;  /* 0x0000000405057c24 */ /* 0x000fc8000f8e02ff */
[C---:B------:R-:W-:Y:S02]  /*173a0*/  IMAD R6, R4.reuse, UR5, R5 ;  /* 0x0000000504067c24 */ /* 0x040fe4000f8e0205 */
[----:B------:R-:W-:-:S04]  /*173b0*/  IMAD.WIDE.U32 R4, R4, UR4, R2 ;  /* 0x0000000404047c25 */ /* 0x000fc8000f8e0002 */
[----:B------:R-:W-:Y:S02]  /*173c0*/  IMAD.IADD R5, R5, 0x1, R6 ;  /* 0x0000000105057824 */ /* 0x000fe400078e0206 */
[----:B------:R-:W-:-:S05]  /*173d0*/  IMAD R6, R9, R7, R0 ;  /* 0x0000000709067224 */ /* 0x000fca00078e0200 */
[----:B------:R-:W-:Y:S01]  /*173e0*/  SHF.R.S32.HI R7, RZ, 0x1f, R6 ;  /* 0x0000001fff077819 */ /* 0x000fe20000011406 */
[----:B------:R-:W-:-:S04]  /*173f0*/  IMAD.WIDE.U32 R4, R6, UR6, R4 ;  /* 0x0000000606047c25 */ /* 0x000fc8000f8e0004 */
[----:B------:R-:W-:-:S04]  /*17400*/  IMAD R7, R7, UR6, RZ ;  /* 0x0000000607077c24 */ /* 0x000fc8000f8e02ff */
[----:B------:R-:W-:Y:S02]  /*17410*/  IMAD R6, R6, UR7, R7 ;  /* 0x0000000706067c24 */ /* 0x000fe4000f8e0207 */
[----:B------:R-:W0:Y:S01]  /*17420*/  @P0 LDC R7, c[0x0][0x44c] ;  /* 0x00011300ff070b82 */ /* 0x000e220000000800 */
[----:B------:R-:W-:Y:S01]  /*17430*/  VIADD R0, R0, 0x80 ;  /* 0x0000008000007836 */ /* 0x000fe20000000000 */
[----:B------:R-:W1:Y:S01]  /*17440*/  S2R R13, SR_TID.X ;  /* 0x00000000000d7919 */ /* 0x000e620000002100 */
[----:B------:R-:W-:Y:S01]  /*17450*/  IMAD.IADD R6, R5, 0x1, R6 ;  /* 0x0000000105067824 */ /* 0x000fe200078e0206 */
[----:B------:R-:W-:-:S04]  /*17460*/  LEA R5, P1, R4, UR8, 0x1 ;  /* 0x0000000804057c11 */ /* 0x000fc8000f8208ff */
[----:B------:R-:W-:Y:S01]  /*17470*/  LEA.HI.X R4, R4, UR9, R6, 0x1, P1 ;  /* 0x0000000904047c11 */ /* 0x000fe200088f0c06 */
[----:B------:R-:W-:Y:S02]  /*17480*/  IMAD.MOV.U32 R6, RZ, RZ, R0 ;  /* 0x000000ffff067224 */ /* 0x000fe400078e0000 */
[----:B0-----:R-:W-:-:S05]  /*17490*/  @P0 IMAD.HI.U32 R7, R0, R7, RZ ;  /* 0x0000000700070227 */ /* 0x001fca00078e00ff */
[----:B------:R-:W-:-:S04]  /*174a0*/  @P0 SHF.R.U32.HI R6, RZ, R8, R7 ;  /* 0x00000008ff060219 */ /* 0x000fc80000011607 */
[----:B------:R-:W-:-:S05]  /*174b0*/  IADD3 R7, -R6, RZ, RZ ;  /* 0x000000ff06077210 */ /* 0x000fca0007ffe1ff */
[----:B------:R-:W-:Y:S01]  /*174c0*/  IMAD R0, R9, R7, R0 ;  /* 0x0000000709007224 */ /* 0x000fe200078e0200 */
[----:B------:R-:W-:Y:S01]  /*174d0*/  SHF.R.S32.HI R7, RZ, 0x1f, R6 ;  /* 0x0000001fff077819 */ /* 0x000fe20000011406 */
[----:B------:R-:W-:-:S04]  /*174e0*/  IMAD.WIDE.U32 R2, R6, UR4, R2 ;  /* 0x0000000406027c25 */ /* 0x000fc8000f8e0002 */
[----:B------:R-:W-:Y:S01]  /*174f0*/  IMAD R7, R7, UR4, RZ ;  /* 0x0000000407077c24 */ /* 0x000fe2000f8e02ff */
[----:B------:R-:W-:-:S03]  /*17500*/  ULDC UR4, c[0x0][0x2b8] ;  /* 0x0000ae0000047ab9 */ /* 0x000fc60000000800 */
[----:B------:R-:W-:Y:S01]  /*17510*/  IMAD R7, R6, UR5, R7 ;  /* 0x0000000506077c24 */ /* 0x000fe2000f8e0207 */
[----:B------:R-:W-:Y:S01]  /*17520*/  SHF.R.S32.HI R6, RZ, 0x1f, R0 ;  /* 0x0000001fff067819 */ /* 0x000fe20000011400 */
[----:B-1----:R-:W-:Y:S02]  /*17530*/  IMAD.SHL.U32 R11, R13, 0x8, RZ ;  /* 0x000000080d0b7824 */ /* 0x002fe400078e00ff */
[----:B------:R-:W-:Y:S02]  /*17540*/  IMAD.IADD R3, R3, 0x1, R7 ;  /* 0x0000000103037824 */ /* 0x000fe400078e0207 */
[----:B------:R-:W-:Y:S01]  /*17550*/  IMAD R6, R6, UR6, RZ ;  /* 0x0000000606067c24 */ /* 0x000fe2000f8e02ff */
[----:B------:R-:W-:Y:S01]  /*17560*/  LOP3.LUT R11, R11, 0x18, RZ, 0xc0, !PT ;  /* 0x000000180b0b7812 */ /* 0x000fe200078ec0ff */
[----:B------:R-:W-:-:S04]  /*17570*/  IMAD.WIDE.U32 R2, R0, UR6, R2 ;  /* 0x0000000600027c25 */ /* 0x000fc8000f8e0002 */
[----:B------:R-:W-:Y:S02]  /*17580*/  IMAD R6, R0, UR7, R6 ;  /* 0x0000000700067c24 */ /* 0x000fe4000f8e0206 */
[----:B------:R-:W-:Y:S01]  /*17590*/  IMAD.SHL.U32 R10, R13, 0x8, RZ ;  /* 0x000000080d0a7824 */ /* 0x000fe200078e00ff */
[----:B------:R-:W-:Y:S01]  /*175a0*/  LEA R7, P0, R2, UR8, 0x1 ;  /* 0x0000000802077c11 */ /* 0x000fe2000f8008ff */
[----:B------:R-:W-:Y:S01]  /*175b0*/  IMAD.IADD R6, R3, 0x1, R6 ;  /* 0x0000000103067824 */ /* 0x000fe200078e0206 */
[C---:B------:R-:W-:Y:S02]  /*175c0*/  LOP3.LUT R12, R11.reuse, 0x20, RZ, 0xfc, !PT ;  /* 0x000000200b0c7812 */ /* 0x040fe400078efcff */
[----:B------:R-:W-:Y:S02]  /*175d0*/  LOP3.LUT R10, R10, 0x18, RZ, 0xc0, !PT ;  /* 0x000000180a0a7812 */ /* 0x000fe400078ec0ff */
[----:B------:R-:W-:Y:S01]  /*175e0*/  LOP3.LUT R11, R11, 0x40, RZ, 0xfc, !PT ;  /* 0x000000400b0b7812 */ /* 0x000fe200078efcff */
[----:B------:R-:W-:Y:S01]  /*175f0*/  UMOV UR5, 0xffffffff ;  /* 0xffffffff00057882 */ /* 0x000fe20000000000 */
[----:B------:R-:W-:-:S02]  /*17600*/  LEA.HI.X R6, R2, UR9, R6, 0x1, P0 ;  /* 0x0000000902067c11 */ /* 0x000fc400080f0c06 */
[----:B------:R-:W-:Y:S02]  /*17610*/  LOP3.LUT R20, R13, 0x7f, RZ, 0xc0, !PT ;  /* 0x0000007f0d147812 */ /* 0x000fe400078ec0ff */
[----:B------:R-:W-:Y:S02]  /*17620*/  ISETP.GE.AND P0, PT, R10, UR4, PT ;  /* 0x000000040a007c0c */ /* 0x000fe4000bf06270 */
[----:B------:R-:W-:Y:S02]  /*17630*/  ISETP.GE.AND P1, PT, R12, UR4, PT ;  /* 0x000000040c007c0c */ /* 0x000fe4000bf26270 */
[----:B------:R-:W-:Y:S02]  /*17640*/  ISETP.GE.AND P2, PT, R11, UR4, PT ;  /* 0x000000040b007c0c */ /* 0x000fe4000bf46270 */
[----:B------:R-:W-:Y:S01]  /*17650*/  SHF.R.U32.HI R20, RZ, 0x2, R20 ;  /* 0x00000002ff147819 */ /* 0x000fe20000011614 */
[----:B--2---:R-:W-:Y:S10]  /*17660*/  BRA.DIV UR5, `(.L_x_607) ;  /* 0x0000004205447947 */ /* 0x004ff4000b800000 */
[----:B------:R-:W2:Y:S01]  /*17670*/  LDL R8, [R1+0x28] ;  /* 0x0000280001087983 */ /* 0x000ea20000100800 */
[----:B-----5:R-:W-:Y:S02]  /*17680*/  IMAD R0, R21, R9, RZ ;  /* 0x0000000915007224 */ /* 0x020fe400078e02ff */
[----:B------:R-:W-:Y:S01]  /*17690*/  IMAD R17, R17, 0xc0, R20 ;  /* 0x000000c011117824 */ /* 0x000fe200078e0214 */
[----:B------:R-:W0:Y:S04]  /*176a0*/  SHFL.IDX PT, R3, R5, RZ, 0x1c1f ;  /* 0x001c1fff05037589 */ /* 0x000e2800000e0000 */
[----:B------:R-:W1:Y:S01]  /*176b0*/  SHFL.IDX PT, R2, R4, RZ, 0x1c1f ;  /* 0x001c1fff04027589 */ /* 0x000e6200000e0000 */
[----:B------:R-:W-:-:S13]  /*176c0*/  ISETP.GE.AND P3, PT, R17, R0, PT ;  /* 0x000000001100720c */ /* 0x000fda0003f66270 */
[----:B0-----:R-:W-:-:S05]  /*176d0*/  @!P3 LEA R3, P4, R10, R3, 0x1 ;  /* 0x000000030a03b211 */ /* 0x001fca00078808ff */
[----:B-1----:R-:W-:-:S05]  /*176e0*/  @!P3 IMAD.X R2, RZ, RZ, R2, P4 ;  /* 0x000000ffff02b224 */ /* 0x002fca00020e0602 */
[----:B------:R-:W-:-:S04]  /*176f0*/  @!P3 LOP3.LUT R3, R3, R2, RZ, 0x3c, !PT ;  /* 0x000000020303b212 */ /* 0x000fc800078e3cff */
[----:B------:R-:W-:-:S04]  /*17700*/  @!P3 LOP3.LUT R2, R3, R2, RZ, 0x3c, !PT ;  /* 0x000000020302b212 */ /* 0x000fc800078e3cff */
[----:B------:R-:W-:-:S05]  /*17710*/  @!P3 LOP3.LUT R3, R3, R2, RZ, 0x3c, !PT ;  /* 0x000000020303b212 */ /* 0x000fca00078e3cff */
[----:B------:R-:W-:Y:S01]  /*17720*/  @!PT LDS RZ, [RZ] ;  /* 0x00000000fffff984 */ /* 0x000fe20000000800 */
[----:B--2---:R-:W-:Y:S04]  /*17730*/  @!P3 LDGSTS.E.BYPASS.LTC128B.128 [R8+0xc400], desc[UR42][R2.64], !P0 ;  /* 0x0c4000000208bfae */ /* 0x004fe8000c101d6a */
[----:B------:R-:W-:Y:S04]  /*17740*/  @!P3 LDGSTS.E.BYPASS.LTC128B.128 [R8+0xf400], desc[UR42][R2.64+0x40], !P1 ;  /* 0x0f4000400208bfae */ /* 0x000fe8000c901d6a */
[----:B------:R0:W-:Y:S02]  /*17750*/  @!P3 LDGSTS.E.BYPASS.LTC128B.128 [R8+0x12400], desc[UR42][R2.64+0x80], !P2 ;  /* 0x124000800208bfae */ /* 0x0001e4000d101d6a */
[----:B0-----:R-:W-:-:S02]  /*17760*/  VIADD R2, R17, 0x20 ;  /* 0x0000002011027836 */ /* 0x001fc40000000000 */
[----:B------:R-:W0:Y:S03]  /*17770*/  SHFL.IDX PT, R3, R5, 0x1, 0x1c1f ;  /* 0x003c1f0005037f89 */ /* 0x000e2600000e0000 */
[----:B------:R-:W-:Y:S02]  /*17780*/  ISETP.GE.AND P3, PT, R2, R0, PT ;  /* 0x000000000200720c */ /* 0x000fe40003f66270 */
[----:B------:R-:W1:Y:S11]  /*17790*/  SHFL.IDX PT, R2, R4, 0x1, 0x1c1f ;  /* 0x003c1f0004027f89 */ /* 0x000e7600000e0000 */
[----:B0-----:R-:W-:-:S05]  /*177a0*/  @!P3 LEA R3, P4, R10, R3, 0x1 ;  /* 0x000000030a03b211 */ /* 0x001fca00078808ff */
[----:B-1----:R-:W-:-:S05]  /*177b0*/  @!P3 IMAD.X R2, RZ, RZ, R2, P4 ;  /* 0x000000ffff02b224 */ /* 0x002fca00020e0602 */
[----:B------:R-:W-:-:S04]  /*177c0*/  @!P3 LOP3.LUT R3, R3, R2, RZ, 0x3c, !PT ;  /* 0x000000020303b212 */ /* 0x000fc800078e3cff */
[----:B------:R-:W-:-:S04]  /*177d0*/  @!P3 LOP3.LUT R2, R3, R2, RZ, 0x3c, !PT ;  /* 0x000000020302b212 */ /* 0x000fc800078e3cff */
[----:B------:R-:W-:-:S05]  /*177e0*/  @!P3 LOP3.LUT R3, R3, R2, RZ, 0x3c, !PT ;  /* 0x000000020303b212 */ /* 0x000fca00078e3cff */
[----:B------:R-:W-:Y:S04]  /*177f0*/  @!P3 LDGSTS.E.BYPASS.LTC128B.128 [R8+0xcc00], desc[UR42][R2.64], !P0 ;  /* 0x0cc000000208bfae */ /* 0x000fe8000c101d6a */
[----:B------:R-:W-:Y:S04]  /*17800*/  @!P3 LDGSTS.E.BYPASS.LTC128B.128 [R8+0xfc00], desc[UR42][R2.64+0x40], !P1 ;  /* 0x0fc000400208bfae */ /* 0x000fe8000c901d6a */
[----:B------:R0:W-:Y:S02]  /*17810*/  @!P3 LDGSTS.E.BYPASS.LTC128B.128 [R8+0x12c00], desc[UR42][R2.64+0x80], !P2 ;  /* 0x12c000800208bfae */ /* 0x0001e4000d101d6a */
[----:B0-----:R-:W-:-:S02]  /*17820*/  VIADD R2, R17, 0x40 ;  /* 0x0000004011027836 */ /* 0x001fc40000000000 */
[----:B------:R-:W0:Y:S03]  /*17830*/  SHFL.IDX PT, R3, R5, 0x2, 0x1c1f ;  /* 0x005c1f0005037f89 */ /* 0x000e2600000e0000 */
[----:B------:R-:W-:Y:S01]  /*17840*/  ISETP.GE.AND P3, PT, R2, R0, PT ;  /* 0x000000000200720c */ /* 0x000fe20003f66270 */
[----:B------:R-:W-:Y:S04]  /*17850*/  SHFL.IDX PT, R5, R5, 0x3, 0x1c1f ;  /* 0x007c1f0005057f89 */ /* 0x000fe800000e0000 */
[----:B------:R-:W1:Y:S04]  /*17860*/  SHFL.IDX PT, R2, R4, 0x2, 0x1c1f ;  /* 0x005c1f0004027f89 */ /* 0x000e6800000e0000 */
[----:B------:R-:W2:Y:S04]  /*17870*/  SHFL.IDX PT, R4, R4, 0x3, 0x1c1f ;  /* 0x007c1f0004047f89 */ /* 0x000ea800000e0000 */
        /* <DEDUP_REMOVED lines=8> */
[----:B0-----:R-:W-:-:S05]  /*17900*/  VIADD R2, R17, 0x60 ;  /* 0x0000006011027836 */ /* 0x001fca0000000000 */
[----:B------:R-:W-:-:S13]  /*17910*/  ISETP.GE.AND P3, PT, R2, R0, PT ;  /* 0x000000000200720c */ /* 0x000fda0003f66270 */
[----:B------:R-:W-:-:S05]  /*17920*/  @!P3 LEA R2, P4, R10, R5, 0x1 ;  /* 0x000000050a02b211 */ /* 0x000fca00078808ff */
[----:B--2---:R-:W-:Y:S02]  /*17930*/  @!P3 IMAD.X R3, RZ, RZ, R4, P4 ;  /* 0x000000ffff03b224 */ /* 0x004fe400020e0604 */
[----:B------:R-:W-:-:S03]  /*17940*/  VIADD R4, R17, 0x80 ;  /* 0x0000008011047836 */ /* 0x000fc60000000000 */
[----:B------:R-:W-:Y:S04]  /*17950*/  @!P3 LDGSTS.E.BYPASS.LTC128B.128 [R8+0xdc00], desc[UR42][R2.64], !P0 ;  /* 0x0dc000000208bfae */ /* 0x000fe8000c101d6a */
[----:B------:R-:W-:Y:S04]  /*17960*/  @!P3 LDGSTS.E.BYPASS.LTC128B.128 [R8+0x10c00], desc[UR42][R2.64+0x40], !P1 ;  /* 0x10c000400208bfae */ /* 0x000fe8000c901d6a */
[----:B------:R0:W-:Y:S01]  /*17970*/  @!P3 LDGSTS.E.BYPASS.LTC128B.128 [R8+0x13c00], desc[UR42][R2.64+0x80], !P2 ;  /* 0x13c000800208bfae */ /* 0x0001e2000d101d6a */
[----:B------:R-:W-:-:S03]  /*17980*/  ISETP.GE.AND P3, PT, R4, R0, PT ;  /* 0x000000000400720c */ /* 0x000fc60003f66270 */
[----:B0-----:R-:W0:Y:S04]  /*17990*/  SHFL.IDX PT, R3, R7, RZ, 0x1c1f ;  /* 0x001c1fff07037589 */ /* 0x001e2800000e0000 */
[----:B------:R-:W1:Y:S04]  /*179a0*/  SHFL.IDX PT, R2, R6, RZ, 0x1c1f ;  /* 0x001c1fff06027589 */ /* 0x000e6800000e0000 */
[----:B------:R-:W2:Y:S02]  /*179b0*/  SHFL.IDX PT, R6, R6, 0x1, 0x1c1f ;  /* 0x003c1f0006067f89 */ /* 0x000ea400000e0000 */
[----:B0-----:R-:W-:-:S05]  /*179c0*/  @!P3 LEA R3, P4, R10, R3, 0x1 ;  /* 0x000000030a03b211 */ /* 0x001fca00078808ff */
[----:B-1----:R-:W-:-:S05]  /*179d0*/  @!P3 IMAD.X R2, RZ, RZ, R2, P4 ;  /* 0x000000ffff02b224 */ /* 0x002fca00020e0602 */
[----:B------:R-:W-:-:S04]  /*179e0*/  @!P3 LOP3.LUT R3, R3, R2, RZ, 0x3c, !PT ;  /* 0x000000020303b212 */ /* 0x000fc800078e3cff */
[----:B------:R-:W-:-:S04]  /*179f0*/  @!P3 LOP3.LUT R2, R3, R2, RZ, 0x3c, !PT ;  /* 0x000000020302b212 */ /* 0x000fc800078e3cff */
[----:B------:R-:W-:-:S05]  /*17a00*/  @!P3 LOP3.LUT R3, R3, R2, RZ, 0x3c, !PT ;  /* 0x000000020303b212 */ /* 0x000fca00078e3cff */
[----:B------:R-:W-:Y:S04]  /*17a10*/  @!P3 LDGSTS.E.BYPASS.LTC128B.128 [R8+0xe400], desc[UR42][R2.64], !P0 ;  /* 0x0e4000000208bfae */ /* 0x000fe8000c101d6a */
[----:B------:R-:W-:Y:S04]  /*17a20*/  @!P3 LDGSTS.E.BYPASS.LTC128B.128 [R8+0x11400], desc[UR42][R2.64+0x40], !P1 ;  /* 0x114000400208bfae */ /* 0x000fe8000c901d6a */
[----:B------:R0:W-:Y:S04]  /*17a30*/  @!P3 LDGSTS.E.BYPASS.LTC128B.128 [R8+0x14400], desc[UR42][R2.64+0x80], !P2 ;  /* 0x144000800208bfae */ /* 0x0001e8000d101d6a */
[----:B0-2---:R0:W1:Y:S02]  /*17a40*/  SHFL.IDX PT, R2, R7, 0x1, 0x1c1f ;  /* 0x003c1f0007027f89 */ /* 0x00506400000e0000 */
.L_x_735:
[----:B------:R-:W2:Y:S01]  /*17a50*/  LDL R4, [R1+0x28] ;  /* 0x0000280001047983 */ /* 0x000ea20000100800 */
[----:B------:R-:W-:-:S05]  /*17a60*/  VIADD R17, R17, 0xa0 ;  /* 0x000000a011117836 */ /* 0x000fca0000000000 */
[----:B------:R-:W-:-:S13]  /*17a70*/  ISETP.GE.AND P3, PT, R17, R0, PT ;  /* 0x000000001100720c */ /* 0x000fda0003f66270 */
[----:B-1----:R-:W-:-:S05]  /*17a80*/  @!P3 LEA R2, P4, R10, R2, 0x1 ;  /* 0x000000020a02b211 */ /* 0x002fca00078808ff */
[----:B------:R-:W-:-:S05]  /*17a90*/  @!P3 IMAD.X R3, RZ, RZ, R6, P4 ;  /* 0x000000ffff03b224 */ /* 0x000fca00020e0606 */
[----:B------:R-:W-:Y:S01]  /*17aa0*/  @!PT LDS RZ, [RZ] ;  /* 0x00000000fffff984 */ /* 0x000fe20000000800 */
[----:B------:R-:W-:Y:S01]  /*17ab0*/  @!PT LDS RZ, [RZ] ;  /* 0x00000000fffff984 */ /* 0x000fe20000000800 */
[----:B------:R-:W-:Y:S01]  /*17ac0*/  @!PT LDS RZ, [RZ] ;  /* 0x00000000fffff984 */ /* 0x000fe20000000800 */
[----:B--2---:R1:W-:Y:S01]  /*17ad0*/  @!P3 LDGSTS.E.BYPASS.LTC128B.128 [R4+0xec00], desc[UR42][R2.64], !P0 ;  /* 0x0ec000000204bfae */ /* 0x0043e2000c101d6a */
[----:B------:R-:W-:-:S03]  /*17ae0*/  PLOP3.LUT P0, PT, PT, PT, PT, 0x80, 0x0 ;  /* 0x000000000000781c */ /* 0x000fc60003f0f070 */
[----:B------:R1:W-:Y:S04]  /*17af0*/  @!P3 LDGSTS.E.BYPASS.LTC128B.128 [R4+0x11c00], desc[UR42][R2.64+0x40], !P1 ;  /* 0x11c000400204bfae */ /* 0x0003e8000c901d6a */
[----:B------:R1:W-:Y:S01]  /*17b00*/  @!P3 LDGSTS.E.BYPASS.LTC128B.128 [R4+0x14c00], desc[UR42][R2.64+0x80], !P2 ;  /* 0x14c000800204bfae */ /* 0x0003e2000d101d6a */
[----:B------:R-:W-:-:S05]  /*17b10*/  NOP ;  /* 0x0000000000007918 */ /* 0x000fca0000000000 */
.L_x_608:
        /* <DEDUP_REMOVED lines=18> */
.L_x_736:
[----:B------:R-:W-:Y:S05]  /*17c40*/  BSYNC B0 ;  /* 0x0000000000007941 */ /* 0x000fea0003800000 */
.L_x_609:
[----:B------:R-:W2:Y:S01]  /*17c50*/  LDL R2, [R1+0x1c] ;  /* 0x00001c0001027983 */ /* 0x000ea20000100800 */
[----:B------:R-:W-:Y:S01]  /*17c60*/  BSSY B0, `(.L_x_611) ;  /* 0x00000f7000007945 */ /* 0x000fe20003800000 */
[----:B--2---:R-:W-:-:S13]  /*17c70*/  ISETP.GE.AND P0, PT, R2, 0x81, PT ;  /* 0x000000810200780c */ /* 0x004fda0003f06270 */
[----:B------:R-:W-:Y:S05]  /*17c80*/  @!P0 BRA `(.L_x_612) ;  /* 0x0000000c00d08947 */ /* 0x000fea0003800000 */
[----:B------:R-:W1:Y:S01]  /*17c90*/  LDL.LU R3, [R1+0x3c] ;  /* 0x00003c0001037983 */ /* 0x000e620000300800 */
[----:B------:R-:W-:Y:S01]  /*17ca0*/  ULDC UR4, c[0x0][0x2f4] ;  /* 0x0000bd0000047ab9 */ /* 0x000fe20000000800 */
[----:B------:R-:W2:Y:S02]  /*17cb0*/  S2R R2, SR_TID.X ;  /* 0x0000000000027919 */ /* 0x000ea40000002100 */
[----:B------:R3:W5:Y:S04]  /*17cc0*/  LDL.LU R17, [R1] ;  /* 0x0000000001117983 */ /* 0x0007680000300800 */
[----:B------:R3:W-:Y:S01]  /*17cd0*/  STL [R1+0x8], R27 ;  /* 0x0000081b01007387 */ /* 0x0007e20000100800 */
[----:B------:R-:W-:Y:S02]  /*17ce0*/  IMAD.MOV.U32 R10, RZ, RZ, R26 ;  /* 0x000000ffff0a7224 */ /* 0x000fe400078e001a */
[----:B--2---:R-:W-:-:S05]  /*17cf0*/  IMAD.SHL.U32 R4, R2, 0x8, RZ ;  /* 0x0000000802047824 */ /* 0x004fca00078e00ff */
[----:B------:R-:W-:-:S04]  /*17d00*/  LOP3.LUT R4, R4, 0x18, RZ, 0xc0, !PT ;  /* 0x0000001804047812 */ /* 0x000fc800078ec0ff */
[C---:B------:R-:W-:Y:S02]  /*17d10*/  LOP3.LUT R2, R4.reuse, 0x40, RZ, 0xfc, !PT ;  /* 0x0000004004027812 */ /* 0x040fe400078efcff */
[----:B------:R-:W-:Y:S02]  /*17d20*/  ISETP.GE.AND P3, PT, R4, UR4, PT ;  /* 0x0000000404007c0c */ /* 0x000fe4000bf66270 */
[----:B------:R-:W-:Y:S02]  /*17d30*/  ISETP.GE.AND P1, PT, R2, UR4, PT ;  /* 0x0000000402007c0c */ /* 0x000fe4000bf26270 */
[----:B-1----:R-:W-:Y:S02]  /*17d40*/  LEA.HI.SX32 R0, R3, 0xfffffffe, 0x19 ;  /* 0xfffffffe03007811 */ /* 0x002fe400078fcaff */
[----:B------:R-:W-:-:S04]  /*17d50*/  LOP3.LUT R3, R4, 0x20, RZ, 0xfc, !PT ;  /* 0x0000002004037812 */ /* 0x000fc800078efcff */
[----:B---3--:R-:W-:-:S13]  /*17d60*/  ISETP.GE.AND P2, PT, R3, UR4, PT ;  /* 0x0000000403007c0c */ /* 0x008fda000bf46270 */
.L_x_625:
[----:B------:R-:W2:Y:S01]  /*17d70*/  LDL R8, [R1+0x20] ;  /* 0x0000200001087983 */ /* 0x000ea20000100800 */
[----:B------:R-:W1:Y:S03]  /*17d80*/  LDC R9, c[0x0][0x430] ;  /* 0x00010c00ff097b82 */ /* 0x000e660000000800 */
[----:B0-----:R-:W3:Y:S04]  /*17d90*/  LDL R7, [R1+0x24] ;  /* 0x0000240001077983 */ /* 0x001ee80000100800 */
[----:B------:R-:W4:Y:S01]  /*17da0*/  LDL R6, [R1+0x10] ;  /* 0x0000100001067983 */ /* 0x000f220000100800 */
[----:B------:R-:W0:Y:S01]  /*17db0*/  S2R R2, SR_TID.X ;  /* 0x0000000000027919 */ /* 0x000e220000002100 */
[----:B-1----:R-:W-:-:S13]  /*17dc0*/  ISETP.NE.AND P0, PT, R9, 0x1, PT ;  /* 0x000000010900780c */ /* 0x002fda0003f05270 */
[----:B------:R-:W1:Y:S01]  /*17dd0*/  @P0 LDC R5, c[0x0][0x434] ;  /* 0x00010d00ff050b82 */ /* 0x000e620000000800 */
[----:B0-----:R-:W-:-:S04]  /*17de0*/  LOP3.LUT R3, R2, 0x7f, RZ, 0xc0, !PT ;  /* 0x0000007f02037812 */ /* 0x001fc800078ec0ff */
[----:B------:R-:W-:-:S03]  /*17df0*/  SHF.R.U32.HI R4, RZ, 0x2, R3 ;  /* 0x00000002ff047819 */ /* 0x000fc60000011603 */
[----:B------:R-:W0:Y:S01]  /*17e00*/  @P0 LDC R3, c[0x0][0x438] ;  /* 0x00010e00ff030b82 */ /* 0x000e220000000800 */
[----:B------:R-:W-:Y:S02]  /*17e10*/  IMAD.SHL.U32 R2, R2, 0x20, RZ ;  /* 0x0000002002027824 */ /* 0x000fe400078e00ff */
[----:B------:R-:W-:-:S03]  /*17e20*/  IMAD R4, R0, 0x80, R4 ;  /* 0x0000008000047824 */ /* 0x000fc600078e0204 */
[----:B------:R-:W-:Y:S01]  /*17e30*/  LOP3.LUT R2, R2, 0x60, RZ, 0xc0, !PT ;  /* 0x0000006002027812 */ /* 0x000fe200078ec0ff */
[----:B------:R-:W-:Y:S05]  /*17e40*/  YIELD ;  /* 0x0000000000007946 */ /* 0x000fea0003800000 */
[----:B------:R-:W-:Y:S01]  /*17e50*/  ULDC.64 UR4, c[0x0][0x428] ;  /* 0x00010a0000047ab9 */ /* 0x000fe20000000a00 */
[----:B--2---:R-:W-:-:S05]  /*17e60*/  IADD3 R4, R2, R4, R8 ;  /* 0x0000000402047210 */ /* 0x004fca0007ffe008 */
[----:B-1----:R-:W-:-:S04]  /*17e70*/  @P0 IMAD.HI.U32 R5, R4, R5, RZ ;  /* 0x0000000504050227 */ /* 0x002fc800078e00ff */
[----:B------:R-:W-:Y:S01]  /*17e80*/  IMAD.MOV.U32 R2, RZ, RZ, R4 ;  /* 0x000000ffff027224 */ /* 0x000fe200078e0004 */
[----:B0-----:R-:W-:-:S05]  /*17e90*/  @P0 SHF.R.U32.HI R2, RZ, R3, R5 ;  /* 0x00000003ff020219 */ /* 0x001fca0000011605 */
[----:B------:R-:W-:-:S04]  /*17ea0*/  IMAD.MOV R3, RZ, RZ, -R2 ;  /* 0x000000ffff037224 */ /* 0x000fc800078e0a02 */
[----:B------:R-:W-:Y:S01]  /*17eb0*/  IMAD R9, R9, R3, R4 ;  /* 0x0000000309097224 */ /* 0x000fe200078e0204 */
[----:B------:R-:W-:Y:S01]  /*17ec0*/  SHF.R.S32.HI R3, RZ, 0x1f, R2 ;  /* 0x0000001fff037819 */ /* 0x000fe20000011402 */
[----:B---3--:R-:W-:-:S04]  /*17ed0*/  IMAD R4, R7, UR4, RZ ;  /* 0x0000000407047c24 */ /* 0x008fc8000f8e02ff */
[C---:B----4-:R-:W-:Y:S02]  /*17ee0*/  IMAD R4, R6.reuse, UR5, R4 ;  /* 0x0000000506047c24 */ /* 0x050fe4000f8e0204 */
[----:B------:R-:W-:Y:S01]  /*17ef0*/  IMAD.WIDE.U32 R2, R6, UR4, R2 ;  /* 0x0000000406027c25 */ /* 0x000fe2000f8e0002 */
[----:B------:R-:W-:-:S03]  /*17f00*/  ULDC.64 UR4, c[0x0][0x418] ;  /* 0x0001060000047ab9 */ /* 0x000fc60000000a00 */
[----:B------:R-:W-:Y:S01]  /*17f10*/  IMAD.IADD R3, R4, 0x1, R3 ;  /* 0x0000000104037824 */ /* 0x000fe200078e0203 */
[----:B------:R-:W-:-:S04]  /*17f20*/  LEA R4, P0, R2, UR4, 0x2 ;  /* 0x0000000402047c11 */ /* 0x000fc8000f8010ff */
[----:B------:R-:W-:-:S05]  /*17f30*/  LEA.HI.X R5, R2, UR5, R3, 0x2, P0 ;  /* 0x0000000502057c11 */ /* 0x000fca00080f1403 */
[----:B------:R-:W2:Y:S01]  /*17f40*/  LDG.E R8, desc[UR42][R4.64] ;  /* 0x0000002a04087981 */ /* 0x000ea2000c1e1900 */
[----:B------:R-:W-:-:S04]  /*17f50*/  IADD3 R26, R10, 0x1, RZ ;  /* 0x000000010a1a7810 */ /* 0x000fc80007ffe0ff */
[----:B------:R-:W-:-:S04]  /*17f60*/  ISETP.NE.AND P0, PT, R26, 0x2, PT ;  /* 0x000000021a00780c */ /* 0x000fc80003f05270 */
[----:B------:R-:W-:-:S04]  /*17f70*/  SEL R2, RZ, 0x1, P0 ;  /* 0x00000001ff027807 */ /* 0x000fc80000000000 */
[----:B-----5:R-:W-:Y:S01]  /*17f80*/  LOP3.LUT R2, R17, R2, RZ, 0x3c, !PT ;  /* 0x0000000211027212 */ /* 0x020fe200078e3cff */
[----:B------:R-:W-:-:S04]  /*17f90*/  IMAD.U32 R6, RZ, RZ, UR38 ;  /* 0x00000026ff067e24 */ /* 0x000fc8000f8e00ff */
[----:B------:R0:W-:Y:S01]  /*17fa0*/  STL [R1], R2 ;  /* 0x0000000201007387 */ /* 0x0001e20000100800 */
[----:B------:R-:W-:Y:S01]  /*17fb0*/  ISETP.NE.AND P4, PT, R6, 0x3, PT ;  /* 0x000000030600780c */ /* 0x000fe20003f85270 */
[----:B------:R-:W-:Y:S01]  /*17fc0*/  IMAD.MOV.U32 R27, RZ, RZ, R0 ;  /* 0x000000ffff1b7224 */ /* 0x000fe200078e0000 */
[----:B------:R-:W-:Y:S02]  /*17fd0*/  SEL R26, R26, RZ, P0 ;  /* 0x000000ff1a1a7207 */ /* 0x000fe40000000000 */
[----:B--2---:R-:W-:-:S09]  /*17fe0*/  SHF.R.S32.HI R29, RZ, 0x1f, R8 ;  /* 0x0000001fff1d7819 */ /* 0x004fd20000011408 */
[----:B0-----:R-:W-:Y:S05]  /*17ff0*/  @!P4 BRA `(.L_x_613) ;  /* 0x000000000004c947 */ /* 0x001fea0003800000 */
[----:B------:R-:W-:Y:S01]  /*18000*/  BPT.TRAP 0x1 ;  /* 0x000000040000795c */ /* 0x000fe20000300000 */
.L_x_613:
[----:B------:R-:W-:Y:S01]  /*18010*/  IMAD R5, R26, 0x8, R22 ;  /* 0x000000081a057824 */ /* 0x000fe200078e0216 */
[----:B------:R-:W-:Y:S01]  /*18020*/  SHF.L.U32 R0, R2, 0x1f, RZ ;  /* 0x0000001f02007819 */ /* 0x000fe200000006ff */
[----:B------:R-:W-:Y:S03]  /*18030*/  BSSY B1, `(.L_x_614) ;  /* 0x0000003000017945 */ /* 0x000fe60003800000 */
[----:B------:R-:W0:Y:S02]  /*18040*/  SYNCS.PHASECHK.TRANS64.TRYWAIT P0, [R5+URZ+0x2d840], R0 ;  /* 0x02d84000050075a7 */ /* 0x000e24000800017f */
[----:B0-----:R-:W-:Y:S05]  /*18050*/  @!P0 BRA `(.L_x_615) ;  /* 0x0000003c00fc8947 */ /* 0x001fea0003800000 */
.L_x_737:
[----:B------:R-:W-:Y:S05]  /*18060*/  BSYNC B1 ;  /* 0x0000000000017941 */ /* 0x000fea0003800000 */
.L_x_614:
[----:B------:R-:W2:Y:S04]  /*18070*/  LDL R6, [R1+0xc] ;  /* 0x00000c0001067983 */ /* 0x000ea80000100800 */
[----:B------:R-:W3:Y:S01]  /*18080*/  LDL R4, [R1+0x14] ;  /* 0x0000140001047983 */ /* 0x000ee20000100800 */
[----:B------:R-:W-:Y:S01]  /*18090*/  SHF.R.S32.HI R21, RZ, 0x1f, R9 ;  /* 0x0000001fff157819 */ /* 0x000fe20000011409 */
[----:B------:R-:W-:Y:S01]  /*180a0*/  ULDC.64 UR4, c[0x0][0x300] ;  /* 0x0000c00000047ab9 */ /* 0x000fe20000000a00 */
[----:B------:R-:W-:Y:S01]  /*180b0*/  LOP3.LUT P5, RZ, R23, 0x2, RZ, 0xc0, !PT ;  /* 0x0000000217ff7812 */ /* 0x000fe200078ac0ff */
        /* <DEDUP_REMOVED lines=11> */
[----:B------:R-:W-:-:S04]  /*18170*/  IMAD.WIDE.U32 R2, R18, UR4, R2 ;  /* 0x0000000412027c25 */ /* 0x000fc8000f8e0002 */
[----:B--2---:R-:W-:-:S04]  /*18180*/  IMAD R0, R6, UR4, RZ ;  /* 0x0000000406007c24 */ /* 0x004fc8000f8e02ff */
[----:B------:R-:W-:Y:S01]  /*18190*/  IMAD R0, R18, UR5, R0 ;  /* 0x0000000512007c24 */ /* 0x000fe2000f8e0200 */
[----:B------:R-:W-:Y:S01]  /*181a0*/  ULDC.64 UR4, c[0x0][0x2e8] ;  /* 0x0000ba0000047ab9 */ /* 0x000fe20000000a00 */
[----:B---3--:R-:W-:Y:S01]  /*181b0*/  IMAD R4, R26, 0x3000, R4 ;  /* 0x000030001a047824 */ /* 0x008fe200078e0204 */
[----:B------:R-:W-:Y:S01]  /*181c0*/  LEA R6, P0, R2, UR4, 0x1 ;  /* 0x0000000402067c11 */ /* 0x000fe2000f8008ff */
[----:B------:R-:W-:Y:S01]  /*181d0*/  IMAD.IADD R0, R0, 0x1, R3 ;  /* 0x0000000100007824 */ /* 0x000fe200078e0203 */
[----:B------:R-:W-:-:S04]  /*181e0*/  UMOV UR4, 0xffffffff ;  /* 0xffffffff00047882 */ /* 0x000fc80000000000 */
[----:B------:R-:W-:Y:S01]  /*181f0*/  LEA.HI.X R7, R2, UR5, R0, 0x1, P0 ;  /* 0x0000000502077c11 */ /* 0x000fe200080f0c00 */
        /* <DEDUP_REMOVED lines=8> */
[----:B------:R-:W-:-:S05]  /*18280*/  LOP3.LUT R11, R11, 0x18, RZ, 0xc0, !PT ;  /* 0x000000180b0b7812 */ /* 0x000fca00078ec0ff */
[----:B------:R-:W-:-:S05]  /*18290*/  IMAD.SHL.U32 R0, R11, 0x2, RZ ;  /* 0x000000020b007824 */ /* 0x000fca00078e00ff */
        /* <DEDUP_REMOVED lines=20> */
.L_x_747:
[----:B------:R-:W-:Y:S02]  /*183e0*/  LOP3.LUT P6, RZ, R23, 0x4, RZ, 0xc0, !PT ;  /* 0x0000000417ff7812 */ /* 0x000fe400078cc0ff */
[----:B--2---:R-:W-:-:S05]  /*183f0*/  IADD3 R2, P0, R2, R0, RZ ;  /* 0x0000000002027210 */ /* 0x004fca0007f1e0ff */
[----:B------:R-:W-:Y:S01]  /*18400*/  IMAD.X R3, RZ, RZ, R20, P0 ;  /* 0x000000ffff037224 */ /* 0x000fe200000e0614 */
        /* <DEDUP_REMOVED lines=8> */
.L_x_617:
[----:B------:R-:W-:Y:S02]  /*18490*/  PLOP3.LUT P4, PT, P4, P0, PT, 0xa2, 0x0 ;  /* 0x000000000000781c */ /* 0x000fe40002781472 */
[----:B------:R-:W-:-:S08]  /*184a0*/  @P0 R2UR P4, UR4, R5 ;  /* 0x00000000050402ca */ /* 0x000fd00000080000 */
[----:B------:R-:W-:-:S05]  /*184b0*/  @P0 PLOP3.LUT P0, PT, P4, PT, PT, 0x80, 0x0 ;  /* 0x000000000000081c */ /* 0x000fca000270f070 */
[----:B------:R-:W-:Y:S01]  /*184c0*/  @!P4 SYNCS.ARRIVE.TRANS64.RED.A0T1 RZ, [UR4+0x2d830], RZ ;  /* 0x02d830ffffffc9a7 */ /* 0x000fe20008200404 */
[----:B------:R-:W-:Y:S07]  /*184d0*/  @!P4 ARRIVES.LDGSTSBAR.64.TRANSCNT [UR4+0x2d830] ;  /* 0x02d83000ff00c9b0 */ /* 0x000fee0008000a84 */
[----:B------:R-:W-:Y:S05]  /*184e0*/  @P0 BRA.U.ANY `(.L_x_617) ;  /* 0xfffffffd00e80947 */ /* 0x000fea000393ffff */
[----:B------:R-:W-:Y:S01]  /*184f0*/  NOP ;  /* 0x0000000000007918 */ /* 0x000fe20000000000 */
[----:B-1----:R-:W-:-:S05]  /*18500*/  IMAD.U32 R2, RZ, RZ, UR38 ;  /* 0x00000026ff027e24 */ /* 0x002fca000f8e00ff */
[----:B------:R-:W-:-:S13]  /*18510*/  ISETP.NE.AND P5, PT, R2, 0x3, PT ;  /* 0x000000030200780c */ /* 0x000fda0003fa5270 */
[----:B------:R-:W-:Y:S05]  /*18520*/  @!P5 BRA `(.L_x_618) ;  /* 0x000000000004d947 */ /* 0x000fea0003800000 */
[----:B------:R-:W-:Y:S01]  /*18530*/  BPT.TRAP 0x1 ;  /* 0x000000040000795c */ /* 0x000fe20000300000 */
.L_x_618:
[----:B------:R1:W-:Y:S01]  /*18540*/  SYNCS.ARRIVE.TRANS64.A1T0 RZ, [R5+URZ+0x2d830], RZ ;  /* 0x02d830ff05ff79a7 */ /* 0x0003e2000810003f */
[----:B------:R-:W-:Y:S05]  /*18550*/  @!P5 BRA `(.L_x_619) ;  /* 0x000000000004d947 */ /* 0x000fea0003800000 */
[----:B------:R-:W-:Y:S01]  /*18560*/  BPT.TRAP 0x1 ;  /* 0x000000040000795c */ /* 0x000fe20000300000 */
.L_x_619:
[----:B------:R-:W-:Y:S01]  /*18570*/  SHF.L.U32 R2, R17, 0x1f, RZ ;  /* 0x0000001f11027819 */ /* 0x000fe200000006ff */
[----:B-1----:R-:W-:Y:S01]  /*18580*/  IMAD R5, R10, 0x8, R22 ;  /* 0x000000080a057824 */ /* 0x002fe200078e0216 */
[----:B------:R-:W-:Y:S03]  /*18590*/  BSSY B1, `(.L_x_620) ;  /* 0x0000003000017945 */ /* 0x000fe60003800000 */
[----:B------:R-:W1:Y:S02]  /*185a0*/  SYNCS.PHASECHK.TRANS64.TRYWAIT P0, [R5+URZ+0x2d860], R2 ;  /* 0x02d86002050075a7 */ /* 0x000e64000800017f */
[----:B-1----:R-:W-:Y:S05]  /*185b0*/  @!P0 BRA `(.L_x_621) ;  /* 0x00000040000c8947 */ /* 0x002fea0003800000 */
.L_x_748:
[----:B------:R-:W-:Y:S05]  /*185c0*/  BSYNC B1 ;  /* 0x0000000000017941 */ /* 0x000fea0003800000 */
.L_x_620:
[----:B0-----:R-:W2:Y:S04]  /*185d0*/  LDL R7, [R1+0x1c] ;  /* 0x00001c0001077983 */ /* 0x001ea80000100800 */
[----:B------:R-:W2:Y:S04]  /*185e0*/  LDL.LU R6, [R1+0x8] ;  /* 0x0000080001067983 */ /* 0x000ea80000300800 */
[----:B------:R-:W3:Y:S01]  /*185f0*/  LDL R4, [R1+0x14] ;  /* 0x0000140001047983 */ /* 0x000ee20000100800 */
[----:B------:R-:W0:Y:S01]  /*18600*/  S2R R3, SR_TID.X ;  /* 0x0000000000037919 */ /* 0x000e220000002100 */
[----:B------:R-:W-:Y:S01]  /*18610*/  UMOV UR4, 0xffffffff ;  /* 0xffffffff00047882 */ /* 0x000fe20000000000 */
[----:B0-----:R-:W-:-:S04]  /*18620*/  LOP3.LUT R3, R3, 0x7f, RZ, 0xc0, !PT ;  /* 0x0000007f03037812 */ /* 0x001fc800078ec0ff */
[----:B------:R-:W-:Y:S01]  /*18630*/  SHF.R.U32.HI R3, RZ, 0x2, R3 ;  /* 0x00000002ff037819 */ /* 0x000fe20000011603 */
[----:B--2---:R-:W-:Y:S02]  /*18640*/  IMAD R6, R6, -0x80, R7 ;  /* 0xffffff8006067824 */ /* 0x004fe400078e0207 */
[----:B---3--:R-:W-:Y:S02]  /*18650*/  IMAD R4, R10, 0x3000, R4 ;  /* 0x000030000a047824 */ /* 0x008fe400078e0204 */
[----:B------:R-:W-:Y:S01]  /*18660*/  IMAD.IADD R6, R6, 0x1, -R3 ;  /* 0x0000000106067824 */ /* 0x000fe200078e0a03 */
[----:B------:R-:W-:Y:S06]  /*18670*/  BRA.DIV UR4, `(.L_x_622) ;  /* 0x0000003e04f07947 */ /* 0x000fec000b800000 */
[----:B-1----:R-:W0:Y:S01]  /*18680*/  SHFL.IDX PT, R2, R24, RZ, 0x1c1f ;  /* 0x001c1fff18027589 */ /* 0x002e2200000e0000 */
[----:B------:R-:W-:-:S03]  /*18690*/  IMAD R4, R4, 0x2, R22 ;  /* 0x0000000204047824 */ /* 0x000fc600078e0216 */
        /* <DEDUP_REMOVED lines=32> */
.L_x_758:
        /* <DEDUP_REMOVED lines=32> */
.L_x_623:
[----:B------:R-:W-:Y:S02]  /*18aa0*/  PLOP3.LUT P4, PT, P4, P0, PT, 0xa2, 0x0 ;  /* 0x000000000000781c */ /* 0x000fe40002781472 */
[----:B------:R-:W-:-:S08]  /*18ab0*/  @P0 R2UR P4, UR4, R5 ;  /* 0x00000000050402ca */ /* 0x000fd00000080000 */
[----:B------:R-:W-:-:S05]  /*18ac0*/  @P0 PLOP3.LUT P0, PT, P4, PT, PT, 0x80, 0x0 ;  /* 0x000000000000081c */ /* 0x000fca000270f070 */
[----:B------:R-:W-:Y:S01]  /*18ad0*/  @!P4 SYNCS.ARRIVE.TRANS64.RED.A0T1 RZ, [UR4+0x2d850], RZ ;  /* 0x02d850ffffffc9a7 */ /* 0x000fe20008200404 */
[----:B------:R-:W-:Y:S07]  /*18ae0*/  @!P4 ARRIVES.LDGSTSBAR.64.TRANSCNT [UR4+0x2d850] ;  /* 0x02d85000ff00c9b0 */ /* 0x000fee0008000a84 */
[----:B------:R-:W-:Y:S05]  /*18af0*/  @P0 BRA.U.ANY `(.L_x_623) ;  /* 0xfffffffd00e80947 */ /* 0x000fea000393ffff */
[----:B------:R-:W-:Y:S01]  /*18b00*/  NOP ;  /* 0x0000000000007918 */ /* 0x000fe20000000000 */
[----:B------:R-:W-:Y:S01]  /*18b10*/  MOV R2, UR38 ;  /* 0x0000002600027c02 */ /* 0x000fe20008000f00 */
[----:B------:R-:W-:-:S03]  /*18b20*/  IMAD.MOV.U32 R25, RZ, RZ, R0 ;  /* 0x000000ffff197224 */ /* 0x000fc600078e0000 */
[----:B------:R-:W-:-:S13]  /*18b30*/  ISETP.NE.AND P5, PT, R2, 0x3, PT ;  /* 0x000000030200780c */ /* 0x000fda0003fa5270 */
[----:B------:R-:W-:Y:S05]  /*18b40*/  @!P5 BRA `(.L_x_624) ;  /* 0x000000000004d947 */ /* 0x000fea0003800000 */
[----:B------:R-:W-:Y:S01]  /*18b50*/  BPT.TRAP 0x1 ;  /* 0x000000040000795c */ /* 0x000fe20000300000 */
.L_x_624:
[----:B------:R2:W5:Y:S01]  /*18b60*/  LDL R17, [R1] ;  /* 0x0000000001117983 */ /* 0x0005620000100800 */
[----:B------:R2:W-:Y:S01]  /*18b70*/  SYNCS.ARRIVE.TRANS64.A1T0 RZ, [R5+URZ+0x2d850], RZ ;  /* 0x02d850ff05ff79a7 */ /* 0x0005e2000810003f */
[C---:B------:R-:W-:Y:S02]  /*18b80*/  VIADD R0, R27.reuse, 0xffffffff ;  /* 0xffffffff1b007836 */ /* 0x040fe40000000000 */
[----:B------:R2:W-:Y:S01]  /*18b90*/  STL [R1+0x8], R27 ;  /* 0x0000081b01007387 */ /* 0x0005e20000100800 */
[----:B------:R-:W-:Y:S01]  /*18ba0*/  ISETP.GT.AND P0, PT, R27, RZ, PT ;  /* 0x000000ff1b00720c */ /* 0x000fe20003f04270 */
[----:B------:R-:W-:-:S12]  /*18bb0*/  IMAD.MOV.U32 R10, RZ, RZ, R26 ;  /* 0x000000ffff0a7224 */ /* 0x000fd800078e001a */
[----:B--2---:R-:W-:Y:S05]  /*18bc0*/  @P0 BRA `(.L_x_625) ;  /* 0xfffffff000680947 */ /* 0x004fea000383ffff */
.L_x_612:
[----:B------:R-:W-:Y:S05]  /*18bd0*/  BSYNC B0 ;  /* 0x0000000000007941 */ /* 0x000fea0003800000 */
.L_x_611:
[----:B------:R-:W2:Y:S01]  /*18be0*/  S2R R2, SR_TID.X ;  /* 0x0000000000027919 */ /* 0x000ea20000002100 */
[----:B------:R-:W-:Y:S01]  /*18bf0*/  BSSY B0, `(.L_x_626) ;  /* 0x0000010000007945 */ /* 0x000fe20003800000 */
[----:B--2---:R-:W-:-:S04]  /*18c00*/  LOP3.LUT R2, R2, 0x7f, RZ, 0xc0, !PT ;  /* 0x0000007f02027812 */ /* 0x004fc800078ec0ff */
[----:B------:R-:W-:-:S13]  /*18c10*/  ISETP.NE.AND P0, PT, R2, RZ, PT ;  /* 0x000000ff0200720c */ /* 0x000fda0003f05270 */
[----:B------:R-:W-:Y:S05]  /*18c20*/  @P0 BRA `(.L_x_627) ;  /* 0x0000000000300947 */ /* 0x000fea0003800000 */
[----:B------:R-:W2:Y:S01]  /*18c30*/  S2R R5, SR_LANEID ;  /* 0x0000000000057919 */ /* 0x000ea20000000000 */
[----:B------:R-:W-:Y:S01]  /*18c40*/  VOTEU.ANY UR4, UPT, PT ;  /* 0x0000000000047886 */ /* 0x000fe200038e0100 */
[----:B------:R-:W3:Y:S01]  /*18c50*/  LDC.64 R2, c[0x0][0xc60] ;  /* 0x00031800ff027b82 */ /* 0x000ee20000000a00 */
[----:B-1----:R-:W2:Y:S02]  /*18c60*/  FLO.U32 R0, UR4 ;  /* 0x0000000400007d00 */ /* 0x002ea400080e0000 */
[----:B--2---:R-:W-:-:S06]  /*18c70*/  ISETP.EQ.U32.AND P0, PT, R0, R5, PT ;  /* 0x000000050000720c */ /* 0x004fcc0003f02070 */
[----:B------:R-:W3:Y:S07]  /*18c80*/  POPC R5, UR4 ;  /* 0x0000000400057d09 */ /* 0x000eee0008000000 */
[----:B---3--:R-:W2:Y:S01]  /*18c90*/  @P0 ATOMG.E.ADD.STRONG.GPU PT, R3, desc[UR42][R2.64], R5 ;  /* 0x00000005020309a8 */ /* 0x008ea200081ee1ea */
[----:B------:R-:W1:Y:S02]  /*18ca0*/  S2R R4, SR_LTMASK ;  /* 0x0000000000047919 */ /* 0x000e640000003900 */
[----:B-1----:R-:W-:-:S04]  /*18cb0*/  LOP3.LUT R4, R4, UR4, RZ, 0xc0, !PT ;  /* 0x0000000404047c12 */ /* 0x002fc8000f8ec0ff */
[----:B0-----:R-:W0:Y:S01]  /*18cc0*/  POPC R7, R4 ;  /* 0x0000000400077309 */ /* 0x001e220000000000 */
[----:B--2---:R-:W0:Y:S02]  /*18cd0*/  SHFL.IDX PT, R0, R3, R0, 0x1f ;  /* 0x00001f0003007589 */ /* 0x004e2400000e0000 */
[----:B0-----:R-:W-:-:S07]  /*18ce0*/  IADD3 R16, R0, UR37, R7 ;  /* 0x0000002500107c10 */ /* 0x001fce000fffe007 */
.L_x_627:
[----:B------:R-:W-:Y:S05]  /*18cf0*/  BSYNC B0 ;  /* 0x0000000000007941 */ /* 0x000fea0003800000 */
.L_x_626:
[----:B-1----:R-:W-:-:S05]  /*18d00*/  IMAD.U32 R0, RZ, RZ, UR38 ;  /* 0x00000026ff007e24 */ /* 0x002fca000f8e00ff */
[----:B------:R-:W-:-:S13]  /*18d10*/  ISETP.NE.AND P0, PT, R0, 0x3, PT ;  /* 0x000000030000780c */ /* 0x000fda0003f05270 */
[----:B------:R-:W-:Y:S05]  /*18d20*/  @!P0 BRA `(.L_x_628) ;  /* 0x0000000000048947 */ /* 0x000fea0003800000 */
[----:B------:R-:W-:Y:S01]  /*18d30*/  BPT.TRAP 0x1 ;  /* 0x000000040000795c */ /* 0x000fe20000300000 */
.L_x_628:
[----:B------:R-:W2:Y:S04]  /*18d40*/  LDL R3, [R1] ;  /* 0x0000000001037983 */ /* 0x000ea80000100800 */
[----:B------:R-:W3:Y:S01]  /*18d50*/  LDL.LU R2, [R1+0x1c] ;  /* 0x00001c0001027983 */ /* 0x000ee20000300800 */
[----:B------:R-:W-:Y:S01]  /*18d60*/  IMAD R0, R26, 0x8, R22 ;  /* 0x000000081a007824 */ /* 0x000fe200078e0216 */
[----:B------:R-:W-:Y:S01]  /*18d70*/  BSSY B0, `(.L_x_629) ;  /* 0x0000005000007945 */ /* 0x000fe20003800000 */
[----:B--2---:R-:W-:-:S04]  /*18d80*/  SHF.L.U32 R3, R3, 0x1f, RZ ;  /* 0x0000001f03037819 */ /* 0x004fc800000006ff */
[----:B------:R-:W1:Y:S01]  /*18d90*/  SYNCS.PHASECHK.TRANS64.TRYWAIT P0, [R0+URZ+0x2d860], R3 ;  /* 0x02d86003000075a7 */ /* 0x000e62000800017f */
[----:B---3--:R-:W-:Y:S01]  /*18da0*/  IMAD R6, R27, -0x80, R2 ;  /* 0xffffff801b067824 */ /* 0x008fe200078e0202 */
[----:B-1----:R-:W-:Y:S06]  /*18db0*/  @!P0 BRA `(.L_x_630) ;  /* 0x0000003c00848947 */ /* 0x002fec0003800000 */
.L_x_759:
[----:B------:R-:W-:Y:S05]  /*18dc0*/  BSYNC B0 ;  /* 0x0000000000007941 */ /* 0x000fea0003800000 */
.L_x_629:
[----:B------:R-:W2:Y:S02]  /*18dd0*/  S2R R2, SR_TID.X ;  /* 0x0000000000027919 */ /* 0x000ea40000002100 */
[----:B--2---:R-:W-:-:S04]  /*18de0*/  LOP3.LUT R2, R2, 0x7f, RZ, 0xc0, !PT ;  /* 0x0000007f02027812 */ /* 0x004fc800078ec0ff */
[----:B------:R-:W-:Y:S02]  /*18df0*/  SHF.R.U32.HI R4, RZ, 0x2, R2 ;  /* 0x00000002ff047819 */ /* 0x000fe40000011602 */
[----:B------:R-:W2:Y:S01]  /*18e00*/  LDL R2, [R1+0x14] ;  /* 0x0000140001027983 */ /* 0x000ea20000100800 */
[----:B------:R-:W-:Y:S02]  /*18e10*/  UMOV UR4, 0xffffffff ;  /* 0xffffffff00047882 */ /* 0x000fe40000000000 */
[----:B------:R-:W-:Y:S02]  /*18e20*/  IMAD.IADD R6, R6, 0x1, -R4 ;  /* 0x0000000106067824 */ /* 0x000fe400078e0a04 */
[----:B--2---:R-:W-:Y:S01]  /*18e30*/  IMAD R4, R26, 0x3000, R2 ;  /* 0x000030001a047824 */ /* 0x004fe200078e0202 */
        /* <DEDUP_REMOVED lines=26> */
[----:B------:R-:W0:Y:S02]  /*18fe0*/  SHFL.IDX PT, R14, R24, 0x2, 0x1c1f ;  /* 0x005c1f00180e7f89 */ /* 0x000e2400000e0000 */
[----:B-1----:R-:W-:Y:S01]  /*18ff0*/  IMAD.X R3, RZ, RZ, R3, P3 ;  /* 0x000000ffff037224 */ /* 0x002fe200018e0603 */
[----:B------:R-:W-:-:S04]  /*19000*/  ISETP.LT.OR P3, PT, R6, 0x21, P1 ;  /* 0x000000210600780c */ /* 0x000fc80000f61670 */
[----:B------:R-:W-:Y:S01]  /*19010*/  LDGSTS.E.BYPASS.LTC128B.128 [R4+0xc00], desc[UR42][R2.64], !P4 ;  /* 0x00c0000002047fae */ /* 0x000fe2000e101d6a */
[----:B------:R-:W-:-:S08]  /*19020*/  ISETP.LT.OR P4, PT, R6, 0x21, P0 ;  /* 0x000000210600780c */ /* 0x000fd00000781670 */
[----:B------:R-:W-:Y:S05]  /*19030*/  LDGSTS.E.BYPASS.LTC128B.128 [R4+0x2c00], desc[UR42][R2.64+0x40], !P3 ;  /* 0x02c0004002047fae */ /* 0x000fea000d901d6a */
        /* <DEDUP_REMOVED lines=12> */
.L_x_769:
        /* <DEDUP_REMOVED lines=13> */
.L_x_632:
        /* <DEDUP_REMOVED lines=11> */
.L_x_633:
[----:B------:R-:W2:Y:S01]  /*19280*/  LDL.LU R2, [R1] ;  /* 0x0000000001027983 */ /* 0x000ea20000300800 */
[----:B------:R-:W-:Y:S01]  /*19290*/  VIADD R26, R26, 0x1 ;  /* 0x000000011a1a7836 */ /* 0x000fe20000000000 */
[----:B------:R0:W-:Y:S04]  /*192a0*/  SYNCS.ARRIVE.TRANS64.A1T0 RZ, [R0+URZ+0x2d850], RZ ;  /* 0x02d850ff00ff79a7 */ /* 0x0001e8000810003f */
[----:B------:R-:W-:-:S04]  /*192b0*/  ISETP.NE.AND P0, PT, R26, 0x2, PT ;  /* 0x000000021a00780c */ /* 0x000fc80003f05270 */
[----:B0-----:R-:W-:Y:S02]  /*192c0*/  SEL R0, RZ, 0x1, P0 ;  /* 0x00000001ff007807 */ /* 0x001fe40000000000 */
[----:B------:R-:W-:Y:S02]  /*192d0*/  SEL R26, R26, RZ, P0 ;  /* 0x000000ff1a1a7207 */ /* 0x000fe40000000000 */
[----:B--2---:R-:W-:-:S05]  /*192e0*/  LOP3.LUT R2, R2, R0, RZ, 0x3c, !PT ;  /* 0x0000000002027212 */ /* 0x004fca00078e3cff */
[----:B------:R0:W-:Y:S02]  /*192f0*/  STL [R1], R2 ;  /* 0x0000000201007387 */ /* 0x0001e40000100800 */
.L_x_592:
[----:B------:R-:W-:Y:S05]  /*19300*/  BSYNC B7 ;  /* 0x0000000000077941 */ /* 0x000fea0003800000 */
.L_x_590:
[----:B------:R-:W-:-:S13]  /*19310*/  LOP3.LUT P0, RZ, R23, 0x10, RZ, 0xc0, !PT ;  /* 0x0000001017ff7812 */ /* 0x000fda000780c0ff */
[----:B------:R-:W-:Y:S05]  /*19320*/  @!P0 BRA `(.L_x_634) ;  /* 0x0000000000248947 */ /* 0x000fea0003800000 */
[----:B------:R-:W-:Y:S05]  /*19330*/  WARPSYNC.ALL ;  /* 0x0000000000007948 */ /* 0x000fea0003800000 */
[----:B------:R-:W2:Y:S08]  /*19340*/  S2UR UR5, SR_CgaCtaId ;  /* 0x00000000000579c3 */ /* 0x000eb00000008800 */
[----:B------:R-:W-:Y:S06]  /*19350*/  BAR.SYNC.DEFER_BLOCKING 0x5, 0x200 ;  /* 0x0148000000007b1d */ /* 0x000fec0000010000 */
[----:B------:R-:W-:-:S02]  /*19360*/  UMOV UR4, 0x400 ;  /* 0x0000040000047882 */ /* 0x000fc40000000000 */
[----:B--2---:R-:W-:-:S06]  /*19370*/  ULEA UR4, UR5, UR4, 0x18 ;  /* 0x0000000405047291 */ /* 0x004fcc000f8ec03f */
[----:B------:R-:W-:-:S05]  /*19380*/  IMAD.U32 R22, RZ, RZ, UR4 ;  /* 0x00000004ff167e24 */ /* 0x000fca000f8e00ff */
[----:B-----5:R2:W3:Y:S01]  /*19390*/  LDS.128 R16, [R22+0x2d8d0] ;  /* 0x02d8d00016107984 */ /* 0x0204e20000000c00 */
[----:B------:R-:W-:Y:S06]  /*193a0*/  BAR.ARV 0x4, 0x200 ;  /* 0x0108000000007b1d */ /* 0x000fec0000002000 */
[----:B------:R-:W-:Y:S05]  /*193b0*/  BRA `(.L_x_635) ;  /* 0x0000000800407947 */ /* 0x000fea0003800000 */
.L_x_634:
[----:B------:R-:W2:Y:S01]  /*193c0*/  S2R R0, SR_TID.X ;  /* 0x0000000000007919 */ /* 0x000ea20000002100 */
[----:B------:R-:W-:Y:S01]  /*193d0*/  UMOV UR4, 0xffffffff ;  /* 0xffffffff00047882 */ /* 0x000fe20000000000 */
[----:B--2---:R-:W-:-:S04]  /*193e0*/  LOP3.LUT R8, R0, 0x1f, RZ, 0xc0, !PT ;  /* 0x0000001f00087812 */ /* 0x004fc800078ec0ff */
[----:B------:R-:W-:Y:S01]  /*193f0*/  ISETP.NE.AND P0, PT, R8, 0x1f, PT ;  /* 0x0000001f0800780c */ /* 0x000fe20003f05270 */
[----:B------:R-:W-:-:S12]  /*19400*/  BRA.DIV UR4, `(.L_x_636) ;  /* 0x0000003e04747947 */ /* 0x000fd8000b800000 */
[----:B0-----:R-:W-:Y:S01]  /*19410*/  IMAD.IADD R5, R19, 0x1, R8 ;  /* 0x0000000113057824 */ /* 0x001fe200078e0208 */
[----:B------:R-:W-:-:S04]  /*19420*/  ULDC UR4, c[0x0][0xc3c] ;  /* 0x00030f0000047ab9 */ /* 0x000fc80000000800 */
        /* <DEDUP_REMOVED lines=19> */
[----:B------:R-:W1:Y:S02]  /*19560*/  SHFL.UP PT, R14, R6, 0x4, RZ ;  /* 0x04800000060e7989 */ /* 0x000e6400000e00ff */
[----:B-1----:R-:W-:-:S05]  /*19570*/  SEL R7, R14, RZ, P3 ;  /* 0x000000ff0e077207 */ /* 0x002fca0001800000 */
[----:B------:R-:W-:-:S05]  /*19580*/  IMAD.IADD R7, R6, 0x1, R7 ;  /* 0x0000000106077824 */ /* 0x000fca00078e0207 */
[----:B------:R-:W0:Y:S02]  /*19590*/  SHFL.UP PT, R14, R7, 0x8, RZ ;  /* 0x05000000070e7989 */ /* 0x000e2400000e00ff */
[----:B0-----:R-:W-:-:S05]  /*195a0*/  SEL R14, R14, RZ, P4 ;  /* 0x000000ff0e0e7207 */ /* 0x001fca0002000000 */
[----:B------:R-:W-:-:S05]  /*195b0*/  IMAD.IADD R5, R7, 0x1, R14 ;  /* 0x0000000107057824 */ /* 0x000fca00078e020e */
[----:B------:R-:W0:Y:S02]  /*195c0*/  SHFL.UP PT, R14, R5, 0x10, RZ ;  /* 0x06000000050e7989 */ /* 0x000e2400000e00ff */
[----:B0-----:R-:W-:-:S05]  /*195d0*/  SEL R14, R14, RZ, P5 ;  /* 0x000000ff0e0e7207 */ /* 0x001fca0002800000 */
[----:B------:R-:W-:-:S05]  /*195e0*/  IMAD.IADD R3, R5, 0x1, R14 ;  /* 0x0000000105037824 */ /* 0x000fca00078e020e */
[----:B------:R0:W1:Y:S02]  /*195f0*/  SHFL.IDX PT, R14, R3, 0x1f, 0x1f ;  /* 0x03e01f00030e7f89 */ /* 0x00006400000e0000 */
.L_x_779:
[----:B------:R-:W-:Y:S02]  /*19600*/  ULDC UR4, c[0x0][0xc38] ;  /* 0x00030e0000047ab9 */ /* 0x000fe40000000800 */
[----:B------:R-:W-:-:S05]  /*19610*/  MOV R16, UR4 ;  /* 0x0000000400107c02 */ /* 0x000fca0008000f00 */
[----:B-1----:R-:W-:-:S04]  /*19620*/  IMAD R5, R14, R16, RZ ;  /* 0x000000100e057224 */ /* 0x002fc800078e02ff */
[----:B------:R-:W-:-:S05]  /*19630*/  IMAD.IADD R4, R4, 0x1, R5 ;  /* 0x0000000104047824 */ /* 0x000fca00078e0205 */
[----:B------:R-:W-:-:S13]  /*19640*/  ISETP.GT.AND P6, PT, R4, R0, PT ;  /* 0x000000000400720c */ /* 0x000fda0003fc4270 */
[----:B------:R-:W-:Y:S05]  /*19650*/  @P6 BRA `(.L_x_637) ;  /* 0x00000000009c6947 */ /* 0x000fea0003800000 */
.L_x_642:
[----:B------:R-:W1:Y:S01]  /*19660*/  LDC R6, c[0x0][0xc3c] ;  /* 0x00030f00ff067b82 */ /* 0x000e620000000800 */
[----:B------:R-:W-:-:S05]  /*19670*/  VIADD R19, R19, 0x1f ;  /* 0x0000001f13137836 */ /* 0x000fca0000000000 */
        /* <DEDUP_REMOVED lines=12> */
.L_x_640:
[----:B------:R-:W-:Y:S05]  /*19740*/  BSYNC B0 ;  /* 0x0000000000007941 */ /* 0x000fea0003800000 */
.L_x_639:
        /* <DEDUP_REMOVED lines=18> */
.L_x_787:
[----:B------:R-:W-:Y:S02]  /*19870*/  ULDC UR4, c[0x0][0xc38] ;  /* 0x00030e0000047ab9 */ /* 0x000fe40000000800 */
[----:B------:R-:W-:-:S04]  /*19880*/  IMAD.U32 R16, RZ, RZ, UR4 ;  /* 0x00000004ff107e24 */ /* 0x000fc8000f8e00ff */
[----:B-1----:R-:W-:-:S04]  /*19890*/  IMAD R5, R14, R16, RZ ;  /* 0x000000100e057224 */ /* 0x002fc800078e02ff */
[----:B------:R-:W-:-:S05]  /*198a0*/  IMAD.IADD R4, R5, 0x1, R4 ;  /* 0x0000000105047824 */ /* 0x000fca00078e0204 */
[----:B------:R-:W-:-:S13]  /*198b0*/  ISETP.GT.AND P6, PT, R4, R0, PT ;  /* 0x000000000400720c */ /* 0x000fda0003fc4270 */
[----:B------:R-:W-:Y:S05]  /*198c0*/  @!P6 BRA `(.L_x_642) ;  /* 0xfffffffc0064e947 */ /* 0x000fea000383ffff */
.L_x_637:
[----:B------:R-:W-:Y:S01]  /*198d0*/  IMAD.IADD R5, R4, 0x1, -R5 ;  /* 0x0000000104057824 */ /* 0x000fe200078e0a05 */
[----:B------:R-:W-:-:S03]  /*198e0*/  UMOV UR4, 0xffffffff ;  /* 0xffffffff00047882 */ /* 0x000fc60000000000 */
[----:B------:R-:W-:-:S05]  /*198f0*/  IMAD R7, R3, R16, R5 ;  /* 0x0000001003077224 */ /* 0x000fca00078e0205 */
[----:B------:R-:W-:Y:S01]  /*19900*/  ISETP.GT.AND P6, PT, R7, R0, PT ;  /* 0x000000000700720c */ /* 0x000fe20003fc4270 */
[----:B------:R-:W-:-:S12]  /*19910*/  BRA.DIV UR4, `(.L_x_643) ;  /* 0x0000004204107947 */ /* 0x000fd8000b800000 */
[----:B------:R-:W-:-:S04]  /*19920*/  VOTE.ANY R6, PT, !P6 ;  /* 0x0000000000067806 */ /* 0x000fc800070e0100 */
[----:B------:R-:W1:Y:S02]  /*19930*/  POPC R4, R6 ;  /* 0x0000000600047309 */ /* 0x000e640000000000 */
[----:B-1---5:R1:W2:Y:S02]  /*19940*/  SHFL.IDX PT, R17, R2, R4, 0x1f ;  /* 0x00001f0402117589 */ /* 0x0222a400000e0000 */
.L_x_791:
[----:B------:R-:W-:Y:S01]  /*19950*/  ISETP.NE.AND P0, PT, R6, RZ, PT ;  /* 0x000000ff0600720c */ /* 0x000fe20003f05270 */
[----:B------:R-:W-:-:S12]  /*19960*/  IMAD.MOV.U32 R14, RZ, RZ, RZ ;  /* 0x000000ffff0e7224 */ /* 0x000fd800078e00ff */
[----:B------:R-:W-:Y:S05]  /*19970*/  @!P0 BRA `(.L_x_644) ;  /* 0x0000000000108947 */ /* 0x000fea0003800000 */
[----:B------:R-:W-:Y:S01]  /*19980*/  UMOV UR4, 0xffffffff ;  /* 0xffffffff00047882 */ /* 0x000fe20000000000 */
[----:B------:R-:W-:Y:S02]  /*19990*/  VIADD R12, R4, 0xffffffff ;  /* 0xffffffff040c7836 */ /* 0x000fe40000000000 */
[----:B------:R-:W-:Y:S05]  /*199a0*/  BRA.DIV UR4, `(.L_x_645) ;  /* 0x0000004204347947 */ /* 0x000fea000b800000 */
[----:B------:R3:W4:Y:S02]  /*199b0*/  SHFL.IDX PT, R14, R3, R12, 0x1f ;  /* 0x00001f0c030e7589 */ /* 0x00072400000e0000 */
.L_x_644:
[----:B--2---:R-:W-:Y:S01]  /*199c0*/  IABS R6, R17 ;  /* 0x0000001100067213 */ /* 0x004fe20000000000 */
[----:B----4-:R-:W-:Y:S01]  /*199d0*/  IMAD R16, R14, R16, R5 ;  /* 0x000000100e107224 */ /* 0x010fe200078e0205 */
[----:B------:R-:W-:Y:S01]  /*199e0*/  IADD3 R19, R4, R19, RZ ;  /* 0x0000001304137210 */ /* 0x000fe20007ffe0ff */
[----:B-1----:R-:W-:Y:S01]  /*199f0*/  IMAD.MOV.U32 R2, RZ, RZ, RZ ;  /* 0x000000ffff027224 */ /* 0x002fe200078e00ff */
        /* <DEDUP_REMOVED lines=22> */
[----:B------:R-:W-:-:S05]  /*19b60*/  @!P1 LOP3.LUT R2, RZ, R17, RZ, 0x33, !PT ;  /* 0x00000011ff029212 */ /* 0x000fca00078e33ff */
[--C-:B------:R-:W-:Y:S02]  /*19b70*/  IMAD.MOV R3, RZ, RZ, -R2.reuse ;  /* 0x000000ffff037224 */ /* 0x100fe400078e0a02 */
[----:B------:R-:W-:Y:S02]  /*19b80*/  IMAD.MOV.U32 R18, RZ, RZ, R2 ;  /* 0x000000ffff127224 */ /* 0x000fe400078e0002 */
[----:B------:R-:W-:Y:S01]  /*19b90*/  IMAD R17, R17, R3, R0 ;  /* 0x0000000311117224 */ /* 0x000fe200078e0200 */
[----:B------:R-:W-:Y:S06]  /*19ba0*/  BRA `(.L_x_646) ;  /* 0x00000000001c7947 */ /* 0x000fec0003800000 */
.L_x_638:
[----:B------:R-:W-:Y:S01]  /*19bb0*/  UMOV UR4, URZ ;  /* 0x0000003f00047c82 */ /* 0x000fe20008000000 */
[----:B------:R-:W-:Y:S01]  /*19bc0*/  UMOV UR5, URZ ;  /* 0x0000003f00057c82 */ /* 0x000fe20008000000 */
[----:B------:R-:W-:Y:S01]  /*19bd0*/  ULDC UR6, c[0x0][0xc3c] ;  /* 0x00030f0000067ab9 */ /* 0x000fe20000000800 */
[----:B------:R-:W-:Y:S02]  /*19be0*/  IMAD.MOV.U32 R16, RZ, RZ, R0 ;  /* 0x000000ffff107224 */ /* 0x000fe400078e0000 */
[----:B-----5:R-:W-:Y:S02]  /*19bf0*/  IMAD.U32 R17, RZ, RZ, UR4 ;  /* 0x00000004ff117e24 */ /* 0x020fe4000f8e00ff */
[----:B------:R-:W-:Y:S02]  /*19c00*/  IMAD.U32 R18, RZ, RZ, UR5 ;  /* 0x00000005ff127e24 */ /* 0x000fe4000f8e00ff */
[----:B------:R-:W-:-:S07]  /*19c10*/  IMAD.U32 R19, RZ, RZ, UR6 ;  /* 0x00000006ff137e24 */ /* 0x000fce000f8e00ff */
.L_x_646:
        /* <DEDUP_REMOVED lines=10> */
.L_x_635:
[----:B------:R-:W-:Y:S02]  /*19cc0*/  ULDC UR4, c[0x0][0xc3c] ;  /* 0x00030f0000047ab9 */ /* 0x000fe40000000800 */
[----:B---3--:R-:W-:-:S13]  /*19cd0*/  ISETP.GE.AND P0, PT, R19, UR4, PT ;  /* 0x0000000413007c0c */ /* 0x008fda000bf06270 */
[----:B------:R-:W-:Y:S05]  /*19ce0*/  @!P0 BRA `(.L_x_647) ;  /* 0xffffffa400808947 */ /* 0x000fea000383ffff */
[----:B------:R-:W-:Y:S05]  /*19cf0*/  BSYNC B8 ;  /* 0x0000000000087941 */ /* 0x000fea0003800000 */
.L_x_546:
[----:B------:R-:W3:Y:S01]  /*19d00*/  LDL.LU R0, [R1+0x40] ;  /* 0x0000400001007983 */ /* 0x000ee20000300800 */
[----:B------:R-:W-:Y:S01]  /*19d10*/  BSSY B0, `(.L_x_648) ;  /* 0x000000b000007945 */ /* 0x000fe20003800000 */
[----:B0-----:R-:W0:Y:S01]  /*19d20*/  S2R R5, SR_CgaCtaId ;  /* 0x0000000000057919 */ /* 0x001e220000008800 */
[----:B---3--:R-:W-:-:S05]  /*19d30*/  VIADD R0, R0, 0x1 ;  /* 0x0000000100007836 */ /* 0x008fca0000000000 */
[----:B------:R-:W-:-:S04]  /*19d40*/  LEA.HI R2, R0, R0, RZ, 0x1 ;  /* 0x0000000000027211 */ /* 0x000fc800078f08ff */
[----:B------:R-:W-:Y:S02]  /*19d50*/  LOP3.LUT R3, R2, 0xfffffffe, RZ, 0xc0, !PT ;  /* 0xfffffffe02037812 */ /* 0x000fe400078ec0ff */
[----:B------:R-:W-:-:S03]  /*19d60*/  MOV R2, 0x400 ;  /* 0x0000040000027802 */ /* 0x000fc60000000f00 */
[----:B------:R-:W-:Y:S01]  /*19d70*/  IMAD.IADD R0, R0, 0x1, -R3 ;  /* 0x0000000100007824 */ /* 0x000fe200078e0a03 */
[----:B0-----:R-:W-:-:S04]  /*19d80*/  LEA R5, R5, R2, 0x18 ;  /* 0x0000000205057211 */ /* 0x001fc800078ec0ff */
[----:B------:R-:W-:-:S04]  /*19d90*/  SHF.L.U32 R0, R0, 0x1f, RZ ;  /* 0x0000001f00007819 */ /* 0x000fc800000006ff */
[----:B------:R-:W0:Y:S02]  /*19da0*/  SYNCS.PHASECHK.TRANS64.TRYWAIT P0, [R5+URZ+0x2d820], R0 ;  /* 0x02d82000050075a7 */ /* 0x000e24000800017f */
[----:B0-----:R-:W-:Y:S05]  /*19db0*/  @!P0 BRA `(.L_x_649) ;  /* 0x0000003c00548947 */ /* 0x001fea0003800000 */
.L_x_794:
[----:B------:R-:W-:Y:S05]  /*19dc0*/  BSYNC B0 ;  /* 0x0000000000007941 */ /* 0x000fea0003800000 */
.L_x_648:
[----:B------:R-:W-:-:S03]  /*19dd0*/  UMOV UR4, 0xffffffff ;  /* 0xffffffff00047882 */ /* 0x000fc60000000000 */
[----:B------:R-:W-:Y:S05]  /*19de0*/  BRA.DIV UR4, `(.L_x_650) ;  /* 0x0000003e045c7947 */ /* 0x000fea000b800000 */
[----:B0-----:R-:W0:Y:S02]  /*19df0*/  S2R R0, SR_TID.X ;  /* 0x0000000000007919 */ /* 0x001e240000002100 */
[----:B0-----:R-:W-:-:S04]  /*19e00*/  SHF.R.U32.HI R0, RZ, 0x5, R0 ;  /* 0x00000005ff007819 */ /* 0x001fc80000011600 */
[----:B------:R-:W-:-:S05]  /*19e10*/  LOP3.LUT R0, R0, 0x3, RZ, 0xc0, !PT ;  /* 0x0000000300007812 */ /* 0x000fca00078ec0ff */
[----:B------:R0:W3:Y:S02]  /*19e20*/  SHFL.IDX PT, R14, R0, RZ, 0x1f ;  /* 0x00001fff000e7589 */ /* 0x0000e400000e0000 */
.L_x_797:
[----:B---3--:R-:W-:-:S13]  /*19e30*/  ISETP.NE.AND P0, PT, R14, RZ, PT ;  /* 0x000000ff0e00720c */ /* 0x008fda0003f05270 */
[----:B------:R-:W-:Y:S05]  /*19e40*/  @P0 BRA `(.L_x_394) ;  /* 0x0000000000900947 */ /* 0x000fea0003800000 */
[----:B------:R-:W-:-:S03]  /*19e50*/  UMOV UR4, 0xffffffff ;  /* 0xffffffff00047882 */ /* 0x000fc60000000000 */
[----:B------:R-:W-:Y:S05]  /*19e60*/  BRA.DIV UR4, `(.L_x_651) ;  /* 0x0000003e04707947 */ /* 0x000fea000b800000 */
[----:B------:R-:W-:-:S13]  /*19e70*/  ELECT P6, URZ, PT ;  /* 0x00000000003f782f */ /* 0x000fda00038c0000 */
.L_x_800:
[----:B------:R-:W-:Y:S05]  /*19e80*/  @!P6 BRA `(.L_x_394) ;  /* 0x000000000080e947 */ /* 0x000fea0003800000 */
[----:B------:R-:W-:-:S06]  /*19e90*/  ULOP3.LUT UR4, UR36, 0x2, URZ, 0xfc, !UPT ;  /* 0x0000000224047892 */ /* 0x000fcc000f8efc3f */
[----:B0-----:R-:W-:-:S05]  /*19ea0*/  IMAD.U32 R0, RZ, RZ, UR4 ;  /* 0x00000004ff007e24 */ /* 0x001fca000f8e00ff */
[----:B------:R-:W-:-:S13]  /*19eb0*/  ISETP.NE.AND P0, PT, R0, 0x3, PT ;  /* 0x000000030000780c */ /* 0x000fda0003f05270 */
[----:B------:R-:W-:Y:S05]  /*19ec0*/  @!P0 BRA `(.L_x_652) ;  /* 0x0000000000048947 */ /* 0x000fea0003800000 */
[----:B------:R-:W-:Y:S01]  /*19ed0*/  BPT.TRAP 0x1 ;  /* 0x000000040000795c */ /* 0x000fe20000300000 */
.L_x_652:
[----:B------:R-:W3:Y:S01]  /*19ee0*/  LDL R0, [R1] ;  /* 0x0000000001007983 */ /* 0x000ee20000100800 */
[C---:B------:R-:W-:Y:S02]  /*19ef0*/  IMAD R3, R26.reuse, 0x8, R5 ;  /* 0x000000081a037824 */ /* 0x040fe400078e0205 */
[----:B------:R-:W-:-:S05]  /*19f00*/  VIADD R26, R26, 0x1 ;  /* 0x000000011a1a7836 */ /* 0x000fca0000000000 */
[----:B------:R-:W-:Y:S02]  /*19f10*/  ISETP.NE.AND P2, PT, R26, 0x2, PT ;  /* 0x000000021a00780c */ /* 0x000fe40003f45270 */
[----:B---3--:R-:W-:Y:S02]  /*19f20*/  SHF.L.U32 R2, R0, 0x1f, RZ ;  /* 0x0000001f00027819 */ /* 0x008fe400000006ff */
[----:B------:R-:W-:Y:S02]  /*19f30*/  SEL R0, RZ, 0x1, P2 ;  /* 0x00000001ff007807 */ /* 0x000fe40001000000 */
[----:B------:R-:W0:Y:S02]  /*19f40*/  SYNCS.PHASECHK.TRANS64.TRYWAIT P1, [R3+URZ+0x2d840], R2 ;  /* 0x02d84002030075a7 */ /* 0x000e24000802017f */
[----:B0-----:R-:W-:Y:S05]  /*19f50*/  @!P1 BRA `(.L_x_653) ;  /* 0x0000003c00549947 */ /* 0x001fea0003800000 */
.L_x_801:
[----:B------:R-:W3:Y:S01]  /*19f60*/  LDL.LU R4, [R1] ;  /* 0x0000000001047983 */ /* 0x000ee20000300800 */
[----:B------:R-:W-:Y:S02]  /*19f70*/  SEL R26, R26, RZ, P2 ;  /* 0x000000ff1a1a7207 */ /* 0x000fe40001000000 */
[----:B---3--:R-:W-:Y:S01]  /*19f80*/  LOP3.LUT R0, R4, R0, RZ, 0x3c, !PT ;  /* 0x0000000004007212 */ /* 0x008fe200078e3cff */
[----:B------:R-:W-:Y:S06]  /*19f90*/  @!P0 BRA `(.L_x_654) ;  /* 0x0000000000048947 */ /* 0x000fec0003800000 */
[----:B------:R-:W-:Y:S01]  /*19fa0*/  BPT.TRAP 0x1 ;  /* 0x000000040000795c */ /* 0x000fe20000300000 */
.L_x_654:
[----:B------:R-:W-:Y:S01]  /*19fb0*/  IMAD R5, R26, 0x8, R5 ;  /* 0x000000081a057824 */ /* 0x000fe200078e0205 */
[----:B------:R-:W-:-:S04]  /*19fc0*/  SHF.L.U32 R0, R0, 0x1f, RZ ;  /* 0x0000001f00007819 */ /* 0x000fc800000006ff */
[----:B------:R-:W3:Y:S02]  /*19fd0*/  SYNCS.PHASECHK.TRANS64.TRYWAIT P1, [R5+URZ+0x2d840], R0 ;  /* 0x02d84000050075a7 */ /* 0x000ee4000802017f */
[----:B---3--:R-:W-:Y:S05]  /*19fe0*/  @!P1 BRA `(.L_x_655) ;  /* 0x0000003c00449947 */ /* 0x008fea0003800000 */
.L_x_802:
[----:B------:R-:W-:Y:S05]  /*19ff0*/  @!P0 BRA `(.L_x_656) ;  /* 0x0000000000048947 */ /* 0x000fea0003800000 */
[----:B------:R-:W-:Y:S01]  /*1a000*/  BPT.TRAP 0x1 ;  /* 0x000000040000795c */ /* 0x000fe20000300000 */
.L_x_656:
[----:B------:R-:W5:Y:S02]  /*1a010*/  SYNCS.PHASECHK.TRANS64.TRYWAIT P1, [R3+URZ+0x2d860], R2 ;  /* 0x02d86002030075a7 */ /* 0x000f64000802017f */
[----:B-----5:R-:W-:Y:S05]  /*1a020*/  @!P1 BRA `(.L_x_657) ;  /* 0x0000003c00489947 */ /* 0x020fea0003800000 */
.L_x_803:
[----:B------:R-:W-:Y:S05]  /*1a030*/  @!P0 BRA `(.L_x_658) ;  /* 0x0000000000048947 */ /* 0x000fea0003800000 */
[----:B------:R-:W-:Y:S01]  /*1a040*/  BPT.TRAP 0x1 ;  /* 0x000000040000795c */ /* 0x000fe20000300000 */
.L_x_658:
[----:B------:R0:W0:Y:S02]  /*1a050*/  SYNCS.PHASECHK.TRANS64.TRYWAIT P0, [R5+URZ+0x2d860], R0 ;  /* 0x02d86000050075a7 */ /* 0x000024000800017f */
[----:B0-----:R-:W-:Y:S05]  /*1a060*/  @!P0 NANOSLEEP.SYNCS 0x989680 ;  /* 0x009896800000895d */ /* 0x001fea0003900000 */
[----:B------:R-:W0:Y:S02]  /*1a070*/  @!P0 SYNCS.PHASECHK.TRANS64 P0, [R5+URZ+0x2d860], R0 ;  /* 0x02d86000050085a7 */ /* 0x000e24000800007f */
[----:B0-----:R-:W-:Y:S05]  /*1a080*/  @!P0 BRA `(.L_x_658) ;  /* 0xfffffffc00f08947 */ /* 0x001fea000383ffff */
.L_x_394:
[----:B------:R-:W-:Y:S05]  /*1a090*/  BSYNC B9 ;  /* 0x0000000000097941 */ /* 0x000fea0003800000 */
.L_x_391:
[----:B------:R-:W-:Y:S05]  /*1a0a0*/  EXIT ;  /* 0x000000000000794d */ /* 0x000fea0003800000 */
.L_x_410:
[----:B0-----:R0:W1:Y:S02]  /*1a0b0*/  SYNCS.PHASECHK.TRANS64.TRYWAIT P4, [R60+URZ+0x2d890], R81 ;  /* 0x02d890513c0075a7 */ /* 0x001064000808017f */
[----:B-1----:R-:W-:Y:S05]  /*1a0c0*/  @!P4 NANOSLEEP.SYNCS 0x989680 ;  /* 0x009896800000c95d */ /* 0x002fea0003900000 */
[----:B------:R-:W1:Y:S02]  /*1a0d0*/  @!P4 SYNCS.PHASECHK.TRANS64 P4, [R60+URZ+0x2d890], R81 ;  /* 0x02d890513c00c5a7 */ /* 0x000e64000808007f */
[----:B-1----:R-:W-:Y:S05]  /*1a0e0*/  @!P4 BRA `(.L_x_410) ;  /* 0xfffffffc00f0c947 */ /* 0x002fea000383ffff */
[----:B------:R-:W-:Y:S05]  /*1a0f0*/  BRA `(.L_x_659) ;  /* 0xfffffe9000307947 */ /* 0x000fea000383ffff */
.L_x_411:
[----:B------:R-:W-:Y:S01]  /*1a100*/  BSSY B1, `(.L_x_660) ;  /* 0x0000008000017945 */ /* 0x000fe20003800000 */
[----:B------:R-:W-:Y:S02]  /*1a110*/  IMAD.MOV.U32 R13, RZ, RZ, R57 ;  /* 0x000000ffff0d7224 */ /* 0x000fe400078e0039 */
[----:B------:R-:W-:Y:S02]  /*1a120*/  IMAD.MOV.U32 R12, RZ, RZ, RZ ;  /* 0x000000ffff0c7224 */ /* 0x000fe400078e00ff */
[----:B------:R-:W-:Y:S02]  /*1a130*/  IMAD.MOV.U32 R11, RZ, RZ, 0x1e1f ;  /* 0x00001e1fff0b7424 */ /* 0x000fe400078e00ff */
[----:B------:R-:W-:-:S07]  /*1a140*/  IMAD.MOV.U32 R15, RZ, RZ, -0x1 ;  /* 0xffffffffff0f7424 */ /* 0x000fce00078e00ff */
[----:B0-----:R-:W-:Y:S05]  /*1a150*/  WARPSYNC.COLLECTIVE R15, `(.L_x_661) ;  /* 0x000000000f087348 */ /* 0x001fea0003c00000 */
[----:B------:R1:W2:Y:S02]  /*1a160*/  SHFL.IDX P6, R14, R13, R12, R11 ;  /* 0x0000000c0d0e7389 */ /* 0x0002a400000c000b */
[----:B012---:R-:W-:Y:S01]  /*1a170*/  ENDCOLLECTIVE ;  /* 0x000000000000791b */ /* 0x007fe20003800000 */
.L_x_661:
[----:B------:R-:W-:Y:S05]  /*1a180*/  BSYNC B1 ;  /* 0x0000000000017941 */ /* 0x000fea0003800000 */
.L_x_660:
[----:B------:R-:W-:Y:S02]  /*1a190*/  IMAD.MOV.U32 R13, RZ, RZ, R56 ;  /* 0x000000ffff0d7224 */ /* 0x000fe400078e0038 */
[----:B------:R-:W-:Y:S02]  /*1a1a0*/  IMAD.MOV.U32 R12, RZ, RZ, RZ ;  /* 0x000000ffff0c7224 */ /* 0x000fe400078e00ff */
[----:B------:R-:W-:Y:S02]  /*1a1b0*/  IMAD.MOV.U32 R11, RZ, RZ, 0x1e1f ;  /* 0x00001e1fff0b7424 */ /* 0x000fe400078e00ff */
[----:B------:R-:W-:Y:S02]  /*1a1c0*/  IMAD.MOV.U32 R15, RZ, RZ, -0x1 ;  /* 0xffffffffff0f7424 */ /* 0x000fe400078e00ff */
[----:B------:R-:W-:-:S07]  /*1a1d0*/  IMAD.MOV.U32 R57, RZ, RZ, R14 ;  /* 0x000000ffff397224 */ /* 0x000fce00078e000e */
[----:B------:R-:W-:Y:S05]  /*1a1e0*/  WARPSYNC.COLLECTIVE R15, `(.L_x_662) ;  /* 0x000000000f087348 */ /* 0x000fea0003c00000 */
[----:B------:R0:W1:Y:S02]  /*1a1f0*/  SHFL.IDX P6, R14, R13, R12, R11 ;  /* 0x0000000c0d0e7389 */ /* 0x00006400000c000b */
[----:B01----:R-:W-:Y:S01]  /*1a200*/  ENDCOLLECTIVE ;  /* 0x000000000000791b */ /* 0x003fe20003800000 */
.L_x_662:
[----:B------:R-:W-:Y:S01]  /*1a210*/  IMAD.MOV.U32 R56, RZ, RZ, R14 ;  /* 0x000000ffff387224 */ /* 0x000fe200078e000e */
[----:B------:R-:W-:Y:S06]  /*1a220*/  BRA `(.L_x_663) ;  /* 0xfffffe8c00f87947 */ /* 0x000fec000383ffff */
.L_x_439:
[----:B0-----:R0:W1:Y:S02]  /*1a230*/  SYNCS.PHASECHK.TRANS64.TRYWAIT P4, [R60+URZ+0x2d890], R81 ;  /* 0x02d890513c0075a7 */ /* 0x001064000808017f */
[----:B-1----:R-:W-:Y:S05]  /*1a240*/  @!P4 NANOSLEEP.SYNCS 0x989680 ;  /* 0x009896800000c95d */ /* 0x002fea0003900000 */
[----:B------:R-:W1:Y:S02]  /*1a250*/  @!P4 SYNCS.PHASECHK.TRANS64 P4, [R60+URZ+0x2d890], R81 ;  /* 0x02d890513c00c5a7 */ /* 0x000e64000808007f */
[----:B-1----:R-:W-:Y:S05]  /*1a260*/  @!P4 BRA `(.L_x_439) ;  /* 0xfffffffc00f0c947 */ /* 0x002fea000383ffff */
[----:B------:R-:W-:Y:S05]  /*1a270*/  BRA `(.L_x_664) ;  /* 0xfffffea800c87947 */ /* 0x000fea000383ffff */
.L_x_440:
[----:B------:R-:W-:Y:S01]  /*1a280*/  BSSY B1, `(.L_x_665) ;  /* 0x0000008000017945 */ /* 0x000fe20003800000 */
[----:B------:R-:W-:Y:S01]  /*1a290*/  IMAD.MOV.U32 R13, RZ, RZ, R57 ;  /* 0x000000ffff0d7224 */ /* 0x000fe200078e0039 */
[----:B------:R-:W-:Y:S01]  /*1a2a0*/  MOV R15, 0xffffffff ;  /* 0xffffffff000f7802 */ /* 0x000fe20000000f00 */
[----:B------:R-:W-:Y:S02]  /*1a2b0*/  IMAD.MOV.U32 R12, RZ, RZ, RZ ;  /* 0x000000ffff0c7224 */ /* 0x000fe400078e00ff */
[----:B------:R-:W-:-:S07]  /*1a2c0*/  IMAD.MOV.U32 R11, RZ, RZ, 0x1e1f ;  /* 0x00001e1fff0b7424 */ /* 0x000fce00078e00ff */
[----:B0-----:R-:W-:Y:S05]  /*1a2d0*/  WARPSYNC.COLLECTIVE R15, `(.L_x_666) ;  /* 0x000000000f087348 */ /* 0x001fea0003c00000 */
[----:B------:R1:W2:Y:S02]  /*1a2e0*/  SHFL.IDX P6, R14, R13, R12, R11 ;  /* 0x0000000c0d0e7389 */ /* 0x0002a400000c000b */
[----:B012---:R-:W-:Y:S01]  /*1a2f0*/  ENDCOLLECTIVE ;  /* 0x000000000000791b */ /* 0x007fe20003800000 */
.L_x_666:
[----:B------:R-:W-:Y:S05]  /*1a300*/  BSYNC B1 ;  /* 0x0000000000017941 */ /* 0x000fea0003800000 */
.L_x_665:
        /* <DEDUP_REMOVED lines=8> */
.L_x_667:
[----:B------:R-:W-:Y:S01]  /*1a390*/  IMAD.MOV.U32 R86, RZ, RZ, R14 ;  /* 0x000000ffff567224 */ /* 0x000fe200078e000e */
[----:B------:R-:W-:Y:S06]  /*1a3a0*/  BRA `(.L_x_668) ;  /* 0xfffffea800907947 */ /* 0x000fec000383ffff */
.L_x_453:
[----:B0-----:R0:W1:Y:S02]  /*1a3b0*/  SYNCS.PHASECHK.TRANS64.TRYWAIT P3, [R60+URZ+0x2d890], R81 ;  /* 0x02d890513c0075a7 */ /* 0x001064000806017f */
[----:B-1----:R-:W-:Y:S05]  /*1a3c0*/  @!P3 NANOSLEEP.SYNCS 0x989680 ;  /* 0x009896800000b95d */ /* 0x002fea0003900000 */
[----:B------:R-:W1:Y:S02]  /*1a3d0*/  @!P3 SYNCS.PHASECHK.TRANS64 P3, [R60+URZ+0x2d890], R81 ;  /* 0x02d890513c00b5a7 */ /* 0x000e64000806007f */
[----:B-1----:R-:W-:Y:S05]  /*1a3e0*/  @!P3 BRA `(.L_x_453) ;  /* 0xfffffffc00f0b947 */ /* 0x002fea000383ffff */
[----:B------:R-:W-:Y:S05]  /*1a3f0*/  BRA `(.L_x_669) ;  /* 0xfffffec000987947 */ /* 0x000fea000383ffff */
.L_x_454:
[----:B------:R-:W-:Y:S01]  /*1a400*/  BSSY B1, `(.L_x_670) ;  /* 0x0000007000017945 */ /* 0x000fe20003800000 */
[----:B------:R-:W-:Y:S02]  /*1a410*/  IMAD.MOV.U32 R12, RZ, RZ, RZ ;  /* 0x000000ffff0c7224 */ /* 0x000fe400078e00ff */
[----:B------:R-:W-:Y:S02]  /*1a420*/  IMAD.MOV.U32 R11, RZ, RZ, 0x1e1f ;  /* 0x00001e1fff0b7424 */ /* 0x000fe400078e00ff */
[----:B------:R-:W-:-:S07]  /*1a430*/  IMAD.MOV.U32 R15, RZ, RZ, -0x1 ;  /* 0xffffffffff0f7424 */ /* 0x000fce00078e00ff */
[----:B0-----:R-:W-:Y:S05]  /*1a440*/  WARPSYNC.COLLECTIVE R15, `(.L_x_671) ;  /* 0x000000000f087348 */ /* 0x001fea0003c00000 */
[----:B------:R1:W2:Y:S02]  /*1a450*/  SHFL.IDX P6, R14, R13, R12, R11 ;  /* 0x0000000c0d0e7389 */ /* 0x0002a400000c000b */
[----:B012---:R-:W-:Y:S01]  /*1a460*/  ENDCOLLECTIVE ;  /* 0x000000000000791b */ /* 0x007fe20003800000 */
.L_x_671:
[----:B------:R-:W-:Y:S05]  /*1a470*/  BSYNC B1 ;  /* 0x0000000000017941 */ /* 0x000fea0003800000 */
.L_x_670:
        /* <DEDUP_REMOVED lines=8> */
.L_x_672:
[----:B------:R-:W-:Y:S01]  /*1a500*/  IMAD.MOV.U32 R38, RZ, RZ, R14 ;  /* 0x000000ffff267224 */ /* 0x000fe200078e000e */
[----:B------:R-:W-:Y:S06]  /*1a510*/  BRA `(.L_x_673) ;  /* 0xfffffec000bc7947 */ /* 0x000fec000383ffff */
.L_x_458:
[----:B------:R0:W0:Y:S02]  /*1a520*/  SYNCS.PHASECHK.TRANS64.TRYWAIT P2, [R60+URZ+0x2d8b0], R81 ;  /* 0x02d8b0513c0075a7 */ /* 0x000024000804017f */
[----:B0-----:R-:W-:Y:S05]  /*1a530*/  @!P2 NANOSLEEP.SYNCS 0x989680 ;  /* 0x009896800000a95d */ /* 0x001fea0003900000 */
[----:B------:R-:W0:Y:S02]  /*1a540*/  @!P2 SYNCS.PHASECHK.TRANS64 P2, [R60+URZ+0x2d8b0], R81 ;  /* 0x02d8b0513c00a5a7 */ /* 0x000e24000804007f */
[----:B0-----:R-:W-:Y:S05]  /*1a550*/  @!P2 BRA `(.L_x_458) ;  /* 0xfffffffc00f0a947 */ /* 0x001fea000383ffff */
[----:B------:R-:W-:Y:S05]  /*1a560*/  BRA `(.L_x_674) ;  /* 0xfffffec400987947 */ /* 0x000fea000383ffff */
.L_x_464:
[----:B------:R-:W0:Y:S01]  /*1a570*/  S2R R4, SR_TID.X ;  /* 0x0000000000047919 */ /* 0x000e220000002100 */
[----:B------:R-:W-:Y:S01]  /*1a580*/  BSSY B0, `(.L_x_675) ;  /* 0x000000c000007945 */ /* 0x000fe20003800000 */
[----:B------:R-:W-:Y:S02]  /*1a590*/  IMAD.MOV.U32 R12, RZ, RZ, RZ ;  /* 0x000000ffff0c7224 */ /* 0x000fe400078e00ff */
[----:B------:R-:W-:Y:S02]  /*1a5a0*/  IMAD.MOV.U32 R11, RZ, RZ, 0x1f ;  /* 0x0000001fff0b7424 */ /* 0x000fe400078e00ff */
[----:B------:R-:W-:Y:S02]  /*1a5b0*/  IMAD.MOV.U32 R15, RZ, RZ, -0x1 ;  /* 0xffffffffff0f7424 */ /* 0x000fe400078e00ff */
[----:B0-----:R-:W-:-:S05]  /*1a5c0*/  VIADD R5, R4, 0xffffff80 ;  /* 0xffffff8004057836 */ /* 0x001fca0000000000 */
[----:B------:R-:W-:-:S04]  /*1a5d0*/  SHF.R.S32.HI R4, RZ, 0x1f, R5 ;  /* 0x0000001fff047819 */ /* 0x000fc80000011405 */
[----:B------:R-:W-:-:S04]  /*1a5e0*/  LEA.HI R4, R4, R5, RZ, 0x7 ;  /* 0x0000000504047211 */ /* 0x000fc800078f38ff */
[----:B------:R-:W-:-:S05]  /*1a5f0*/  SHF.R.S32.HI R4, RZ, 0x7, R4 ;  /* 0x00000007ff047819 */ /* 0x000fca0000011404 */
[----:B------:R-:W-:-:S07]  /*1a600*/  IMAD.MOV.U32 R13, RZ, RZ, R4 ;  /* 0x000000ffff0d7224 */ /* 0x000fce00078e0004 */
[----:B-----5:R-:W-:Y:S05]  /*1a610*/  WARPSYNC.COLLECTIVE R15, `(.L_x_676) ;  /* 0x000000000f087348 */ /* 0x020fea0003c00000 */
[----:B------:R0:W1:Y:S02]  /*1a620*/  SHFL.IDX P6, R14, R13, R12, R11 ;  /* 0x0000000c0d0e7389 */ /* 0x00006400000c000b */
[----:B01---5:R-:W-:Y:S01]  /*1a630*/  ENDCOLLECTIVE ;  /* 0x000000000000791b */ /* 0x023fe20003800000 */
.L_x_676:
[----:B------:R-:W-:Y:S05]  /*1a640*/  BSYNC B0 ;  /* 0x0000000000007941 */ /* 0x000fea0003800000 */
.L_x_675:
[----:B------:R0:W-:Y:S01]  /*1a650*/  STL [R1+0x6c], R14 ;  /* 0x00006c0e01007387 */ /* 0x0001e20000100800 */
[----:B------:R-:W-:Y:S05]  /*1a660*/  BRA `(.L_x_677) ;  /* 0xfffffecc00547947 */ /* 0x000fea000383ffff */
.L_x_475:
[----:B------:R-:W-:Y:S01]  /*1a670*/  BSSY B1, `(.L_x_678) ;  /* 0x0000008000017945 */ /* 0x000fe20003800000 */
[----:B------:R-:W-:Y:S02]  /*1a680*/  IMAD.MOV.U32 R13, RZ, RZ, R25 ;  /* 0x000000ffff0d7224 */ /* 0x000fe400078e0019 */
[----:B------:R-:W-:Y:S02]  /*1a690*/  IMAD.MOV.U32 R12, RZ, RZ, RZ ;  /* 0x000000ffff0c7224 */ /* 0x000fe400078e00ff */
[----:B------:R-:W-:Y:S02]  /*1a6a0*/  IMAD.MOV.U32 R11, RZ, RZ, 0x1e1f ;  /* 0x00001e1fff0b7424 */ /* 0x000fe400078e00ff */
[----:B------:R-:W-:-:S07]  /*1a6b0*/  IMAD.MOV.U32 R15, RZ, RZ, -0x1 ;  /* 0xffffffffff0f7424 */ /* 0x000fce00078e00ff */
[----:B0-----:R-:W-:Y:S05]  /*1a6c0*/  WARPSYNC.COLLECTIVE R15, `(.L_x_679) ;  /* 0x000000000f087348 */ /* 0x001fea0003c00000 */
[----:B0-----:R0:W1:Y:S02]  /*1a6d0*/  SHFL.IDX P6, R14, R13, R12, R11 ;  /* 0x0000000c0d0e7389 */ /* 0x00106400000c000b */
[----:B01----:R-:W-:Y:S01]  /*1a6e0*/  ENDCOLLECTIVE ;  /* 0x000000000000791b */ /* 0x003fe20003800000 */
.L_x_679:
[----:B------:R-:W-:Y:S05]  /*1a6f0*/  BSYNC B1 ;  /* 0x0000000000017941 */ /* 0x000fea0003800000 */
.L_x_678:
[----:B------:R-:W-:Y:S01]  /*1a700*/  IMAD.MOV.U32 R13, RZ, RZ, R24 ;  /* 0x000000ffff0d7224 */ /* 0x000fe200078e0018 */
[----:B------:R-:W-:Y:S01]  /*1a710*/  MOV R3, R14 ;  /* 0x0000000e00037202 */ /* 0x000fe20000000f00 */
[----:B------:R-:W-:Y:S02]  /*1a720*/  IMAD.MOV.U32 R12, RZ, RZ, RZ ;  /* 0x000000ffff0c7224 */ /* 0x000fe400078e00ff */
[----:B------:R-:W-:Y:S02]  /*1a730*/  IMAD.MOV.U32 R11, RZ, RZ, 0x1e1f ;  /* 0x00001e1fff0b7424 */ /* 0x000fe400078e00ff */
[----:B------:R-:W-:-:S07]  /*1a740*/  IMAD.MOV.U32 R15, RZ, RZ, -0x1 ;  /* 0xffffffffff0f7424 */ /* 0x000fce00078e00ff */
[----:B------:R-:W-:Y:S05]  /*1a750*/  WARPSYNC.COLLECTIVE R15, `(.L_x_680) ;  /* 0x000000000f087348 */ /* 0x000fea0003c00000 */
[----:B------:R0:W1:Y:S02]  /*1a760*/  SHFL.IDX P6, R14, R13, R12, R11 ;  /* 0x0000000c0d0e7389 */ /* 0x00006400000c000b */
[----:B01----:R-:W-:Y:S01]  /*1a770*/  ENDCOLLECTIVE ;  /* 0x000000000000791b */ /* 0x003fe20003800000 */
.L_x_680:
[----:B------:R-:W-:Y:S02]  /*1a780*/  IMAD.MOV.U32 R13, RZ, RZ, R27 ;  /* 0x000000ffff0d7224 */ /* 0x000fe400078e001b */
[----:B------:R-:W-:-:S07]  /*1a790*/  IMAD.MOV.U32 R0, RZ, RZ, R14 ;  /* 0x000000ffff007224 */ /* 0x000fce00078e000e */
[----:B------:R-:W-:Y:S05]  /*1a7a0*/  WARPSYNC.COLLECTIVE R15, `(.L_x_681) ;  /* 0x000000000f087348 */ /* 0x000fea0003c00000 */
[----:B------:R0:W1:Y:S02]  /*1a7b0*/  SHFL.IDX P6, R14, R13, R12, R11 ;  /* 0x0000000c0d0e7389 */ /* 0x00006400000c000b */
[----:B01----:R-:W-:Y:S01]  /*1a7c0*/  ENDCOLLECTIVE ;  /* 0x000000000000791b */ /* 0x003fe20003800000 */
.L_x_681:
[----:B------:R-:W-:Y:S02]  /*1a7d0*/  IMAD.MOV.U32 R13, RZ, RZ, R26 ;  /* 0x000000ffff0d7224 */ /* 0x000fe400078e001a */
[----:B------:R-:W-:-:S07]  /*1a7e0*/  IMAD.MOV.U32 R5, RZ, RZ, R14 ;  /* 0x000000ffff057224 */ /* 0x000fce00078e000e */
[----:B------:R-:W-:Y:S05]  /*1a7f0*/  WARPSYNC.COLLECTIVE R15, `(.L_x_682) ;  /* 0x000000000f087348 */ /* 0x000fea0003c00000 */
[----:B------:R0:W1:Y:S02]  /*1a800*/  SHFL.IDX P6, R14, R13, R12, R11 ;  /* 0x0000000c0d0e7389 */ /* 0x00006400000c000b */
[----:B01----:R-:W-:Y:S01]  /*1a810*/  ENDCOLLECTIVE ;  /* 0x000000000000791b */ /* 0x003fe20003800000 */
.L_x_682:
[----:B------:R-:W-:Y:S01]  /*1a820*/  IMAD.MOV.U32 R4, RZ, RZ, R14 ;  /* 0x000000ffff047224 */ /* 0x000fe200078e000e */
[----:B------:R-:W-:Y:S06]  /*1a830*/  BRA `(.L_x_683) ;  /* 0xfffffed0005c7947 */ /* 0x000fec000383ffff */
.L_x_479:
[----:B0-----:R0:W1:Y:S02]  /*1a840*/  SYNCS.PHASECHK.TRANS64.TRYWAIT P0, [R2+URZ+0x2d800], R3 ;  /* 0x02d80003020075a7 */ /* 0x001064000800017f */
[----:B-1----:R-:W-:Y:S05]  /*1a850*/  @!P0 NANOSLEEP.SYNCS 0x989680 ;  /* 0x009896800000895d */ /* 0x002fea0003900000 */
[----:B------:R-:W1:Y:S02]  /*1a860*/  @!P0 SYNCS.PHASECHK.TRANS64 P0, [R2+URZ+0x2d800], R3 ;  /* 0x02d80003020085a7 */ /* 0x000e64000800007f */
[----:B-1----:R-:W-:Y:S05]  /*1a870*/  @!P0 BRA `(.L_x_479) ;  /* 0xfffffffc00f08947 */ /* 0x002fea000383ffff */
[----:B------:R-:W-:Y:S05]  /*1a880*/  BRA `(.L_x_684) ;  /* 0xfffffed800947947 */ /* 0x000fea000383ffff */
.L_x_491:
        /* <DEDUP_REMOVED lines=8> */
.L_x_686:
[----:B------:R-:W-:Y:S05]  /*1a910*/  BSYNC B1 ;  /* 0x0000000000017941 */ /* 0x000fea0003800000 */
.L_x_685:
        /* <DEDUP_REMOVED lines=8> */
.L_x_687:
[----:B------:R-:W-:Y:S02]  /*1a9a0*/  IMAD.MOV.U32 R13, RZ, RZ, R27 ;  /* 0x000000ffff0d7224 */ /* 0x000fe400078e001b */
[----:B------:R-:W-:-:S07]  /*1a9b0*/  IMAD.MOV.U32 R0, RZ, RZ, R14 ;  /* 0x000000ffff007224 */ /* 0x000fce00078e000e */
[----:B------:R-:W-:Y:S05]  /*1a9c0*/  WARPSYNC.COLLECTIVE R15, `(.L_x_688) ;  /* 0x000000000f087348 */ /* 0x000fea0003c00000 */
[----:B------:R0:W1:Y:S02]  /*1a9d0*/  SHFL.IDX P6, R14, R13, R12, R11 ;  /* 0x0000000c0d0e7389 */ /* 0x00006400000c000b */
[----:B01----:R-:W-:Y:S01]  /*1a9e0*/  ENDCOLLECTIVE ;  /* 0x000000000000791b */ /* 0x003fe20003800000 */
.L_x_688:
[----:B------:R-:W-:Y:S02]  /*1a9f0*/  IMAD.MOV.U32 R13, RZ, RZ, R26 ;  /* 0x000000ffff0d7224 */ /* 0x000fe400078e001a */
[----:B------:R-:W-:-:S07]  /*1aa00*/  IMAD.MOV.U32 R21, RZ, RZ, R14 ;  /* 0x000000ffff157224 */ /* 0x000fce00078e000e */
[----:B------:R-:W-:Y:S05]  /*1aa10*/  WARPSYNC.COLLECTIVE R15, `(.L_x_689) ;  /* 0x000000000f087348 */ /* 0x000fea0003c00000 */
[----:B------:R0:W1:Y:S02]  /*1aa20*/  SHFL.IDX P6, R14, R13, R12, R11 ;  /* 0x0000000c0d0e7389 */ /* 0x00006400000c000b */
[----:B01----:R-:W-:Y:S01]  /*1aa30*/  ENDCOLLECTIVE ;  /* 0x000000000000791b */ /* 0x003fe20003800000 */
.L_x_689:
[----:B------:R-:W-:Y:S01]  /*1aa40*/  IMAD.MOV.U32 R20, RZ, RZ, R14 ;  /* 0x000000ffff147224 */ /* 0x000fe200078e000e */
[----:B------:R-:W-:Y:S06]  /*1aa50*/  BRA `(.L_x_690) ;  /* 0xfffffeec00247947 */ /* 0x000fec000383ffff */
.L_x_495:
[----:B0-----:R0:W1:Y:S02]  /*1aa60*/  SYNCS.PHASECHK.TRANS64.TRYWAIT P0, [R2+URZ+0x2d800], R3 ;  /* 0x02d80003020075a7 */ /* 0x001064000800017f */
[----:B-1----:R-:W-:Y:S05]  /*1aa70*/  @!P0 NANOSLEEP.SYNCS 0x989680 ;  /* 0x009896800000895d */ /* 0x002fea0003900000 */
[----:B------:R-:W1:Y:S02]  /*1aa80*/  @!P0 SYNCS.PHASECHK.TRANS64 P0, [R2+URZ+0x2d800], R3 ;  /* 0x02d80003020085a7 */ /* 0x000e64000800007f */
[----:B-1----:R-:W-:Y:S05]  /*1aa90*/  @!P0 BRA `(.L_x_495) ;  /* 0xfffffffc00f08947 */ /* 0x002fea000383ffff */
[----:B------:R-:W-:Y:S05]  /*1aaa0*/  BRA `(.L_x_691) ;  /* 0xfffffef000d07947 */ /* 0x000fea000383ffff */
.L_x_503:
[----:B-1----:R1:W3:Y:S02]  /*1aab0*/  SYNCS.PHASECHK.TRANS64.TRYWAIT P1, [R0+URZ+0x2d830], R5 ;  /* 0x02d83005000075a7 */ /* 0x0022e4000802017f */
[----:B---3--:R-:W-:Y:S05]  /*1aac0*/  @!P1 NANOSLEEP.SYNCS 0x989680 ;  /* 0x009896800000995d */ /* 0x008fea0003900000 */
[----:B------:R-:W3:Y:S02]  /*1aad0*/  @!P1 SYNCS.PHASECHK.TRANS64 P1, [R0+URZ+0x2d830], R5 ;  /* 0x02d83005000095a7 */ /* 0x000ee4000802007f */
[----:B---3--:R-:W-:Y:S05]  /*1aae0*/  @!P1 BRA `(.L_x_503) ;  /* 0xfffffffc00f09947 */ /* 0x008fea000383ffff */
[----:B------:R-:W-:Y:S05]  /*1aaf0*/  BRA `(.L_x_502) ;  /* 0xffffff0800607947 */ /* 0x000fea000383ffff */
.L_x_510:
[----:B-1----:R1:W2:Y:S02]  /*1ab00*/  SYNCS.PHASECHK.TRANS64.TRYWAIT P2, [R9+URZ+0x2d830], R6 ;  /* 0x02d83006090075a7 */ /* 0x0022a4000804017f */
[----:B--2---:R-:W-:Y:S05]  /*1ab10*/  @!P2 NANOSLEEP.SYNCS 0x989680 ;  /* 0x009896800000a95d */ /* 0x004fea0003900000 */
[----:B------:R-:W2:Y:S02]  /*1ab20*/  @!P2 SYNCS.PHASECHK.TRANS64 P2, [R9+URZ+0x2d830], R6 ;  /* 0x02d830060900a5a7 */ /* 0x000ea4000804007f */
[----:B--2---:R-:W-:Y:S05]  /*1ab30*/  @!P2 BRA `(.L_x_510) ;  /* 0xfffffffc00f0a947 */ /* 0x004fea000383ffff */
[----:B------:R-:W-:Y:S05]  /*1ab40*/  BRA `(.L_x_509) ;  /* 0xffffff3400a07947 */ /* 0x000fea000383ffff */
.L_x_514:
[----:B-1----:R1:W2:Y:S02]  /*1ab50*/  SYNCS.PHASECHK.TRANS64.TRYWAIT P1, [R9+URZ+0x2d850], R6 ;  /* 0x02d85006090075a7 */ /* 0x0022a4000802017f */
[----:B--2---:R-:W-:Y:S05]  /*1ab60*/  @!P1 NANOSLEEP.SYNCS 0x989680 ;  /* 0x009896800000995d */ /* 0x004fea0003900000 */
[----:B------:R-:W2:Y:S02]  /*1ab70*/  @!P1 SYNCS.PHASECHK.TRANS64 P1, [R9+URZ+0x2d850], R6 ;  /* 0x02d85006090095a7 */ /* 0x000ea4000802007f */
[----:B--2---:R-:W-:Y:S05]  /*1ab80*/  @!P1 BRA `(.L_x_514) ;  /* 0xfffffffc00f09947 */ /* 0x004fea000383ffff */
[----:B------:R-:W-:Y:S05]  /*1ab90*/  BRA `(.L_x_511) ;  /* 0xffffff3800c87947 */ /* 0x000fea000383ffff */
.L_x_521:
[----:B-1----:R1:W2:Y:S02]  /*1aba0*/  SYNCS.PHASECHK.TRANS64.TRYWAIT P1, [R5+URZ+0x2d850], R0 ;  /* 0x02d85000050075a7 */ /* 0x0022a4000802017f */
[----:B--2---:R-:W-:Y:S05]  /*1abb0*/  @!P1 NANOSLEEP.SYNCS 0x989680 ;  /* 0x009896800000995d */ /* 0x004fea0003900000 */
[----:B------:R-:W2:Y:S02]  /*1abc0*/  @!P1 SYNCS.PHASECHK.TRANS64 P1, [R5+URZ+0x2d850], R0 ;  /* 0x02d85000050095a7 */ /* 0x000ea4000802007f */
[----:B--2---:R-:W-:Y:S05]  /*1abd0*/  @!P1 BRA `(.L_x_521) ;  /* 0xfffffffc00f09947 */ /* 0x004fea000383ffff */
[----:B------:R-:W-:Y:S05]  /*1abe0*/  BRA `(.L_x_520) ;  /* 0xffffff6000c07947 */ /* 0x000fea000383ffff */
.L_x_532:
[----:B------:R-:W-:Y:S01]  /*1abf0*/  IMAD.MOV.U32 R13, RZ, RZ, R4 ;  /* 0x000000ffff0d7224 */ /* 0x000fe200078e0004 */
[----:B------:R-:W-:Y:S01]  /*1ac00*/  MOV R12, RZ ;  /* 0x000000ff000c7202 */ /* 0x000fe20000000f00 */
[----:B------:R-:W-:Y:S02]  /*1ac10*/  IMAD.MOV.U32 R11, RZ, RZ, 0x1c1f ;  /* 0x00001c1fff0b7424 */ /* 0x000fe400078e00ff */
[----:B------:R-:W-:-:S07]  /*1ac20*/  IMAD.MOV.U32 R15, RZ, RZ, -0x1 ;  /* 0xffffffffff0f7424 */ /* 0x000fce00078e00ff */
[----:B------:R-:W-:Y:S05]  /*1ac30*/  WARPSYNC.COLLECTIVE R15, `(.L_x_692) ;  /* 0x000000000f087348 */ /* 0x000fea0003c00000 */
[----:B------:R0:W1:Y:S02]  /*1ac40*/  SHFL.IDX P6, R14, R13, R12, R11 ;  /* 0x0000000c0d0e7389 */ /* 0x00006400000c000b */
[----:B01----:R-:W-:Y:S01]  /*1ac50*/  ENDCOLLECTIVE ;  /* 0x000000000000791b */ /* 0x003fe20003800000 */
.L_x_692:
[----:B------:R-:W-:Y:S02]  /*1ac60*/  IMAD.MOV.U32 R13, RZ, RZ, R0 ;  /* 0x000000ffff0d7224 */ /* 0x000fe400078e0000 */
[----:B------:R-:W-:-:S07]  /*1ac70*/  IMAD.MOV.U32 R3, RZ, RZ, R14 ;  /* 0x000000ffff037224 */ /* 0x000fce00078e000e */
[----:B------:R-:W-:Y:S05]  /*1ac80*/  WARPSYNC.COLLECTIVE R15, `(.L_x_693) ;  /* 0x000000000f087348 */ /* 0x000fea0003c00000 */
[----:B------:R0:W1:Y:S02]  /*1ac90*/  SHFL.IDX P6, R14, R13, R12, R11 ;  /* 0x0000000c0d0e7389 */ /* 0x00006400000c000b */
[----:B01----:R-:W-:Y:S01]  /*1aca0*/  ENDCOLLECTIVE ;  /* 0x000000000000791b */ /* 0x003fe20003800000 */
.L_x_693:
[----:B------:R-:W-:Y:S05]  /*1acb0*/  BRA `(.L_x_694) ;  /* 0xffffff8400fc7947 */ /* 0x000fea000383ffff */
.L_x_535:
[----:B------:R-:W-:Y:S01]  /*1acc0*/  BSSY B1, `(.L_x_695) ;  /* 0x0000008000017945 */ /* 0x000fe20003800000 */
[----:B---3--:R-:W-:Y:S02]  /*1acd0*/  IMAD.MOV.U32 R13, RZ, RZ, R4 ;  /* 0x000000ffff0d7224 */ /* 0x008fe400078e0004 */
[----:B------:R-:W-:Y:S02]  /*1ace0*/  IMAD.MOV.U32 R12, RZ, RZ, 0x1 ;  /* 0x00000001ff0c7424 */ /* 0x000fe400078e00ff */
[----:B------:R-:W-:Y:S02]  /*1acf0*/  IMAD.MOV.U32 R11, RZ, RZ, 0x1c1f ;  /* 0x00001c1fff0b7424 */ /* 0x000fe400078e00ff */
[----:B------:R-:W-:-:S07]  /*1ad00*/  IMAD.MOV.U32 R15, RZ, RZ, -0x1 ;  /* 0xffffffffff0f7424 */ /* 0x000fce00078e00ff */
[----:B012---:R-:W-:Y:S05]  /*1ad10*/  WARPSYNC.COLLECTIVE R15, `(.L_x_696) ;  /* 0x000000000f087348 */ /* 0x007fea0003c00000 */
[----:B--2---:R2:W3:Y:S02]  /*1ad20*/  SHFL.IDX P6, R14, R13, R12, R11 ;  /* 0x0000000c0d0e7389 */ /* 0x0044e400000c000b */
[----:B0123--:R-:W-:Y:S01]  /*1ad30*/  ENDCOLLECTIVE ;  /* 0x000000000000791b */ /* 0x00ffe20003800000 */
.L_x_696:
[----:B------:R-:W-:Y:S05]  /*1ad40*/  BSYNC B1 ;  /* 0x0000000000017941 */ /* 0x000fea0003800000 */
.L_x_695:
[----:B------:R-:W-:Y:S02]  /*1ad50*/  IMAD.MOV.U32 R13, RZ, RZ, R0 ;  /* 0x000000ffff0d7224 */ /* 0x000fe400078e0000 */
[----:B------:R-:W-:Y:S02]  /*1ad60*/  IMAD.MOV.U32 R12, RZ, RZ, 0x1 ;  /* 0x00000001ff0c7424 */ /* 0x000fe400078e00ff */
[----:B------:R-:W-:Y:S02]  /*1ad70*/  IMAD.MOV.U32 R11, RZ, RZ, 0x1c1f ;  /* 0x00001c1fff0b7424 */ /* 0x000fe400078e00ff */
[----:B------:R-:W-:Y:S02]  /*1ad80*/  IMAD.MOV.U32 R15, RZ, RZ, -0x1 ;  /* 0xffffffffff0f7424 */ /* 0x000fe400078e00ff */
[----:B------:R-:W-:-:S07]  /*1ad90*/  IMAD.MOV.U32 R3, RZ, RZ, R14 ;  /* 0x000000ffff037224 */ /* 0x000fce00078e000e */
[----:B------:R-:W-:Y:S05]  /*1ada0*/  WARPSYNC.COLLECTIVE R15, `(.L_x_697) ;  /* 0x000000000f087348 */ /* 0x000fea0003c00000 */
[----:B------:R0:W1:Y:S02]  /*1adb0*/  SHFL.IDX P6, R14, R13, R12, R11 ;  /* 0x0000000c0d0e7389 */ /* 0x00006400000c000b */
[----:B01----:R-:W-:Y:S01]  /*1adc0*/  ENDCOLLECTIVE ;  /* 0x000000000000791b */ /* 0x003fe20003800000 */
.L_x_697:
[----:B------:R-:W-:Y:S05]  /*1add0*/  BRA `(.L_x_698) ;  /* 0xffffff8800107947 */ /* 0x000fea000383ffff */
.L_x_552:
[----:B------:R-:W0:Y:S01]  /*1ade0*/  S2R R8, SR_TID.X ;  /* 0x0000000000087919 */ /* 0x000e220000002100 */
[----:B------:R-:W-:Y:S01]  /*1adf0*/  BSSY B1, `(.L_x_699) ;  /* 0x000000a000017945 */ /* 0x000fe20003800000 */
[----:B------:R-:W-:Y:S02]  /*1ae00*/  IMAD.MOV.U32 R12, RZ, RZ, RZ ;  /* 0x000000ffff0c7224 */ /* 0x000fe400078e00ff */
[----:B------:R-:W-:Y:S02]  /*1ae10*/  IMAD.MOV.U32 R11, RZ, RZ, 0x1f ;  /* 0x0000001fff0b7424 */ /* 0x000fe400078e00ff */
[----:B------:R-:W-:Y:S01]  /*1ae20*/  IMAD.MOV.U32 R15, RZ, RZ, -0x1 ;  /* 0xffffffffff0f7424 */ /* 0x000fe200078e00ff */
[----:B0-----:R-:W-:-:S04]  /*1ae30*/  SHF.R.U32.HI R8, RZ, 0x5, R8 ;  /* 0x00000005ff087819 */ /* 0x001fc80000011608 */
[----:B------:R-:W-:-:S05]  /*1ae40*/  LOP3.LUT R8, R8, 0x3, RZ, 0xc0, !PT ;  /* 0x0000000308087812 */ /* 0x000fca00078ec0ff */
[----:B------:R-:W-:-:S07]  /*1ae50*/  IMAD.MOV.U32 R13, RZ, RZ, R8 ;  /* 0x000000ffff0d7224 */ /* 0x000fce00078e0008 */
[----:B------:R-:W-:Y:S05]  /*1ae60*/  WARPSYNC.COLLECTIVE R15, `(.L_x_700) ;  /* 0x000000000f087348 */ /* 0x000fea0003c00000 */
[----:B------:R0:W1:Y:S02]  /*1ae70*/  SHFL.IDX P6, R14, R13, R12, R11 ;  /* 0x0000000c0d0e7389 */ /* 0x00006400000c000b */
[----:B01----:R-:W-:Y:S01]  /*1ae80*/  ENDCOLLECTIVE ;  /* 0x000000000000791b */ /* 0x003fe20003800000 */
.L_x_700:
[----:B------:R-:W-:Y:S05]  /*1ae90*/  BSYNC B1 ;  /* 0x0000000000017941 */ /* 0x000fea0003800000 */
.L_x_699:
[----:B------:R-:W-:Y:S05]  /*1aea0*/  BRA `(.L_x_701) ;  /* 0xffffff9800bc7947 */ /* 0x000fea000383ffff */
.L_x_554:
[----:B------:R-:W-:Y:S01]  /*1aeb0*/  BSSY B1, `(.L_x_702) ;  /* 0x0000006000017945 */ /* 0x000fe20003800000 */
[----:B------:R-:W-:-:S07]  /*1aec0*/  IMAD.MOV.U32 R15, RZ, RZ, -0x1 ;  /* 0xffffffffff0f7424 */ /* 0x000fce00078e00ff */
[----:B0-----:R-:W-:Y:S05]  /*1aed0*/  WARPSYNC.COLLECTIVE R15, `(.L_x_703) ;  /* 0x000000000f0c7348 */ /* 0x001fea0003c00000 */
[----:B------:R-:W-:Y:S02]  /*1aee0*/  ELECT P6, UR62, PT ;  /* 0x00000000003e782f */ /* 0x000fe400038c0000 */
[----:B------:R-:W-:Y:S01]  /*1aef0*/  MOV R14, UR62 ;  /* 0x0000003e000e7c02 */ /* 0x000fe20008000f00 */
[----:B0-----:R-:W-:Y:S10]  /*1af00*/  ENDCOLLECTIVE ;  /* 0x000000000000791b */ /* 0x001ff40003800000 */
.L_x_703:
[----:B------:R-:W-:Y:S05]  /*1af10*/  BSYNC B1 ;  /* 0x0000000000017941 */ /* 0x000fea0003800000 */
.L_x_702:
[----:B------:R-:W-:Y:S05]  /*1af20*/  BRA `(.L_x_553) ;  /* 0xffffff9800b47947 */ /* 0x000fea000383ffff */
.L_x_556:
[----:B0-----:R0:W1:Y:S02]  /*1af30*/  SYNCS.PHASECHK.TRANS64.TRYWAIT P0, [R22+URZ+0x2d820], R5 ;  /* 0x02d82005160075a7 */ /* 0x001064000800017f */
[----:B-1----:R-:W-:Y:S05]  /*1af40*/  @!P0 NANOSLEEP.SYNCS 0x989680 ;  /* 0x009896800000895d */ /* 0x002fea0003900000 */
[----:B------:R-:W1:Y:S02]  /*1af50*/  @!P0 SYNCS.PHASECHK.TRANS64 P0, [R22+URZ+0x2d820], R5 ;  /* 0x02d82005160085a7 */ /* 0x000e64000800007f */
[----:B-1----:R-:W-:Y:S05]  /*1af60*/  @!P0 BRA `(.L_x_556) ;  /* 0xfffffffc00f08947 */ /* 0x002fea000383ffff */
[----:B------:R-:W-:Y:S05]  /*1af70*/  BRA `(.L_x_704) ;  /* 0xffffff9800c47947 */ /* 0x000fea000383ffff */
.L_x_560:
[----:B-1----:R1:W2:Y:S02]  /*1af80*/  SYNCS.PHASECHK.TRANS64.TRYWAIT P0, [R8+URZ+0x2d8a0], R10 ;  /* 0x02d8a00a080075a7 */ /* 0x0022a4000800017f */
[----:B--2---:R-:W-:Y:S05]  /*1af90*/  @!P0 NANOSLEEP.SYNCS 0x989680 ;  /* 0x009896800000895d */ /* 0x004fea0003900000 */
[----:B------:R-:W2:Y:S02]  /*1afa0*/  @!P0 SYNCS.PHASECHK.TRANS64 P0, [R8+URZ+0x2d8a0], R10 ;  /* 0x02d8a00a080085a7 */ /* 0x000ea4000800007f */
[----:B--2---:R-:W-:Y:S05]  /*1afb0*/  @!P0 BRA `(.L_x_560) ;  /* 0xfffffffc00f08947 */ /* 0x004fea000383ffff */
[----:B------:R-:W-:Y:S05]  /*1afc0*/  BRA `(.L_x_705) ;  /* 0xffffff9800e07947 */ /* 0x000fea000383ffff */
.L_x_567:
[----:B0-----:R0:W2:Y:S02]  /*1afd0*/  SYNCS.PHASECHK.TRANS64.TRYWAIT P0, [R8+URZ+0x2d8c0], R10 ;  /* 0x02d8c00a080075a7 */ /* 0x0010a4000800017f */
[----:B--2---:R-:W-:Y:S05]  /*1afe0*/  @!P0 NANOSLEEP.SYNCS 0x989680 ;  /* 0x009896800000895d */ /* 0x004fea0003900000 */
[----:B------:R-:W2:Y:S02]  /*1aff0*/  @!P0 SYNCS.PHASECHK.TRANS64 P0, [R8+URZ+0x2d8c0], R10 ;  /* 0x02d8c00a080085a7 */ /* 0x000ea4000800007f */
[----:B--2---:R-:W-:Y:S05]  /*1b000*/  @!P0 BRA `(.L_x_567) ;  /* 0xfffffffc00f08947 */ /* 0x004fea000383ffff */
[----:B------:R-:W-:Y:S05]  /*1b010*/  BRA `(.L_x_706) ;  /* 0xffffff9c00dc7947 */ /* 0x000fea000383ffff */
.L_x_576:
[----:B0-----:R0:W1:Y:S02]  /*1b020*/  SYNCS.PHASECHK.TRANS64.TRYWAIT P1, [R8+URZ+0x2d8a0], R7 ;  /* 0x02d8a007080075a7 */ /* 0x001064000802017f */
[----:B-1----:R-:W-:Y:S05]  /*1b030*/  @!P1 NANOSLEEP.SYNCS 0x989680 ;  /* 0x009896800000995d */ /* 0x002fea0003900000 */
[----:B------:R-:W1:Y:S02]  /*1b040*/  @!P1 SYNCS.PHASECHK.TRANS64 P1, [R8+URZ+0x2d8a0], R7 ;  /* 0x02d8a007080095a7 */ /* 0x000e64000802007f */
[----:B-1----:R-:W-:Y:S05]  /*1b050*/  @!P1 BRA `(.L_x_576) ;  /* 0xfffffffc00f09947 */ /* 0x002fea000383ffff */
[----:B------:R-:W-:Y:S05]  /*1b060*/  BRA `(.L_x_707) ;  /* 0xffffffa4001c7947 */ /* 0x000fea000383ffff */
.L_x_583:
[----:B-1----:R1:W2:Y:S02]  /*1b070*/  SYNCS.PHASECHK.TRANS64.TRYWAIT P1, [R8+URZ+0x2d8c0], R7 ;  /* 0x02d8c007080075a7 */ /* 0x0022a4000802017f */
[----:B--2---:R-:W-:Y:S05]  /*1b080*/  @!P1 NANOSLEEP.SYNCS 0x989680 ;  /* 0x009896800000995d */ /* 0x004fea0003900000 */
[----:B------:R-:W2:Y:S02]  /*1b090*/  @!P1 SYNCS.PHASECHK.TRANS64 P1, [R8+URZ+0x2d8c0], R7 ;  /* 0x02d8c007080095a7 */ /* 0x000ea4000802007f */
[----:B--2---:R-:W-:Y:S05]  /*1b0a0*/  @!P1 BRA `(.L_x_583) ;  /* 0xfffffffc00f09947 */ /* 0x004fea000383ffff */
[----:B------:R-:W-:Y:S05]  /*1b0b0*/  BRA `(.L_x_708) ;  /* 0xffffffa800147947 */ /* 0x000fea000383ffff */
.L_x_598:
[----:B------:R-:W0:Y:S01]  /*1b0c0*/  S2R R20, SR_TID.X ;  /* 0x0000000000147919 */ /* 0x000e220000002100 */
[----:B------:R-:W-:Y:S01]  /*1b0d0*/  BSSY B0, `(.L_x_709) ;  /* 0x000000a000007945 */ /* 0x000fe20003800000 */
[----:B------:R-:W-:Y:S02]  /*1b0e0*/  IMAD.MOV.U32 R12, RZ, RZ, RZ ;  /* 0x000000ffff0c7224 */ /* 0x000fe400078e00ff */
[----:B------:R-:W-:Y:S01]  /*1b0f0*/  IMAD.MOV.U32 R15, RZ, RZ, -0x1 ;  /* 0xffffffffff0f7424 */ /* 0x000fe200078e00ff */
[----:B0-----:R-:W-:-:S04]  /*1b100*/  SHF.R.U32.HI R11, RZ, 0x5, R20 ;  /* 0x00000005ff0b7819 */ /* 0x001fc80000011614 */
[----:B------:R-:W-:-:S05]  /*1b110*/  LOP3.LUT R11, R11, 0x3, RZ, 0xc0, !PT ;  /* 0x000000030b0b7812 */ /* 0x000fca00078ec0ff */
[----:B------:R-:W-:Y:S02]  /*1b120*/  IMAD.MOV.U32 R13, RZ, RZ, R11 ;  /* 0x000000ffff0d7224 */ /* 0x000fe400078e000b */
[----:B------:R-:W-:-:S07]  /*1b130*/  IMAD.MOV.U32 R11, RZ, RZ, 0x1f ;  /* 0x0000001fff0b7424 */ /* 0x000fce00078e00ff */
[----:B-----5:R-:W-:Y:S05]  /*1b140*/  WARPSYNC.COLLECTIVE R15, `(.L_x_710) ;  /* 0x000000000f087348 */ /* 0x020fea0003c00000 */
[----:B------:R0:W1:Y:S02]  /*1b150*/  SHFL.IDX P6, R14, R13, R12, R11 ;  /* 0x0000000c0d0e7389 */ /* 0x00006400000c000b */
[----:B01---5:R-:W-:Y:S01]  /*1b160*/  ENDCOLLECTIVE ;  /* 0x000000000000791b */ /* 0x023fe20003800000 */
.L_x_710:
[----:B------:R-:W-:Y:S05]  /*1b170*/  BSYNC B0 ;  /* 0x0000000000007941 */ /* 0x000fea0003800000 */
.L_x_709:
[----:B------:R-:W-:Y:S05]  /*1b180*/  BRA `(.L_x_711) ;  /* 0xffffffb400487947 */ /* 0x000fea000383ffff */
.L_x_601:
[----:B-1----:R1:W2:Y:S02]  /*1b190*/  SYNCS.PHASECHK.TRANS64.TRYWAIT P0, [R0+URZ+0x2d840], R5 ;  /* 0x02d84005000075a7 */ /* 0x0022a4000800017f */
[----:B--2---:R-:W-:Y:S05]  /*1b1a0*/  @!P0 NANOSLEEP.SYNCS 0x989680 ;  /* 0x009896800000895d */ /* 0x004fea0003900000 */
[----:B------:R-:W2:Y:S02]  /*1b1b0*/  @!P0 SYNCS.PHASECHK.TRANS64 P0, [R0+URZ+0x2d840], R5 ;  /* 0x02d84005000085a7 */ /* 0x000ea4000800007f */
[----:B--2---:R-:W-:Y:S05]  /*1b1c0*/  @!P0 BRA `(.L_x_601) ;  /* 0xfffffffc00f08947 */ /* 0x004fea000383ffff */
[----:B------:R-:W-:Y:S05]  /*1b1d0*/  BRA `(.L_x_712) ;  /* 0xffffffb400ac7947 */ /* 0x000fea000383ffff */
.L_x_602:
        /* <DEDUP_REMOVED lines=8> */
.L_x_714:
[----:B------:R-:W-:Y:S05]  /*1b260*/  BSYNC B0 ;  /* 0x0000000000007941 */ /* 0x000fea0003800000 */
.L_x_713:
        /* <DEDUP_REMOVED lines=8> */
.L_x_715:
[----:B------:R-:W-:Y:S02]  /*1b2f0*/  IMAD.MOV.U32 R13, RZ, RZ, R7 ;  /* 0x000000ffff0d7224 */ /* 0x000fe400078e0007 */
[----:B------:R-:W-:Y:S02]  /*1b300*/  IMAD.MOV.U32 R12, RZ, RZ, 0x1 ;  /* 0x00000001ff0c7424 */ /* 0x000fe400078e00ff */
[----:B------:R-:W-:-:S07]  /*1b310*/  IMAD.MOV.U32 R4, RZ, RZ, R14 ;  /* 0x000000ffff047224 */ /* 0x000fce00078e000e */
[----:B------:R-:W-:Y:S05]  /*1b320*/  WARPSYNC.COLLECTIVE R15, `(.L_x_716) ;  /* 0x000000000f087348 */ /* 0x000fea0003c00000 */
[----:B------:R0:W1:Y:S02]  /*1b330*/  SHFL.IDX P6, R14, R13, R12, R11 ;  /* 0x0000000c0d0e7389 */ /* 0x00006400000c000b */
[----:B01----:R-:W-:Y:S01]  /*1b340*/  ENDCOLLECTIVE ;  /* 0x000000000000791b */ /* 0x003fe20003800000 */
.L_x_716:
[----:B------:R-:W-:-:S05]  /*1b350*/  @P0 LEA R5, P1, R9, R4, 0x1 ;  /* 0x0000000409050211 */ /* 0x000fca00078208ff */
[----:B------:R-:W-:Y:S01]  /*1b360*/  @P0 IMAD.X R4, RZ, RZ, R6, P1 ;  /* 0x000000ffff040224 */ /* 0x000fe200008e0606 */
[----:B------:R-:W-:Y:S01]  /*1b370*/  ISETP.GE.AND P1, PT, R3, 0x21, PT ;  /* 0x000000210300780c */ /* 0x000fe20003f26270 */
[----:B------:R-:W-:-:S03]  /*1b380*/  @P0 IMAD R6, R8, 0x2, R22 ;  /* 0x0000000208060824 */ /* 0x000fc600078e0216 */
        /* <DEDUP_REMOVED lines=10> */
[----:B0-----:R-:W-:-:S07]  /*1b430*/  IMAD.MOV.U32 R6, RZ, RZ, R14 ;  /* 0x000000ffff067224 */ /* 0x001fce00078e000e */
[----:B------:R-:W-:Y:S05]  /*1b440*/  WARPSYNC.COLLECTIVE R15, `(.L_x_717) ;  /* 0x000000000f087348 */ /* 0x000fea0003c00000 */
[----:B------:R0:W1:Y:S02]  /*1b450*/  SHFL.IDX P6, R14, R13, R12, R11 ;  /* 0x0000000c0d0e7389 */ /* 0x00006400000c000b */
[----:B01----:R-:W-:Y:S01]  /*1b460*/  ENDCOLLECTIVE ;  /* 0x000000000000791b */ /* 0x003fe20003800000 */
.L_x_717:
[----:B------:R-:W-:Y:S02]  /*1b470*/  IMAD.MOV.U32 R13, RZ, RZ, R7 ;  /* 0x000000ffff0d7224 */ /* 0x000fe400078e0007 */
[----:B------:R-:W-:Y:S02]  /*1b480*/  IMAD.MOV.U32 R12, RZ, RZ, 0x2 ;  /* 0x00000002ff0c7424 */ /* 0x000fe400078e00ff */
[----:B------:R-:W-:-:S07]  /*1b490*/  IMAD.MOV.U32 R4, RZ, RZ, R14 ;  /* 0x000000ffff047224 */ /* 0x000fce00078e000e */
[----:B------:R-:W-:Y:S05]  /*1b4a0*/  WARPSYNC.COLLECTIVE R15, `(.L_x_718) ;  /* 0x000000000f087348 */ /* 0x000fea0003c00000 */
[----:B------:R0:W1:Y:S02]  /*1b4b0*/  SHFL.IDX P6, R14, R13, R12, R11 ;  /* 0x0000000c0d0e7389 */ /* 0x00006400000c000b */
[----:B01----:R-:W-:Y:S01]  /*1b4c0*/  ENDCOLLECTIVE ;  /* 0x000000000000791b */ /* 0x003fe20003800000 */
.L_x_718:
[----:B------:R-:W-:-:S05]  /*1b4d0*/  @P1 LEA R5, P0, R9, R4, 0x1 ;  /* 0x0000000409051211 */ /* 0x000fca00078008ff */
[----:B------:R-:W-:Y:S02]  /*1b4e0*/  @P1 IMAD.X R4, RZ, RZ, R6, P0 ;  /* 0x000000ffff041224 */ /* 0x000fe400000e0606 */
        /* <DEDUP_REMOVED lines=16> */
.L_x_719:
[----:B------:R-:W-:Y:S01]  /*1b5f0*/  IMAD.MOV.U32 R13, RZ, RZ, R7 ;  /* 0x000000ffff0d7224 */ /* 0x000fe200078e0007 */
[----:B------:R-:W-:Y:S01]  /*1b600*/  MOV R12, 0x3 ;  /* 0x00000003000c7802 */ /* 0x000fe20000000f00 */
[----:B------:R-:W-:-:S07]  /*1b610*/  IMAD.MOV.U32 R4, RZ, RZ, R14 ;  /* 0x000000ffff047224 */ /* 0x000fce00078e000e */
[----:B------:R-:W-:Y:S05]  /*1b620*/  WARPSYNC.COLLECTIVE R15, `(.L_x_720) ;  /* 0x000000000f087348 */ /* 0x000fea0003c00000 */
[----:B------:R0:W1:Y:S02]  /*1b630*/  SHFL.IDX P6, R14, R13, R12, R11 ;  /* 0x0000000c0d0e7389 */ /* 0x00006400000c000b */
[----:B01----:R-:W-:Y:S01]  /*1b640*/  ENDCOLLECTIVE ;  /* 0x000000000000791b */ /* 0x003fe20003800000 */
.L_x_720:
[----:B------:R-:W-:-:S05]  /*1b650*/  @P1 LEA R5, P0, R9, R4, 0x1 ;  /* 0x0000000409051211 */ /* 0x000fca00078008ff */
[----:B------:R-:W-:Y:S02]  /*1b660*/  @P1 IMAD.X R4, RZ, RZ, R6, P0 ;  /* 0x000000ffff041224 */ /* 0x000fe400000e0606 */
[----:B------:R-:W-:-:S03]  /*1b670*/  @P1 IMAD R6, R8, 0x2, R22 ;  /* 0x0000000208061824 */ /* 0x000fc600078e0216 */
[----:B------:R-:W-:Y:S01]  /*1b680*/  @P1 LOP3.LUT R5, R5, R4, RZ, 0x3c, !PT ;  /* 0x0000000405051212 */ /* 0x000fe200078e3cff */
[----:B------:R-:W-:-:S03]  /*1b690*/  IMAD.MOV.U32 R13, RZ, RZ, R2 ;  /* 0x000000ffff0d7224 */ /* 0x000fc600078e0002 */
[----:B------:R-:W-:-:S04]  /*1b6a0*/  @P1 LOP3.LUT R4, R5, R4, RZ, 0x3c, !PT ;  /* 0x0000000405041212 */ /* 0x000fc800078e3cff */
[----:B------:R-:W-:Y:S01]  /*1b6b0*/  @P1 LOP3.LUT R5, R5, R4, RZ, 0x3c, !PT ;  /* 0x0000000405051212 */ /* 0x000fe200078e3cff */
[----:B------:R-:W-:-:S07]  /*1b6c0*/  IMAD.MOV.U32 R7, RZ, RZ, R14 ;  /* 0x000000ffff077224 */ /* 0x000fce00078e000e */
[----:B------:R-:W-:Y:S05]  /*1b6d0*/  WARPSYNC.COLLECTIVE R15, `(.L_x_721) ;  /* 0x000000000f087348 */ /* 0x000fea0003c00000 */
[----:B------:R0:W1:Y:S02]  /*1b6e0*/  SHFL.IDX P6, R14, R13, R12, R11 ;  /* 0x0000000c0d0e7389 */ /* 0x00006400000c000b */
[----:B01----:R-:W-:Y:S01]  /*1b6f0*/  ENDCOLLECTIVE ;  /* 0x000000000000791b */ /* 0x003fe20003800000 */
.L_x_721:
[----:B------:R-:W-:Y:S01]  /*1b700*/  @!PT LDS RZ, [RZ] ;  /* 0x00000000fffff984 */ /* 0x000fe20000000800 */
[----:B------:R-:W-:Y:S01]  /*1b710*/  @!PT LDS RZ, [RZ] ;  /* 0x00000000fffff984 */ /* 0x000fe20000000800 */
[----:B------:R-:W-:Y:S01]  /*1b720*/  @!PT LDS RZ, [RZ] ;  /* 0x00000000fffff984 */ /* 0x000fe20000000800 */
[----:B------:R1:W-:Y:S04]  /*1b730*/  @P1 LDGSTS.E.BYPASS.LTC128B.128 [R6+0x16400], desc[UR42][R4.64], !P4 ;  /* 0x1640000004061fae */ /* 0x0003e8000e101d6a */
[----:B------:R1:W-:Y:S04]  /*1b740*/  @P1 LDGSTS.E.BYPASS.LTC128B.128 [R6+0x18400], desc[UR42][R4.64+0x40], !P3 ;  /* 0x1840004004061fae */ /* 0x0003e8000d901d6a */
[----:B------:R1:W-:Y:S01]  /*1b750*/  @P1 LDGSTS.E.BYPASS.LTC128B.128 [R6+0x1a400], desc[UR42][R4.64+0x80], !P2 ;  /* 0x1a40008004061fae */ /* 0x0003e2000d101d6a */
[----:B------:R-:W-:Y:S01]  /*1b760*/  IMAD.MOV.U32 R2, RZ, RZ, R14 ;  /* 0x000000ffff027224 */ /* 0x000fe200078e000e */
[----:B------:R-:W-:Y:S06]  /*1b770*/  BRA `(.L_x_722) ;  /* 0xffffffb400707947 */ /* 0x000fec000383ffff */
.L_x_607:
[----:B------:R0:W5:Y:S01]  /*1b780*/  LDL R8, [R1+0x28] ;  /* 0x0000280001087983 */ /* 0x0001620000100800 */
[----:B------:R-:W-:Y:S02]  /*1b790*/  IMAD.MOV.U32 R13, RZ, RZ, R4 ;  /* 0x000000ffff0d7224 */ /* 0x000fe400078e0004 */
[----:B------:R-:W-:Y:S02]  /*1b7a0*/  IMAD.MOV.U32 R12, RZ, RZ, RZ ;  /* 0x000000ffff0c7224 */ /* 0x000fe400078e00ff */
[----:B------:R-:W-:Y:S02]  /*1b7b0*/  IMAD.MOV.U32 R11, RZ, RZ, 0x1c1f ;  /* 0x00001c1fff0b7424 */ /* 0x000fe400078e00ff */
[----:B------:R-:W-:Y:S02]  /*1b7c0*/  IMAD.MOV.U32 R15, RZ, RZ, -0x1 ;  /* 0xffffffffff0f7424 */ /* 0x000fe400078e00ff */
[----:B-----5:R-:W-:Y:S02]  /*1b7d0*/  IMAD R0, R21, R9, RZ ;  /* 0x0000000915007224 */ /* 0x020fe400078e02ff */
[----:B0-----:R-:W-:-:S07]  /*1b7e0*/  IMAD R17, R17, 0xc0, R20 ;  /* 0x000000c011117824 */ /* 0x001fce00078e0214 */
[----:B------:R-:W-:Y:S05]  /*1b7f0*/  WARPSYNC.COLLECTIVE R15, `(.L_x_723) ;  /* 0x000000000f087348 */ /* 0x000fea0003c00000 */
[----:B------:R0:W1:Y:S02]  /*1b800*/  SHFL.IDX P6, R14, R13, R12, R11 ;  /* 0x0000000c0d0e7389 */ /* 0x00006400000c000b */
[----:B01----:R-:W-:Y:S01]  /*1b810*/  ENDCOLLECTIVE ;  /* 0x000000000000791b */ /* 0x003fe20003800000 */
.L_x_723:
[C---:B------:R-:W-:Y:S01]  /*1b820*/  VIADD R9, R17.reuse, 0x20 ;  /* 0x0000002011097836 */ /* 0x040fe20000000000 */
[----:B------:R-:W-:Y:S01]  /*1b830*/  ISETP.GE.AND P3, PT, R17, R0, PT ;  /* 0x000000001100720c */ /* 0x000fe20003f66270 */
[----:B------:R-:W-:Y:S02]  /*1b840*/  IMAD.MOV.U32 R13, RZ, RZ, R5 ;  /* 0x000000ffff0d7224 */ /* 0x000fe400078e0005 */
[----:B------:R-:W-:-:S10]  /*1b850*/  IMAD.MOV.U32 R2, RZ, RZ, R14 ;  /* 0x000000ffff027224 */ /* 0x000fd400078e000e */
[----:B------:R-:W-:Y:S05]  /*1b860*/  WARPSYNC.COLLECTIVE R15, `(.L_x_724) ;  /* 0x000000000f087348 */ /* 0x000fea0003c00000 */
[----:B------:R0:W1:Y:S02]  /*1b870*/  SHFL.IDX P6, R14, R13, R12, R11 ;  /* 0x0000000c0d0e7389 */ /* 0x00006400000c000b */
[----:B01----:R-:W-:Y:S01]  /*1b880*/  ENDCOLLECTIVE ;  /* 0x000000000000791b */ /* 0x003fe20003800000 */
.L_x_724:
[----:B------:R-:W-:Y:S02]  /*1b890*/  IMAD.MOV.U32 R13, RZ, RZ, R4 ;  /* 0x000000ffff0d7224 */ /* 0x000fe400078e0004 */
[----:B------:R-:W-:Y:S02]  /*1b8a0*/  IMAD.MOV.U32 R12, RZ, RZ, 0x1 ;  /* 0x00000001ff0c7424 */ /* 0x000fe400078e00ff */
[----:B------:R-:W-:-:S07]  /*1b8b0*/  IMAD.MOV.U32 R3, RZ, RZ, R14 ;  /* 0x000000ffff037224 */ /* 0x000fce00078e000e */
[----:B------:R-:W-:Y:S05]  /*1b8c0*/  WARPSYNC.COLLECTIVE R15, `(.L_x_725) ;  /* 0x000000000f087348 */ /* 0x000fea0003c00000 */
[----:B------:R0:W1:Y:S02]  /*1b8d0*/  SHFL.IDX P6, R14, R13, R12, R11 ;  /* 0x0000000c0d0e7389 */ /* 0x00006400000c000b */
[----:B01----:R-:W-:Y:S01]  /*1b8e0*/  ENDCOLLECTIVE ;  /* 0x000000000000791b */ /* 0x003fe20003800000 */
.L_x_725:
        /* <DEDUP_REMOVED lines=12> */
[----:B------:R-:W-:Y:S01]  /*1b9b0*/  ISETP.GE.AND P3, PT, R9, R0, PT ;  /* 0x000000000900720c */ /* 0x000fe20003f66270 */
[----:B0-----:R-:W-:-:S12]  /*1b9c0*/  IMAD.MOV.U32 R2, RZ, RZ, R14 ;  /* 0x000000ffff027224 */ /* 0x001fd800078e000e */
[----:B------:R-:W-:Y:S05]  /*1b9d0*/  WARPSYNC.COLLECTIVE R15, `(.L_x_726) ;  /* 0x000000000f087348 */ /* 0x000fea0003c00000 */
[----:B------:R0:W1:Y:S02]  /*1b9e0*/  SHFL.IDX P6, R14, R13, R12, R11 ;  /* 0x0000000c0d0e7389 */ /* 0x00006400000c000b */
[----:B01----:R-:W-:Y:S01]  /*1b9f0*/  ENDCOLLECTIVE ;  /* 0x000000000000791b */ /* 0x003fe20003800000 */
.L_x_726:
[----:B------:R-:W-:Y:S02]  /*1ba00*/  IMAD.MOV.U32 R13, RZ, RZ, R4 ;  /* 0x000000ffff0d7224 */ /* 0x000fe400078e0004 */
[----:B------:R-:W-:Y:S02]  /*1ba10*/  IMAD.MOV.U32 R12, RZ, RZ, 0x2 ;  /* 0x00000002ff0c7424 */ /* 0x000fe400078e00ff */
[----:B------:R-:W-:-:S07]  /*1ba20*/  IMAD.MOV.U32 R3, RZ, RZ, R14 ;  /* 0x000000ffff037224 */ /* 0x000fce00078e000e */
[----:B------:R-:W-:Y:S05]  /*1ba30*/  WARPSYNC.COLLECTIVE R15, `(.L_x_727) ;  /* 0x000000000f087348 */ /* 0x000fea0003c00000 */
[----:B------:R0:W1:Y:S02]  /*1ba40*/  SHFL.IDX P6, R14, R13, R12, R11 ;  /* 0x0000000c0d0e7389 */ /* 0x00006400000c000b */
[----:B01----:R-:W-:Y:S01]  /*1ba50*/  ENDCOLLECTIVE ;  /* 0x000000000000791b */ /* 0x003fe20003800000 */
.L_x_727:
        /* <DEDUP_REMOVED lines=11> */
[----:B------:R0:W-:Y:S02]  /*1bb10*/  @!P3 LDGSTS.E.BYPASS.LTC128B.128 [R8+0x12c00], desc[UR42][R2.64+0x80], !P2 ;  /* 0x12c000800208bfae */ /* 0x0001e4000d101d6a */
[----:B0-----:R-:W-:-:S05]  /*1bb20*/  VIADD R2, R17, 0x40 ;  /* 0x0000004011027836 */ /* 0x001fca0000000000 */
[----:B------:R-:W-:Y:S01]  /*1bb30*/  ISETP.GE.AND P3, PT, R2, R0, PT ;  /* 0x000000000200720c */ /* 0x000fe20003f66270 */
[----:B------:R-:W-:-:S12]  /*1bb40*/  IMAD.MOV.U32 R2, RZ, RZ, R14 ;  /* 0x000000ffff027224 */ /* 0x000fd800078e000e */
[----:B------:R-:W-:Y:S05]  /*1bb50*/  WARPSYNC.COLLECTIVE R15, `(.L_x_728) ;  /* 0x000000000f087348 */ /* 0x000fea0003c00000 */
[----:B------:R0:W1:Y:S02]  /*1bb60*/  SHFL.IDX P6, R14, R13, R12, R11 ;  /* 0x0000000c0d0e7389 */ /* 0x00006400000c000b */
[----:B01----:R-:W-:Y:S01]  /*1bb70*/  ENDCOLLECTIVE ;  /* 0x000000000000791b */ /* 0x003fe20003800000 */
.L_x_728:
[----:B------:R-:W-:Y:S02]  /*1bb80*/  IMAD.MOV.U32 R13, RZ, RZ, R4 ;  /* 0x000000ffff0d7224 */ /* 0x000fe400078e0004 */
[----:B------:R-:W-:Y:S02]  /*1bb90*/  IMAD.MOV.U32 R12, RZ, RZ, 0x3 ;  /* 0x00000003ff0c7424 */ /* 0x000fe400078e00ff */
[----:B------:R-:W-:-:S07]  /*1bba0*/  IMAD.MOV.U32 R3, RZ, RZ, R14 ;  /* 0x000000ffff037224 */ /* 0x000fce00078e000e */
[----:B------:R-:W-:Y:S05]  /*1bbb0*/  WARPSYNC.COLLECTIVE R15, `(.L_x_729) ;  /* 0x000000000f087348 */ /* 0x000fea0003c00000 */
[----:B------:R0:W1:Y:S02]  /*1bbc0*/  SHFL.IDX P6, R14, R13, R12, R11 ;  /* 0x0000000c0d0e7389 */ /* 0x00006400000c000b */
[----:B01----:R-:W-:Y:S01]  /*1bbd0*/  ENDCOLLECTIVE ;  /* 0x000000000000791b */ /* 0x003fe20003800000 */
.L_x_729:
[----:B------:R-:W-:-:S04]  /*1bbe0*/  @!P3 LEA R3, P4, R10, R3, 0x1 ;  /* 0x000000030a03b211 */ /* 0x000fc800078808ff */
[----:B------:R-:W-:-:S04]  /*1bbf0*/  @!P3 IADD3.X R2, RZ, R2, RZ, P4, !PT ;  /* 0x00000002ff02b210 */ /* 0x000fc800027fe4ff */
[----:B------:R-:W-:Y:S01]  /*1bc00*/  @!P3 LOP3.LUT R3, R3, R2, RZ, 0x3c, !PT ;  /* 0x000000020303b212 */ /* 0x000fe200078e3cff */
[----:B------:R-:W-:-:S03]  /*1bc10*/  IMAD.MOV.U32 R13, RZ, RZ, R5 ;  /* 0x000000ffff0d7224 */ /* 0x000fc600078e0005 */
        /* <DEDUP_REMOVED lines=10> */
.L_x_730:
[----:B------:R-:W-:Y:S01]  /*1bcc0*/  @!PT LDS RZ, [RZ] ;  /* 0x00000000fffff984 */ /* 0x000fe20000000800 */
[----:B------:R-:W-:Y:S01]  /*1bcd0*/  @!PT LDS RZ, [RZ] ;  /* 0x00000000fffff984 */ /* 0x000fe20000000800 */
[----:B------:R-:W-:Y:S01]  /*1bce0*/  @!PT LDS RZ, [RZ] ;  /* 0x00000000fffff984 */ /* 0x000fe20000000800 */
[----:B------:R-:W-:Y:S04]  /*1bcf0*/  @!P3 LDGSTS.E.BYPASS.LTC128B.128 [R8+0x10400], desc[UR42][R2.64+0x40], !P1 ;  /* 0x104000400208bfae */ /* 0x000fe8000c901d6a */
[----:B------:R0:W-:Y:S01]  /*1bd00*/  @!P3 LDGSTS.E.BYPASS.LTC128B.128 [R8+0x13400], desc[UR42][R2.64+0x80], !P2 ;  /* 0x134000800208bfae */ /* 0x0001e2000d101d6a */
[----:B------:R-:W-:Y:S02]  /*1bd10*/  IMAD.MOV.U32 R13, RZ, RZ, R6 ;  /* 0x000000ffff0d7224 */ /* 0x000fe400078e0006 */
[----:B------:R-:W-:Y:S02]  /*1bd20*/  IMAD.MOV.U32 R12, RZ, RZ, RZ ;  /* 0x000000ffff0c7224 */ /* 0x000fe400078e00ff */
[----:B0-----:R-:W-:Y:S02]  /*1bd30*/  VIADD R2, R17, 0x60 ;  /* 0x0000006011027836 */ /* 0x001fe40000000000 */
[----:B------:R-:W-:-:S03]  /*1bd40*/  IMAD.MOV.U32 R5, RZ, RZ, R14 ;  /* 0x000000ffff057224 */ /* 0x000fc600078e000e */
[----:B------:R-:W-:-:S13]  /*1bd50*/  ISETP.GE.AND P3, PT, R2, R0, PT ;  /* 0x000000000200720c */ /* 0x000fda0003f66270 */
[----:B------:R-:W-:Y:S05]  /*1bd60*/  WARPSYNC.COLLECTIVE R15, `(.L_x_731) ;  /* 0x000000000f087348 */ /* 0x000fea0003c00000 */
[----:B------:R0:W1:Y:S02]  /*1bd70*/  SHFL.IDX P6, R14, R13, R12, R11 ;  /* 0x0000000c0d0e7389 */ /* 0x00006400000c000b */
[----:B01----:R-:W-:Y:S01]  /*1bd80*/  ENDCOLLECTIVE ;  /* 0x000000000000791b */ /* 0x003fe20003800000 */
.L_x_731:
[----:B------:R-:W-:Y:S01]  /*1bd90*/  @!P3 LEA R2, P4, R10, R5, 0x1 ;  /* 0x000000050a02b211 */ /* 0x000fe200078808ff */
[----:B------:R-:W-:-:S04]  /*1bda0*/  IMAD.MOV.U32 R13, RZ, RZ, R7 ;  /* 0x000000ffff0d7224 */ /* 0x000fc800078e0007 */
[----:B------:R-:W-:-:S05]  /*1bdb0*/  @!P3 IMAD.X R3, RZ, RZ, R4, P4 ;  /* 0x000000ffff03b224 */ /* 0x000fca00020e0604 */
        /* <DEDUP_REMOVED lines=12> */
.L_x_732:
[----:B------:R-:W-:Y:S02]  /*1be80*/  IMAD.MOV.U32 R13, RZ, RZ, R6 ;  /* 0x000000ffff0d7224 */ /* 0x000fe400078e0006 */
[----:B------:R-:W-:Y:S02]  /*1be90*/  IMAD.MOV.U32 R12, RZ, RZ, 0x1 ;  /* 0x00000001ff0c7424 */ /* 0x000fe400078e00ff */
[----:B------:R-:W-:-:S07]  /*1bea0*/  IMAD.MOV.U32 R3, RZ, RZ, R14 ;  /* 0x000000ffff037224 */ /* 0x000fce00078e000e */
[----:B------:R-:W-:Y:S05]  /*1beb0*/  WARPSYNC.COLLECTIVE R15, `(.L_x_733) ;  /* 0x000000000f087348 */ /* 0x000fea0003c00000 */
[----:B------:R0:W1:Y:S02]  /*1bec0*/  SHFL.IDX P6, R14, R13, R12, R11 ;  /* 0x0000000c0d0e7389 */ /* 0x00006400000c000b */
[----:B01----:R-:W-:Y:S01]  /*1bed0*/  ENDCOLLECTIVE ;  /* 0x000000000000791b */ /* 0x003fe20003800000 */
.L_x_733:
[----:B------:R-:W-:-:S05]  /*1bee0*/  @!P3 LEA R3, P4, R10, R3, 0x1 ;  /* 0x000000030a03b211 */ /* 0x000fca00078808ff */
[----:B------:R-:W-:-:S05]  /*1bef0*/  @!P3 IMAD.X R2, RZ, RZ, R2, P4 ;  /* 0x000000ffff02b224 */ /* 0x000fca00020e0602 */
[----:B------:R-:W-:Y:S01]  /*1bf00*/  @!P3 LOP3.LUT R3, R3, R2, RZ, 0x3c, !PT ;  /* 0x000000020303b212 */ /* 0x000fe200078e3cff */
[----:B------:R-:W-:-:S03]  /*1bf10*/  IMAD.MOV.U32 R13, RZ, RZ, R7 ;  /* 0x000000ffff0d7224 */ /* 0x000fc600078e0007 */
[----:B------:R-:W-:-:S04]  /*1bf20*/  @!P3 LOP3.LUT R2, R3, R2, RZ, 0x3c, !PT ;  /* 0x000000020302b212 */ /* 0x000fc800078e3cff */
[----:B------:R-:W-:Y:S01]  /*1bf30*/  @!P3 LOP3.LUT R3, R3, R2, RZ, 0x3c, !PT ;  /* 0x000000020303b212 */ /* 0x000fe200078e3cff */
[----:B------:R-:W-:-:S07]  /*1bf40*/  IMAD.MOV.U32 R6, RZ, RZ, R14 ;  /* 0x000000ffff067224 */ /* 0x000fce00078e000e */
[----:B------:R-:W-:Y:S05]  /*1bf50*/  WARPSYNC.COLLECTIVE R15, `(.L_x_734) ;  /* 0x000000000f087348 */ /* 0x000fea0003c00000 */
[----:B------:R0:W1:Y:S02]  /*1bf60*/  SHFL.IDX P6, R14, R13, R12, R11 ;  /* 0x0000000c0d0e7389 */ /* 0x00006400000c000b */
[----:B01----:R-:W-:Y:S01]  /*1bf70*/  ENDCOLLECTIVE ;  /* 0x000000000000791b */ /* 0x003fe20003800000 */
.L_x_734:
[----:B------:R-:W-:Y:S01]  /*1bf80*/  @!PT LDS RZ, [RZ] ;  /* 0x00000000fffff984 */ /* 0x000fe20000000800 */
[----:B------:R-:W-:Y:S01]  /*1bf90*/  @!PT LDS RZ, [RZ] ;  /* 0x00000000fffff984 */ /* 0x000fe20000000800 */
[----:B------:R-:W-:Y:S01]  /*1bfa0*/  @!PT LDS RZ, [RZ] ;  /* 0x00000000fffff984 */ /* 0x000fe20000000800 */
[----:B------:R-:W-:Y:S04]  /*1bfb0*/  @!P3 LDGSTS.E.BYPASS.LTC128B.128 [R8+0xe400], desc[UR42][R2.64], !P0 ;  /* 0x0e4000000208bfae */ /* 0x000fe8000c101d6a */
[----:B------:R-:W-:Y:S04]  /*1bfc0*/  @!P3 LDGSTS.E.BYPASS.LTC128B.128 [R8+0x11400], desc[UR42][R2.64+0x40], !P1 ;  /* 0x114000400208bfae */ /* 0x000fe8000c901d6a */
[----:B------:R0:W-:Y:S02]  /*1bfd0*/  @!P3 LDGSTS.E.BYPASS.LTC128B.128 [R8+0x14400], desc[UR42][R2.64+0x80], !P2 ;  /* 0x144000800208bfae */ /* 0x0001e4000d101d6a */
[----:B0-----:R-:W-:Y:S01]  /*1bfe0*/  IMAD.MOV.U32 R2, RZ, RZ, R14 ;  /* 0x000000ffff027224 */ /* 0x001fe200078e000e */
[----:B------:R-:W-:Y:S06]  /*1bff0*/  BRA `(.L_x_735) ;  /* 0xffffffb800947947 */ /* 0x000fec000383ffff */
.L_x_610:
[----:B-1----:R1:W2:Y:S02]  /*1c000*/  SYNCS.PHASECHK.TRANS64.TRYWAIT P0, [R22+URZ+0x2d820], R0 ;  /* 0x02d82000160075a7 */ /* 0x0022a4000800017f */
[----:B--2---:R-:W-:Y:S05]  /*1c010*/  @!P0 NANOSLEEP.SYNCS 0x989680 ;  /* 0x009896800000895d */ /* 0x004fea0003900000 */
[----:B------:R-:W2:Y:S02]  /*1c020*/  @!P0 SYNCS.PHASECHK.TRANS64 P0, [R22+URZ+0x2d820], R0 ;  /* 0x02d82000160085a7 */ /* 0x000ea4000800007f */
[----:B--2---:R-:W-:Y:S05]  /*1c030*/  @!P0 BRA `(.L_x_610) ;  /* 0xfffffffc00f08947 */ /* 0x004fea000383ffff */
[----:B------:R-:W-:Y:S05]  /*1c040*/  BRA `(.L_x_736) ;  /* 0xffffffb800fc7947 */ /* 0x000fea000383ffff */
.L_x_615:
[----:B0-----:R0:W1:Y:S02]  /*1c050*/  SYNCS.PHASECHK.TRANS64.TRYWAIT P0, [R5+URZ+0x2d840], R0 ;  /* 0x02d84000050075a7 */ /* 0x001064000800017f */
[----:B-1----:R-:W-:Y:S05]  /*1c060*/  @!P0 NANOSLEEP.SYNCS 0x989680 ;  /* 0x009896800000895d */ /* 0x002fea0003900000 */
[----:B------:R-:W1:Y:S02]  /*1c070*/  @!P0 SYNCS.PHASECHK.TRANS64 P0, [R5+URZ+0x2d840], R0 ;  /* 0x02d84000050085a7 */ /* 0x000e64000800007f */
[----:B-1----:R-:W-:Y:S05]  /*1c080*/  @!P0 BRA `(.L_x_615) ;  /* 0xfffffffc00f08947 */ /* 0x002fea000383ffff */
[----:B------:R-:W-:Y:S05]  /*1c090*/  BRA `(.L_x_737) ;  /* 0xffffffbc00f07947 */ /* 0x000fea000383ffff */
.L_x_616:
[----:B------:R-:W-:Y:S01]  /*1c0a0*/  BSSY B1, `(.L_x_738) ;  /* 0x0000008000017945 */ /* 0x000fe20003800000 */
[----:B------:R-:W-:Y:S02]  /*1c0b0*/  IMAD.MOV.U32 R13, RZ, RZ, R7 ;  /* 0x000000ffff0d7224 */ /* 0x000fe400078e0007 */
[----:B------:R-:W-:Y:S02]  /*1c0c0*/  IMAD.MOV.U32 R12, RZ, RZ, RZ ;  /* 0x000000ffff0c7224 */ /* 0x000fe400078e00ff */
[----:B------:R-:W-:Y:S02]  /*1c0d0*/  IMAD.MOV.U32 R11, RZ, RZ, 0x1c1f ;  /* 0x00001c1fff0b7424 */ /* 0x000fe400078e00ff */
[----:B------:R-:W-:-:S07]  /*1c0e0*/  IMAD.MOV.U32 R15, RZ, RZ, -0x1 ;  /* 0xffffffffff0f7424 */ /* 0x000fce00078e00ff */
[----:B------:R-:W-:Y:S05]  /*1c0f0*/  WARPSYNC.COLLECTIVE R15, `(.L_x_739) ;  /* 0x000000000f087348 */ /* 0x000fea0003c00000 */
[----:B------:R0:W1:Y:S02]  /*1c100*/  SHFL.IDX P6, R14, R13, R12, R11 ;  /* 0x0000000c0d0e7389 */ /* 0x00006400000c000b */
[----:B01----:R-:W-:Y:S01]  /*1c110*/  ENDCOLLECTIVE ;  /* 0x000000000000791b */ /* 0x003fe20003800000 */
.L_x_739:
[----:B------:R-:W-:Y:S05]  /*1c120*/  BSYNC B1 ;  /* 0x0000000000017941 */ /* 0x000fea0003800000 */
.L_x_738:
        /* <DEDUP_REMOVED lines=12> */
.L_x_740:
[----:B------:R-:W-:Y:S01]  /*1c1f0*/  LOP3.LUT P1, RZ, R23, 0x4, RZ, 0xc0, !PT ;  /* 0x0000000417ff7812 */ /* 0x000fe2000782c0ff */
[----:B------:R-:W-:Y:S02]  /*1c200*/  IMAD.MOV.U32 R13, RZ, RZ, R7 ;  /* 0x000000ffff0d7224 */ /* 0x000fe400078e0007 */
[----:B------:R-:W-:Y:S02]  /*1c210*/  IMAD.MOV.U32 R12, RZ, RZ, 0x1 ;  /* 0x00000001ff0c7424 */ /* 0x000fe400078e00ff */
[----:B------:R-:W-:Y:S02]  /*1c220*/  IMAD.SHL.U32 R20, R20, 0x8, RZ ;  /* 0x0000000814147824 */ /* 0x000fe400078e00ff */
[----:B------:R-:W-:-:S07]  /*1c230*/  IMAD.MOV.U32 R2, RZ, RZ, R14 ;  /* 0x000000ffff027224 */ /* 0x000fce00078e000e */
[----:B------:R-:W-:Y:S05]  /*1c240*/  WARPSYNC.COLLECTIVE R15, `(.L_x_741) ;  /* 0x000000000f087348 */ /* 0x000fea0003c00000 */
[----:B------:R0:W1:Y:S02]  /*1c250*/  SHFL.IDX P6, R14, R13, R12, R11 ;  /* 0x0000000c0d0e7389 */ /* 0x00006400000c000b */
[----:B01----:R-:W-:Y:S01]  /*1c260*/  ENDCOLLECTIVE ;  /* 0x000000000000791b */ /* 0x003fe20003800000 */
.L_x_741:
        /* <DEDUP_REMOVED lines=15> */
.L_x_742:
[----:B------:R-:W-:Y:S02]  /*1c360*/  IMAD.MOV.U32 R13, RZ, RZ, R7 ;  /* 0x000000ffff0d7224 */ /* 0x000fe400078e0007 */
[----:B------:R-:W-:Y:S02]  /*1c370*/  IMAD.MOV.U32 R12, RZ, RZ, 0x2 ;  /* 0x00000002ff0c7424 */ /* 0x000fe400078e00ff */
[----:B------:R-:W-:-:S07]  /*1c380*/  IMAD.MOV.U32 R2, RZ, RZ, R14 ;  /* 0x000000ffff027224 */ /* 0x000fce00078e000e */
[----:B------:R-:W-:Y:S05]  /*1c390*/  WARPSYNC.COLLECTIVE R15, `(.L_x_743) ;  /* 0x000000000f087348 */ /* 0x000fea0003c00000 */
[----:B------:R0:W1:Y:S02]  /*1c3a0*/  SHFL.IDX P6, R14, R13, R12, R11 ;  /* 0x0000000c0d0e7389 */ /* 0x00006400000c000b */
[----:B01----:R-:W-:Y:S01]  /*1c3b0*/  ENDCOLLECTIVE ;  /* 0x000000000000791b */ /* 0x003fe20003800000 */
.L_x_743:
        /* <DEDUP_REMOVED lines=13> */
.L_x_744:
[----:B------:R-:W-:Y:S02]  /*1c490*/  IMAD.MOV.U32 R13, RZ, RZ, R7 ;  /* 0x000000ffff0d7224 */ /* 0x000fe400078e0007 */
[----:B------:R-:W-:Y:S02]  /*1c4a0*/  IMAD.MOV.U32 R12, RZ, RZ, 0x3 ;  /* 0x00000003ff0c7424 */ /* 0x000fe400078e00ff */
[----:B------:R-:W-:-:S07]  /*1c4b0*/  IMAD.MOV.U32 R2, RZ, RZ, R14 ;  /* 0x000000ffff027224 */ /* 0x000fce00078e000e */
[----:B------:R-:W-:Y:S05]  /*1c4c0*/  WARPSYNC.COLLECTIVE R15, `(.L_x_745) ;  /* 0x000000000f087348 */ /* 0x000fea0003c00000 */
[----:B------:R0:W1:Y:S02]  /*1c4d0*/  SHFL.IDX P6, R14, R13, R12, R11 ;  /* 0x0000000c0d0e7389 */ /* 0x00006400000c000b */
[----:B01----:R-:W-:Y:S01]  /*1c4e0*/  ENDCOLLECTIVE ;  /* 0x000000000000791b */ /* 0x003fe20003800000 */
.L_x_745:
[----:B------:R-:W-:-:S05]  /*1c4f0*/  IADD3 R2, P0, R2, R0, RZ ;  /* 0x0000000002027210 */ /* 0x000fca0007f1e0ff */
[----:B------:R-:W-:-:S05]  /*1c500*/  IMAD.X R3, RZ, RZ, R20, P0 ;  /* 0x000000ffff037224 */ /* 0x000fca00000e0614 */
[----:B------:R-:W-:Y:S01]  /*1c510*/  @!PT LDS RZ, [RZ] ;  /* 0x00000000fffff984 */ /* 0x000fe20000000800 */
[----:B------:R-:W-:Y:S01]  /*1c520*/  @!PT LDS RZ, [RZ] ;  /* 0x00000000fffff984 */ /* 0x000fe20000000800 */
[----:B------:R-:W-:Y:S01]  /*1c530*/  @!PT LDS RZ, [RZ] ;  /* 0x00000000fffff984 */ /* 0x000fe20000000800 */
[----:B------:R0:W-:Y:S01]  /*1c540*/  LDGSTS.E.BYPASS.LTC128B.128 [R4+0x16400], desc[UR42][R2.64], !P1 ;  /* 0x1640000002047fae */ /* 0x0001e2000c901d6a */
[----:B------:R-:W-:Y:S01]  /*1c550*/  IMAD.MOV.U32 R13, RZ, RZ, R6 ;  /* 0x000000ffff0d7224 */ /* 0x000fe200078e0006 */
[----:B------:R-:W-:Y:S02]  /*1c560*/  LOP3.LUT P1, RZ, R23, 0x20, RZ, 0xc0, !PT ;  /* 0x0000002017ff7812 */ /* 0x000fe4000782c0ff */
[----:B------:R0:W-:Y:S04]  /*1c570*/  LDGSTS.E.BYPASS.LTC128B.128 [R4+0x18400], desc[UR42][R2.64+0x40], !P5 ;  /* 0x1840004002047fae */ /* 0x0001e8000e901d6a */
[----:B------:R0:W-:Y:S01]  /*1c580*/  LDGSTS.E.BYPASS.LTC128B.128 [R4+0x1a400], desc[UR42][R2.64+0x80], !P4 ;  /* 0x1a40008002047fae */ /* 0x0001e2000e101d6a */
[----:B------:R-:W-:-:S07]  /*1c590*/  IMAD.MOV.U32 R20, RZ, RZ, R14 ;  /* 0x000000ffff147224 */ /* 0x000fce00078e000e */
[----:B0-----:R-:W-:Y:S05]  /*1c5a0*/  WARPSYNC.COLLECTIVE R15, `(.L_x_746) ;  /* 0x000000000f087348 */ /* 0x001fea0003c00000 */
[----:B------:R1:W2:Y:S02]  /*1c5b0*/  SHFL.IDX P6, R14, R13, R12, R11 ;  /* 0x0000000c0d0e7389 */ /* 0x0002a400000c000b */
[----:B012---:R-:W-:Y:S01]  /*1c5c0*/  ENDCOLLECTIVE ;  /* 0x000000000000791b */ /* 0x007fe20003800000 */
.L_x_746:
[----:B------:R-:W-:Y:S01]  /*1c5d0*/  MOV R2, R14 ;  /* 0x0000000e00027202 */ /* 0x000fe20000000f00 */
[----:B------:R-:W-:Y:S06]  /*1c5e0*/  BRA `(.L_x_747) ;  /* 0xffffffbc007c7947 */ /* 0x000fec000383ffff */
.L_x_621:
[----:B-1----:R1:W2:Y:S02]  /*1c5f0*/  SYNCS.PHASECHK.TRANS64.TRYWAIT P0, [R5+URZ+0x2d860], R2 ;  /* 0x02d86002050075a7 */ /* 0x0022a4000800017f */
[----:B--2---:R-:W-:Y:S05]  /*1c600*/  @!P0 NANOSLEEP.SYNCS 0x989680 ;  /* 0x009896800000895d */ /* 0x004fea0003900000 */
[----:B------:R-:W2:Y:S02]  /*1c610*/  @!P0 SYNCS.PHASECHK.TRANS64 P0, [R5+URZ+0x2d860], R2 ;  /* 0x02d86002050085a7 */ /* 0x000ea4000800007f */
[----:B--2---:R-:W-:Y:S05]  /*1c620*/  @!P0 BRA `(.L_x_621) ;  /* 0xfffffffc00f08947 */ /* 0x004fea000383ffff */
[----:B------:R-:W-:Y:S05]  /*1c630*/  BRA `(.L_x_748) ;  /* 0xffffffbc00e07947 */ /* 0x000fea000383ffff */
.L_x_622:
        /* <DEDUP_REMOVED lines=8> */
.L_x_750:
[----:B------:R-:W-:Y:S05]  /*1c6c0*/  BSYNC B1 ;  /* 0x0000000000017941 */ /* 0x000fea0003800000 */
.L_x_749:
[----:B------:R-:W-:Y:S02]  /*1c6d0*/  IMAD.MOV.U32 R13, RZ, RZ, R24 ;  /* 0x000000ffff0d7224 */ /* 0x000fe400078e0018 */
[----:B------:R-:W-:Y:S02]  /*1c6e0*/  IMAD.MOV.U32 R12, RZ, RZ, RZ ;  /* 0x000000ffff0c7224 */ /* 0x000fe400078e00ff */
[----:B------:R-:W-:Y:S02]  /*1c6f0*/  IMAD.MOV.U32 R11, RZ, RZ, 0x1c1f ;  /* 0x00001c1fff0b7424 */ /* 0x000fe400078e00ff */
[----:B------:R-:W-:Y:S02]  /*1c700*/  IMAD.MOV.U32 R15, RZ, RZ, -0x1 ;  /* 0xffffffffff0f7424 */ /* 0x000fe400078e00ff */
[----:B------:R-:W-:Y:S02]  /*1c710*/  IMAD.MOV.U32 R3, RZ, RZ, R14 ;  /* 0x000000ffff037224 */ /* 0x000fe400078e000e */
[----:B------:R-:W-:-:S07]  /*1c720*/  IMAD R4, R4, 0x2, R22 ;  /* 0x0000000204047824 */ /* 0x000fce00078e0216 */
[----:B------:R-:W-:Y:S05]  /*1c730*/  WARPSYNC.COLLECTIVE R15, `(.L_x_751) ;  /* 0x000000000f087348 */ /* 0x000fea0003c00000 */
[----:B------:R0:W1:Y:S02]  /*1c740*/  SHFL.IDX P6, R14, R13, R12, R11 ;  /* 0x0000000c0d0e7389 */ /* 0x00006400000c000b */
[----:B01----:R-:W-:Y:S01]  /*1c750*/  ENDCOLLECTIVE ;  /* 0x000000000000791b */ /* 0x003fe20003800000 */
.L_x_751:
[----:B------:R-:W-:Y:S02]  /*1c760*/  IMAD.MOV.U32 R13, RZ, RZ, R25 ;  /* 0x000000ffff0d7224 */ /* 0x000fe400078e0019 */
[----:B------:R-:W-:Y:S02]  /*1c770*/  IMAD.MOV.U32 R12, RZ, RZ, 0x1 ;  /* 0x00000001ff0c7424 */ /* 0x000fe400078e00ff */
[----:B------:R-:W-:-:S07]  /*1c780*/  IMAD.MOV.U32 R2, RZ, RZ, R14 ;  /* 0x000000ffff027224 */ /* 0x000fce00078e000e */
[----:B------:R-:W-:Y:S05]  /*1c790*/  WARPSYNC.COLLECTIVE R15, `(.L_x_752) ;  /* 0x000000000f087348 */ /* 0x000fea0003c00000 */
[----:B------:R0:W1:Y:S02]  /*1c7a0*/  SHFL.IDX P6, R14, R13, R12, R11 ;  /* 0x0000000c0d0e7389 */ /* 0x00006400000c000b */
[----:B01----:R-:W-:Y:S01]  /*1c7b0*/  ENDCOLLECTIVE ;  /* 0x000000000000791b */ /* 0x003fe20003800000 */
.L_x_752:
        /* <DEDUP_REMOVED lines=16> */
.L_x_753:
[----:B------:R-:W-:Y:S02]  /*1c8c0*/  IMAD.MOV.U32 R13, RZ, RZ, R25 ;  /* 0x000000ffff0d7224 */ /* 0x000fe400078e0019 */
[----:B------:R-:W-:Y:S02]  /*1c8d0*/  IMAD.MOV.U32 R12, RZ, RZ, 0x2 ;  /* 0x00000002ff0c7424 */ /* 0x000fe400078e00ff */
[----:B------:R-:W-:-:S07]  /*1c8e0*/  IMAD.MOV.U32 R2, RZ, RZ, R14 ;  /* 0x000000ffff027224 */ /* 0x000fce00078e000e */
[----:B------:R-:W-:Y:S05]  /*1c8f0*/  WARPSYNC.COLLECTIVE R15, `(.L_x_754) ;  /* 0x000000000f087348 */ /* 0x000fea0003c00000 */
[----:B------:R0:W1:Y:S02]  /*1c900*/  SHFL.IDX P6, R14, R13, R12, R11 ;  /* 0x0000000c0d0e7389 */ /* 0x00006400000c000b */
[----:B01----:R-:W-:Y:S01]  /*1c910*/  ENDCOLLECTIVE ;  /* 0x000000000000791b */ /* 0x003fe20003800000 */
.L_x_754:
        /* <DEDUP_REMOVED lines=16> */
.L_x_755:
[----:B------:R-:W-:Y:S01]  /*1ca20*/  MOV R13, R25 ;  /* 0x00000019000d7202 */ /* 0x000fe20000000f00 */
[----:B------:R-:W-:Y:S02]  /*1ca30*/  IMAD.MOV.U32 R12, RZ, RZ, 0x3 ;  /* 0x00000003ff0c7424 */ /* 0x000fe400078e00ff */
[----:B------:R-:W-:-:S07]  /*1ca40*/  IMAD.MOV.U32 R2, RZ, RZ, R14 ;  /* 0x000000ffff027224 */ /* 0x000fce00078e000e */
[----:B------:R-:W-:Y:S05]  /*1ca50*/  WARPSYNC.COLLECTIVE R15, `(.L_x_756) ;  /* 0x000000000f087348 */ /* 0x000fea0003c00000 */
[----:B------:R0:W1:Y:S02]  /*1ca60*/  SHFL.IDX P6, R14, R13, R12, R11 ;  /* 0x0000000c0d0e7389 */ /* 0x00006400000c000b */
[----:B01----:R-:W-:Y:S01]  /*1ca70*/  ENDCOLLECTIVE ;  /* 0x000000000000791b */ /* 0x003fe20003800000 */
.L_x_756:
        /* <DEDUP_REMOVED lines=13> */
.L_x_757:
        /* <DEDUP_REMOVED lines=8> */
.L_x_630:
[----:B-1----:R1:W2:Y:S02]  /*1cbd0*/  SYNCS.PHASECHK.TRANS64.TRYWAIT P0, [R0+URZ+0x2d860], R3 ;  /* 0x02d86003000075a7 */ /* 0x0022a4000800017f */
[----:B--2---:R-:W-:Y:S05]  /*1cbe0*/  @!P0 NANOSLEEP.SYNCS 0x989680 ;  /* 0x009896800000895d */ /* 0x004fea0003900000 */
[----:B------:R-:W2:Y:S02]  /*1cbf0*/  @!P0 SYNCS.PHASECHK.TRANS64 P0, [R0+URZ+0x2d860], R3 ;  /* 0x02d86003000085a7 */ /* 0x000ea4000800007f */
[----:B--2---:R-:W-:Y:S05]  /*1cc00*/  @!P0 BRA `(.L_x_630) ;  /* 0xfffffffc00f08947 */ /* 0x004fea000383ffff */
[----:B------:R-:W-:Y:S05]  /*1cc10*/  BRA `(.L_x_759) ;  /* 0xffffffc000687947 */ /* 0x000fea000383ffff */
.L_x_631:
[----:B------:R-:W-:Y:S01]  /*1cc20*/  BSSY B0, `(.L_x_760) ;  /* 0x0000008000007945 */ /* 0x000fe20003800000 */
[----:B------:R-:W-:Y:S02]  /*1cc30*/  IMAD.MOV.U32 R13, RZ, RZ, R25 ;  /* 0x000000ffff0d7224 */ /* 0x000fe400078e0019 */
[----:B------:R-:W-:Y:S02]  /*1cc40*/  IMAD.MOV.U32 R12, RZ, RZ, RZ ;  /* 0x000000ffff0c7224 */ /* 0x000fe400078e00ff */
[----:B------:R-:W-:Y:S02]  /*1cc50*/  IMAD.MOV.U32 R11, RZ, RZ, 0x1c1f ;  /* 0x00001c1fff0b7424 */ /* 0x000fe400078e00ff */
[----:B------:R-:W-:-:S07]  /*1cc60*/  IMAD.MOV.U32 R15, RZ, RZ, -0x1 ;  /* 0xffffffffff0f7424 */ /* 0x000fce00078e00ff */
[----:B01---5:R-:W-:Y:S05]  /*1cc70*/  WARPSYNC.COLLECTIVE R15, `(.L_x_761) ;  /* 0x000000000f087348 */ /* 0x023fea0003c00000 */
[----:B------:R2:W3:Y:S02]  /*1cc80*/  SHFL.IDX P6, R14, R13, R12, R11 ;  /* 0x0000000c0d0e7389 */ /* 0x0004e400000c000b */
[----:B0123-5:R-:W-:Y:S01]  /*1cc90*/  ENDCOLLECTIVE ;  /* 0x000000000000791b */ /* 0x02ffe20003800000 */
.L_x_761:
[----:B------:R-:W-:Y:S05]  /*1cca0*/  BSYNC B0 ;  /* 0x0000000000007941 */ /* 0x000fea0003800000 */
.L_x_760:
[----:B------:R-:W0:Y:S01]  /*1ccb0*/  S2R R2, SR_TID.X ;  /* 0x0000000000027919 */ /* 0x000e220000002100 */
[----:B------:R-:W-:Y:S02]  /*1ccc0*/  IMAD.MOV.U32 R13, RZ, RZ, R24 ;  /* 0x000000ffff0d7224 */ /* 0x000fe400078e0018 */
[----:B------:R-:W-:Y:S02]  /*1ccd0*/  IMAD.MOV.U32 R12, RZ, RZ, RZ ;  /* 0x000000ffff0c7224 */ /* 0x000fe400078e00ff */
[----:B------:R-:W-:Y:S02]  /*1cce0*/  IMAD.MOV.U32 R11, RZ, RZ, 0x1c1f ;  /* 0x00001c1fff0b7424 */ /* 0x000fe400078e00ff */
[----:B------:R-:W-:Y:S02]  /*1ccf0*/  IMAD.MOV.U32 R15, RZ, RZ, -0x1 ;  /* 0xffffffffff0f7424 */ /* 0x000fe400078e00ff */
[----:B------:R-:W-:Y:S02]  /*1cd00*/  IMAD.MOV.U32 R3, RZ, RZ, R14 ;  /* 0x000000ffff037224 */ /* 0x000fe400078e000e */
[----:B------:R-:W-:-:S07]  /*1cd10*/  IMAD R4, R4, 0x2, R22 ;  /* 0x0000000204047824 */ /* 0x000fce00078e0216 */
[----:B0-----:R-:W-:Y:S05]  /*1cd20*/  WARPSYNC.COLLECTIVE R15, `(.L_x_762) ;  /* 0x000000000f087348 */ /* 0x001fea0003c00000 */
[----:B------:R1:W2:Y:S02]  /*1cd30*/  SHFL.IDX P6, R14, R13, R12, R11 ;  /* 0x0000000c0d0e7389 */ /* 0x0002a400000c000b */
[----:B012---:R-:W-:Y:S01]  /*1cd40*/  ENDCOLLECTIVE ;  /* 0x000000000000791b */ /* 0x007fe20003800000 */
.L_x_762:
        /* <DEDUP_REMOVED lines=11> */
[----:B------:R-:W-:Y:S01]  /*1ce00*/  ISETP.GE.AND P1, PT, R8, UR4, PT ;  /* 0x0000000408007c0c */ /* 0x000fe2000bf26270 */
[----:B------:R-:W-:Y:S01]  /*1ce10*/  IMAD.X R3, RZ, RZ, R3, P0 ;  /* 0x000000ffff037224 */ /* 0x000fe200000e0603 */
[----:B------:R-:W-:-:S13]  /*1ce20*/  ISETP.GE.AND P0, PT, R7, UR4, PT ;  /* 0x0000000407007c0c */ /* 0x000fda000bf06270 */
[----:B------:R-:W-:Y:S05]  /*1ce30*/  WARPSYNC.COLLECTIVE R15, `(.L_x_763) ;  /* 0x000000000f087348 */ /* 0x000fea0003c00000 */
[----:B------:R0:W1:Y:S02]  /*1ce40*/  SHFL.IDX P6, R14, R13, R12, R11 ;  /* 0x0000000c0d0e7389 */ /* 0x00006400000c000b */
[----:B01----:R-:W-:Y:S01]  /*1ce50*/  ENDCOLLECTIVE ;  /* 0x000000000000791b */ /* 0x003fe20003800000 */
.L_x_763:
        /* <DEDUP_REMOVED lines=9> */
[----:B------:R-:W-:Y:S01]  /*1cef0*/  ISETP.LT.OR P3, PT, R6, 0x21, P2 ;  /* 0x000000210600780c */ /* 0x000fe20001761670 */
[----:B0-----:R-:W-:-:S12]  /*1cf00*/  IMAD.MOV.U32 R3, RZ, RZ, R14 ;  /* 0x000000ffff037224 */ /* 0x001fd800078e000e */
[----:B------:R-:W-:Y:S05]  /*1cf10*/  WARPSYNC.COLLECTIVE R15, `(.L_x_764) ;  /* 0x000000000f087348 */ /* 0x000fea0003c00000 */
[----:B------:R0:W1:Y:S02]  /*1cf20*/  SHFL.IDX P6, R14, R13, R12, R11 ;  /* 0x0000000c0d0e7389 */ /* 0x00006400000c000b */
[----:B01----:R-:W-:Y:S01]  /*1cf30*/  ENDCOLLECTIVE ;  /* 0x000000000000791b */ /* 0x003fe20003800000 */
.L_x_764:
[----:B------:R-:W-:Y:S02]  /*1cf40*/  IMAD.MOV.U32 R13, RZ, RZ, R25 ;  /* 0x000000ffff0d7224 */ /* 0x000fe400078e0019 */
[----:B------:R-:W-:Y:S01]  /*1cf50*/  IMAD.MOV.U32 R12, RZ, RZ, 0x2 ;  /* 0x00000002ff0c7424 */ /* 0x000fe200078e00ff */
[----:B------:R-:W-:-:S13]  /*1cf60*/  IADD3 R2, P4, R14, R5, RZ ;  /* 0x000000050e027210 */ /* 0x000fda0007f9e0ff */
[----:B------:R-:W-:Y:S05]  /*1cf70*/  WARPSYNC.COLLECTIVE R15, `(.L_x_765) ;  /* 0x000000000f087348 */ /* 0x000fea0003c00000 */
[----:B------:R0:W1:Y:S02]  /*1cf80*/  SHFL.IDX P6, R14, R13, R12, R11 ;  /* 0x0000000c0d0e7389 */ /* 0x00006400000c000b */
[----:B01----:R-:W-:Y:S01]  /*1cf90*/  ENDCOLLECTIVE ;  /* 0x000000000000791b */ /* 0x003fe20003800000 */
.L_x_765:
        /* <DEDUP_REMOVED lines=10> */
[----:B------:R-:W-:Y:S02]  /*1d040*/  ISETP.LT.OR P3, PT, R6, 0x41, P2 ;  /* 0x000000410600780c */ /* 0x000fe40001761670 */
[----:B0-----:R-:W-:-:S11]  /*1d050*/  MOV R3, R14 ;  /* 0x0000000e00037202 */ /* 0x001fd60000000f00 */
[----:B------:R-:W-:Y:S05]  /*1d060*/  WARPSYNC.COLLECTIVE R15, `(.L_x_766) ;  /* 0x000000000f087348 */ /* 0x000fea0003c00000 */
[----:B------:R0:W1:Y:S02]  /*1d070*/  SHFL.IDX P6, R14, R13, R12, R11 ;  /* 0x0000000c0d0e7389 */ /* 0x00006400000c000b */
[----:B01----:R-:W-:Y:S01]  /*1d080*/  ENDCOLLECTIVE ;  /* 0x000000000000791b */ /* 0x003fe20003800000 */
.L_x_766:
[----:B------:R-:W-:Y:S02]  /*1d090*/  IMAD.MOV.U32 R13, RZ, RZ, R25 ;  /* 0x000000ffff0d7224 */ /* 0x000fe400078e0019 */
[----:B------:R-:W-:Y:S01]  /*1d0a0*/  IMAD.MOV.U32 R12, RZ, RZ, 0x3 ;  /* 0x00000003ff0c7424 */ /* 0x000fe200078e00ff */
[----:B------:R-:W-:-:S13]  /*1d0b0*/  IADD3 R2, P4, R14, R5, RZ ;  /* 0x000000050e027210 */ /* 0x000fda0007f9e0ff */
[----:B------:R-:W-:Y:S05]  /*1d0c0*/  WARPSYNC.COLLECTIVE R15, `(.L_x_767) ;  /* 0x000000000f087348 */ /* 0x000fea0003c00000 */
[----:B------:R0:W1:Y:S02]  /*1d0d0*/  SHFL.IDX P6, R14, R13, R12, R11 ;  /* 0x0000000c0d0e7389 */ /* 0x00006400000c000b */
[----:B01----:R-:W-:Y:S01]  /*1d0e0*/  ENDCOLLECTIVE ;  /* 0x000000000000791b */ /* 0x003fe20003800000 */
.L_x_767:
        /* <DEDUP_REMOVED lines=14> */
.L_x_768:
[----:B------:R-:W-:Y:S05]  /*1d1d0*/  BRA `(.L_x_769) ;  /* 0xffffffbc00c87947 */ /* 0x000fea000383ffff */
.L_x_636:
        /* <DEDUP_REMOVED lines=8> */
.L_x_771:
[----:B------:R-:W-:Y:S05]  /*1d260*/  BSYNC B0 ;  /* 0x0000000000007941 */ /* 0x000fea0003800000 */
.L_x_770:
[----:B------:R-:W-:Y:S02]  /*1d270*/  IMAD.MOV.U32 R13, RZ, RZ, R16 ;  /* 0x000000ffff0d7224 */ /* 0x000fe400078e0010 */
[----:B------:R-:W-:Y:S02]  /*1d280*/  IMAD.MOV.U32 R12, RZ, RZ, 0x1 ;  /* 0x00000001ff0c7424 */ /* 0x000fe400078e00ff */
[----:B------:R-:W-:Y:S02]  /*1d290*/  IMAD.MOV.U32 R11, RZ, RZ, 0x1f ;  /* 0x0000001fff0b7424 */ /* 0x000fe400078e00ff */
[----:B------:R-:W-:Y:S02]  /*1d2a0*/  IMAD.MOV.U32 R15, RZ, RZ, -0x1 ;  /* 0xffffffffff0f7424 */ /* 0x000fe400078e00ff */
[----:B------:R-:W-:Y:S02]  /*1d2b0*/  IMAD.IADD R5, R19, 0x1, R8 ;  /* 0x0000000113057824 */ /* 0x000fe400078e0208 */
[----:B------:R-:W-:-:S07]  /*1d2c0*/  IMAD.MOV.U32 R0, RZ, RZ, R14 ;  /* 0x000000ffff007224 */ /* 0x000fce00078e000e */
[----:B------:R-:W-:Y:S05]  /*1d2d0*/  WARPSYNC.COLLECTIVE R15, `(.L_x_772) ;  /* 0x000000000f087348 */ /* 0x000fea0003c00000 */
[----:B------:R0:W1:Y:S02]  /*1d2e0*/  SHFL.IDX P6, R14, R13, R12, R11 ;  /* 0x0000000c0d0e7389 */ /* 0x00006400000c000b */
[----:B01----:R-:W-:Y:S01]  /*1d2f0*/  ENDCOLLECTIVE ;  /* 0x000000000000791b */ /* 0x003fe20003800000 */
.L_x_772:
        /* <DEDUP_REMOVED lines=11> */
[----:B0-----:R-:W-:Y:S02]  /*1d3b0*/  IMAD.MOV.U32 R2, RZ, RZ, RZ ;  /* 0x000000ffff027224 */ /* 0x001fe400078e00ff */
[----:B--2---:R-:W-:Y:S01]  /*1d3c0*/  @!P1 IMAD.MOV.U32 R2, RZ, RZ, R3 ;  /* 0x000000ffff029224 */ /* 0x004fe200078e0003 */
[----:B------:R-:W-:-:S03]  /*1d3d0*/  ISETP.NE.AND P1, PT, R8, RZ, PT ;  /* 0x000000ff0800720c */ /* 0x000fc60003f25270 */
[----:B------:R-:W-:-:S10]  /*1d3e0*/  IMAD.MOV.U32 R13, RZ, RZ, R2 ;  /* 0x000000ffff0d7224 */ /* 0x000fd400078e0002 */
[----:B------:R-:W-:Y:S05]  /*1d3f0*/  WARPSYNC.COLLECTIVE R15, `(.L_x_773) ;  /* 0x000000000f087348 */ /* 0x000fea0003c00000 */
[----:B------:R0:W1:Y:S02]  /*1d400*/  SHFL.UP P6, R14, R13, R12, R11 ;  /* 0x0400000c0d0e7389 */ /* 0x00006400000c000b */
[----:B01----:R-:W-:Y:S01]  /*1d410*/  ENDCOLLECTIVE ;  /* 0x000000000000791b */ /* 0x003fe20003800000 */
.L_x_773:
[----:B------:R-:W-:Y:S01]  /*1d420*/  IMAD.MOV.U32 R12, RZ, RZ, 0x2 ;  /* 0x00000002ff0c7424 */ /* 0x000fe200078e00ff */
[----:B------:R-:W-:-:S05]  /*1d430*/  SEL R5, R14, RZ, P1 ;  /* 0x000000ff0e057207 */ /* 0x000fca0000800000 */
[----:B------:R-:W-:-:S04]  /*1d440*/  IMAD.IADD R5, R2, 0x1, R5 ;  /* 0x0000000102057824 */ /* 0x000fc800078e0205 */
[----:B------:R-:W-:-:S07]  /*1d450*/  IMAD.MOV.U32 R13, RZ, RZ, R5 ;  /* 0x000000ffff0d7224 */ /* 0x000fce00078e0005 */
[----:B------:R-:W-:Y:S05]  /*1d460*/  WARPSYNC.COLLECTIVE R15, `(.L_x_774) ;  /* 0x000000000f087348 */ /* 0x000fea0003c00000 */
[----:B------:R0:W1:Y:S02]  /*1d470*/  SHFL.UP P6, R14, R13, R12, R11 ;  /* 0x0400000c0d0e7389 */ /* 0x00006400000c000b */
[----:B01----:R-:W-:Y:S01]  /*1d480*/  ENDCOLLECTIVE ;  /* 0x000000000000791b */ /* 0x003fe20003800000 */
.L_x_774:
[----:B------:R-:W-:Y:S01]  /*1d490*/  IMAD.MOV.U32 R12, RZ, RZ, 0x4 ;  /* 0x00000004ff0c7424 */ /* 0x000fe200078e00ff */
[----:B------:R-:W-:-:S04]  /*1d4a0*/  SEL R6, R14, RZ, P2 ;  /* 0x000000ff0e067207 */ /* 0x000fc80001000000 */
[----:B------:R-:W-:-:S05]  /*1d4b0*/  IADD3 R6, R5, R6, RZ ;  /* 0x0000000605067210 */ /* 0x000fca0007ffe0ff */
[----:B------:R-:W-:-:S07]  /*1d4c0*/  IMAD.MOV.U32 R13, RZ, RZ, R6 ;  /* 0x000000ffff0d7224 */ /* 0x000fce00078e0006 */
[----:B------:R-:W-:Y:S05]  /*1d4d0*/  WARPSYNC.COLLECTIVE R15, `(.L_x_775) ;  /* 0x000000000f087348 */ /* 0x000fea0003c00000 */
[----:B------:R0:W1:Y:S02]  /*1d4e0*/  SHFL.UP P6, R14, R13, R12, R11 ;  /* 0x0400000c0d0e7389 */ /* 0x00006400000c000b */
[----:B01----:R-:W-:Y:S01]  /*1d4f0*/  ENDCOLLECTIVE ;  /* 0x000000000000791b */ /* 0x003fe20003800000 */
.L_x_775:
[----:B------:R-:W-:Y:S01]  /*1d500*/  IMAD.MOV.U32 R12, RZ, RZ, 0x8 ;  /* 0x00000008ff0c7424 */ /* 0x000fe200078e00ff */
[----:B------:R-:W-:-:S05]  /*1d510*/  SEL R7, R14, RZ, P3 ;  /* 0x000000ff0e077207 */ /* 0x000fca0001800000 */
[----:B------:R-:W-:-:S04]  /*1d520*/  IMAD.IADD R7, R6, 0x1, R7 ;  /* 0x0000000106077824 */ /* 0x000fc800078e0207 */
[----:B------:R-:W-:-:S07]  /*1d530*/  IMAD.MOV.U32 R13, RZ, RZ, R7 ;  /* 0x000000ffff0d7224 */ /* 0x000fce00078e0007 */
[----:B------:R-:W-:Y:S05]  /*1d540*/  WARPSYNC.COLLECTIVE R15, `(.L_x_776) ;  /* 0x000000000f087348 */ /* 0x000fea0003c00000 */
[----:B------:R0:W1:Y:S02]  /*1d550*/  SHFL.UP P6, R14, R13, R12, R11 ;  /* 0x0400000c0d0e7389 */ /* 0x00006400000c000b */
[----:B01----:R-:W-:Y:S01]  /*1d560*/  ENDCOLLECTIVE ;  /* 0x000000000000791b */ /* 0x003fe20003800000 */
.L_x_776:
[----:B------:R-:W-:Y:S01]  /*1d570*/  IMAD.MOV.U32 R12, RZ, RZ, 0x10 ;  /* 0x00000010ff0c7424 */ /* 0x000fe200078e00ff */
[----:B------:R-:W-:-:S05]  /*1d580*/  SEL R14, R14, RZ, P4 ;  /* 0x000000ff0e0e7207 */ /* 0x000fca0002000000 */
[----:B------:R-:W-:-:S04]  /*1d590*/  IMAD.IADD R5, R7, 0x1, R14 ;  /* 0x0000000107057824 */ /* 0x000fc800078e020e */
[----:B------:R-:W-:-:S07]  /*1d5a0*/  IMAD.MOV.U32 R13, RZ, RZ, R5 ;  /* 0x000000ffff0d7224 */ /* 0x000fce00078e0005 */
[----:B------:R-:W-:Y:S05]  /*1d5b0*/  WARPSYNC.COLLECTIVE R15, `(.L_x_777) ;  /* 0x000000000f087348 */ /* 0x000fea0003c00000 */
[----:B------:R0:W1:Y:S02]  /*1d5c0*/  SHFL.UP P6, R14, R13, R12, R11 ;  /* 0x0400000c0d0e7389 */ /* 0x00006400000c000b */
[----:B01----:R-:W-:Y:S01]  /*1d5d0*/  ENDCOLLECTIVE ;  /* 0x000000000000791b */ /* 0x003fe20003800000 */
.L_x_777:
[----:B------:R-:W-:Y:S02]  /*1d5e0*/  IMAD.MOV.U32 R12, RZ, RZ, 0x1f ;  /* 0x0000001fff0c7424 */ /* 0x000fe400078e00ff */
[----:B------:R-:W-:Y:S01]  /*1d5f0*/  IMAD.MOV.U32 R11, RZ, RZ, 0x1f ;  /* 0x0000001fff0b7424 */ /* 0x000fe200078e00ff */
[----:B------:R-:W-:-:S05]  /*1d600*/  SEL R14, R14, RZ, P5 ;  /* 0x000000ff0e0e7207 */ /* 0x000fca0002800000 */
[----:B------:R-:W-:-:S04]  /*1d610*/  IMAD.IADD R3, R5, 0x1, R14 ;  /* 0x0000000105037824 */ /* 0x000fc800078e020e */
[----:B------:R-:W-:-:S07]  /*1d620*/  IMAD.MOV.U32 R13, RZ, RZ, R3 ;  /* 0x000000ffff0d7224 */ /* 0x000fce00078e0003 */
[----:B------:R-:W-:Y:S05]  /*1d630*/  WARPSYNC.COLLECTIVE R15, `(.L_x_778) ;  /* 0x000000000f087348 */ /* 0x000fea0003c00000 */
[----:B------:R0:W1:Y:S02]  /*1d640*/  SHFL.IDX P6, R14, R13, R12, R11 ;  /* 0x0000000c0d0e7389 */ /* 0x00006400000c000b */
[----:B01----:R-:W-:Y:S01]  /*1d650*/  ENDCOLLECTIVE ;  /* 0x000000000000791b */ /* 0x003fe20003800000 */
.L_x_778:
[----:B------:R-:W-:Y:S05]  /*1d660*/  BRA `(.L_x_779) ;  /* 0xffffffbc00e47947 */ /* 0x000fea000383ffff */
.L_x_641:
[----:B------:R-:W-:Y:S01]  /*1d670*/  BSSY B0, `(.L_x_780) ;  /* 0x0000008000007945 */ /* 0x000fe20003800000 */
[----:B-----5:R-:W-:Y:S02]  /*1d680*/  IMAD.MOV.U32 R13, RZ, RZ, R2 ;  /* 0x000000ffff0d7224 */ /* 0x020fe400078e0002 */
[----:B------:R-:W-:Y:S02]  /*1d690*/  IMAD.MOV.U32 R12, RZ, RZ, 0x1 ;  /* 0x00000001ff0c7424 */ /* 0x000fe400078e00ff */
[----:B------:R-:W-:Y:S02]  /*1d6a0*/  IMAD.MOV.U32 R11, RZ, RZ, RZ ;  /* 0x000000ffff0b7224 */ /* 0x000fe400078e00ff */
[----:B------:R-:W-:-:S07]  /*1d6b0*/  IMAD.MOV.U32 R15, RZ, RZ, -0x1 ;  /* 0xffffffffff0f7424 */ /* 0x000fce00078e00ff */
[----:B01----:R-:W-:Y:S05]  /*1d6c0*/  WARPSYNC.COLLECTIVE R15, `(.L_x_781) ;  /* 0x000000000f087348 */ /* 0x003fea0003c00000 */
[----:B------:R2:W3:Y:S02]  /*1d6d0*/  SHFL.UP P6, R14, R13, R12, R11 ;  /* 0x0400000c0d0e7389 */ /* 0x0004e400000c000b */
[----:B0123--:R-:W-:Y:S01]  /*1d6e0*/  ENDCOLLECTIVE ;  /* 0x000000000000791b */ /* 0x00ffe20003800000 */
.L_x_781:
[----:B------:R-:W-:Y:S05]  /*1d6f0*/  BSYNC B0 ;  /* 0x0000000000007941 */ /* 0x000fea0003800000 */
.L_x_780:
[----:B------:R-:W-:Y:S01]  /*1d700*/  SEL R13, R14, RZ, P1 ;  /* 0x000000ff0e0d7207 */ /* 0x000fe20000800000 */
[----:B------:R-:W-:Y:S02]  /*1d710*/  IMAD.MOV.U32 R12, RZ, RZ, 0x2 ;  /* 0x00000002ff0c7424 */ /* 0x000fe400078e00ff */
[----:B------:R-:W-:Y:S02]  /*1d720*/  IMAD.MOV.U32 R11, RZ, RZ, RZ ;  /* 0x000000ffff0b7224 */ /* 0x000fe400078e00ff */
[----:B------:R-:W-:Y:S02]  /*1d730*/  IMAD.IADD R13, R2, 0x1, R13 ;  /* 0x00000001020d7824 */ /* 0x000fe400078e020d */
[----:B------:R-:W-:-:S07]  /*1d740*/  IMAD.MOV.U32 R15, RZ, RZ, -0x1 ;  /* 0xffffffffff0f7424 */ /* 0x000fce00078e00ff */
[----:B------:R-:W-:Y:S05]  /*1d750*/  WARPSYNC.COLLECTIVE R15, `(.L_x_782) ;  /* 0x000000000f087348 */ /* 0x000fea0003c00000 */
[----:B------:R0:W1:Y:S02]  /*1d760*/  SHFL.UP P6, R14, R13, R12, R11 ;  /* 0x0400000c0d0e7389 */ /* 0x00006400000c000b */
[----:B01----:R-:W-:Y:S01]  /*1d770*/  ENDCOLLECTIVE ;  /* 0x000000000000791b */ /* 0x003fe20003800000 */
.L_x_782:
[----:B------:R-:W-:Y:S01]  /*1d780*/  IMAD.MOV.U32 R12, RZ, RZ, 0x4 ;  /* 0x00000004ff0c7424 */ /* 0x000fe200078e00ff */
[----:B------:R-:W-:-:S05]  /*1d790*/  SEL R14, R14, RZ, P2 ;  /* 0x000000ff0e0e7207 */ /* 0x000fca0001000000 */
[----:B------:R-:W-:-:S04]  /*1d7a0*/  IMAD.IADD R3, R13, 0x1, R14 ;  /* 0x000000010d037824 */ /* 0x000fc800078e020e */
[----:B------:R-:W-:-:S07]  /*1d7b0*/  IMAD.MOV.U32 R13, RZ, RZ, R3 ;  /* 0x000000ffff0d7224 */ /* 0x000fce00078e0003 */
[----:B------:R-:W-:Y:S05]  /*1d7c0*/  WARPSYNC.COLLECTIVE R15, `(.L_x_783) ;  /* 0x000000000f087348 */ /* 0x000fea0003c00000 */
[----:B------:R0:W1:Y:S02]  /*1d7d0*/  SHFL.UP P6, R14, R13, R12, R11 ;  /* 0x0400000c0d0e7389 */ /* 0x00006400000c000b */
[----:B01----:R-:W-:Y:S01]  /*1d7e0*/  ENDCOLLECTIVE ;  /* 0x000000000000791b */ /* 0x003fe20003800000 */
.L_x_783:
[----:B------:R-:W-:Y:S01]  /*1d7f0*/  IMAD.MOV.U32 R12, RZ, RZ, 0x8 ;  /* 0x00000008ff0c7424 */ /* 0x000fe200078e00ff */
[----:B------:R-:W-:-:S05]  /*1d800*/  SEL R14, R14, RZ, P3 ;  /* 0x000000ff0e0e7207 */ /* 0x000fca0001800000 */
[----:B------:R-:W-:-:S05]  /*1d810*/  IMAD.IADD R5, R3, 0x1, R14 ;  /* 0x0000000103057824 */ /* 0x000fca00078e020e */
[----:B------:R-:W-:-:S07]  /*1d820*/  MOV R13, R5 ;  /* 0x00000005000d7202 */ /* 0x000fce0000000f00 */
[----:B------:R-:W-:Y:S05]  /*1d830*/  WARPSYNC.COLLECTIVE R15, `(.L_x_784) ;  /* 0x000000000f087348 */ /* 0x000fea0003c00000 */
[----:B------:R0:W1:Y:S02]  /*1d840*/  SHFL.UP P6, R14, R13, R12, R11 ;  /* 0x0400000c0d0e7389 */ /* 0x00006400000c000b */
[----:B01----:R-:W-:Y:S01]  /*1d850*/  ENDCOLLECTIVE ;  /* 0x000000000000791b */ /* 0x003fe20003800000 */
.L_x_784:
[----:B------:R-:W-:Y:S01]  /*1d860*/  IMAD.MOV.U32 R12, RZ, RZ, 0x10 ;  /* 0x00000010ff0c7424 */ /* 0x000fe200078e00ff */
[----:B------:R-:W-:-:S05]  /*1d870*/  SEL R6, R14, RZ, P4 ;  /* 0x000000ff0e067207 */ /* 0x000fca0002000000 */
[----:B------:R-:W-:-:S04]  /*1d880*/  IMAD.IADD R6, R5, 0x1, R6 ;  /* 0x0000000105067824 */ /* 0x000fc800078e0206 */
[----:B------:R-:W-:-:S07]  /*1d890*/  IMAD.MOV.U32 R13, RZ, RZ, R6 ;  /* 0x000000ffff0d7224 */ /* 0x000fce00078e0006 */
[----:B------:R-:W-:Y:S05]  /*1d8a0*/  WARPSYNC.COLLECTIVE R15, `(.L_x_785) ;  /* 0x000000000f087348 */ /* 0x000fea0003c00000 */
[----:B------:R0:W1:Y:S02]  /*1d8b0*/  SHFL.UP P6, R14, R13, R12, R11 ;  /* 0x0400000c0d0e7389 */ /* 0x00006400000c000b */
[----:B01----:R-:W-:Y:S01]  /*1d8c0*/  ENDCOLLECTIVE ;  /* 0x000000000000791b */ /* 0x003fe20003800000 */
.L_x_785:
        /* <DEDUP_REMOVED lines=8> */
.L_x_786:
[----:B------:R-:W-:Y:S05]  /*1d950*/  BRA `(.L_x_787) ;  /* 0xffffffbc00c47947 */ /* 0x000fea000383ffff */
.L_x_643:
[----:B------:R-:W-:Y:S01]  /*1d960*/  BSSY B0, `(.L_x_788) ;  /* 0x0000006000007945 */ /* 0x000fe20003800000 */
[----:B------:R-:W-:Y:S01]  /*1d970*/  PLOP3.LUT P6, PT, P6, PT, PT, 0x8, 0x0 ;  /* 0x000000000000781c */ /* 0x000fe200037ce170 */
[----:B------:R-:W-:-:S12]  /*1d980*/  IMAD.MOV.U32 R15, RZ, RZ, -0x1 ;  /* 0xffffffffff0f7424 */ /* 0x000fd800078e00ff */
[----:B0----5:R-:W-:Y:S05]  /*1d990*/  WARPSYNC.COLLECTIVE R15, `(.L_x_789) ;  /* 0x000000000f087348 */ /* 0x021fea0003c00000 */
[----:B------:R-:W-:Y:S01]  /*1d9a0*/  VOTE.ANY R14, PT, P6 ;  /* 0x00000000000e7806 */ /* 0x000fe200030e0100 */
[----:B0----5:R-:W-:Y:S06]  /*1d9b0*/  ENDCOLLECTIVE ;  /* 0x000000000000791b */ /* 0x021fec0003800000 */
.L_x_789:
[----:B------:R-:W-:Y:S05]  /*1d9c0*/  BSYNC B0 ;  /* 0x0000000000007941 */ /* 0x000fea0003800000 */
.L_x_788:
[----:B------:R-:W-:Y:S02]  /*1d9d0*/  IMAD.MOV.U32 R6, RZ, RZ, R14 ;  /* 0x000000ffff067224 */ /* 0x000fe400078e000e */
[----:B------:R-:W-:Y:S02]  /*1d9e0*/  IMAD.MOV.U32 R13, RZ, RZ, R2 ;  /* 0x000000ffff0d7224 */ /* 0x000fe400078e0002 */
[----:B------:R-:W0:Y:S01]  /*1d9f0*/  POPC R4, R6 ;  /* 0x0000000600047309 */ /* 0x000e220000000000 */
[----:B------:R-:W-:Y:S02]  /*1da00*/  IMAD.MOV.U32 R11, RZ, RZ, 0x1f ;  /* 0x0000001fff0b7424 */ /* 0x000fe400078e00ff */
[----:B------:R-:W-:Y:S02]  /*1da10*/  IMAD.MOV.U32 R15, RZ, RZ, -0x1 ;  /* 0xffffffffff0f7424 */ /* 0x000fe400078e00ff */
[----:B0-----:R-:W-:-:S07]  /*1da20*/  IMAD.MOV.U32 R12, RZ, RZ, R4 ;  /* 0x000000ffff0c7224 */ /* 0x001fce00078e0004 */
[----:B------:R-:W-:Y:S05]  /*1da30*/  WARPSYNC.COLLECTIVE R15, `(.L_x_790) ;  /* 0x000000000f087348 */ /* 0x000fea0003c00000 */
[----:B------:R0:W1:Y:S02]  /*1da40*/  SHFL.IDX P6, R14, R13, R12, R11 ;  /* 0x0000000c0d0e7389 */ /* 0x00006400000c000b */
[----:B01----:R-:W-:Y:S01]  /*1da50*/  ENDCOLLECTIVE ;  /* 0x000000000000791b */ /* 0x003fe20003800000 */
.L_x_790:
[----:B------:R-:W-:Y:S01]  /*1da60*/  IMAD.MOV.U32 R17, RZ, RZ, R14 ;  /* 0x000000ffff117224 */ /* 0x000fe200078e000e */
[----:B------:R-:W-:Y:S06]  /*1da70*/  BRA `(.L_x_791) ;  /* 0xffffffbc00b47947 */ /* 0x000fec000383ffff */
.L_x_645:
[----:B------:R-:W-:Y:S01]  /*1da80*/  BSSY B0, `(.L_x_792) ;  /* 0x0000007000007945 */ /* 0x000fe20003800000 */
[----:B------:R-:W-:Y:S02]  /*1da90*/  IMAD.MOV.U32 R13, RZ, RZ, R3 ;  /* 0x000000ffff0d7224 */ /* 0x000fe400078e0003 */
[----:B------:R-:W-:Y:S02]  /*1daa0*/  IMAD.MOV.U32 R11, RZ, RZ, 0x1f ;  /* 0x0000001fff0b7424 */ /* 0x000fe400078e00ff */
[----:B------:R-:W-:-:S07]  /*1dab0*/  IMAD.MOV.U32 R15, RZ, RZ, -0x1 ;  /* 0xffffffffff0f7424 */ /* 0x000fce00078e00ff */
[----:B012---:R-:W-:Y:S05]  /*1dac0*/  WARPSYNC.COLLECTIVE R15, `(.L_x_793) ;  /* 0x000000000f087348 */ /* 0x007fea0003c00000 */
[----:B------:R3:W4:Y:S02]  /*1dad0*/  SHFL.IDX P6, R14, R13, R12, R11 ;  /* 0x0000000c0d0e7389 */ /* 0x00072400000c000b */
[----:B01234-:R-:W-:Y:S01]  /*1dae0*/  ENDCOLLECTIVE ;  /* 0x000000000000791b */ /* 0x01ffe20003800000 */
.L_x_793:
[----:B------:R-:W-:Y:S05]  /*1daf0*/  BSYNC B0 ;  /* 0x0000000000007941 */ /* 0x000fea0003800000 */
.L_x_792:
[----:B------:R-:W-:Y:S05]  /*1db00*/  BRA `(.L_x_644) ;  /* 0xffffffbc00ac7947 */ /* 0x000fea000383ffff */
.L_x_649:
[----:B0-----:R0:W3:Y:S02]  /*1db10*/  SYNCS.PHASECHK.TRANS64.TRYWAIT P0, [R5+URZ+0x2d820], R0 ;  /* 0x02d82000050075a7 */ /* 0x0010e4000800017f */
[----:B---3--:R-:W-:Y:S05]  /*1db20*/  @!P0 NANOSLEEP.SYNCS 0x989680 ;  /* 0x009896800000895d */ /* 0x008fea0003900000 */
[----:B------:R-:W3:Y:S02]  /*1db30*/  @!P0 SYNCS.PHASECHK.TRANS64 P0, [R5+URZ+0x2d820], R0 ;  /* 0x02d82000050085a7 */ /* 0x000ee4000800007f */
[----:B---3--:R-:W-:Y:S05]  /*1db40*/  @!P0 BRA `(.L_x_649) ;  /* 0xfffffffc00f08947 */ /* 0x008fea000383ffff */
[----:B------:R-:W-:Y:S05]  /*1db50*/  BRA `(.L_x_794) ;  /* 0xffffffc000987947 */ /* 0x000fea000383ffff */
.L_x_650:
[----:B------:R-:W3:Y:S01]  /*1db60*/  S2R R2, SR_TID.X ;  /* 0x0000000000027919 */ /* 0x000ee20000002100 */
[----:B------:R-:W-:Y:S01]  /*1db70*/  BSSY B0, `(.L_x_795) ;  /* 0x000000a000007945 */ /* 0x000fe20003800000 */
[----:B------:R-:W-:Y:S02]  /*1db80*/  IMAD.MOV.U32 R12, RZ, RZ, RZ ;  /* 0x000000ffff0c7224 */ /* 0x000fe400078e00ff */
[----:B------:R-:W-:Y:S02]  /*1db90*/  IMAD.MOV.U32 R11, RZ, RZ, 0x1f ;  /* 0x0000001fff0b7424 */ /* 0x000fe400078e00ff */
[----:B------:R-:W-:Y:S01]  /*1dba0*/  IMAD.MOV.U32 R15, RZ, RZ, -0x1 ;  /* 0xffffffffff0f7424 */ /* 0x000fe200078e00ff */
[----:B---3--:R-:W-:-:S04]  /*1dbb0*/  SHF.R.U32.HI R2, RZ, 0x5, R2 ;  /* 0x00000005ff027819 */ /* 0x008fc80000011602 */
[----:B------:R-:W-:-:S05]  /*1dbc0*/  LOP3.LUT R2, R2, 0x3, RZ, 0xc0, !PT ;  /* 0x0000000302027812 */ /* 0x000fca00078ec0ff */
[----:B------:R-:W-:-:S07]  /*1dbd0*/  IMAD.MOV.U32 R13, RZ, RZ, R2 ;  /* 0x000000ffff0d7224 */ /* 0x000fce00078e0002 */
[----:B012-4-:R-:W-:Y:S05]  /*1dbe0*/  WARPSYNC.COLLECTIVE R15, `(.L_x_796) ;  /* 0x000000000f087348 */ /* 0x017fea0003c00000 */
[----:B------:R3:W0:Y:S02]  /*1dbf0*/  SHFL.IDX P6, R14, R13, R12, R11 ;  /* 0x0000000c0d0e7389 */ /* 0x00062400000c000b */
[----:B01234-:R-:W-:Y:S01]  /*1dc00*/  ENDCOLLECTIVE ;  /* 0x000000000000791b */ /* 0x01ffe20003800000 */
.L_x_796:
[----:B------:R-:W-:Y:S05]  /*1dc10*/  BSYNC B0 ;  /* 0x0000000000007941 */ /* 0x000fea0003800000 */
.L_x_795:
[----:B------:R-:W-:Y:S05]  /*1dc20*/  BRA `(.L_x_797) ;  /* 0xffffffc000807947 */ /* 0x000fea000383ffff */
.L_x_651:
[----:B------:R-:W-:Y:S01]  /*1dc30*/  BSSY B0, `(.L_x_798) ;  /* 0x0000006000007945 */ /* 0x000fe20003800000 */
[----:B------:R-:W-:-:S07]  /*1dc40*/  IMAD.MOV.U32 R15, RZ, RZ, -0x1 ;  /* 0xffffffffff0f7424 */ /* 0x000fce00078e00ff */
[----:B012-4-:R-:W-:Y:S05]  /*1dc50*/  WARPSYNC.COLLECTIVE R15, `(.L_x_799) ;  /* 0x000000000f0c7348 */ /* 0x017fea0003c00000 */
[----:B------:R-:W-:Y:S02]  /*1dc60*/  ELECT P6, UR62, PT ;  /* 0x00000000003e782f */ /* 0x000fe400038c0000 */
[----:B------:R-:W-:Y:S01]  /*1dc70*/  MOV R14, UR62 ;  /* 0x0000003e000e7c02 */ /* 0x000fe20008000f00 */
[----:B012-4-:R-:W-:Y:S10]  /*1dc80*/  ENDCOLLECTIVE ;  /* 0x000000000000791b */ /* 0x017ff40003800000 */
.L_x_799:
[----:B------:R-:W-:Y:S05]  /*1dc90*/  BSYNC B0 ;  /* 0x0000000000007941 */ /* 0x000fea0003800000 */
.L_x_798:
[----:B------:R-:W-:Y:S05]  /*1dca0*/  BRA `(.L_x_800) ;  /* 0xffffffc000747947 */ /* 0x000fea000383ffff */
.L_x_653:
[----:B0-----:R0:W3:Y:S02]  /*1dcb0*/  SYNCS.PHASECHK.TRANS64.TRYWAIT P1, [R3+URZ+0x2d840], R2 ;  /* 0x02d84002030075a7 */ /* 0x0010e4000802017f */
[----:B---3--:R-:W-:Y:S05]  /*1dcc0*/  @!P1 NANOSLEEP.SYNCS 0x989680 ;  /* 0x009896800000995d */ /* 0x008fea0003900000 */
[----:B------:R-:W3:Y:S02]  /*1dcd0*/  @!P1 SYNCS.PHASECHK.TRANS64 P1, [R3+URZ+0x2d840], R2 ;  /* 0x02d84002030095a7 */ /* 0x000ee4000802007f */
[----:B---3--:R-:W-:Y:S05]  /*1dce0*/  @!P1 BRA `(.L_x_653) ;  /* 0xfffffffc00f09947 */ /* 0x008fea000383ffff */
[----:B------:R-:W-:Y:S05]  /*1dcf0*/  BRA `(.L_x_801) ;  /* 0xffffffc000987947 */ /* 0x000fea000383ffff */
.L_x_655:
[----:B---3--:R3:W0:Y:S02]  /*1dd00*/  SYNCS.PHASECHK.TRANS64.TRYWAIT P1, [R5+URZ+0x2d840], R0 ;  /* 0x02d84000050075a7 */ /* 0x008624000802017f */
[----:B0-----:R-:W-:Y:S05]  /*1dd10*/  @!P1 NANOSLEEP.SYNCS 0x989680 ;  /* 0x009896800000995d */ /* 0x001fea0003900000 */
[----:B------:R-:W0:Y:S02]  /*1dd20*/  @!P1 SYNCS.PHASECHK.TRANS64 P1, [R5+URZ+0x2d840], R0 ;  /* 0x02d84000050095a7 */ /* 0x000e24000802007f */
[----:B0-----:R-:W-:Y:S05]  /*1dd30*/  @!P1 BRA `(.L_x_655) ;  /* 0xfffffffc00f09947 */ /* 0x001fea000383ffff */
[----:B------:R-:W-:Y:S05]  /*1dd40*/  BRA `(.L_x_802) ;  /* 0xffffffc000a87947 */ /* 0x000fea000383ffff */
.L_x_657:
[----:B------:R0:W0:Y:S02]  /*1dd50*/  SYNCS.PHASECHK.TRANS64.TRYWAIT P1, [R3+URZ+0x2d860], R2 ;  /* 0x02d86002030075a7 */ /* 0x000024000802017f */
[----:B0-----:R-:W-:Y:S05]  /*1dd60*/  @!P1 NANOSLEEP.SYNCS 0x989680 ;  /* 0x009896800000995d */ /* 0x001fea0003900000 */
[----:B------:R-:W0:Y:S02]  /*1dd70*/  @!P1 SYNCS.PHASECHK.TRANS64 P1, [R3+URZ+0x2d860], R2 ;  /* 0x02d86002030095a7 */ /* 0x000e24000802007f */
[----:B0-----:R-:W-:Y:S05]  /*1dd80*/  @!P1 BRA `(.L_x_657) ;  /* 0xfffffffc00f09947 */ /* 0x001fea000383ffff */
[----:B------:R-:W-:Y:S05]  /*1dd90*/  BRA `(.L_x_803) ;  /* 0xffffffc000a47947 */ /* 0x000fea000383ffff */
.L_x_804:
        /* <DEDUP_REMOVED lines=14> */
.L_x_2730:


//--------------------- .text._ZN7cutlass13device_kernelIN5flash11enable_sm90INS1_16FlashAttnFwdSm90INS1_25CollectiveMainloopFwdSm90ILi2EN4cute5tupleIJNS5_1CILi1EEES8_S8_EEENS6_IJNS7_ILi192EEENS7_ILi128EEENS7_ILi96EEEEEELi96ENS_10bfloat16_tEfNS_4arch4Sm90ELb0ELb1ELb1ELb0ELb1ELb0ELb0ELb0ELb1ELb1ELb0ELb0EEENS1_21CollectiveEpilogueFwdINS6_IJSA_SC_SB_EEES9_SE_SG_Li384ELb0ELb1ELb0ELb0EEENS1_30DynamicPersistentTileSchedulerILi384ELi128ELb0ELb1ELb1EEEEEEEEEvNT_6ParamsE --------------------------
	.section	.text._ZN7cutlass13device_kernelIN5flash11enable_sm90INS1_16FlashAttnFwdSm90INS1_25CollectiveMainloopFwdSm90ILi2EN4cute5tupleIJNS5_1CILi1EEES8_S8_EEENS6_IJNS7_ILi192EEENS7_ILi128EEENS7_ILi96EEEEEELi96ENS_10bfloat16_tEfNS_4arch4Sm90ELb0ELb1ELb1ELb0ELb1ELb0ELb0ELb0ELb1ELb1ELb0ELb0EEENS1_21CollectiveEpilogueFwdINS6_IJSA_SC_SB_EEES9_SE_SG_Li384ELb0ELb1ELb0ELb0EEENS1_30DynamicPersistentTileSchedulerILi384ELi128ELb0ELb1ELb1EEEEEEEEEvNT_6ParamsE,"ax",@progbits
	.align	128
.text._ZN7cutlass13device_kernelIN5flash11enable_sm90INS1_16FlashAttnFwdSm90INS1_25CollectiveMainloopFwdSm90ILi2EN4cute5tupleIJNS5_1CILi1EEES8_S8_EEENS6_IJNS7_ILi192EEENS7_ILi128EEENS7_ILi96EEEEEELi96ENS_10bfloat16_tEfNS_4arch4Sm90ELb0ELb1ELb1ELb0ELb1ELb0ELb0ELb0ELb1ELb1ELb0ELb0EEENS1_21CollectiveEpilogueFwdINS6_IJSA_SC_SB_EEES9_SE_SG_Li384ELb0ELb1ELb0ELb0EEENS1_30DynamicPersistentTileSchedulerILi384ELi128ELb0ELb1ELb1EEEEEEEEEvNT_6ParamsE:
        .type           _ZN7cutlass13device_kernelIN5flash11enable_sm90INS1_16FlashAttnFwdSm90INS1_25CollectiveMainloopFwdSm90ILi2EN4cute5tupleIJNS5_1CILi1EEES8_S8_EEENS6_IJNS7_ILi192EEENS7_ILi128EEENS7_ILi96EEEEEELi96ENS_10bfloat16_tEfNS_4arch4Sm90ELb0ELb1ELb1ELb0ELb1ELb0ELb0ELb0ELb1ELb1ELb0ELb0EEENS1_21CollectiveEpilogueFwdINS6_IJSA_SC_SB_EEES9_SE_SG_Li384ELb0ELb1ELb0ELb0EEENS1_30DynamicPersistentTileSchedulerILi384ELi128ELb0ELb1ELb1EEEEEEEEEvNT_6ParamsE,@function
        .size           _ZN7cutlass13device_kernelIN5flash11enable_sm90INS1_16FlashAttnFwdSm90INS1_25CollectiveMainloopFwdSm90ILi2EN4cute5tupleIJNS5_1CILi1EEES8_S8_EEENS6_IJNS7_ILi192EEENS7_ILi128EEENS7_ILi96EEEEEELi96ENS_10bfloat16_tEfNS_4arch4Sm90ELb0ELb1ELb1ELb0ELb1ELb0ELb0ELb0ELb1ELb1ELb0ELb0EEENS1_21CollectiveEpilogueFwdINS6_IJSA_SC_SB_EEES9_SE_SG_Li384ELb0ELb1ELb0ELb0EEENS1_30DynamicPersistentTileSchedulerILi384ELi128ELb0ELb1ELb1EEEEEEEEEvNT_6ParamsE,(.L_x_2731 - _ZN7cutlass13device_kernelIN5flash11enable_sm90INS1_16FlashAttnFwdSm90INS1_25CollectiveMainloopFwdSm90ILi2EN4cute5tupleIJNS5_1CILi1EEES8_S8_EEENS6_IJNS7_ILi192EEENS7_ILi128EEENS7_ILi96EEEEEELi96ENS_10bfloat16_tEfNS_4arch4Sm90ELb0ELb1ELb1ELb0ELb1ELb0ELb0ELb0ELb1ELb1ELb0ELb0EEENS1_21CollectiveEpilogueFwdINS6_IJSA_SC_SB_EEES9_SE_SG_Li384ELb0ELb1ELb0ELb0EEENS1_30DynamicPersistentTileSchedulerILi384ELi128ELb0ELb1ELb1EEEEEEEEEvNT_6ParamsE)
        .other          _ZN7cutlass13device_kernelIN5flash11enable_sm90INS1_16FlashAttnFwdSm90INS1_25CollectiveMainloopFwdSm90ILi2EN4cute5tupleIJNS5_1CILi1EEES8_S8_EEENS6_IJNS7_ILi192EEENS7_ILi128EEENS7_ILi96EEEEEELi96ENS_10bfloat16_tEfNS_4arch4Sm90ELb0ELb1ELb1ELb0ELb1ELb0ELb0ELb0ELb1ELb1ELb0ELb0EEENS1_21CollectiveEpilogueFwdINS6_IJSA_SC_SB_EEES9_SE_SG_Li384ELb0ELb1ELb0ELb0EEENS1_30DynamicPersistentTileSchedulerILi384ELi128ELb0ELb1ELb1EEEEEEEEEvNT_6ParamsE,@"STO_CUDA_ENTRY STV_DEFAULT"
_ZN7cutlass13device_kernelIN5flash11enable_sm90INS1_16FlashAttnFwdSm90INS1_25CollectiveMainloopFwdSm90ILi2EN4cute5tupleIJNS5_1CILi1EEES8_S8_EEENS6_IJNS7_ILi192EEENS7_ILi128EEENS7_ILi96EEEEEELi96ENS_10bfloat16_tEfNS_4arch4Sm90ELb0ELb1ELb1ELb0ELb1ELb0ELb0ELb0ELb1ELb1ELb0ELb0EEENS1_21CollectiveEpilogueFwdINS6_IJSA_SC_SB_EEES9_SE_SG_Li384ELb0ELb1ELb0ELb0EEENS1_30DynamicPersistentTileSchedulerILi384ELi128ELb0ELb1ELb1EEEEEEEEEvNT_6ParamsE:
        /* <DEDUP_REMOVED lines=45> */
.L_x_805:
        /* <DEDUP_REMOVED lines=22> */
.L_x_806:
        /* <DEDUP_REMOVED lines=18> */
.L_x_807:
        /* <DEDUP_REMOVED lines=22> */
.L_x_808:
        /* <DEDUP_REMOVED lines=23> */
.L_x_809:
        /* <DEDUP_REMOVED lines=8> */
.L_x_811:
[----:B------:R-:W-:-:S08]  /*08a0*/  NOP ;  /* 0x0000000000007918 */ /* 0x000fd00000000000 */
[----:B------:R-:W0:Y:S02]  /*08b0*/  USETMAXREG.TRY_ALLOC.CTAPOOL UP0, 0xa0 ;  /* 0x000000a0000079c8 */ /* 0x000e240008000600 */
[----:B0-----:R-:W-:-:S13]  /*08c0*/  PLOP3.LUT P0, PT, PT, PT, UP0, 0x80, 0x0 ;  /* 0x000000000000781c */ /* 0x001fda0003f0f008 */
[----:B------:R-:W-:Y:S05]  /*08d0*/  @!P0 BRA `(.L_x_811) ;  /* 0xfffffffc00f08947 */ /* 0x000fea000383ffff */
[----:B------:R-:W0:Y:S01]  /*08e0*/  S2R R2, SR_TID.X ;  /* 0x0000000000027919 */ /* 0x000e220000002100 */
[----:B------:R-:W1:Y:S08]  /*08f0*/  S2UR UR4, SR_CTAID.X ;  /* 0x00000000000479c3 */ /* 0x000e700000002500 */
[----:B------:R-:W-:Y:S08]  /*0900*/  BAR.ARV 0x4, 0x200 ;  /* 0x0108000000007b1d */ /* 0x000ff00000002000 */
        /* <DEDUP_REMOVED lines=10> */
[----:B------:R-:W-:Y:S01]  /*09b0*/  IMAD.MOV.U32 R18, RZ, RZ, 0x40 ;  /* 0x00000040ff127424 */ /* 0x000fe200078e00ff */
[----:B------:R-:W-:Y:S01]  /*09c0*/  ULOP3.LUT UR49, UR42, 0x1, URZ, 0xfc, !UPT ;  /* 0x000000012a317892 */ /* 0x000fe2000f8efc3f */
[----:B------:R-:W-:Y:S01]  /*09d0*/  SHF.R.S32.HI R0, RZ, 0x1f, R151 ;  /* 0x0000001fff007819 */ /* 0x000fe20000011497 */
[----:B------:R-:W-:Y:S01]  /*09e0*/  UMOV UR48, URZ ;  /* 0x0000003f00307c82 */ /* 0x000fe20008000000 */
[----:B------:R-:W-:Y:S01]  /*09f0*/  UMOV UR47, URZ ;  /* 0x0000003f002f7c82 */ /* 0x000fe20008000000 */
[----:B------:R-:W-:Y:S01]  /*0a00*/  UMOV UR46, URZ ;  /* 0x0000003f002e7c82 */ /* 0x000fe20008000000 */
[CC--:B------:R-:W-:Y:S02]  /*0a10*/  LEA.HI R2, R0.reuse, R151.reuse, RZ, 0x4 ;  /* 0x0000009700027211 */ /* 0x0c0fe400078f20ff */
[----:B------:R-:W-:-:S02]  /*0a20*/  LEA.HI R146, R0, R151, RZ, 0x7 ;  /* 0x0000009700927211 */ /* 0x000fc400078f38ff */
[----:B------:R-:W-:Y:S02]  /*0a30*/  LOP3.LUT R4, R2, 0xfffffff0, RZ, 0xc0, !PT ;  /* 0xfffffff002047812 */ /* 0x000fe400078ec0ff */
[----:B------:R-:W-:Y:S02]  /*0a40*/  SHF.R.S32.HI R5, RZ, 0x4, R2 ;  /* 0x00000004ff057819 */ /* 0x000fe40000011402 */
[----:B------:R-:W-:Y:S01]  /*0a50*/  LOP3.LUT R6, R146, 0xffffff80, RZ, 0xc0, !PT ;  /* 0xffffff8092067812 */ /* 0x000fe200078ec0ff */
[C---:B------:R-:W-:Y:S01]  /*0a60*/  IMAD.IADD R4, R151.reuse, 0x1, -R4 ;  /* 0x0000000197047824 */ /* 0x040fe200078e0a04 */
[----:B------:R-:W-:Y:S02]  /*0a70*/  LEA.HI R2, R2, R5, RZ, 0x1 ;  /* 0x0000000502027211 */ /* 0x000fe400078f08ff */
[----:B------:R-:W-:Y:S01]  /*0a80*/  SHF.R.S32.HI R146, RZ, 0x7, R146 ;  /* 0x00000007ff927819 */ /* 0x000fe20000011492 */
[----:B------:R-:W-:Y:S01]  /*0a90*/  IMAD.IADD R145, R151, 0x1, -R6 ;  /* 0x0000000197917824 */ /* 0x000fe200078e0a06 */
[----:B------:R-:W-:-:S02]  /*0aa0*/  SHF.R.S32.HI R3, RZ, 0x1f, R4 ;  /* 0x0000001fff037819 */ /* 0x000fc40000011404 */
[----:B------:R-:W-:Y:S01]  /*0ab0*/  LOP3.LUT R2, R2, 0x1ffffffe, RZ, 0xc0, !PT ;  /* 0x1ffffffe02027812 */ /* 0x000fe200078ec0ff */
[----:B0-----:R-:W-:Y:S01]  /*0ac0*/  ULEA UR40, UR41, UR40, 0x18 ;  /* 0x0000002829287291 */ /* 0x001fe2000f8ec03f */
[----:B------:R-:W-:Y:S02]  /*0ad0*/  LEA.HI R3, R3, R4, RZ, 0x3 ;  /* 0x0000000403037211 */ /* 0x000fe400078f18ff */
[----:B------:R-:W-:Y:S01]  /*0ae0*/  LEA.HI R6, R0, R151, RZ, 0x5 ;  /* 0x0000009700067211 */ /* 0x000fe200078f28ff */
[----:B------:R-:W-:Y:S01]  /*0af0*/  IMAD.IADD R2, R5, 0x1, -R2 ;  /* 0x0000000105027824 */ /* 0x000fe200078e0a02 */
[C---:B------:R-:W-:Y:S01]  /*0b00*/  LOP3.LUT R5, R3.reuse, 0xfffffff8, RZ, 0xc0, !PT ;  /* 0xfffffff803057812 */ /* 0x040fe200078ec0ff */
[----:B------:R-:W-:Y:S01]  /*0b10*/  IMAD.SHL.U32 R3, R3, 0x40, RZ ;  /* 0x0000004003037824 */ /* 0x000fe200078e00ff */
[----:B------:R-:W-:Y:S01]  /*0b20*/  SHF.R.S32.HI R6, RZ, 0x5, R6 ;  /* 0x00000005ff067819 */ /* 0x000fe20000011406 */
[----:B------:R-:W-:Y:S01]  /*0b30*/  IMAD.SHL.U32 R2, R2, 0x8, RZ ;  /* 0x0000000802027824 */ /* 0x000fe200078e00ff */
[----:B------:R-:W-:Y:S01]  /*0b40*/  SHF.R.S32.HI R8, RZ, 0x1f, R145 ;  /* 0x0000001fff087819 */ /* 0x000fe20000011491 */
[----:B------:R-:W-:Y:S01]  /*0b50*/  IMAD.IADD R5, R4, 0x1, -R5 ;  /* 0x0000000104057824 */ /* 0x000fe200078e0a05 */
[----:B------:R-:W-:Y:S01]  /*0b60*/  LOP3.LUT R3, R3, 0x7ffffe00, RZ, 0xc0, !PT ;  /* 0x7ffffe0003037812 */ /* 0x000fe200078ec0ff */
[----:B------:R-:W-:Y:S01]  /*0b70*/  IMAD R13, R6, 0x10, R4 ;  /* 0x00000010060d7824 */ /* 0x000fe200078e0204 */
[----:B------:R-:W-:Y:S01]  /*0b80*/  LEA.HI R9, R8, R145, RZ, 0x2 ;  /* 0x0000009108097211 */ /* 0x000fe200078f10ff */
[----:B------:R-:W-:Y:S01]  /*0b90*/  IMAD.HI R4, R146, 0x55555556, RZ ;  /* 0x5555555692047827 */ /* 0x000fe200078e02ff */
[----:B------:R-:W-:-:S02]  /*0ba0*/  R2P PR, R5, 0x6 ;  /* 0x0000000605007804 */ /* 0x000fc40000000000 */
[--C-:B------:R-:W-:Y:S01]  /*0bb0*/  SHF.R.S32.HI R7, RZ, 0x2, R9.reuse ;  /* 0x00000002ff077819 */ /* 0x100fe20000011409 */
[----:B------:R-:W-:Y:S01]  /*0bc0*/  IMAD.SHL.U32 R5, R5, 0x40, RZ ;  /* 0x0000004005057824 */ /* 0x000fe200078e00ff */
[----:B------:R-:W-:Y:S01]  /*0bd0*/  SHF.R.S32.HI R10, RZ, 0x1f, R9 ;  /* 0x0000001fff0a7819 */ /* 0x000fe20000011409 */
[--C-:B------:R-:W-:Y:S01]  /*0be0*/  IMAD.U32 R148, R13, 0x20, R2.reuse ;  /* 0x000000200d947824 */ /* 0x100fe200078e0002 */
[----:B------:R-:W-:Y:S01]  /*0bf0*/  LEA.HI R0, R0, R151, RZ, 0x2 ;  /* 0x0000009700007211 */ /* 0x000fe200078f10ff */
[----:B------:R-:W-:Y:S01]  /*0c00*/  IMAD R3, R6, 0x400, R3 ;  /* 0x0000040006037824 */ /* 0x000fe200078e0203 */
[----:B------:R-:W-:Y:S02]  /*0c10*/  LOP3.LUT R5, R5, 0x1c0, RZ, 0xc0, !PT ;  /* 0x000001c005057812 */ /* 0x000fe400078ec0ff */
[----:B------:R-:W-:Y:S02]  /*0c20*/  LEA.HI R10, R10, R7, RZ, 0x3 ;  /* 0x000000070a0a7211 */ /* 0x000fe400078f18ff */
[----:B------:R-:W-:-:S02]  /*0c30*/  LOP3.LUT R2, R5, 0x8, R2, 0xf8, !PT ;  /* 0x0000000805027812 */ /* 0x000fc400078ef802 */
[----:B------:R-:W-:Y:S02]  /*0c40*/  SHF.R.U32.HI R5, RZ, 0x3, R5 ;  /* 0x00000003ff057819 */ /* 0x000fe40000011605 */
[----:B------:R-:W-:Y:S02]  /*0c50*/  LOP3.LUT R142, R0, 0xfffffffc, RZ, 0xc0, !PT ;  /* 0xfffffffc008e7812 */ /* 0x000fe400078ec0ff */
[----:B------:R-:W-:Y:S02]  /*0c60*/  LOP3.LUT R2, R2, R5, RZ, 0x3c, !PT ;  /* 0x0000000502027212 */ /* 0x000fe400078e3cff */
[----:B------:R-:W-:Y:S01]  /*0c70*/  LOP3.LUT R10, R10, 0xfffffff8, RZ, 0xc0, !PT ;  /* 0xfffffff80a0a7812 */ /* 0x000fe200078ec0ff */
[----:B------:R-:W-:Y:S01]  /*0c80*/  IMAD.IADD R142, R151, 0x1, -R142 ;  /* 0x00000001978e7824 */ /* 0x000fe200078e0a8e */
[----:B------:R-:W-:Y:S01]  /*0c90*/  LEA.HI R8, R8, R145, RZ, 0x5 ;  /* 0x0000009108087211 */ /* 0x000fe200078f28ff */
[----:B------:R-:W-:Y:S01]  /*0ca0*/  IMAD.IADD R2, R3, 0x1, R2 ;  /* 0x0000000103027824 */ /* 0x000fe200078e0202 */
[----:B------:R-:W-:Y:S01]  /*0cb0*/  SEL R18, R18, 0xffffffc0, !P2 ;  /* 0xffffffc012127807 */ /* 0x000fe20005000000 */
[----:B------:R-:W-:Y:S01]  /*0cc0*/  IMAD.IADD R11, R7, 0x1, -R10 ;  /* 0x00000001070b7824 */ /* 0x000fe200078e0a0a */
[----:B------:R-:W-:Y:S01]  /*0cd0*/  LEA.HI R7, R4, R4, RZ, 0x1 ;  /* 0x0000000404077211 */ /* 0x000fe200078f08ff */
[----:B------:R-:W-:Y:S01]  /*0ce0*/  IMAD.SHL.U32 R138, R142, 0x8, RZ ;  /* 0x000000088e8a7824 */ /* 0x000fe200078e00ff */
[----:B------:R-:W-:-:S02]  /*0cf0*/  SHF.R.S32.HI R8, RZ, 0x5, R8 ;  /* 0x00000005ff087819 */ /* 0x000fc40000011408 */
[----:B------:R-:W-:Y:S01]  /*0d00*/  LEA.HI R3, R142, R142, RZ, 0x1 ;  /* 0x0000008e8e037211 */ /* 0x000fe200078f08ff */
[----:B------:R-:W-:Y:S01]  /*0d10*/  IMAD R7, R7, -0x3, R146 ;  /* 0xfffffffd07077824 */ /* 0x000fe200078e0292 */
[----:B------:R-:W-:Y:S01]  /*0d20*/  LEA R17, R2, UR40, 0x1 ;  /* 0x0000002802117c11 */ /* 0x000fe2000f8e08ff */
[----:B------:R-:W-:Y:S01]  /*0d30*/  IMAD R8, R8, 0x10, R11 ;  /* 0x0000001008087824 */ /* 0x000fe200078e020b */
[----:B------:R-:W-:Y:S01]  /*0d40*/  LOP3.LUT R3, R3, 0x1ffffffe, RZ, 0xc0, !PT ;  /* 0x1ffffffe03037812 */ /* 0x000fe200078ec0ff */
[C---:B------:R-:W-:Y:S01]  /*0d50*/  VIADD R139, R138.reuse, 0x20 ;  /* 0x000000208a8b7836 */ /* 0x040fe20000000000 */
[----:B------:R-:W-:Y:S01]  /*0d60*/  SHF.R.S32.HI R144, RZ, 0x2, R0 ;  /* 0x00000002ff907819 */ /* 0x000fe20000011400 */
[----:B------:R-:W-:Y:S01]  /*0d70*/  VIADD R22, R17, 0x21800 ;  /* 0x0002180011167836 */ /* 0x000fe20000000000 */
[----:B------:R-:W-:Y:S01]  /*0d80*/  LOP3.LUT R16, R9, 0x7ffffffc, RZ, 0xc0, !PT ;  /* 0x7ffffffc09107812 */ /* 0x000fe200078ec0ff */
[----:B------:R-:W-:Y:S01]  /*0d90*/  VIADD R140, R138, 0x40 ;  /* 0x000000408a8c7836 */ /* 0x000fe20000000000 */
[----:B------:R-:W-:Y:S01]  /*0da0*/  SHF.R.S32.HI R150, RZ, 0x1f, R139 ;  /* 0x0000001fff967819 */ /* 0x000fe2000001148b */
[----:B------:R-:W-:-:S02]  /*0db0*/  VIADD R23, R17, 0x21820 ;  /* 0x0002182011177836 */ /* 0x000fc40000000000 */
[----:B------:R-:W-:Y:S01]  /*0dc0*/  IMAD R147, R7, 0x40, R8 ;  /* 0x0000004007937824 */ /* 0x000fe200078e0208 */
[----:B------:R-:W-:Y:S01]  /*0dd0*/  SHF.R.S32.HI R149, RZ, 0x1f, R140 ;  /* 0x0000001fff957819 */ /* 0x000fe2000001148c */
[----:B------:R-:W-:Y:S02]  /*0de0*/  IMAD.IADD R0, R142, 0x1, -R3 ;  /* 0x000000018e007824 */ /* 0x000fe400078e0a03 */
[C---:B------:R-:W-:Y:S02]  /*0df0*/  @P1 VIADD R23, R22.reuse, 0xffffffe0 ;  /* 0xffffffe016171836 */ /* 0x040fe40000000000 */
[----:B------:R-:W-:Y:S02]  /*0e00*/  IMAD.IADD R22, R22, 0x1, R18 ;  /* 0x0000000116167824 */ /* 0x000fe400078e0212 */
[----:B------:R-:W-:Y:S02]  /*0e10*/  IMAD.IADD R16, R145, 0x1, -R16 ;  /* 0x0000000191107824 */ /* 0x000fe400078e0a10 */
[----:B------:R-:W-:-:S02]  /*0e20*/  IMAD R137, R0, 0x8, R147 ;  /* 0x0000000800897824 */ /* 0x000fc400078e0293 */
[----:B------:R-:W-:Y:S02]  /*0e30*/  IMAD.IADD R18, R18, 0x1, R23 ;  /* 0x0000000112127824 */ /* 0x000fe400078e0217 */
[----:B------:R-:W-:-:S07]  /*0e40*/  VIADD R136, R23, 0x6000 ;  /* 0x0000600017887836 */ /* 0x000fce0000000000 */
.L_x_908:
[----:B------:R-:W-:Y:S01]  /*0e50*/  ULDC UR5, c[0x0][0xc60] ;  /* 0x0003180000057ab9 */ /* 0x000fe20000000800 */
[----:B------:R-:W-:Y:S01]  /*0e60*/  UMOV UR8, UR4 ;  /* 0x0000000400087c82 */ /* 0x000fe20008000000 */
[----:B------:R-:W-:-:S11]  /*0e70*/  UISETP.NE.AND UP0, UPT, UR5, 0x1, UPT ;  /* 0x000000010500788c */ /* 0x000fd6000bf05270 */
[----:B------:R-:W-:Y:S01]  /*0e80*/  @UP0 ULDC UR6, c[0x0][0xc64] ;  /* 0x0003190000060ab9 */ /* 0x000fe20000000800 */
[----:B------:R-:W-:Y:S01]  /*0e90*/  @UP0 ULDC UR9, c[0x0][0xc68] ;  /* 0x00031a0000090ab9 */ /* 0x000fe20000000800 */
[----:B------:R-:W-:-:S04]  /*0ea0*/  UIMAD.WIDE.U32 UR6, UR4, UR6, URZ ;  /* 0x00000006040672a5 */ /* 0x000fc8000f8e003f */
[----:B------:R-:W-:-:S03]  /*0eb0*/  @UP0 USHF.R.U32.HI UR8, URZ, UR9, UR7 ;  /* 0x000000093f080299 */ /* 0x000fc60008011607 */
[----:B------:R-:W-:Y:S02]  /*0ec0*/  ULDC UR6, c[0x0][0xc78] ;  /* 0x00031e0000067ab9 */ /* 0x000fe40000000800 */
[----:B------:R-:W-:Y:S02]  /*0ed0*/  UISETP.GE.AND UP0, UPT, UR8, UR6, UPT ;  /* 0x000000060800728c */ /* 0x000fe4000bf06270 */
[----:B------:R-:W-:-:S04]  /*0ee0*/  UIADD3 UR6, -UR8, URZ, URZ ;  /* 0x0000003f08067290 */ /* 0x000fc8000fffe13f */
[----:B------:R-:W-:Y:S01]  /*0ef0*/  PLOP3.LUT P0, PT, PT, PT, UP0, 0x80, 0x0 ;  /* 0x000000000000781c */ /* 0x000fe20003f0f008 */
[----:B------:R-:W-:-:S12]  /*0f00*/  UIMAD UR9, UR5, UR6, UR4 ;  /* 0x00000006050972a4 */ /* 0x000fd8000f8e0204 */
[----:B012345:R-:W-:Y:S05]  /*0f10*/  @!P0 BRA `(.L_x_812) ;  /* 0x0000000000208947 */ /* 0x03ffea0003800000 */
[----:B------:R-:W-:Y:S01]  /*0f20*/  ULDC UR7, c[0x0][0xc6c] ;  /* 0x00031b0000077ab9 */ /* 0x000fe20000000800 */
[----:B------:R-:W-:Y:S01]  /*0f30*/  UMOV UR6, UR9 ;  /* 0x0000000900067c82 */ /* 0x000fe20008000000 */
[----:B------:R-:W-:-:S11]  /*0f40*/  UISETP.NE.AND UP0, UPT, UR7, 0x1, UPT ;  /* 0x000000010700788c */ /* 0x000fd6000bf05270 */
[----:B------:R-:W-:Y:S02]  /*0f50*/  @UP0 ULDC.64 UR10, c[0x0][0xc70] ;  /* 0x00031c00000a0ab9 */ /* 0x000fe40000000a00 */
[----:B------:R-:W-:-:S04]  /*0f60*/  UIMAD.WIDE.U32 UR4, UR9, UR10, URZ ;  /* 0x0000000a090472a5 */ /* 0x000fc8000f8e003f */
[----:B------:R-:W-:-:S04]  /*0f70*/  @UP0 USHF.R.U32.HI UR6, URZ, UR11, UR5 ;  /* 0x0000000b3f060299 */ /* 0x000fc80008011605 */
[----:B------:R-:W-:Y:S01]  /*0f80*/  UIMAD UR4, UR6, UR7, URZ ;  /* 0x00000007060472a4 */ /* 0x000fe2000f8e023f */
[----:B------:R-:W-:Y:S11]  /*0f90*/  BRA `(.L_x_813) ;  /* 0x00000000001c7947 */ /* 0x000ff60003800000 */
.L_x_812:
[----:B------:R-:W-:Y:S01]  /*0fa0*/  ULDC UR7, c[0x0][0xc54] ;  /* 0x0003150000077ab9 */ /* 0x000fe20000000800 */
[----:B------:R-:W-:Y:S01]  /*0fb0*/  UMOV UR6, UR9 ;  /* 0x0000000900067c82 */ /* 0x000fe20008000000 */
[----:B------:R-:W-:-:S11]  /*0fc0*/  UISETP.NE.AND UP0, UPT, UR7, 0x1, UPT ;  /* 0x000000010700788c */ /* 0x000fd6000bf05270 */
[----:B------:R-:W-:Y:S02]  /*0fd0*/  @UP0 ULDC.64 UR10, c[0x0][0xc58] ;  /* 0x00031600000a0ab9 */ /* 0x000fe40000000a00 */
[----:B------:R-:W-:-:S04]  /*0fe0*/  UIMAD.WIDE.U32 UR4, UR9, UR10, URZ ;  /* 0x0000000a090472a5 */ /* 0x000fc8000f8e003f */
[----:B------:R-:W-:-:S04]  /*0ff0*/  @UP0 USHF.R.U32.HI UR6, URZ, UR11, UR5 ;  /* 0x0000000b3f060299 */ /* 0x000fc80008011605 */
[----:B------:R-:W-:-:S12]  /*1000*/  UIMAD UR4, UR6, UR7, URZ ;  /* 0x00000007060472a4 */ /* 0x000fd8000f8e023f */
.L_x_813:
[----:B------:R-:W-:Y:S01]  /*1010*/  ULOP3.LUT UR6, URZ, UR6, URZ, 0x33, !UPT ;  /* 0x000000063f067292 */ /* 0x000fe2000f8e333f */
[----:B------:R-:W-:Y:S01]  /*1020*/  ULDC UR5, c[0x0][0x448] ;  /* 0x0001120000057ab9 */ /* 0x000fe20000000800 */
[----:B------:R-:W-:Y:S01]  /*1030*/  ULDC UR39, c[0x0][0xc3c] ;  /* 0x00030f0000277ab9 */ /* 0x000fe20000000800 */
[----:B------:R-:W-:Y:S02]  /*1040*/  UISETP.NE.AND UP3, UPT, UR5, 0x1, UPT ;  /* 0x000000010500788c */ /* 0x000fe4000bf65270 */
[----:B------:R-:W-:Y:S01]  /*1050*/  UIADD3 UR39, UR6, UR39, URZ ;  /* 0x0000002706277290 */ /* 0x000fe2000fffe03f */
[----:B------:R-:W-:Y:S01]  /*1060*/  ULDC.64 UR10, c[0x0][0x418] ;  /* 0x00010600000a7ab9 */ /* 0x000fe20000000a00 */
[----:B------:R-:W-:Y:S01]  /*1070*/  UIADD3 UR4, UR9, -UR4, URZ ;  /* 0x8000000409047290 */ /* 0x000fe2000fffe03f */
[----:B------:R-:W-:Y:S01]  /*1080*/  ULDC UR38, c[0x0][0xc48] ;  /* 0x0003120000267ab9 */ /* 0x000fe20000000800 */
[----:B------:R-:W-:Y:S02]  /*1090*/  UISETP.NE.U32.AND UP0, UPT, UR10, URZ, UPT ;  /* 0x0000003f0a00728c */ /* 0x000fe4000bf05070 */
[----:B------:R-:W-:-:S02]  /*10a0*/  UIMAD UR39, UR39, 0xc0, URZ ;  /* 0x000000c0272778a4 */ /* 0x000fc4000f8e023f */
[----:B------:R-:W-:Y:S01]  /*10b0*/  UISETP.NE.AND UP1, UPT, UR38, 0x1, UPT ;  /* 0x000000012600788c */ /* 0x000fe2000bf25270 */
[----:B------:R-:W-:Y:S01]  /*10c0*/  ULDC UR13, c[0x0][0xc54] ;  /* 0x00031500000d7ab9 */ /* 0x000fe20000000800 */
[----:B------:R-:W-:Y:S02]  /*10d0*/  UISETP.NE.AND.EX UP0, UPT, UR11, URZ, UPT, UP0 ;  /* 0x0000003f0b00728c */ /* 0x000fe4000bf05300 */
[----:B------:R-:W-:Y:S02]  /*10e0*/  UIADD3 UR7, UR39, 0xbf, URZ ;  /* 0x000000bf27077890 */ /* 0x000fe4000fffe03f */
[----:B------:R-:W-:Y:S01]  /*10f0*/  UIMAD UR13, UR8, UR13, UR4 ;  /* 0x0000000d080d72a4 */ /* 0x000fe2000f8e0204 */
[----:B------:R-:W-:Y:S01]  /*1100*/  ULDC UR44, c[0x0][0x424] ;  /* 0x00010900002c7ab9 */ /* 0x000fe20000000800 */
[----:B------:R-:W-:Y:S01]  /*1110*/  ULDC UR55, c[0x0][0x288] ;  /* 0x0000a20000377ab9 */ /* 0x000fe20000000800 */
[----:B------:R-:W-:Y:S01]  /*1120*/  ULDC.64 UR4, c[0x0][0x9e0] ;  /* 0x0002780000047ab9 */ /* 0x000fe20000000a00 */
[----:B------:R-:W-:Y:S01]  /*1130*/  @UP3 ULDC UR10, c[0x0][0x44c] ;  /* 0x00011300000a3ab9 */ /* 0x000fe20000000800 */
[----:B------:R-:W-:-:S02]  /*1140*/  UIADD3 UR12, -UR55, 0x1, URZ ;  /* 0x00000001370c7890 */ /* 0x000fc4000fffe13f */
[----:B------:R-:W-:Y:S02]  /*1150*/  UISETP.GE.AND UP2, UPT, UR5, 0x1, UPT ;  /* 0x000000010500788c */ /* 0x000fe4000bf46270 */
[----:B------:R-:W-:Y:S02]  /*1160*/  USEL UR44, UR44, 0x1, UP0 ;  /* 0x000000012c2c7887 */ /* 0x000fe40008000000 */
[----:B------:R-:W-:Y:S01]  /*1170*/  UIMAD.WIDE.U32 UR10, UR7, UR10, URZ ;  /* 0x0000000a070a72a5 */ /* 0x000fe2000f8e003f */
[----:B------:R-:W-:Y:S01]  /*1180*/  ULDC UR6, c[0x0][0x2f0] ;  /* 0x0000bc0000067ab9 */ /* 0x000fe20000000800 */
[----:B------:R-:W-:Y:S01]  /*1190*/  @UP3 ULDC UR15, c[0x0][0x450] ;  /* 0x00011400000f3ab9 */ /* 0x000fe20000000800 */
[----:B------:R-:W-:Y:S01]  /*11a0*/  @UP1 ULDC UR8, c[0x0][0xc4c] ;  /* 0x0003130000081ab9 */ /* 0x000fe20000000800 */
[----:B------:R-:W-:Y:S01]  /*11b0*/  UIMAD UR12, UR44, UR6, UR12 ;  /* 0x000000062c0c72a4 */ /* 0x000fe2000f8e020c */
[----:B------:R-:W-:Y:S01]  /*11c0*/  PLOP3.LUT P0, PT, PT, PT, UP2, 0x40, 0x0 ;  /* 0x000000000000781c */ /* 0x000fe20003f0e828 */
[----:B------:R-:W-:-:S02]  /*11d0*/  @UP3 USHF.R.U32.HI UR7, URZ, UR15, UR11 ;  /* 0x0000000f3f073299 */ /* 0x000fc4000801160b */
[----:B------:R-:W-:Y:S01]  /*11e0*/  UIMAD.WIDE.U32 UR8, UR13, UR8, URZ ;  /* 0x000000080d0872a5 */ /* 0x000fe2000f8e003f */
[----:B------:R-:W-:Y:S01]  /*11f0*/  @UP1 ULDC UR14, c[0x0][0xc50] ;  /* 0x00031400000e1ab9 */ /* 0x000fe20000000800 */
[----:B------:R-:W-:Y:S01]  /*1200*/  UIADD3 UR12, UR12, UR7, URZ ;  /* 0x000000070c0c7290 */ /* 0x000fe2000fffe03f */
[----:B------:R-:W-:Y:S01]  /*1210*/  UMOV UR45, UR13 ;  /* 0x0000000d002d7c82 */ /* 0x000fe20008000000 */
[----:B------:R-:W-:Y:S02]  /*1220*/  @UP1 USHF.R.U32.HI UR45, URZ, UR14, UR9 ;  /* 0x0000000e3f2d1299 */ /* 0x000fe40008011609 */
[----:B------:R-:W-:Y:S02]  /*1230*/  UIADD3 UR4, UR12, UR4, URZ ;  /* 0x000000040c047290 */ /* 0x000fe4000fffe03f */
[----:B------:R-:W-:Y:S02]  /*1240*/  UIADD3 UR7, -UR45, URZ, URZ ;  /* 0x0000003f2d077290 */ /* 0x000fe4000fffe13f */
[----:B------:R-:W-:-:S02]  /*1250*/  UP2UR UR51, UPR, URZ, 0x8 ;  /* 0x000000083f337883 */ /* 0x000fc40008000000 */
[----:B------:R-:W-:Y:S01]  /*1260*/  UP2UR UR50, UPR, URZ, 0x4 ;  /* 0x000000043f327883 */ /* 0x000fe20008000000 */
[----:B------:R-:W-:Y:S01]  /*1270*/  IMAD.U32 R0, RZ, RZ, UR4 ;  /* 0x00000004ff007e24 */ /* 0x000fe2000f8e00ff */
[----:B------:R-:W-:Y:S01]  /*1280*/  UIMAD UR38, UR38, UR7, UR13 ;  /* 0x00000007262672a4 */ /* 0x000fe2000f8e020d */
[----:B------:R-:W-:Y:S11]  /*1290*/  @P0 BRA `(.L_x_814) ;  /* 0x0000000000400947 */ /* 0x000ff60003800000 */
[----:B------:R-:W-:Y:S01]  /*12a0*/  ISETP.LT.AND P0, PT, RZ, UR12, PT ;  /* 0x0000000cff007c0c */ /* 0x000fe2000bf01270 */
[----:B------:R-:W-:-:S12]  /*12b0*/  UIADD3 UR4, UR12, -0x1, URZ ;  /* 0xffffffff0c047890 */ /* 0x000fd8000fffe03f */
[----:B------:R-:W-:Y:S05]  /*12c0*/  @P0 BRA `(.L_x_815) ;  /* 0x00000000001c0947 */ /* 0x000fea0003800000 */
[----:B------:R-:W-:Y:S02]  /*12d0*/  UISETP.NE.AND UP0, UPT, UR5, 0x1, UPT ;  /* 0x000000010500788c */ /* 0x000fe4000bf05270 */
[----:B------:R-:W-:-:S09]  /*12e0*/  UIADD3 UR4, -UR12, URZ, URZ ;  /* 0x0000003f0c047290 */ /* 0x000fd2000fffe13f */
[----:B------:R-:W-:Y:S02]  /*12f0*/  @UP0 ULDC.64 UR10, c[0x0][0x9e8] ;  /* 0x00027a00000a0ab9 */ /* 0x000fe40000000a00 */
[----:B------:R-:W-:-:S04]  /*1300*/  UIMAD.WIDE.U32 UR8, UR4, UR10, URZ ;  /* 0x0000000a040872a5 */ /* 0x000fc8000f8e003f */
[----:B------:R-:W-:-:S04]  /*1310*/  @UP0 USHF.R.U32.HI UR4, URZ, UR11, UR9 ;  /* 0x0000000b3f040299 */ /* 0x000fc80008011609 */
[----:B------:R-:W-:Y:S01]  /*1320*/  ULOP3.LUT UR4, URZ, UR4, URZ, 0x33, !UPT ;  /* 0x000000043f047292 */ /* 0x000fe2000f8e333f */
[----:B------:R-:W-:Y:S11]  /*1330*/  BRA `(.L_x_816) ;  /* 0x0000000000107947 */ /* 0x000ff60003800000 */
.L_x_815:
[----:B------:R-:W-:-:S11]  /*1340*/  UISETP.NE.AND UP0, UPT, UR5, 0x1, UPT ;  /* 0x000000010500788c */ /* 0x000fd6000bf05270 */
[----:B------:R-:W-:Y:S02]  /*1350*/  @UP0 ULDC.64 UR10, c[0x0][0x9e8] ;  /* 0x00027a00000a0ab9 */ /* 0x000fe40000000a00 */
[----:B------:R-:W-:-:S04]  /*1360*/  UIMAD.WIDE.U32 UR8, UR4, UR10, URZ ;  /* 0x0000000a040872a5 */ /* 0x000fc8000f8e003f */
[----:B------:R-:W-:-:S12]  /*1370*/  @UP0 USHF.R.U32.HI UR4, URZ, UR11, UR9 ;  /* 0x0000000b3f040299 */ /* 0x000fd80008011609 */
.L_x_816:
[----:B------:R-:W-:-:S06]  /*1380*/  UIMAD UR4, UR4, UR5, UR5 ;  /* 0x00000005040472a4 */ /* 0x000fcc000f8e0205 */
[----:B------:R-:W-:-:S07]  /*1390*/  VIMNMX R0, R0, UR4, PT ;  /* 0x0000000400007c48 */ /* 0x000fce000bfe0100 */
.L_x_814:
[----:B------:R-:W-:Y:S01]  /*13a0*/  UISETP.NE.AND UP0, UPT, UR51, URZ, UPT ;  /* 0x0000003f3300728c */ /* 0x000fe2000bf05270 */
[----:B------:R-:W-:Y:S01]  /*13b0*/  VIADD R0, R0, 0x7f ;  /* 0x0000007f00007836 */ /* 0x000fe20000000000 */
[----:B------:R-:W-:Y:S01]  /*13c0*/  UMOV UR7, UR39 ;  /* 0x0000002700077c82 */ /* 0x000fe20008000000 */
[----:B------:R-:W-:Y:S02]  /*13d0*/  UIMAD UR4, UR44, UR6, 0x7f ;  /* 0x0000007f2c0474a4 */ /* 0x000fe4000f8e0206 */
[----:B------:R-:W-:Y:S01]  /*13e0*/  UIMAD UR55, UR44, UR6, -UR55 ;  /* 0x000000062c3772a4 */ /* 0x000fe2000f8e0a37 */
[----:B------:R-:W-:Y:S01]  /*13f0*/  SHF.R.S32.HI R3, RZ, 0x1f, R0 ;  /* 0x0000001fff037819 */ /* 0x000fe20000011400 */
[----:B------:R-:W-:Y:S01]  /*1400*/  USHF.R.S32.HI UR6, URZ, 0x1f, UR4 ;  /* 0x0000001f3f067899 */ /* 0x000fe20008011404 */
[----:B------:R-:W-:Y:S02]  /*1410*/  ULDC UR10, c[0x0][0x9dc] ;  /* 0x00027700000a7ab9 */ /* 0x000fe40000000800 */
[----:B------:R-:W-:Y:S01]  /*1420*/  LEA.HI R3, R3, R0, RZ, 0x7 ;  /* 0x0000000003037211 */ /* 0x000fe200078f38ff */
[----:B------:R-:W-:Y:S01]  /*1430*/  @UP0 ULDC UR8, c[0x0][0x44c] ;  /* 0x0001130000080ab9 */ /* 0x000fe20000000800 */
[----:B------:R-:W-:Y:S01]  /*1440*/  @UP0 ULDC UR11, c[0x0][0x450] ;  /* 0x00011400000b0ab9 */ /* 0x000fe20000000800 */
[----:B------:R-:W-:Y:S01]  /*1450*/  UIMAD.WIDE.U32 UR8, UR39, UR8, URZ ;  /* 0x00000008270872a5 */ /* 0x000fe2000f8e003f */
[----:B------:R-:W-:Y:S01]  /*1460*/  SHF.R.S32.HI R3, RZ, 0x7, R3 ;  /* 0x00000007ff037819 */ /* 0x000fe20000011403 */
[----:B------:R-:W-:-:S02]  /*1470*/  ULEA.HI UR6, UR6, UR4, URZ, 0x7 ;  /* 0x0000000406067291 */ /* 0x000fc4000f8f383f */
[----:B------:R-:W-:Y:S02]  /*1480*/  @UP0 USHF.R.U32.HI UR7, URZ, UR11, UR9 ;  /* 0x0000000b3f070299 */ /* 0x000fe40008011609 */
[----:B------:R-:W-:Y:S02]  /*1490*/  UISETP.GE.AND UP0, UPT, UR5, 0x1, UPT ;  /* 0x000000010500788c */ /* 0x000fe4000bf06270 */
[----:B------:R-:W-:Y:S02]  /*14a0*/  USHF.R.S32.HI UR6, URZ, 0x7, UR6 ;  /* 0x000000073f067899 */ /* 0x000fe40008011406 */
[----:B------:R-:W-:Y:S02]  /*14b0*/  UIADD3 UR4, UR55, UR7, URZ ;  /* 0x0000000737047290 */ /* 0x000fe4000fffe03f */
[----:B------:R-:W-:Y:S02]  /*14c0*/  PLOP3.LUT P0, PT, PT, PT, UP0, 0x40, 0x0 ;  /* 0x000000000000781c */ /* 0x000fe40003f0e808 */
[----:B------:R-:W-:Y:S01]  /*14d0*/  UIADD3 UR8, UR4, -UR10, URZ ;  /* 0x8000000a04087290 */ /* 0x000fe2000fffe03f */
[----:B------:R-:W-:-:S10]  /*14e0*/  VIMNMX R88, R3, UR6, PT ;  /* 0x0000000603587c48 */ /* 0x000fd4000bfe0100 */
[----:B------:R-:W-:Y:S05]  /*14f0*/  @P0 BRA `(.L_x_817) ;  /* 0x0000000000440947 */ /* 0x000fea0003800000 */
[----:B------:R-:W-:-:S06]  /*1500*/  UISETP.GT.AND UP0, UPT, UR4, -0x1, UPT ;  /* 0xffffffff0400788c */ /* 0x000fcc000bf04270 */
[----:B------:R-:W-:-:S13]  /*1510*/  PLOP3.LUT P0, PT, PT, PT, UP0, 0x80, 0x0 ;  /* 0x000000000000781c */ /* 0x000fda0003f0f008 */
[----:B------:R-:W-:Y:S05]  /*1520*/  @P0 BRA `(.L_x_818) ;  /* 0x00000000001c0947 */ /* 0x000fea0003800000 */
[----:B------:R-:W-:Y:S02]  /*1530*/  UISETP.NE.AND UP0, UPT, UR5, 0x1, UPT ;  /* 0x000000010500788c */ /* 0x000fe4000bf05270 */
[----:B------:R-:W-:-:S09]  /*1540*/  ULOP3.LUT UR4, URZ, UR4, URZ, 0x33, !UPT ;  /* 0x000000043f047292 */ /* 0x000fd2000f8e333f */
[----:B------:R-:W-:Y:S02]  /*1550*/  @UP0 ULDC.64 UR10, c[0x0][0x9e8] ;  /* 0x00027a00000a0ab9 */ /* 0x000fe40000000a00 */
[----:B------:R-:W-:-:S04]  /*1560*/  UIMAD.WIDE.U32 UR6, UR4, UR10, URZ ;  /* 0x0000000a040672a5 */ /* 0x000fc8000f8e003f */
[----:B------:R-:W-:-:S04]  /*1570*/  @UP0 USHF.R.U32.HI UR4, URZ, UR11, UR7 ;  /* 0x0000000b3f040299 */ /* 0x000fc80008011607 */
[----:B------:R-:W-:Y:S01]  /*1580*/  ULOP3.LUT UR4, URZ, UR4, URZ, 0x33, !UPT ;  /* 0x000000043f047292 */ /* 0x000fe2000f8e333f */
[----:B------:R-:W-:Y:S11]  /*1590*/  BRA `(.L_x_819) ;  /* 0x0000000000107947 */ /* 0x000ff60003800000 */
.L_x_818:
[----:B------:R-:W-:-:S11]  /*15a0*/  UISETP.NE.AND UP0, UPT, UR5, 0x1, UPT ;  /* 0x000000010500788c */ /* 0x000fd6000bf05270 */
[----:B------:R-:W-:Y:S02]  /*15b0*/  @UP0 ULDC.64 UR10, c[0x0][0x9e8] ;  /* 0x00027a00000a0ab9 */ /* 0x000fe40000000a00 */
[----:B------:R-:W-:-:S04]  /*15c0*/  UIMAD.WIDE.U32 UR6, UR4, UR10, URZ ;  /* 0x0000000a040672a5 */ /* 0x000fc8000f8e003f */
[----:B------:R-:W-:-:S12]  /*15d0*/  @UP0 USHF.R.U32.HI UR4, URZ, UR11, UR7 ;  /* 0x0000000b3f040299 */ /* 0x000fd80008011607 */
.L_x_819:
[----:B------:R-:W-:-:S04]  /*15e0*/  UIMAD UR4, UR4, UR5, URZ ;  /* 0x00000005040472a4 */ /* 0x000fc8000f8e023f */
[----:B------:R-:W-:-:S04]  /*15f0*/  UISETP.LT.AND UP0, UPT, UR8, UR4, UPT ;  /* 0x000000040800728c */ /* 0x000fc8000bf01270 */
[----:B------:R-:W-:-:S12]  /*1600*/  USEL UR8, UR8, UR4, !UP0 ;  /* 0x0000000408087287 */ /* 0x000fd8000c000000 */
.L_x_817:
[----:B------:R-:W-:Y:S01]  /*1610*/  USHF.R.S32.HI UR4, URZ, 0x1f, UR8 ;  /* 0x0000001f3f047899 */ /* 0x000fe20008011408 */
[----:B------:R-:W-:Y:S01]  /*1620*/  PLOP3.LUT P0, PT, PT, PT, PT, 0x80, 0x0 ;  /* 0x000000000000781c */ /* 0x000fe20003f0f070 */
[----:B------:R-:W-:Y:S01]  /*1630*/  IMAD.MOV.U32 R36, RZ, RZ, RZ ;  /* 0x000000ffff247224 */ /* 0x000fe200078e00ff */
[----:B------:R-:W-:Y:S01]  /*1640*/  CS2R R30, SRZ ;  /* 0x00000000001e7805 */ /* 0x000fe2000001ff00 */
[----:B------:R-:W-:Y:S01]  /*1650*/  ULEA.HI UR4, UR4, UR8, URZ, 0x7 ;  /* 0x0000000804047291 */ /* 0x000fe2000f8f383f */
[----:B------:R-:W-:Y:S01]  /*1660*/  IMAD.MOV.U32 R0, RZ, RZ, RZ ;  /* 0x000000ffff007224 */ /* 0x000fe200078e00ff */
[----:B------:R-:W-:Y:S01]  /*1670*/  CS2R R28, SRZ ;  /* 0x00000000001c7805 */ /* 0x000fe2000001ff00 */
[----:B------:R-:W-:Y:S01]  /*1680*/  IMAD.MOV.U32 R48, RZ, RZ, RZ ;  /* 0x000000ffff307224 */ /* 0x000fe200078e00ff */
[----:B------:R-:W-:Y:S01]  /*1690*/  USHF.R.S32.HI UR4, URZ, 0x7, UR4 ;  /* 0x000000073f047899 */ /* 0x000fe20008011404 */
[----:B------:R-:W-:Y:S01]  /*16a0*/  IMAD.MOV.U32 R133, RZ, RZ, RZ ;  /* 0x000000ffff857224 */ /* 0x000fe200078e00ff */
[----:B------:R-:W-:Y:S01]  /*16b0*/  CS2R R26, SRZ ;  /* 0x00000000001a7805 */ /* 0x000fe2000001ff00 */
[----:B------:R-:W-:Y:S01]  /*16c0*/  IMAD.MOV.U32 R44, RZ, RZ, RZ ;  /* 0x000000ffff2c7224 */ /* 0x000fe200078e00ff */
[----:B------:R-:W-:Y:S01]  /*16d0*/  UISETP.LT.AND UP0, UPT, URZ, UR4, UPT ;  /* 0x000000043f00728c */ /* 0x000fe2000bf01270 */
[----:B------:R-:W-:Y:S01]  /*16e0*/  IMAD.MOV.U32 R129, RZ, RZ, RZ ;  /* 0x000000ffff817224 */ /* 0x000fe200078e00ff */
[----:B------:R-:W-:Y:S01]  /*16f0*/  CS2R R122, SRZ ;  /* 0x00000000007a7805 */ /* 0x000fe2000001ff00 */
[----:B------:R-:W-:Y:S01]  /*1700*/  IMAD.MOV.U32 R46, RZ, RZ, RZ ;  /* 0x000000ffff2e7224 */ /* 0x000fe200078e00ff */
[----:B------:R-:W-:Y:S01]  /*1710*/  USEL UR37, URZ, UR4, !UP0 ;  /* 0x000000043f257287 */ /* 0x000fe2000c000000 */
[----:B------:R-:W-:Y:S01]  /*1720*/  IMAD.MOV.U32 R125, RZ, RZ, RZ ;  /* 0x000000ffff7d7224 */ /* 0x000fe200078e00ff */
[----:B------:R-:W-:-:S02]  /*1730*/  CS2R R120, SRZ ;  /* 0x0000000000787805 */ /* 0x000fc4000001ff00 */
[----:B------:R-:W-:Y:S02]  /*1740*/  CS2R R118, SRZ ;  /* 0x0000000000767805 */ /* 0x000fe4000001ff00 */
[----:B------:R-:W-:Y:S02]  /*1750*/  CS2R R116, SRZ ;  /* 0x0000000000747805 */ /* 0x000fe4000001ff00 */
[----:B------:R-:W-:Y:S02]  /*1760*/  CS2R R114, SRZ ;  /* 0x0000000000727805 */ /* 0x000fe4000001ff00 */
[----:B------:R-:W-:Y:S02]  /*1770*/  ISETP.GT.AND P1, PT, R88, UR37, PT ;  /* 0x0000002558007c0c */ /* 0x000fe4000bf24270 */
        /* <DEDUP_REMOVED lines=9> */
[----:B------:R-:W-:Y:S01]  /*1810*/  CS2R R94, SRZ ;  /* 0x00000000005e7805 */ /* 0x000fe2000001ff00 */
[----:B------:R-:W-:Y:S01]  /*1820*/  IMAD.MOV.U32 R93, RZ, RZ, RZ ;  /* 0x000000ffff5d7224 */ /* 0x000fe200078e00ff */
[----:B------:R-:W-:Y:S02]  /*1830*/  CS2R R6, SRZ ;  /* 0x0000000000067805 */ /* 0x000fe4000001ff00 */
[----:B------:R-:W-:Y:S01]  /*1840*/  CS2R R90, SRZ ;  /* 0x00000000005a7805 */ /* 0x000fe2000001ff00 */
[----:B------:R-:W-:Y:S01]  /*1850*/  IMAD.MOV.U32 R42, RZ, RZ, RZ ;  /* 0x000000ffff2a7224 */ /* 0x000fe200078e00ff */
[----:B------:R-:W-:Y:S06]  /*1860*/  @!P1 BRA `(.L_x_820) ;  /* 0x000000e8004c9947 */ /* 0x000fec0003800000 */
[----:B------:R-:W0:Y:S02]  /*1870*/  SHFL.IDX PT, R0, R146, RZ, 0x1f ;  /* 0x00001fff92007589 */ /* 0x000e2400000e0000 */
[----:B0-----:R-:W-:-:S13]  /*1880*/  R2UR UR43, R0 ;  /* 0x00000000002b72ca */ /* 0x001fda00000e0000 */
[----:B------:R-:W-:-:S04]  /*1890*/  UIMAD.WIDE UR4, UR43, 0x55555556, URZ ;  /* 0x555555562b0478a5 */ /* 0x000fc8000f8e023f */
[----:B------:R-:W-:Y:S02]  /*18a0*/  ULEA.HI UR54, UR5, UR5, URZ, 0x1 ;  /* 0x0000000505367291 */ /* 0x000fe4000f8f083f */
[----:B------:R-:W-:Y:S02]  /*18b0*/  UIADD3 UR5, UR40, 0x21800, URZ ;  /* 0x0002180028057890 */ /* 0x000fe4000fffe03f */
[----:B------:R-:W-:Y:S02]  /*18c0*/  UIMAD UR54, UR54, -0x3, UR43 ;  /* 0xfffffffd363678a4 */ /* 0x000fe4000f8e022b */
[----:B------:R-:W-:Y:S02]  /*18d0*/  ULOP3.LUT UP0, URZ, UR5, 0x3ff, URZ, 0xc0, !UPT ;  /* 0x000003ff053f7892 */ /* 0x000fe4000f80c03f */
[----:B------:R-:W-:Y:S02]  /*18e0*/  ULEA UR4, UR54, UR40, 0xc ;  /* 0x0000002836047291 */ /* 0x000fe4000f8e603f */
[----:B------:R-:W-:-:S02]  /*18f0*/  ULEA UR5, UR54, UR5, 0xd ;  /* 0x0000000536057291 */ /* 0x000fc4000f8e683f */
[----:B------:R-:W-:Y:S01]  /*1900*/  PLOP3.LUT P0, PT, PT, PT, UP0, 0x80, 0x0 ;  /* 0x000000000000781c */ /* 0x000fe20003f0f008 */
[----:B------:R-:W-:Y:S02]  /*1910*/  UIADD3 UR4, UR4, 0xc400, URZ ;  /* 0x0000c40004047890 */ /* 0x000fe4000fffe03f */
[----:B------:R-:W-:Y:S02]  /*1920*/  USHF.R.U32.HI UR5, URZ, 0x4, UR5 ;  /* 0x000000043f057899 */ /* 0x000fe40008011605 */
[----:B------:R-:W-:Y:S02]  /*1930*/  USHF.R.U32.HI UR4, URZ, 0x4, UR4 ;  /* 0x000000043f047899 */ /* 0x000fe40008011604 */
[----:B------:R-:W-:Y:S02]  /*1940*/  ULOP3.LUT UR36, UR5, 0x3fff, URZ, 0xc0, !UPT ;  /* 0x00003fff05247892 */ /* 0x000fe4000f8ec03f */
[----:B------:R-:W-:-:S04]  /*1950*/  ULOP3.LUT UR56, UR4, 0x3fff, URZ, 0xc0, !UPT ;  /* 0x00003fff04387892 */ /* 0x000fc8000f8ec03f */
[----:B------:R-:W-:Y:S08]  /*1960*/  @!P0 BRA `(.L_x_821) ;  /* 0x0000000000408947 */ /* 0x000ff00003800000 */
[----:B------:R-:W-:Y:S01]  /*1970*/  MOV R0, 0x0 ;  /* 0x0000000000007802 */ /* 0x000fe20000000f00 */
[----:B------:R-:W-:Y:S01]  /*1980*/  ULDC.64 UR4, c[0x4][0x88] ;  /* 0x0100220000047ab9 */ /* 0x000fe20000000a00 */
[----:B------:R-:W-:Y:S01]  /*1990*/  ULDC.64 UR6, c[0x4][0x28] ;  /* 0x01000a0000067ab9 */ /* 0x000fe20000000a00 */
[----:B------:R-:W-:Y:S01]  /*19a0*/  IMAD.U32 R4, RZ, RZ, UR4 ;  /* 0x00000004ff047e24 */ /* 0x000fe2000f8e00ff */
[----:B------:R0:W1:Y:S01]  /*19b0*/  LDC.64 R2, c[0x4][R0] ;  /* 0x0100000000027b82 */ /* 0x0000620000000a00 */
        /* <DEDUP_REMOVED lines=11> */
.L_x_821:
[----:B------:R-:W-:Y:S01]  /*1a70*/  ULEA.HI UR4, UR48, UR48, URZ, 0x1 ;  /* 0x0000003030047291 */ /* 0x000fe2000f8f083f */
[----:B------:R-:W-:-:S03]  /*1a80*/  IMAD.U32 R2, RZ, RZ, UR49 ;  /* 0x00000031ff027e24 */ /* 0x000fc6000f8e00ff */
[----:B------:R-:W-:Y:S02]  /*1a90*/  ULOP3.LUT UR4, UR4, 0xfffffffe, URZ, 0xc0, !UPT ;  /* 0xfffffffe04047892 */ /* 0x000fe4000f8ec03f */
[----:B------:R-:W-:Y:S02]  /*1aa0*/  ISETP.NE.AND P0, PT, R2, 0x3, PT ;  /* 0x000000030200780c */ /* 0x000fe40003f05270 */
[----:B------:R-:W-:-:S06]  /*1ab0*/  UIADD3 UR4, UR48, -UR4, URZ ;  /* 0x8000000430047290 */ /* 0x000fcc000fffe03f */
[----:B------:R-:W-:-:S05]  /*1ac0*/  IMAD.U32 R0, RZ, RZ, UR4 ;  /* 0x00000004ff007e24 */ /* 0x000fca000f8e00ff */
[----:B------:R-:W-:-:S04]  /*1ad0*/  SHF.L.U32 R0, R0, 0x1f, RZ ;  /* 0x0000001f00007819 */ /* 0x000fc800000006ff */
[----:B------:R-:W0:Y:S02]  /*1ae0*/  SYNCS.PHASECHK.TRANS64.TRYWAIT P1, [UR40+0x2d800], R0 ;  /* 0x02d80000ff0075a7 */ /* 0x000e240008020168 */
[----:B0-----:R-:W-:Y:S05]  /*1af0*/  @!P1 BRA `(.L_x_822) ;  /* 0x0000014400049947 */ /* 0x001fea0003800000 */
.L_x_978:
[----:B------:R-:W-:Y:S05]  /*1b00*/  @!P0 BRA `(.L_x_823) ;  /* 0x0000000000048947 */ /* 0x000fea0003800000 */
[----:B------:R-:W-:Y:S01]  /*1b10*/  BPT.TRAP 0x1 ;  /* 0x000000040000795c */ /* 0x000fe20000300000 */
.L_x_823:
[----:B------:R-:W-:Y:S02]  /*1b20*/  IMAD.U32 R6, RZ, RZ, UR46 ;  /* 0x0000002eff067e24 */ /* 0x000fe4000f8e00ff */
[----:B0-----:R-:W-:-:S03]  /*1b30*/  IMAD.U32 R3, RZ, RZ, UR47 ;  /* 0x0000002fff037e24 */ /* 0x001fc6000f8e00ff */
[----:B------:R-:W-:Y:S02]  /*1b40*/  LEA R6, R6, UR40, 0x3 ;  /* 0x0000002806067c11 */ /* 0x000fe4000f8e18ff */
[----:B------:R-:W-:-:S04]  /*1b50*/  SHF.L.U32 R3, R3, 0x1f, RZ ;  /* 0x0000001f03037819 */ /* 0x000fc800000006ff */
[----:B------:R0:W1:Y:S01]  /*1b60*/  SYNCS.PHASECHK.TRANS64.TRYWAIT P1, [R6+URZ+0x2d830], R3 ;  /* 0x02d83003060075a7 */ /* 0x000062000802017f */
[----:B------:R-:W-:Y:S05]  /*1b70*/  @!P0 BRA `(.L_x_824) ;  /* 0x0000000000048947 */ /* 0x000fea0003800000 */
[----:B------:R-:W-:Y:S01]  /*1b80*/  BPT.TRAP 0x1 ;  /* 0x000000040000795c */ /* 0x000fe20000300000 */
.L_x_824:
[----:B-1----:R-:W-:Y:S05]  /*1b90*/  @P1 BRA `(.L_x_825) ;  /* 0x0000000000081947 */ /* 0x002fea0003800000 */
[----:B------:R-:W1:Y:S02]  /*1ba0*/  SYNCS.PHASECHK.TRANS64.TRYWAIT P1, [R6+URZ+0x2d830], R3 ;  /* 0x02d83003060075a7 */ /* 0x000e64000802017f */
[----:B-1----:R-:W-:Y:S05]  /*1bb0*/  @!P1 BRA `(.L_x_826) ;  /* 0x0000014000ec9947 */ /* 0x002fea0003800000 */
.L_x_825:
[----:B------:R-:W-:Y:S05]  /*1bc0*/  WARPSYNC.ALL ;  /* 0x0000000000007948 */ /* 0x000fea0003800000 */
[----:B------:R-:W-:Y:S01]  /*1bd0*/  UIADD3 UR4, UR40, 0x15400, URZ ;  /* 0x0001540028047890 */ /* 0x000fe2000fffe03f */
[----:B------:R-:W-:Y:S01]  /*1be0*/  WARPGROUP.ARRIVE ;  /* 0x00000000000079c5 */ /* 0x000fe20000000000 */
[----:B------:R-:W-:Y:S01]  /*1bf0*/  UMOV UR5, 0x80000020 ;  /* 0x8000002000057882 */ /* 0x000fe20000000000 */
[----:B------:R-:W-:Y:S01]  /*1c00*/  UMOV UR7, 0x80000020 ;  /* 0x8000002000077882 */ /* 0x000fe20000000000 */
[----:B------:R-:W-:Y:S01]  /*1c10*/  USHF.R.U32.HI UR4, URZ, 0x4, UR4 ;  /* 0x000000043f047899 */ /* 0x000fe20008011604 */
[----:B------:R-:W-:Y:S01]  /*1c20*/  UMOV UR9, 0x80000020 ;  /* 0x8000002000097882 */ /* 0x000fe20000000000 */
[----:B------:R-:W-:-:S02]  /*1c30*/  UMOV UR11, 0x80000020 ;  /* 0x80000020000b7882 */ /* 0x000fc40000000000 */
[----:B------:R-:W-:Y:S01]  /*1c40*/  ULOP3.LUT UR4, UR4, 0x3fff, URZ, 0xc0, !UPT ;  /* 0x00003fff04047892 */ /* 0x000fe2000f8ec03f */
[----:B------:R-:W-:Y:S01]  /*1c50*/  UMOV UR13, 0x80000020 ;  /* 0x80000020000d7882 */ /* 0x000fe20000000000 */
[----:B------:R-:W-:Y:S02]  /*1c60*/  UMOV UR15, 0x80000020 ;  /* 0x80000020000f7882 */ /* 0x000fe40000000000 */
[----:B------:R-:W-:Y:S02]  /*1c70*/  ULOP3.LUT UR32, UR4, 0x10000, URZ, 0xfc, !UPT ;  /* 0x0001000004207892 */ /* 0x000fe4000f8efc3f */
[----:B------:R-:W-:Y:S02]  /*1c80*/  ULOP3.LUT UR4, UR56, 0x10000, URZ, 0xfc, !UPT ;  /* 0x0001000038047892 */ /* 0x000fe4000f8efc3f */
[----:B------:R-:W-:Y:S02]  /*1c90*/  UIMAD UR6, UR46, 0x600, UR32 ;  /* 0x000006002e0678a4 */ /* 0x000fe4000f8e0220 */
[----:B------:R-:W-:-:S02]  /*1ca0*/  UIADD3 UR8, UR4, 0x2, URZ ;  /* 0x0000000204087890 */ /* 0x000fc4000fffe03f */
[----:B------:R-:W-:Y:S02]  /*1cb0*/  UIADD3 UR10, UR6, 0x2, URZ ;  /* 0x00000002060a7890 */ /* 0x000fe4000fffe03f */
[----:B------:R-:W-:Y:S02]  /*1cc0*/  UIADD3 UR12, UR4, 0x300, URZ ;  /* 0x00000300040c7890 */ /* 0x000fe4000fffe03f */
[----:B------:R-:W-:Y:S02]  /*1cd0*/  UIADD3 UR14, UR6, 0x200, URZ ;  /* 0x00000200060e7890 */ /* 0x000fe4000fffe03f */
[----:B------:R-:W-:Y:S01]  /*1ce0*/  HGMMA.64x128x16.F32.BF16 R24, gdesc[UR4], RZ, !UPT, gsb0 ;  /* 0x01e00000041879f0 */ /* 0x000fe2000c0018ff */
        /* <DEDUP_REMOVED lines=12> */
[----:B------:R-:W-:Y:S02]  /*1db0*/  WARPGROUP.DEPBAR.LE gsb0, 0x0 ;  /* 0x00008000000079c5 */ /* 0x000fe40000010000 */
        /* <DEDUP_REMOVED lines=17> */
.L_x_827:
[----:B------:R-:W-:Y:S01]  /*1ed0*/  UISETP.NE.AND UP1, UPT, UR51, URZ, UPT ;  /* 0x0000003f3300728c */ /* 0x000fe2000bf25270 */
[----:B------:R-:W-:Y:S01]  /*1ee0*/  R2UR UR6, R6 ;  /* 0x00000000060672ca */ /* 0x000fe200000e0000 */
[----:B------:R-:W-:Y:S01]  /*1ef0*/  ULDC UR7, c[0x0][0x9d8] ;  /* 0x0002760000077ab9 */ /* 0x000fe20000000800 */
[----:B------:R-:W2:Y:S01]  /*1f00*/  LDC R141, c[0x0][0x2f0] ;  /* 0x0000bc00ff8d7b82 */ /* 0x000ea20000000800 */
[----:B------:R-:W-:Y:S01]  /*1f10*/  FMUL.FTZ R93, R33, UR7 ;  /* 0x00000007215d7c20 */ /* 0x000fe20008410000 */
[----:B------:R-:W-:Y:S01]  /*1f20*/  FMUL.FTZ R33, R70, UR7 ;  /* 0x0000000746217c20 */ /* 0x000fe20008410000 */
[----:B------:R-:W-:Y:S01]  /*1f30*/  PLOP3.LUT P1, PT, PT, PT, UP1, 0x80, 0x0 ;  /* 0x000000000000781c */ /* 0x000fe20003f2f018 */
[----:B------:R-:W-:Y:S01]  /*1f40*/  VIADD R70, R137, UR39 ;  /* 0x0000002789467c36 */ /* 0x000fe20008000000 */
[----:B------:R-:W-:Y:S01]  /*1f50*/  PLOP3.LUT P2, PT, PT, PT, UP1, 0x80, 0x0 ;  /* 0x000000000000781c */ /* 0x000fe20003f4f018 */
[----:B------:R-:W-:Y:S02]  /*1f60*/  IMAD.MOV.U32 R7, RZ, RZ, -0x80 ;  /* 0xffffff80ff077424 */ /* 0x000fe400078e00ff */
[----:B01----:R-:W-:Y:S01]  /*1f70*/  FMUL.FTZ R3, R30, UR7 ;  /* 0x000000071e037c20 */ /* 0x003fe20008410000 */
[----:B------:R-:W-:Y:S01]  /*1f80*/  @UP1 ULDC UR10, c[0x0][0x44c] ;  /* 0x00011300000a1ab9 */ /* 0x000fe20000000800 */
[----:B------:R-:W0:Y:S01]  /*1f90*/  LDC R143, c[0x0][0x288] ;  /* 0x0000a200ff8f7b82 */ /* 0x000e220000000800 */
[----:B------:R-:W-:Y:S01]  /*1fa0*/  FMUL.FTZ R30, R66, UR7 ;  /* 0x00000007421e7c20 */ /* 0x000fe20008410000 */
[----:B------:R-:W-:Y:S01]  /*1fb0*/  FMUL.FTZ R20, R50, UR7 ;  /* 0x0000000732147c20 */ /* 0x000fe20008410000 */
[----:B------:R-:W-:Y:S01]  /*1fc0*/  FMUL.FTZ R66, R76, UR7 ;  /* 0x000000074c427c20 */ /* 0x000fe20008410000 */
[----:B------:R-:W-:Y:S01]  /*1fd0*/  FMUL.FTZ R50, R60, UR7 ;  /* 0x000000073c327c20 */ /* 0x000fe20008410000 */
[----:B------:R-:W-:Y:S01]  /*1fe0*/  IMAD R76, R88, R7, 0x80 ;  /* 0x00000080584c7424 */ /* 0x000fe200078e0207 */
[----:B------:R-:W-:Y:S01]  /*1ff0*/  UIADD3 UR6, UR6, 0x2d840, URZ ;  /* 0x0002d84006067890 */ /* 0x000fe2000fffe03f */
[----:B------:R-:W-:Y:S01]  /*2000*/  @P1 IMAD.HI.U32 R6, R70, UR10, RZ ;  /* 0x0000000a46061c27 */ /* 0x000fe2000f8e00ff */
[----:B------:R-:W-:-:S03]  /*2010*/  @UP1 ULDC UR10, c[0x0][0x450] ;  /* 0x00011400000a1ab9 */ /* 0x000fc60000000800 */
[----:B------:R-:W-:Y:S01]  /*2020*/  FMUL.FTZ R12, R42, UR7 ;  /* 0x000000072a0c7c20 */ /* 0x000fe20008410000 */
[----:B------:R-:W-:Y:S01]  /*2030*/  FMUL.FTZ R42, R44, UR7 ;  /* 0x000000072c2a7c20 */ /* 0x000fe20008410000 */
[----:B------:R-:W-:Y:S01]  /*2040*/  UISETP.NE.AND UP0, UPT, UR50, URZ, UPT ;  /* 0x0000003f3200728c */ /* 0x000fe2000bf05270 */
[----:B------:R-:W-:Y:S01]  /*2050*/  @P2 SHF.R.U32.HI R70, RZ, UR10, R6 ;  /* 0x0000000aff462c19 */ /* 0x000fe20008011606 */
[----:B------:R-:W-:Y:S01]  /*2060*/  FMUL.FTZ R4, R24, UR7 ;  /* 0x0000000718047c20 */ /* 0x000fe20008410000 */
[----:B------:R-:W-:Y:S01]  /*2070*/  FMUL.FTZ R13, R43, UR7 ;  /* 0x000000072b0d7c20 */ /* 0x000fe20008410000 */
[----:B------:R-:W-:Y:S01]  /*2080*/  FMUL.FTZ R44, R48, UR7 ;  /* 0x00000007302c7c20 */ /* 0x000fe20008410000 */
[----:B------:R-:W-:Y:S01]  /*2090*/  VIADD R7, R76, 0x1 ;  /* 0x000000014c077836 */ /* 0x000fe20000000000 */
[----:B------:R-:W1:Y:S01]  /*20a0*/  SHFL.IDX PT, R60, R70, RZ, 0x1c1f ;  /* 0x001c1fff463c7589 */ /* 0x000e6200000e0000 */
[----:B------:R-:W-:Y:S01]  /*20b0*/  FMUL.FTZ R0, R26, UR7 ;  /* 0x000000071a007c20 */ /* 0x000fe20008410000 */
[----:B------:R-:W-:Y:S01]  /*20c0*/  FMUL.FTZ R2, R27, UR7 ;  /* 0x000000071b027c20 */ /* 0x000fe20008410000 */
[----:B------:R-:W-:Y:S01]  /*20d0*/  FMUL.FTZ R5, R31, UR7 ;  /* 0x000000071f057c20 */ /* 0x000fe20008410000 */
[----:B------:R-:W-:Y:S01]  /*20e0*/  FMUL.FTZ R43, R45, UR7 ;  /* 0x000000072d2b7c20 */ /* 0x000fe20008410000 */
[----:B------:R-:W-:Y:S01]  /*20f0*/  FMUL.FTZ R14, R46, UR7 ;  /* 0x000000072e0e7c20 */ /* 0x000fe20008410000 */
[----:B------:R-:W-:Y:S01]  /*2100*/  FMUL.FTZ R15, R47, UR7 ;  /* 0x000000072f0f7c20 */ /* 0x000fe20008410000 */
[----:B------:R-:W-:Y:S01]  /*2110*/  FMUL.FTZ R24, R54, UR7 ;  /* 0x0000000736187c20 */ /* 0x000fe20008410000 */
[----:B------:R-:W-:Y:S01]  /*2120*/  FMUL.FTZ R48, R56, UR7 ;  /* 0x0000000738307c20 */ /* 0x000fe20008410000 */
[----:B------:R-:W-:Y:S01]  /*2130*/  UPRMT UR6, UR41, 0x654, UR6 ;  /* 0x0000065429067896 */ /* 0x000fe20008000006 */
        /* <DEDUP_REMOVED lines=44> */
[----:B------:R-:W-:Y:S01]  /*2400*/  IMAD R6, R16, -0x2, R7 ;  /* 0xfffffffe10067824 */ /* 0x000fe200078e0207 */
[----:B------:R-:W-:Y:S01]  /*2410*/  PLOP3.LUT P1, PT, PT, PT, UP0, 0x40, 0x0 ;  /* 0x000000000000781c */ /* 0x000fe20003f2e808 */
[----:B------:R-:W3:Y:S01]  /*2420*/  MUFU.TANH R4, R4 ;  /* 0x0000000400047308 */ /* 0x000ee20000002400 */
[----:B------:R-:W-:Y:S01]  /*2430*/  ULDC UR35, c[0x0][0x9dc] ;  /* 0x0002770000237ab9 */ /* 0x000fe20000000800 */
[C---:B--2---:R-:W-:Y:S01]  /*2440*/  IMAD R6, R141.reuse, UR44, R6 ;  /* 0x0000002c8d067c24 */ /* 0x044fe2000f8e0206 */
[----:B------:R-:W-:Y:S01]  /*2450*/  SYNCS.ARRIVE.TRANS64.RED.A1T0 RZ, [UR6], RZ ;  /* 0x000000ffffff79a7 */ /* 0x000fe20008100406 */
[----:B------:R-:W-:Y:S01]  /*2460*/  ULOP3.LUT UR6, URZ, UR35, URZ, 0x33, !UPT ;  /* 0x000000233f067292 */ /* 0x000fe2000f8e333f */
[----:B------:R-:W-:Y:S01]  /*2470*/  IMAD R7, R141, UR44, R76 ;  /* 0x0000002c8d077c24 */ /* 0x000fe2000f8e024c */
[----:B------:R-:W-:Y:S01]  /*2480*/  ULDC UR14, c[0x0][0x9e0] ;  /* 0x00027800000e7ab9 */ /* 0x000fe20000000800 */
[----:B0-----:R-:W-:Y:S01]  /*2490*/  IMAD.IADD R6, R6, 0x1, -R143 ;  /* 0x0000000106067824 */ /* 0x001fe200078e0a8f */
[----:B------:R-:W0:Y:S01]  /*24a0*/  MUFU.TANH R89, R89 ;  /* 0x0000005900597308 */ /* 0x000e220000002400 */
[----:B------:R-:W-:Y:S01]  /*24b0*/  IMAD R73, R16, -0x2, R7 ;  /* 0xfffffffe10497824 */ /* 0x000fe200078e0207 */
[----:B------:R-:W-:Y:S01]  /*24c0*/  LEA R74, R88, 0xffffff80, 0x7 ;  /* 0xffffff80584a7811 */ /* 0x000fe200078e38ff */
[----:B------:R-:W-:-:S02]  /*24d0*/  VIADD R78, R6, UR14 ;  /* 0x0000000e064e7c36 */ /* 0x000fc40008000000 */
[----:B------:R-:W-:-:S03]  /*24e0*/  VIADD R75, R6, UR6 ;  /* 0x00000006064b7c36 */ /* 0x000fc60008000000 */
[----:B------:R-:W2:Y:S01]  /*24f0*/  MUFU.TANH R0, R0 ;  /* 0x0000000000007308 */ /* 0x000ea20000002400 */
[----:B-1----:R-:W-:Y:S01]  /*2500*/  VIADDMNMX R71, R60, R78, R73, PT ;  /* 0x0000004e3c477246 */ /* 0x002fe20003800149 */
[----:B------:R-:W-:-:S06]  /*2510*/  IMAD.IADD R72, R75, 0x1, R60 ;  /* 0x000000014b487824 */ /* 0x000fcc00078e023c */
[----:B------:R-:W1:Y:S08]  /*2520*/  MUFU.TANH R2, R2 ;  /* 0x0000000200027308 */ /* 0x000e700000002400 */
[----:B------:R-:W4:Y:S08]  /*2530*/  MUFU.TANH R90, R90 ;  /* 0x0000005a005a7308 */ /* 0x000f300000002400 */
[----:B------:R-:W0:Y:S08]  /*2540*/  MUFU.TANH R91, R91 ;  /* 0x0000005b005b7308 */ /* 0x000e300000002400 */
        /* <DEDUP_REMOVED lines=57> */
[----:B------:R-:W0:Y:S01]  /*28e0*/  MUFU.TANH R41, R41 ;  /* 0x0000002900297308 */ /* 0x000e220000002400 */
[----:B-1234-:R-:W-:Y:S05]  /*28f0*/  @P1 BRA `(.L_x_828) ;  /* 0x0000000000641947 */ /* 0x01efea0003800000 */
[----:B------:R-:W-:Y:S01]  /*2900*/  IMAD R6, R141, UR44, R60 ;  /* 0x0000002c8d067c24 */ /* 0x000fe2000f8e023c */
[----:B------:R-:W-:Y:S03]  /*2910*/  BSSY B0, `(.L_x_829) ;  /* 0x0000013000007945 */ /* 0x000fe60003800000 */
[----:B------:R-:W-:-:S05]  /*2920*/  IMAD.IADD R55, R6, 0x1, -R143 ;  /* 0x0000000106377824 */ /* 0x000fca00078e0a8f */
[----:B------:R-:W-:-:S13]  /*2930*/  ISETP.GT.AND P1, PT, R55, -0x1, PT ;  /* 0xffffffff3700780c */ /* 0x000fda0003f24270 */
[----:B------:R-:W-:Y:S05]  /*2940*/  @P1 BRA `(.L_x_830) ;  /* 0x0000000000241947 */ /* 0x000fea0003800000 */
[----:B------:R-:W-:Y:S01]  /*2950*/  ULDC UR6, c[0x0][0x9e4] ;  /* 0x0002790000067ab9 */ /* 0x000fe20000000800 */
[----:B------:R-:W-:Y:S01]  /*2960*/  LOP3.LUT R55, RZ, R55, RZ, 0x33, !PT ;  /* 0x00000037ff377212 */ /* 0x000fe200078e33ff */
[----:B------:R-:W-:-:S05]  /*2970*/  IMAD.U32 R60, RZ, RZ, UR6 ;  /* 0x00000006ff3c7e24 */ /* 0x000fca000f8e00ff */
[----:B------:R-:W-:-:S13]  /*2980*/  ISETP.NE.AND P1, PT, R60, 0x1, PT ;  /* 0x000000013c00780c */ /* 0x000fda0003f25270 */
[----:B------:R-:W1:Y:S02]  /*2990*/  @P1 LDC.64 R6, c[0x0][0x9e8] ;  /* 0x00027a00ff061b82 */ /* 0x000e640000000a00 */
[----:B-1----:R-:W-:-:S05]  /*29a0*/  @P1 IMAD.HI.U32 R6, R55, R6, RZ ;  /* 0x0000000637061227 */ /* 0x002fca00078e00ff */
[----:B------:R-:W-:-:S04]  /*29b0*/  @P1 SHF.R.U32.HI R55, RZ, R7, R6 ;  /* 0x00000007ff371219 */ /* 0x000fc80000011606 */
[----:B------:R-:W-:Y:S01]  /*29c0*/  LOP3.LUT R55, RZ, R55, RZ, 0x33, !PT ;  /* 0x00000037ff377212 */ /* 0x000fe200078e33ff */
[----:B------:R-:W-:Y:S06]  /*29d0*/  BRA `(.L_x_831) ;  /* 0x0000000000187947 */ /* 0x000fec0003800000 */
.L_x_830:
[----:B------:R-:W-:Y:S02]  /*29e0*/  ULDC UR6, c[0x0][0x9e4] ;  /* 0x0002790000067ab9 */ /* 0x000fe40000000800 */
[----:B------:R-:W-:-:S05]  /*29f0*/  IMAD.U32 R60, RZ, RZ, UR6 ;  /* 0x00000006ff3c7e24 */ /* 0x000fca000f8e00ff */
[----:B------:R-:W-:-:S13]  /*2a00*/  ISETP.NE.AND P1, PT, R60, 0x1, PT ;  /* 0x000000013c00780c */ /* 0x000fda0003f25270 */
[----:B------:R-:W1:Y:S02]  /*2a10*/  @P1 LDC.64 R6, c[0x0][0x9e8] ;  /* 0x00027a00ff061b82 */ /* 0x000e640000000a00 */
[----:B-1----:R-:W-:-:S05]  /*2a20*/  @P1 IMAD.HI.U32 R6, R55, R6, RZ ;  /* 0x0000000637061227 */ /* 0x002fca00078e00ff */
[----:B------:R-:W-:-:S07]  /*2a30*/  @P1 SHF.R.U32.HI R55, RZ, R7, R6 ;  /* 0x00000007ff371219 */ /* 0x000fce0000011606 */
.L_x_831:
[----:B------:R-:W-:Y:S05]  /*2a40*/  BSYNC B0 ;  /* 0x0000000000007941 */ /* 0x000fea0003800000 */
.L_x_829:
[----:B------:R-:W-:-:S04]  /*2a50*/  IMAD R55, R55, R60, -R74 ;  /* 0x0000003c37377224 */ /* 0x000fc800078e0a4a */
[----:B------:R-:W-:-:S05]  /*2a60*/  IMAD R55, R16, -0x2, R55 ;  /* 0xfffffffe10377824 */ /* 0x000fca00078e0237 */
[----:B------:R-:W-:Y:S02]  /*2a70*/  VIADDMNMX R71, R55, R60, R71, PT ;  /* 0x0000003c37477246 */ /* 0x000fe40003800147 */
[----:B------:R-:W-:-:S07]  /*2a80*/  VIMNMX R72, R72, R55, !PT ;  /* 0x0000003748487248 */ /* 0x000fce0007fe0100 */
.L_x_828:
[C---:B------:R-:W-:Y:S01]  /*2a90*/  ISETP.GE.AND P6, PT, R76.reuse, 0xa, PT ;  /* 0x0000000a4c00780c */ /* 0x040fe20003fc6270 */
[----:B------:R-:W1:Y:S01]  /*2aa0*/  SHFL.IDX PT, R6, R70, 0x1, 0x1c1f ;  /* 0x003c1f0046067f89 */ /* 0x000e6200000e0000 */
[C---:B------:R-:W-:Y:S01]  /*2ab0*/  ISETP.GE.AND P1, PT, R76.reuse, 0x2, PT ;  /* 0x000000024c00780c */ /* 0x040fe20003f26270 */
[----:B------:R-:W-:Y:S01]  /*2ac0*/  UISETP.NE.AND UP0, UPT, UR50, URZ, UPT ;  /* 0x0000003f3200728c */ /* 0x000fe2000bf05270 */
[C---:B------:R-:W-:Y:S02]  /*2ad0*/  ISETP.GE.AND P2, PT, R76.reuse, 0x9, PT ;  /* 0x000000094c00780c */ /* 0x040fe40003f46270 */
[----:B------:R-:W-:Y:S02]  /*2ae0*/  ISETP.GE.AND P5, PT, R76, 0x11, PT ;  /* 0x000000114c00780c */ /* 0x000fe40003fa6270 */
[----:B------:R-:W-:Y:S02]  /*2af0*/  LOP3.LUT R19, R19, 0xfffffffb, RZ, 0xc0, !PT ;  /* 0xfffffffb13137812 */ /* 0x000fe400078ec0ff */
[----:B------:R-:W-:-:S02]  /*2b00*/  ISETP.GT.AND P4, PT, R72, 0x1, !P1 ;  /* 0x000000014800780c */ /* 0x000fc40004f84270 */
[----:B------:R-:W-:Y:S02]  /*2b10*/  ISETP.GT.AND P3, PT, R72, 0x8, !P2 ;  /* 0x000000084800780c */ /* 0x000fe40005764270 */
[----:B------:R-:W-:Y:S02]  /*2b20*/  @P6 LOP3.LUT R19, R19, 0x4, RZ, 0xfc, !PT ;  /* 0x0000000413136812 */ /* 0x000fe400078efcff */
[C---:B------:R-:W-:Y:S02]  /*2b30*/  ISETP.LT.OR P4, PT, R71.reuse, 0x2, P4 ;  /* 0x000000024700780c */ /* 0x040fe40002781670 */
[----:B------:R-:W-:Y:S02]  /*2b40*/  ISETP.LT.OR P3, PT, R71, 0x9, P3 ;  /* 0x000000094700780c */ /* 0x000fe40001f61670 */
[----:B------:R-:W-:Y:S02]  /*2b50*/  LOP3.LUT R19, R19, 0xfffffff7, RZ, 0xc0, !PT ;  /* 0xfffffff713137812 */ /* 0x000fe400078ec0ff */
[----:B0-----:R-:W-:-:S02]  /*2b60*/  FSEL R89, R89, -INF , !P4 ;  /* 0xff80000059597808 */ /* 0x001fc40006000000 */
[----:B------:R-:W-:Y:S02]  /*2b70*/  FSEL R90, R90, -INF , !P3 ;  /* 0xff8000005a5a7808 */ /* 0x000fe40005800000 */
[C---:B------:R-:W-:Y:S02]  /*2b80*/  ISETP.GT.AND P4, PT, R72.reuse, 0x9, !P6 ;  /* 0x000000094800780c */ /* 0x040fe40007784270 */
[----:B------:R-:W-:Y:S02]  /*2b90*/  @P5 LOP3.LUT R19, R19, 0x8, RZ, 0xfc, !PT ;  /* 0x0000000813135812 */ /* 0x000fe400078efcff */
[----:B------:R-:W-:Y:S02]  /*2ba0*/  ISETP.GT.AND P3, PT, R72, 0x10, !P5 ;  /* 0x000000104800780c */ /* 0x000fe40006f64270 */
[----:B------:R-:W-:Y:S02]  /*2bb0*/  ISETP.GE.AND P5, PT, R76, 0x12, PT ;  /* 0x000000124c00780c */ /* 0x000fe40003fa6270 */
[----:B------:R-:W-:-:S02]  /*2bc0*/  ISETP.LT.OR P4, PT, R71, 0xa, P4 ;  /* 0x0000000a4700780c */ /* 0x000fc40002781670 */
[----:B------:R-:W-:Y:S02]  /*2bd0*/  ISETP.LT.OR P3, PT, R71, 0x11, P3 ;  /* 0x000000114700780c */ /* 0x000fe40001f61670 */
[----:B------:R-:W-:Y:S02]  /*2be0*/  FSEL R91, R91, -INF , !P4 ;  /* 0xff8000005b5b7808 */ /* 0x000fe40006000000 */
[----:B------:R-:W-:Y:S02]  /*2bf0*/  ISETP.GE.AND P4, PT, R76, 0x19, PT ;  /* 0x000000194c00780c */ /* 0x000fe40003f86270 */
[----:B------:R-:W-:Y:S02]  /*2c00*/  LOP3.LUT R19, R19, 0xffffffef, RZ, 0xc0, !PT ;  /* 0xffffffef13137812 */ /* 0x000fe400078ec0ff */
[----:B------:R-:W-:Y:S02]  /*2c10*/  FSEL R92, R92, -INF , !P3 ;  /* 0xff8000005c5c7808 */ /* 0x000fe40005800000 */
[----:B------:R-:W-:-:S02]  /*2c20*/  ISETP.GT.AND P3, PT, R72, 0x11, !P5 ;  /* 0x000000114800780c */ /* 0x000fc40006f64270 */
[----:B------:R-:W-:Y:S02]  /*2c30*/  @P5 LOP3.LUT R19, R19, 0x10, RZ, 0xfc, !PT ;  /* 0x0000001013135812 */ /* 0x000fe400078efcff */
[----:B------:R-:W-:Y:S02]  /*2c40*/  ISETP.LT.OR P3, PT, R71, 0x12, P3 ;  /* 0x000000124700780c */ /* 0x000fe40001f61670 */
[----:B------:R-:W-:Y:S02]  /*2c50*/  LOP3.LUT R19, R19, 0xfdffffff, RZ, 0xc0, !PT ;  /* 0xfdffffff13137812 */ /* 0x000fe400078ec0ff */
[----:B------:R-:W-:Y:S02]  /*2c60*/  FSEL R93, R93, -INF , !P3 ;  /* 0xff8000005d5d7808 */ /* 0x000fe40005800000 */
[----:B------:R-:W-:Y:S02]  /*2c70*/  @P4 LOP3.LUT R19, R19, 0x2000000, RZ, 0xfc, !PT ;  /* 0x0200000013134812 */ /* 0x000fe400078efcff */
[----:B------:R-:W-:-:S02]  /*2c80*/  ISETP.GT.AND P3, PT, R72, 0x18, !P4 ;  /* 0x000000184800780c */ /* 0x000fc40006764270 */
[----:B------:R-:W-:Y:S02]  /*2c90*/  ISETP.GE.AND P4, PT, R76, 0x1a, PT ;  /* 0x0000001a4c00780c */ /* 0x000fe40003f86270 */
[----:B------:R-:W-:Y:S02]  /*2ca0*/  ISETP.LT.OR P3, PT, R71, 0x19, P3 ;  /* 0x000000194700780c */ /* 0x000fe40001f61670 */
[----:B------:R-:W-:Y:S02]  /*2cb0*/  LOP3.LUT R19, R19, 0xfeffffff, RZ, 0xc0, !PT ;  /* 0xfeffffff13137812 */ /* 0x000fe400078ec0ff */
[----:B------:R-:W-:Y:S02]  /*2cc0*/  FSEL R94, R94, -INF , !P3 ;  /* 0xff8000005e5e7808 */ /* 0x000fe40005800000 */
[----:B------:R-:W-:-:S04]  /*2cd0*/  ISETP.GT.AND P3, PT, R72, 0x19, !P4 ;  /* 0x000000194800780c */ /* 0x000fc80006764270 */
[----:B------:R-:W-:Y:S02]  /*2ce0*/  ISETP.LT.OR P3, PT, R71, 0x1a, P3 ;  /* 0x0000001a4700780c */ /* 0x000fe40001f61670 */
[----:B------:R-:W-:Y:S02]  /*2cf0*/  @P4 LOP3.LUT R19, R19, 0x1000000, RZ, 0xfc, !PT ;  /* 0x0100000013134812 */ /* 0x000fe400078efcff */
[----:B------:R-:W-:Y:S02]  /*2d00*/  ISETP.GE.AND P4, PT, R76, 0x21, PT ;  /* 0x000000214c00780c */ /* 0x000fe40003f86270 */
[----:B------:R-:W-:Y:S02]  /*2d10*/  LOP3.LUT R19, R19, 0xff7fffff, RZ, 0xc0, !PT ;  /* 0xff7fffff13137812 */ /* 0x000fe400078ec0ff */
[----:B------:R-:W-:Y:S02]  /*2d20*/  FSEL R95, R95, -INF , !P3 ;  /* 0xff8000005f5f7808 */ /* 0x000fe40005800000 */
[----:B------:R-:W-:-:S04]  /*2d30*/  ISETP.GT.AND P3, PT, R72, 0x20, !P4 ;  /* 0x000000204800780c */ /* 0x000fc80006764270 */
[----:B------:R-:W-:-:S03]  /*2d40*/  ISETP.LT.OR P3, PT, R71, 0x21, P3 ;  /* 0x000000214700780c */ /* 0x000fc60001f61670 */
        /* <DEDUP_REMOVED lines=94> */
[----:B------:R-:W-:Y:S02]  /*3330*/  ISETP.GT.AND P3, PT, R72, 0x60, !P4 ;  /* 0x000000604800780c */ /* 0x000fe40006764270 */
[----:B-1----:R-:W-:-:S02]  /*3340*/  VIADDMNMX R56, R6, R78, R73, PT ;  /* 0x0000004e06387246 */ /* 0x002fc40003800149 */
[----:B------:R-:W-:-:S03]  /*3350*/  ISETP.LT.OR P3, PT, R71, 0x61, P3 ;  /* 0x000000614700780c */ /* 0x000fc60001f61670 */
[----:B------:R-:W-:Y:S02]  /*3360*/  @P4 LOP3.LUT R19, R19, 0x80, RZ, 0xfc, !PT ;  /* 0x0000008013134812 */ /* 0x000fe400078efcff */
[----:B------:R-:W-:Y:S02]  /*3370*/  ISETP.GE.AND P4, PT, R76, 0x62, PT ;  /* 0x000000624c00780c */ /* 0x000fe40003f86270 */
[----:B------:R-:W-:Y:S02]  /*3380*/  LOP3.LUT R19, R19, 0xffffffbf, RZ, 0xc0, !PT ;  /* 0xffffffbf13137812 */ /* 0x000fe400078ec0ff */
[----:B------:R-:W-:Y:S01]  /*3390*/  FSEL R51, R58, -INF , !P3 ;  /* 0xff8000003a337808 */ /* 0x000fe20005800000 */
[----:B------:R-:W-:Y:S01]  /*33a0*/  IMAD.IADD R58, R75, 0x1, R6 ;  /* 0x000000014b3a7824 */ /* 0x000fe200078e0206 */
[----:B------:R-:W-:-:S04]  /*33b0*/  ISETP.GT.AND P3, PT, R72, 0x61, !P4 ;  /* 0x000000614800780c */ /* 0x000fc80006764270 */
[----:B------:R-:W-:-:S03]  /*33c0*/  ISETP.LT.OR P3, PT, R71, 0x62, P3 ;  /* 0x000000624700780c */ /* 0x000fc60001f61670 */
[----:B------:R-:W-:Y:S02]  /*33d0*/  @P4 LOP3.LUT R19, R19, 0x40, RZ, 0xfc, !PT ;  /* 0x0000004013134812 */ /* 0x000fe400078efcff */
[----:B------:R-:W-:Y:S02]  /*33e0*/  ISETP.GE.AND P4, PT, R76, 0x69, PT ;  /* 0x000000694c00780c */ /* 0x000fe40003f86270 */
[----:B------:R-:W-:Y:S02]  /*33f0*/  FSEL R52, R59, -INF , !P3 ;  /* 0xff8000003b347808 */ /* 0x000fe40005800000 */
[----:B------:R-:W-:Y:S02]  /*3400*/  LOP3.LUT R19, R19, 0xfbffffff, RZ, 0xc0, !PT ;  /* 0xfbffffff13137812 */ /* 0x000fe400078ec0ff */
[----:B------:R-:W-:-:S04]  /*3410*/  ISETP.GT.AND P3, PT, R72, 0x68, !P4 ;  /* 0x000000684800780c */ /* 0x000fc80006764270 */
[----:B------:R-:W-:-:S03]  /*3420*/  ISETP.LT.OR P3, PT, R71, 0x69, P3 ;  /* 0x000000694700780c */ /* 0x000fc60001f61670 */
[----:B------:R-:W-:Y:S02]  /*3430*/  @P4 LOP3.LUT R19, R19, 0x4000000, RZ, 0xfc, !PT ;  /* 0x0400000013134812 */ /* 0x000fe400078efcff */
[----:B------:R-:W-:Y:S02]  /*3440*/  ISETP.GE.AND P4, PT, R76, 0x6a, PT ;  /* 0x0000006a4c00780c */ /* 0x000fe40003f86270 */
[----:B------:R-:W-:Y:S02]  /*3450*/  FSEL R53, R66, -INF , !P3 ;  /* 0xff80000042357808 */ /* 0x000fe40005800000 */
[----:B------:R-:W-:Y:S02]  /*3460*/  ISETP.GT.AND P3, PT, R72, 0x69, !P4 ;  /* 0x000000694800780c */ /* 0x000fe40006764270 */
[----:B------:R-:W-:Y:S02]  /*3470*/  LOP3.LUT R19, R19, 0xffffffdf, RZ, 0xc0, !PT ;  /* 0xffffffdf13137812 */ /* 0x000fe400078ec0ff */
[----:B------:R-:W-:-:S04]  /*3480*/  ISETP.LT.OR P3, PT, R71, 0x6a, P3 ;  /* 0x0000006a4700780c */ /* 0x000fc80001f61670 */
[----:B------:R-:W-:Y:S02]  /*3490*/  FSEL R54, R67, -INF , !P3 ;  /* 0xff80000043367808 */ /* 0x000fe40005800000 */
[----:B------:R-:W-:Y:S02]  /*34a0*/  ISETP.GE.AND P3, PT, R76, 0x71, PT ;  /* 0x000000714c00780c */ /* 0x000fe40003f66270 */
[----:B------:R-:W-:Y:S02]  /*34b0*/  @P4 LOP3.LUT R19, R19, 0x20, RZ, 0xfc, !PT ;  /* 0x0000002013134812 */ /* 0x000fe400078efcff */
[----:B------:R-:W-:Y:S02]  /*34c0*/  ISETP.GT.AND P4, PT, R72, 0x70, !P3 ;  /* 0x000000704800780c */ /* 0x000fe40005f84270 */
[----:B------:R-:W-:Y:S02]  /*34d0*/  LOP3.LUT R19, R19, 0xfffffffd, RZ, 0xc0, !PT ;  /* 0xfffffffd13137812 */ /* 0x000fe400078ec0ff */
[----:B------:R-:W-:-:S04]  /*34e0*/  ISETP.LT.OR P4, PT, R71, 0x71, P4 ;  /* 0x000000714700780c */ /* 0x000fc80002781670 */
[----:B------:R-:W-:Y:S02]  /*34f0*/  FSEL R44, R68, -INF , !P4 ;  /* 0xff800000442c7808 */ /* 0x000fe40006000000 */
[----:B------:R-:W-:-:S04]  /*3500*/  ISETP.GE.AND P4, PT, R76, 0x72, PT ;  /* 0x000000724c00780c */ /* 0x000fc80003f86270 */
[----:B------:R-:W-:-:S04]  /*3510*/  ISETP.GT.AND P5, PT, R72, 0x71, !P4 ;  /* 0x000000714800780c */ /* 0x000fc800067a4270 */
[----:B------:R-:W-:-:S04]  /*3520*/  ISETP.LT.OR P5, PT, R71, 0x72, P5 ;  /* 0x000000724700780c */ /* 0x000fc80002fa1670 */
[----:B------:R-:W-:Y:S02]  /*3530*/  FSEL R43, R69, -INF , !P5 ;  /* 0xff800000452b7808 */ /* 0x000fe40006800000 */
[----:B------:R-:W-:-:S04]  /*3540*/  ISETP.GE.AND P5, PT, R76, 0x79, PT ;  /* 0x000000794c00780c */ /* 0x000fc80003fa6270 */
[----:B------:R-:W-:-:S04]  /*3550*/  ISETP.GT.AND P6, PT, R72, 0x78, !P5 ;  /* 0x000000784800780c */ /* 0x000fc80006fc4270 */
[----:B------:R-:W-:-:S04]  /*3560*/  ISETP.LT.OR P6, PT, R71, 0x79, P6 ;  /* 0x000000794700780c */ /* 0x000fc800037c1670 */
[----:B------:R-:W-:Y:S02]  /*3570*/  FSEL R42, R84, -INF , !P6 ;  /* 0xff800000542a7808 */ /* 0x000fe40007000000 */
[----:B------:R-:W-:-:S13]  /*3580*/  ISETP.GE.AND P6, PT, R76, 0x1, PT ;  /* 0x000000014c00780c */ /* 0x000fda0003fc6270 */
[----:B------:R-:W-:Y:S02]  /*3590*/  @P6 LOP3.LUT R19, R19, 0x2, RZ, 0xfc, !PT ;  /* 0x0000000213136812 */ /* 0x000fe400078efcff */
[----:B------:R-:W-:Y:S02]  /*35a0*/  ISETP.GT.AND P6, PT, R72, RZ, !P6 ;  /* 0x000000ff4800720c */ /* 0x000fe400077c4270 */
[----:B------:R-:W-:Y:S02]  /*35b0*/  LOP3.LUT R19, R19, 0xfffffffe, RZ, 0xc0, !PT ;  /* 0xfffffffe13137812 */ /* 0x000fe400078ec0ff */
[----:B------:R-:W-:-:S04]  /*35c0*/  ISETP.LT.OR P6, PT, R71, 0x1, P6 ;  /* 0x000000014700780c */ /* 0x000fc800037c1670 */
[----:B------:R-:W-:Y:S02]  /*35d0*/  FSEL R66, R4, -INF , !P6 ;  /* 0xff80000004427808 */ /* 0x000fe40007000000 */
[----:B------:R-:W-:-:S13]  /*35e0*/  ISETP.GE.AND P6, PT, R76, 0x7a, PT ;  /* 0x0000007a4c00780c */ /* 0x000fda0003fc6270 */
[----:B------:R-:W-:Y:S02]  /*35f0*/  @P6 LOP3.LUT R19, R19, 0x1, RZ, 0xfc, !PT ;  /* 0x0000000113136812 */ /* 0x000fe400078efcff */
[----:B------:R-:W-:-:S04]  /*3600*/  ISETP.GT.AND P6, PT, R72, 0x79, !P6 ;  /* 0x000000794800780c */ /* 0x000fc800077c4270 */
[----:B------:R-:W-:-:S04]  /*3610*/  ISETP.LT.OR P6, PT, R71, 0x7a, P6 ;  /* 0x0000007a4700780c */ /* 0x000fc800037c1670 */
[----:B------:R-:W-:Y:S02]  /*3620*/  FSEL R4, R85, -INF , !P6 ;  /* 0xff80000055047808 */ /* 0x000fe40007000000 */
[----:B------:R-:W-:-:S13]  /*3630*/  PLOP3.LUT P6, PT, PT, PT, UP0, 0x40, 0x0 ;  /* 0x000000000000781c */ /* 0x000fda0003fce808 */
[----:B------:R-:W-:Y:S05]  /*3640*/  @P6 BRA `(.L_x_832) ;  /* 0x0000000000646947 */ /* 0x000fea0003800000 */
        /* <DEDUP_REMOVED lines=9> */
[----:B------:R-:W0:Y:S02]  /*36e0*/  @P6 LDC.64 R6, c[0x0][0x9e8] ;  /* 0x00027a00ff066b82 */ /* 0x000e240000000a00 */
[----:B0-----:R-:W-:-:S05]  /*36f0*/  @P6 IMAD.HI.U32 R6, R59, R6, RZ ;  /* 0x000000063b066227 */ /* 0x001fca00078e00ff */
[----:B------:R-:W-:-:S04]  /*3700*/  @P6 SHF.R.U32.HI R59, RZ, R7, R6 ;  /* 0x00000007ff3b6219 */ /* 0x000fc80000011606 */
[----:B------:R-:W-:Y:S01]  /*3710*/  LOP3.LUT R59, RZ, R59, RZ, 0x33, !PT ;  /* 0x0000003bff3b7212 */ /* 0x000fe200078e33ff */
[----:B------:R-:W-:Y:S06]  /*3720*/  BRA `(.L_x_835) ;  /* 0x0000000000187947 */ /* 0x000fec0003800000 */
.L_x_834:
[----:B------:R-:W-:Y:S02]  /*3730*/  ULDC UR6, c[0x0][0x9e4] ;  /* 0x0002790000067ab9 */ /* 0x000fe40000000800 */
[----:B------:R-:W-:-:S05]  /*3740*/  IMAD.U32 R67, RZ, RZ, UR6 ;  /* 0x00000006ff437e24 */ /* 0x000fca000f8e00ff */
[----:B------:R-:W-:-:S13]  /*3750*/  ISETP.NE.AND P6, PT, R67, 0x1, PT ;  /* 0x000000014300780c */ /* 0x000fda0003fc5270 */
[----:B------:R-:W0:Y:S02]  /*3760*/  @P6 LDC.64 R6, c[0x0][0x9e8] ;  /* 0x00027a00ff066b82 */ /* 0x000e240000000a00 */
[----:B0-----:R-:W-:-:S05]  /*3770*/  @P6 IMAD.HI.U32 R6, R59, R6, RZ ;  /* 0x000000063b066227 */ /* 0x001fca00078e00ff */
[----:B------:R-:W-:-:S07]  /*3780*/  @P6 SHF.R.U32.HI R59, RZ, R7, R6 ;  /* 0x00000007ff3b6219 */ /* 0x000fce0000011606 */
.L_x_835:
[----:B------:R-:W-:Y:S05]  /*3790*/  BSYNC B0 ;  /* 0x0000000000007941 */ /* 0x000fea0003800000 */
.L_x_833:
[----:B------:R-:W-:-:S04]  /*37a0*/  IMAD R59, R59, R67, -R74 ;  /* 0x000000433b3b7224 */ /* 0x000fc800078e0a4a */
[----:B------:R-:W-:-:S05]  /*37b0*/  IMAD R59, R16, -0x2, R59 ;  /* 0xfffffffe103b7824 */ /* 0x000fca00078e023b */
[----:B------:R-:W-:Y:S02]  /*37c0*/  VIADDMNMX R56, R59, R67, R56, PT ;  /* 0x000000433b387246 */ /* 0x000fe40003800138 */
[----:B------:R-:W-:-:S07]  /*37d0*/  VIMNMX R58, R58, R59, !PT ;  /* 0x0000003b3a3a7248 */ /* 0x000fce0007fe0100 */
.L_x_832:
[----:B------:R-:W-:Y:S01]  /*37e0*/  ISETP.GT.AND P1, PT, R58, 0x1, !P1 ;  /* 0x000000013a00780c */ /* 0x000fe20004f24270 */
[----:B------:R-:W-:Y:S01]  /*37f0*/  ULDC UR33, c[0x0][0x988] ;  /* 0x0002620000217ab9 */ /* 0x000fe20000000800 */
[----:B------:R-:W-:Y:S01]  /*3800*/  LOP3.LUT P6, RZ, R19, 0x4, RZ, 0xc0, !PT ;  /* 0x0000000413ff7812 */ /* 0x000fe200078cc0ff */
[----:B------:R-:W-:Y:S01]  /*3810*/  UISETP.NE.AND UP1, UPT, UR51, URZ, UPT ;  /* 0x0000003f3300728c */ /* 0x000fe2000bf25270 */
[----:B------:R-:W-:Y:S01]  /*3820*/  ISETP.LT.OR P1, PT, R56, 0x2, P1 ;  /* 0x000000023800780c */ /* 0x000fe20000f21670 */
[----:B------:R-:W-:Y:S01]  /*3830*/  UISETP.NE.AND UP0, UPT, UR50, URZ, UPT ;  /* 0x0000003f3200728c */ /* 0x000fe2000bf05270 */
[----:B------:R-:W-:Y:S01]  /*3840*/  FMNMX.FTZ R7, R66, R89, !PT ;  /* 0x0000005942077209 */ /* 0x000fe20007810000 */
[----:B------:R-:W-:Y:S01]  /*3850*/  UMOV UR10, UR39 ;  /* 0x00000027000a7c82 */ /* 0x000fe20008000000 */
[----:B------:R-:W-:Y:S02]  /*3860*/  FSEL R2, R2, -INF , !P1 ;  /* 0xff80000002027808 */ /* 0x000fe40004800000 */
[----:B------:R-:W-:-:S02]  /*3870*/  ISETP.GT.AND P1, PT, R58, 0x9, !P6 ;  /* 0x000000093a00780c */ /* 0x000fc40007724270 */
[----:B------:R-:W-:Y:S02]  /*3880*/  FMNMX.FTZ R6, R90, R7, !PT ;  /* 0x000000075a067209 */ /* 0x000fe40007810000 */
[----:B------:R-:W-:Y:S01]  /*3890*/  ISETP.LT.OR P1, PT, R56, 0xa, P1 ;  /* 0x0000000a3800780c */ /* 0x000fe20000f21670 */
[----:B------:R-:W-:Y:S01]  /*38a0*/  @UP1 ULDC UR6, c[0x0][0x44c] ;  /* 0x0001130000061ab9 */ /* 0x000fe20000000800 */
[----:B------:R-:W-:Y:S01]  /*38b0*/  FMNMX.FTZ R7, R91, R6, !PT ;  /* 0x000000065b077209 */ /* 0x000fe20007810000 */
[----:B------:R-:W-:Y:S01]  /*38c0*/  UIMAD.WIDE.U32 UR6, UR39, UR6, URZ ;  /* 0x00000006270672a5 */ /* 0x000fe2000f8e003f */
[----:B------:R-:W-:Y:S01]  /*38d0*/  FSEL R5, R5, -INF , !P1 ;  /* 0xff80000005057808 */ /* 0x000fe20004800000 */
[----:B------:R-:W-:Y:S01]  /*38e0*/  @UP1 ULDC UR11, c[0x0][0x450] ;  /* 0x00011400000b1ab9 */ /* 0x000fe20000000800 */
[----:B------:R-:W-:Y:S01]  /*38f0*/  LOP3.LUT P1, RZ, R19, 0x8, RZ, 0xc0, !PT ;  /* 0x0000000813ff7812 */ /* 0x000fe2000782c0ff */
[----:B------:R-:W-:Y:S01]  /*3900*/  @UP1 USHF.R.U32.HI UR10, URZ, UR11, UR7 ;  /* 0x0000000b3f0a1299 */ /* 0x000fe20008011607 */
[----:B------:R-:W-:-:S02]  /*3910*/  FMNMX.FTZ R6, R92, R7, !PT ;  /* 0x000000075c067209 */ /* 0x000fc40007810000 */
[----:B------:R-:W-:Y:S01]  /*3920*/  ISETP.GT.AND P1, PT, R58, 0x10, !P1 ;  /* 0x000000103a00780c */ /* 0x000fe20004f24270 */
[----:B------:R-:W-:Y:S01]  /*3930*/  UIADD3 UR55, UR55, UR10, URZ ;  /* 0x0000000a37377290 */ /* 0x000fe2000fffe03f */
[----:B------:R-:W-:Y:S02]  /*3940*/  FMNMX.FTZ R7, R93, R6, !PT ;  /* 0x000000065d077209 */ /* 0x000fe40007810000 */
[----:B------:R-:W-:Y:S01]  /*3950*/  ISETP.LT.OR P1, PT, R56, 0x11, P1 ;  /* 0x000000113800780c */ /* 0x000fe20000f21670 */
[----:B------:R-:W-:Y:S01]  /*3960*/  UIADD3 UR14, UR55, UR14, URZ ;  /* 0x0000000e370e7290 */ /* 0x000fe2000fffe03f */
[----:B------:R-:W-:Y:S02]  /*3970*/  ISETP.GT.AND P2, PT, R58, 0x8, !P2 ;  /* 0x000000083a00780c */ /* 0x000fe40005744270 */
[----:B------:R-:W-:Y:S02]  /*3980*/  FSEL R8, R8, -INF , !P1 ;  /* 0xff80000008087808 */ /* 0x000fe40004800000 */
[----:B------:R-:W-:-:S02]  /*3990*/  LOP3.LUT P1, RZ, R19, 0x10, RZ, 0xc0, !PT ;  /* 0x0000001013ff7812 */ /* 0x000fc4000782c0ff */
[----:B------:R-:W-:Y:S02]  /*39a0*/  FMNMX.FTZ R6, R94, R7, !PT ;  /* 0x000000075e067209 */ /* 0x000fe40007810000 */
[----:B------:R-:W-:Y:S02]  /*39b0*/  ISETP.GT.AND P1, PT, R58, 0x11, !P1 ;  /* 0x000000113a00780c */ /* 0x000fe40004f24270 */
[C---:B------:R-:W-:Y:S02]  /*39c0*/  ISETP.LT.OR P2, PT, R56.reuse, 0x9, P2 ;  /* 0x000000093800780c */ /* 0x040fe40001741670 */
[----:B------:R-:W-:Y:S02]  /*39d0*/  ISETP.LT.OR P1, PT, R56, 0x12, P1 ;  /* 0x000000123800780c */ /* 0x000fe40000f21670 */
[----:B------:R-:W-:Y:S02]  /*39e0*/  FMNMX.FTZ R7, R95, R6, !PT ;  /* 0x000000065f077209 */ /* 0x000fe40007810000 */
[----:B------:R-:W-:-:S02]  /*39f0*/  FSEL R9, R9, -INF , !P1 ;  /* 0xff80000009097808 */ /* 0x000fc40004800000 */
[----:B------:R-:W-:Y:S02]  /*3a00*/  LOP3.LUT P1, RZ, R19, 0x2000000, RZ, 0xc0, !PT ;  /* 0x0200000013ff7812 */ /* 0x000fe4000782c0ff */
[----:B------:R-:W-:Y:S02]  /*3a10*/  FSEL R3, R3, -INF , !P2 ;  /* 0xff80000003037808 */ /* 0x000fe40005000000 */
[----:B------:R-:W-:Y:S02]  /*3a20*/  ISETP.GT.AND P1, PT, R58, 0x18, !P1 ;  /* 0x000000183a00780c */ /* 0x000fe40004f24270 */
[----:B------:R-:W-:Y:S02]  /*3a30*/  LOP3.LUT P2, RZ, R19, 0x40000, RZ, 0xc0, !PT ;  /* 0x0004000013ff7812 */ /* 0x000fe4000784c0ff */
[----:B------:R-:W-:Y:S02]  /*3a40*/  ISETP.LT.OR P1, PT, R56, 0x19, P1 ;  /* 0x000000193800780c */ /* 0x000fe40000f21670 */
[----:B------:R-:W-:-:S02]  /*3a50*/  FMNMX.FTZ R6, R96, R7, !PT ;  /* 0x0000000760067209 */ /* 0x000fc40007810000 */
[----:B------:R-:W-:Y:S02]  /*3a60*/  FSEL R10, R10, -INF , !P1 ;  /* 0xff8000000a0a7808 */ /* 0x000fe40004800000 */
[----:B------:R-:W-:Y:S02]  /*3a70*/  LOP3.LUT P1, RZ, R19, 0x1000000, RZ, 0xc0, !PT ;  /* 0x0100000013ff7812 */ /* 0x000fe4000782c0ff */
[----:B------:R-:W-:Y:S02]  /*3a80*/  FMNMX.FTZ R6, R97, R6, !PT ;  /* 0x0000000661067209 */ /* 0x000fe40007810000 */
[----:B------:R-:W-:Y:S02]  /*3a90*/  ISETP.GT.AND P1, PT, R58, 0x19, !P1 ;  /* 0x000000193a00780c */ /* 0x000fe40004f24270 */
[----:B------:R-:W-:Y:S02]  /*3aa0*/  LOP3.LUT P6, RZ, R19, 0x20000, RZ, 0xc0, !PT ;  /* 0x0002000013ff7812 */ /* 0x000fe400078cc0ff */
[----:B------:R-:W-:-:S02]  /*3ab0*/  ISETP.LT.OR P1, PT, R56, 0x1a, P1 ;  /* 0x0000001a3800780c */ /* 0x000fc40000f21670 */
[----:B------:R-:W-:Y:S02]  /*3ac0*/  FMNMX.FTZ R7, R65, R6, !PT ;  /* 0x0000000641077209 */ /* 0x000fe40007810000 */
[----:B------:R-:W-:Y:S02]  /*3ad0*/  FSEL R11, R11, -INF , !P1 ;  /* 0xff8000000b0b7808 */ /* 0x000fe40004800000 */
[----:B------:R-:W-:Y:S02]  /*3ae0*/  LOP3.LUT P1, RZ, R19, 0x800000, RZ, 0xc0, !PT ;  /* 0x0080000013ff7812 */ /* 0x000fe4000782c0ff */
[----:B------:R-:W-:Y:S02]  /*3af0*/  FMNMX.FTZ R6, R64, R7, !PT ;  /* 0x0000000740067209 */ /* 0x000fe40007810000 */
[----:B------:R-:W-:Y:S02]  /*3b00*/  ISETP.GT.AND P1, PT, R58, 0x20, !P1 ;  /* 0x000000203a00780c */ /* 0x000fe40004f24270 */
[----:B------:R-:W-:-:S02]  /*3b10*/  FMNMX.FTZ R7, R63, R6, !PT ;  /* 0x000000063f077209 */ /* 0x000fc40007810000 */
[----:B------:R-:W-:Y:S02]  /*3b20*/  ISETP.LT.OR P1, PT, R56, 0x21, P1 ;  /* 0x000000213800780c */ /* 0x000fe40000f21670 */
[----:B------:R-:W-:Y:S02]  /*3b30*/  FMNMX.FTZ R6, R62, R7, !PT ;  /* 0x000000073e067209 */ /* 0x000fe40007810000 */
[----:B------:R-:W-:Y:S02]  /*3b40*/  FSEL R12, R12, -INF , !P1 ;  /* 0xff8000000c0c7808 */ /* 0x000fe40004800000 */
[----:B------:R-:W-:Y:S02]  /*3b50*/  LOP3.LUT P1, RZ, R19, 0x400000, RZ, 0xc0, !PT ;  /* 0x0040000013ff7812 */ /* 0x000fe4000782c0ff */
[----:B------:R-:W-:Y:S02]  /*3b60*/  FMNMX.FTZ R7, R61, R6, !PT ;  /* 0x000000063d077209 */ /* 0x000fe40007810000 */
[----:B------:R-:W-:-:S02]  /*3b70*/  ISETP.GT.AND P1, PT, R58, 0x21, !P1 ;  /* 0x000000213a00780c */ /* 0x000fc40004f24270 */
[----:B------:R-:W-:Y:S02]  /*3b80*/  FMNMX.FTZ R6, R60, R7, !PT ;  /* 0x000000073c067209 */ /* 0x000fe40007810000 */
[----:B------:R-:W-:Y:S02]  /*3b90*/  ISETP.LT.OR P1, PT, R56, 0x22, P1 ;  /* 0x000000223800780c */ /* 0x000fe40000f21670 */
[----:B------:R-:W-:Y:S02]  /*3ba0*/  FMNMX.FTZ R6, R57, R6, !PT ;  /* 0x0000000639067209 */ /* 0x000fe40007810000 */
[----:B------:R-:W-:Y:S02]  /*3bb0*/  FSEL R13, R13, -INF , !P1 ;  /* 0xff8000000d0d7808 */ /* 0x000fe40004800000 */
[----:B------:R-:W-:Y:S02]  /*3bc0*/  LOP3.LUT P1, RZ, R19, 0x200000, RZ, 0xc0, !PT ;  /* 0x0020000013ff7812 */ /* 0x000fe4000782c0ff */
[----:B------:R-:W-:-:S02]  /*3bd0*/  FMNMX.FTZ R6, R55, R6, !PT ;  /* 0x0000000637067209 */ /* 0x000fc40007810000 */
[----:B------:R-:W-:Y:S02]  /*3be0*/  ISETP.GT.AND P1, PT, R58, 0x28, !P1 ;  /* 0x000000283a00780c */ /* 0x000fe40004f24270 */
[----:B------:R-:W-:Y:S02]  /*3bf0*/  FMNMX.FTZ R7, R45, R6, !PT ;  /* 0x000000062d077209 */ /* 0x000fe40007810000 */
[----:B------:R-:W-:Y:S02]  /*3c00*/  ISETP.LT.OR P1, PT, R56, 0x29, P1 ;  /* 0x000000293800780c */ /* 0x000fe40000f21670 */
[----:B------:R-:W-:Y:S02]  /*3c10*/  FMNMX.FTZ R6, R46, R7, !PT ;  /* 0x000000072e067209 */ /* 0x000fe40007810000 */
[----:B------:R-:W-:Y:S02]  /*3c20*/  FSEL R14, R14, -INF , !P1 ;  /* 0xff8000000e0e7808 */ /* 0x000fe40004800000 */
[----:B------:R-:W-:-:S02]  /*3c30*/  LOP3.LUT P1, RZ, R19, 0x100000, RZ, 0xc0, !PT ;  /* 0x0010000013ff7812 */ /* 0x000fc4000782c0ff */
[----:B------:R-:W-:Y:S02]  /*3c40*/  FMNMX.FTZ R7, R47, R6, !PT ;  /* 0x000000062f077209 */ /* 0x000fe40007810000 */
[----:B------:R-:W-:Y:S02]  /*3c50*/  ISETP.GT.AND P1, PT, R58, 0x29, !P1 ;  /* 0x000000293a00780c */ /* 0x000fe40004f24270 */
[----:B------:R-:W-:Y:S02]  /*3c60*/  FMNMX.FTZ R6, R48, R7, !PT ;  /* 0x0000000730067209 */ /* 0x000fe40007810000 */
[----:B------:R-:W-:Y:S02]  /*3c70*/  ISETP.LT.OR P1, PT, R56, 0x2a, P1 ;  /* 0x0000002a3800780c */ /* 0x000fe40000f21670 */
[----:B------:R-:W-:Y:S02]  /*3c80*/  FMNMX.FTZ R7, R49, R6, !PT ;  /* 0x0000000631077209 */ /* 0x000fe40007810000 */
[----:B------:R-:W-:-:S02]  /*3c90*/  FSEL R15, R15, -INF , !P1 ;  /* 0xff8000000f0f7808 */ /* 0x000fc40004800000 */
[----:B------:R-:W-:Y:S02]  /*3ca0*/  LOP3.LUT P1, RZ, R19, 0x80000, RZ, 0xc0, !PT ;  /* 0x0008000013ff7812 */ /* 0x000fe4000782c0ff */
[----:B------:R-:W-:Y:S02]  /*3cb0*/  FMNMX.FTZ R6, R50, R7, !PT ;  /* 0x0000000732067209 */ /* 0x000fe40007810000 */
[----:B------:R-:W-:Y:S02]  /*3cc0*/  ISETP.GT.AND P1, PT, R58, 0x30, !P1 ;  /* 0x000000303a00780c */ /* 0x000fe40004f24270 */
[----:B------:R-:W-:Y:S02]  /*3cd0*/  FMNMX.FTZ R7, R51, R6, !PT ;  /* 0x0000000633077209 */ /* 0x000fe40007810000 */
[----:B------:R-:W-:Y:S02]  /*3ce0*/  ISETP.LT.OR P1, PT, R56, 0x31, P1 ;  /* 0x000000313800780c */ /* 0x000fe40000f21670 */
[----:B------:R-:W-:-:S02]  /*3cf0*/  FMNMX.FTZ R6, R52, R7, !PT ;  /* 0x0000000734067209 */ /* 0x000fc40007810000 */
[----:B------:R-:W-:Y:S02]  /*3d00*/  FSEL R20, R20, -INF , !P1 ;  /* 0xff80000014147808 */ /* 0x000fe40004800000 */
[----:B------:R-:W-:Y:S02]  /*3d10*/  ISETP.GT.AND P1, PT, R58, 0x31, !P2 ;  /* 0x000000313a00780c */ /* 0x000fe40005724270 */
[----:B------:R-:W-:Y:S02]  /*3d20*/  FMNMX.FTZ R7, R53, R6, !PT ;  /* 0x0000000635077209 */ /* 0x000fe40007810000 */
[----:B------:R-:W-:Y:S02]  /*3d30*/  ISETP.LT.OR P1, PT, R56, 0x32, P1 ;  /* 0x000000323800780c */ /* 0x000fe40000f21670 */
[----:B------:R-:W-:Y:S02]  /*3d40*/  FMNMX.FTZ R7, R54, R7, !PT ;  /* 0x0000000736077209 */ /* 0x000fe40007810000 */
[----:B------:R-:W-:-:S02]  /*3d50*/  FSEL R21, R21, -INF , !P1 ;  /* 0xff80000015157808 */ /* 0x000fc40004800000 */
        /* <DEDUP_REMOVED lines=10> */
[----:B------:R-:W-:Y:S01]  /*3e00*/  LOP3.LUT P2, RZ, R19, 0x80, RZ, 0xc0, !PT ;  /* 0x0000008013ff7812 */ /* 0x000fe2000784c0ff */
[----:B------:R-:W0:Y:S01]  /*3e10*/  SHFL.BFLY PT, R6, R7, 0x2, 0x1f ;  /* 0x0c401f0007067f89 */ /* 0x000e2200000e0000 */
[----:B------:R-:W-:-:S02]  /*3e20*/  FSEL R25, R25, -INF , !P1 ;  /* 0xff80000019197808 */ /* 0x000fc40004800000 */
[C---:B------:R-:W-:Y:S02]  /*3e30*/  LOP3.LUT P1, RZ, R19.reuse, 0x8000, RZ, 0xc0, !PT ;  /* 0x0000800013ff7812 */ /* 0x040fe4000782c0ff */
[----:B------:R-:W-:Y:S02]  /*3e40*/  LOP3.LUT P6, RZ, R19, 0x40, RZ, 0xc0, !PT ;  /* 0x0000004013ff7812 */ /* 0x000fe400078cc0ff */
[C---:B------:R-:W-:Y:S02]  /*3e50*/  ISETP.GT.AND P1, PT, R58.reuse, 0x40, !P1 ;  /* 0x000000403a00780c */ /* 0x040fe40004f24270 */
[----:B------:R-:W-:Y:S02]  /*3e60*/  ISETP.GT.AND P3, PT, R58, 0x70, !P3 ;  /* 0x000000703a00780c */ /* 0x000fe40005f64270 */
[----:B------:R-:W-:Y:S02]  /*3e70*/  ISETP.LT.OR P1, PT, R56, 0x41, P1 ;  /* 0x000000413800780c */ /* 0x000fe40000f21670 */
[----:B------:R-:W-:-:S02]  /*3e80*/  ISETP.GT.AND P4, PT, R58, 0x71, !P4 ;  /* 0x000000713a00780c */ /* 0x000fc40006784270 */
[----:B------:R-:W-:Y:S02]  /*3e90*/  FSEL R26, R26, -INF , !P1 ;  /* 0xff8000001a1a7808 */ /* 0x000fe40004800000 */
[----:B------:R-:W-:Y:S02]  /*3ea0*/  LOP3.LUT P1, RZ, R19, 0x4000, RZ, 0xc0, !PT ;  /* 0x0000400013ff7812 */ /* 0x000fe4000782c0ff */
[C---:B------:R-:W-:Y:S02]  /*3eb0*/  ISETP.GT.AND P5, PT, R58.reuse, 0x78, !P5 ;  /* 0x000000783a00780c */ /* 0x040fe40006fa4270 */
[----:B------:R-:W-:Y:S02]  /*3ec0*/  ISETP.GT.AND P1, PT, R58, 0x41, !P1 ;  /* 0x000000413a00780c */ /* 0x000fe40004f24270 */
[C---:B------:R-:W-:Y:S02]  /*3ed0*/  ISETP.LT.OR P3, PT, R56.reuse, 0x71, P3 ;  /* 0x000000713800780c */ /* 0x040fe40001f61670 */
[----:B------:R-:W-:-:S02]  /*3ee0*/  ISETP.LT.OR P1, PT, R56, 0x42, P1 ;  /* 0x000000423800780c */ /* 0x000fc40000f21670 */
[----:B0-----:R-:W-:Y:S02]  /*3ef0*/  FMNMX.FTZ R59, R7, R6, !PT ;  /* 0x00000006073b7209 */ /* 0x001fe40007810000 */
[----:B------:R-:W-:Y:S02]  /*3f00*/  FSEL R27, R27, -INF , !P1 ;  /* 0xff8000001b1b7808 */ /* 0x000fe40004800000 */
[----:B------:R-:W-:Y:S01]  /*3f10*/  LOP3.LUT P1, RZ, R19, 0x2000, RZ, 0xc0, !PT ;  /* 0x0000200013ff7812 */ /* 0x000fe2000782c0ff */
[----:B------:R-:W0:Y:S01]  /*3f20*/  SHFL.BFLY PT, R76, R59, 0x1, 0x1f ;  /* 0x0c201f003b4c7f89 */ /* 0x000e2200000e0000 */
[----:B------:R-:W-:Y:S02]  /*3f30*/  ISETP.LT.OR P4, PT, R56, 0x72, P4 ;  /* 0x000000723800780c */ /* 0x000fe40002781670 */
[----:B------:R-:W-:Y:S02]  /*3f40*/  ISETP.GT.AND P1, PT, R58, 0x48, !P1 ;  /* 0x000000483a00780c */ /* 0x000fe40004f24270 */
[----:B------:R-:W-:-:S02]  /*3f50*/  ISETP.LT.OR P5, PT, R56, 0x79, P5 ;  /* 0x000000793800780c */ /* 0x000fc40002fa1670 */
[----:B------:R-:W-:-:S04]  /*3f60*/  ISETP.LT.OR P1, PT, R56, 0x49, P1 ;  /* 0x000000493800780c */ /* 0x000fc80000f21670 */
[----:B------:R-:W-:Y:S02]  /*3f70*/  FSEL R29, R29, -INF , !P1 ;  /* 0xff8000001d1d7808 */ /* 0x000fe40004800000 */
[----:B------:R-:W-:-:S04]  /*3f80*/  LOP3.LUT P1, RZ, R19, 0x1000, RZ, 0xc0, !PT ;  /* 0x0000100013ff7812 */ /* 0x000fc8000782c0ff */
[----:B------:R-:W-:-:S04]  /*3f90*/  ISETP.GT.AND P1, PT, R58, 0x49, !P1 ;  /* 0x000000493a00780c */ /* 0x000fc80004f24270 */
[----:B------:R-:W-:Y:S02]  /*3fa0*/  ISETP.LT.OR P1, PT, R56, 0x4a, P1 ;  /* 0x0000004a3800780c */ /* 0x000fe40000f21670 */
[----:B0-----:R-:W-:Y:S02]  /*3fb0*/  FMNMX.FTZ R76, R59, R76, !PT ;  /* 0x0000004c3b4c7209 */ /* 0x001fe40007810000 */
[----:B------:R-:W-:Y:S02]  /*3fc0*/  FSEL R28, R28, -INF , !P1 ;  /* 0xff8000001c1c7808 */ /* 0x000fe40004800000 */
[----:B------:R-:W-:Y:S01]  /*3fd0*/  LOP3.LUT P1, RZ, R19, 0x800, RZ, 0xc0, !PT ;  /* 0x0000080013ff7812 */ /* 0x000fe2000782c0ff */
[----:B------:R-:W-:-:S03]  /*3fe0*/  FMUL.FTZ R72, R76, UR33 ;  /* 0x000000214c487c20 */ /* 0x000fc60008410000 */
[----:B------:R-:W-:-:S04]  /*3ff0*/  ISETP.GT.AND P1, PT, R58, 0x50, !P1 ;  /* 0x000000503a00780c */ /* 0x000fc80004f24270 */
[----:B------:R-:W-:-:S04]  /*4000*/  ISETP.LT.OR P1, PT, R56, 0x51, P1 ;  /* 0x000000513800780c */ /* 0x000fc80000f21670 */
[----:B------:R-:W-:Y:S02]  /*4010*/  FSEL R30, R30, -INF , !P1 ;  /* 0xff8000001e1e7808 */ /* 0x000fe40004800000 */
[----:B------:R-:W-:-:S04]  /*4020*/  LOP3.LUT P1, RZ, R19, 0x400, RZ, 0xc0, !PT ;  /* 0x0000040013ff7812 */ /* 0x000fc8000782c0ff */
        /* <DEDUP_REMOVED lines=11> */
[----:B------:R-:W-:Y:S02]  /*40e0*/  ISETP.GT.AND P1, PT, R58, 0x60, !P2 ;  /* 0x000000603a00780c */ /* 0x000fe40005724270 */
[----:B------:R-:W-:Y:S02]  /*40f0*/  LOP3.LUT P2, RZ, R19, 0x20, RZ, 0xc0, !PT ;  /* 0x0000002013ff7812 */ /* 0x000fe4000784c0ff */
[----:B------:R-:W-:Y:S02]  /*4100*/  ISETP.LT.OR P1, PT, R56, 0x61, P1 ;  /* 0x000000613800780c */ /* 0x000fe40000f21670 */
[----:B------:R-:W-:Y:S02]  /*4110*/  ISETP.GT.AND P2, PT, R58, 0x69, !P2 ;  /* 0x000000693a00780c */ /* 0x000fe40005744270 */
[----:B------:R-:W-:-:S02]  /*4120*/  FSEL R35, R35, -INF , !P1 ;  /* 0xff80000023237808 */ /* 0x000fc40004800000 */
[----:B------:R-:W-:Y:S02]  /*4130*/  ISETP.GT.AND P1, PT, R58, 0x61, !P6 ;  /* 0x000000613a00780c */ /* 0x000fe40007724270 */
[----:B------:R-:W-:Y:S02]  /*4140*/  LOP3.LUT P6, RZ, R19, 0x2, RZ, 0xc0, !PT ;  /* 0x0000000213ff7812 */ /* 0x000fe400078cc0ff */
[C---:B------:R-:W-:Y:S02]  /*4150*/  ISETP.LT.OR P1, PT, R56.reuse, 0x62, P1 ;  /* 0x000000623800780c */ /* 0x040fe40000f21670 */
[----:B------:R-:W-:Y:S02]  /*4160*/  ISETP.LT.OR P2, PT, R56, 0x6a, P2 ;  /* 0x0000006a3800780c */ /* 0x000fe40001741670 */
[----:B------:R-:W-:Y:S02]  /*4170*/  FSEL R34, R34, -INF , !P1 ;  /* 0xff80000022227808 */ /* 0x000fe40004800000 */
[----:B------:R-:W-:-:S04]  /*4180*/  FSETP.NEU.FTZ.AND P1, PT, R76, -INF , PT ;  /* 0xff8000004c00780b */ /* 0x000fc80003f3d000 */
[----:B------:R-:W-:Y:S02]  /*4190*/  FSEL R72, R72, RZ, P1 ;  /* 0x000000ff48487208 */ /* 0x000fe40000800000 */
[----:B------:R-:W-:Y:S02]  /*41a0*/  ISETP.GT.AND P1, PT, R58, RZ, !P6 ;  /* 0x000000ff3a00720c */ /* 0x000fe40007724270 */
[----:B------:R-:W-:Y:S01]  /*41b0*/  LOP3.LUT P6, RZ, R19, 0x1, RZ, 0xc0, !PT ;  /* 0x0000000113ff7812 */ /* 0x000fe200078cc0ff */
[--C-:B------:R-:W-:Y:S01]  /*41c0*/  FFMA.FTZ R77, R60, UR33, -R72.reuse ;  /* 0x000000213c4d7c23 */ /* 0x100fe20008010848 */
[----:B------:R-:W-:Y:S01]  /*41d0*/  ISETP.LT.OR P1, PT, R56, 0x1, P1 ;  /* 0x000000013800780c */ /* 0x000fe20000f21670 */
[--C-:B------:R-:W-:Y:S01]  /*41e0*/  FFMA.FTZ R51, R51, UR33, -R72.reuse ;  /* 0x0000002133337c23 */ /* 0x100fe20008010848 */
[----:B------:R-:W-:Y:S01]  /*41f0*/  ISETP.GT.AND P6, PT, R58, 0x79, !P6 ;  /* 0x000000793a00780c */ /* 0x000fe200077c4270 */
[--C-:B------:R-:W-:Y:S01]  /*4200*/  FFMA.FTZ R6, R66, UR33, -R72.reuse ;  /* 0x0000002142067c23 */ /* 0x100fe20008010848 */
[----:B------:R-:W-:Y:S01]  /*4210*/  FSEL R73, R0, -INF , !P1 ;  /* 0xff80000000497808 */ /* 0x000fe20004800000 */
[--C-:B------:R-:W-:Y:S01]  /*4220*/  FFMA.FTZ R59, R89, UR33, -R72.reuse ;  /* 0x00000021593b7c23 */ /* 0x100fe20008010848 */
[----:B------:R-:W-:Y:S01]  /*4230*/  LOP3.LUT P1, RZ, R19, 0x4000000, RZ, 0xc0, !PT ;  /* 0x0400000013ff7812 */ /* 0x000fe2000782c0ff */
[--C-:B------:R-:W-:Y:S01]  /*4240*/  FFMA.FTZ R7, R90, UR33, -R72.reuse ;  /* 0x000000215a077c23 */ /* 0x100fe20008010848 */
[----:B------:R-:W-:Y:S01]  /*4250*/  FMNMX.FTZ R0, R73, R2, !PT ;  /* 0x0000000249007209 */ /* 0x000fe20007810000 */
[----:B------:R-:W-:Y:S01]  /*4260*/  MUFU.EX2 R6, R6 ;  /* 0x0000000600067308 */ /* 0x000fe20000000800 */
[----:B------:R-:W-:Y:S01]  /*4270*/  ISETP.GT.AND P1, PT, R58, 0x68, !P1 ;  /* 0x000000683a00780c */ /* 0x000fe20004f24270 */
[--C-:B------:R-:W-:Y:S01]  /*4280*/  FFMA.FTZ R66, R91, UR33, -R72.reuse ;  /* 0x000000215b427c23 */ /* 0x100fe20008010848 */
[----:B------:R-:W-:Y:S01]  /*4290*/  FMNMX.FTZ R68, R3, R0, !PT ;  /* 0x0000000003447209 */ /* 0x000fe20007810000 */
[--C-:B------:R-:W-:Y:S01]  /*42a0*/  FFMA.FTZ R92, R92, UR33, -R72.reuse ;  /* 0x000000215c5c7c23 */ /* 0x100fe20008010848 */
[----:B------:R-:W-:Y:S01]  /*42b0*/  ISETP.LT.OR P1, PT, R56, 0x69, P1 ;  /* 0x000000693800780c */ /* 0x000fe20000f21670 */
[--C-:B------:R-:W-:Y:S01]  /*42c0*/  FFMA.FTZ R93, R93, UR33, -R72.reuse ;  /* 0x000000215d5d7c23 */ /* 0x100fe20008010848 */
[----:B------:R-:W-:Y:S01]  /*42d0*/  FMNMX.FTZ R67, R5, R68, !PT ;  /* 0x0000004405437209 */ /* 0x000fe20007810000 */
[----:B------:R-:W0:Y:S01]  /*42e0*/  MUFU.EX2 R59, R59 ;  /* 0x0000003b003b7308 */ /* 0x000e220000000800 */
[----:B------:R-:W-:Y:S01]  /*42f0*/  FSEL R58, R36, -INF , !P1 ;  /* 0xff800000243a7808 */ /* 0x000fe20004800000 */
[--C-:B------:R-:W-:Y:S01]  /*4300*/  FFMA.FTZ R95, R95, UR33, -R72.reuse ;  /* 0x000000215f5f7c23 */ /* 0x100fe20008010848 */
[----:B------:R-:W-:Y:S01]  /*4310*/  FMNMX.FTZ R68, R8, R67, !PT ;  /* 0x0000004308447209 */ /* 0x000fe20007810000 */
[--C-:B------:R-:W-:Y:S01]  /*4320*/  FFMA.FTZ R97, R97, UR33, -R72.reuse ;  /* 0x0000002161617c23 */ /* 0x100fe20008010848 */
[----:B------:R-:W-:Y:S01]  /*4330*/  FSEL R60, R37, -INF , !P2 ;  /* 0xff800000253c7808 */ /* 0x000fe20005000000 */
[--C-:B------:R-:W-:Y:S01]  /*4340*/  FFMA.FTZ R37, R57, UR33, -R72.reuse ;  /* 0x0000002139257c23 */ /* 0x100fe20008010848 */
[----:B------:R-:W-:Y:S01]  /*4350*/  FMNMX.FTZ R69, R9, R68, !PT ;  /* 0x0000004409457209 */ /* 0x000fe20007810000 */
[----:B------:R1:W-:Y:S01]  /*4360*/  MUFU.EX2 R36, R77 ;  /* 0x0000004d00247308 */ /* 0x0003e20000000800 */
[----:B------:R-:W-:Y:S01]  /*4370*/  FSEL R57, R38, -INF , !P3 ;  /* 0xff80000026397808 */ /* 0x000fe20005800000 */
[--C-:B------:R-:W-:Y:S01]  /*4380*/  FFMA.FTZ R68, R94, UR33, -R72.reuse ;  /* 0x000000215e447c23 */ /* 0x100fe20008010848 */
[----:B------:R-:W-:Y:S01]  /*4390*/  FMNMX.FTZ R70, R10, R69, !PT ;  /* 0x000000450a467209 */ /* 0x000fe20007810000 */
[--C-:B------:R-:W-:Y:S01]  /*43a0*/  FFMA.FTZ R65, R65, UR33, -R72.reuse ;  /* 0x0000002141417c23 */ /* 0x100fe20008010848 */
[----:B------:R-:W-:Y:S01]  /*43b0*/  ISETP.LT.OR P6, PT, R56, 0x7a, P6 ;  /* 0x0000007a3800780c */ /* 0x000fe200037c1670 */
[--C-:B------:R-:W-:Y:S01]  /*43c0*/  FFMA.FTZ R64, R64, UR33, -R72.reuse ;  /* 0x0000002140407c23 */ /* 0x100fe20008010848 */
[----:B------:R-:W-:Y:S01]  /*43d0*/  FMNMX.FTZ R69, R11, R70, !PT ;  /* 0x000000460b457209 */ /* 0x000fe20007810000 */
[----:B------:R-:W-:Y:S01]  /*43e0*/  MUFU.EX2 R7, R7 ;  /* 0x0000000700077308 */ /* 0x000fe20000000800 */
[----:B------:R-:W-:Y:S01]  /*43f0*/  FSEL R56, R41, -INF , !P6 ;  /* 0xff80000029387808 */ /* 0x000fe20007000000 */
[--C-:B------:R-:W-:Y:S01]  /*4400*/  FFMA.FTZ R63, R63, UR33, -R72.reuse ;  /* 0x000000213f3f7c23 */ /* 0x100fe20008010848 */
[----:B------:R-:W-:Y:S01]  /*4410*/  FMNMX.FTZ R70, R12, R69, !PT ;  /* 0x000000450c467209 */ /* 0x000fe20007810000 */
[--C-:B------:R-:W-:Y:S01]  /*4420*/  FFMA.FTZ R62, R62, UR33, -R72.reuse ;  /* 0x000000213e3e7c23 */ /* 0x100fe20008010848 */
[--C-:B------:R-:W-:Y:S01]  /*4430*/  FFMA.FTZ R61, R61, UR33, -R72.reuse ;  /* 0x000000213d3d7c23 */ /* 0x100fe20008010848 */
[--C-:B------:R-:W-:Y:S01]  /*4440*/  FFMA.FTZ R50, R50, UR33, -R72.reuse ;  /* 0x0000002132327c23 */ /* 0x100fe20008010848 */
[----:B------:R-:W-:Y:S01]  /*4450*/  FMNMX.FTZ R71, R13, R70, !PT ;  /* 0x000000460d477209 */ /* 0x000fe20007810000 */
[----:B------:R-:W-:Y:S01]  /*4460*/  MUFU.EX2 R66, R66 ;  /* 0x0000004200427308 */ /* 0x000fe20000000800 */
[--C-:B------:R-:W-:Y:S01]  /*4470*/  FFMA.FTZ R70, R96, UR33, -R72.reuse ;  /* 0x0000002160467c23 */ /* 0x100fe20008010848 */
[--C-:B------:R-:W-:Y:S01]  /*4480*/  FFMA.FTZ R44, R44, UR33, -R72.reuse ;  /* 0x000000212c2c7c23 */ /* 0x100fe20008010848 */
[----:B------:R-:W-:Y:S01]  /*4490*/  FMNMX.FTZ R74, R14, R71, !PT ;  /* 0x000000470e4a7209 */ /* 0x000fe20007810000 */
[--C-:B------:R-:W-:Y:S01]  /*44a0*/  FFMA.FTZ R43, R43, UR33, -R72.reuse ;  /* 0x000000212b2b7c23 */ /* 0x100fe20008010848 */
[----:B------:R-:W-:-:S02]  /*44b0*/  FFMA.FTZ R42, R42, UR33, -R72 ;  /* 0x000000212a2a7c23 */ /* 0x000fc40008010848 */
[----:B------:R-:W-:Y:S01]  /*44c0*/  FMNMX.FTZ R71, R15, R74, !PT ;  /* 0x0000004a0f477209 */ /* 0x000fe20007810000 */
[----:B------:R-:W-:Y:S03]  /*44d0*/  MUFU.EX2 R0, R92 ;  /* 0x0000005c00007308 */ /* 0x000fe60000000800 */
[----:B------:R-:W-:-:S04]  /*44e0*/  FMNMX.FTZ R74, R20, R71, !PT ;  /* 0x00000047144a7209 */ /* 0x000fc80007810000 */
        /* <DEDUP_REMOVED lines=17> */
[----:B------:R-:W-:Y:S02]  /*4600*/  FMNMX.FTZ R75, R35, R74, !PT ;  /* 0x0000004a234b7209 */ /* 0x000fe40007810000 */
[----:B------:R-:W-:Y:S02]  /*4610*/  FSEL R74, R39, -INF , !P4 ;  /* 0xff800000274a7808 */ /* 0x000fe40006000000 */
[----:B------:R-:W-:Y:S01]  /*4620*/  FMNMX.FTZ R75, R34, R75, !PT ;  /* 0x0000004b224b7209 */ /* 0x000fe20007810000 */
[----:B------:R-:W-:Y:S03]  /*4630*/  MUFU.EX2 R64, R64 ;  /* 0x0000004000407308 */ /* 0x000fe60000000800 */
[----:B------:R-:W-:-:S04]  /*4640*/  FMNMX.FTZ R75, R58, R75, !PT ;  /* 0x0000004b3a4b7209 */ /* 0x000fc80007810000 */
[----:B------:R-:W-:Y:S01]  /*4650*/  FMNMX.FTZ R38, R60, R75, !PT ;  /* 0x0000004b3c267209 */ /* 0x000fe20007810000 */
[----:B------:R-:W-:Y:S01]  /*4660*/  FFMA.FTZ R75, R55, UR33, -R72 ;  /* 0x00000021374b7c23 */ /* 0x000fe20008010848 */
[----:B------:R-:W-:Y:S01]  /*4670*/  FSEL R55, R40, -INF , !P5 ;  /* 0xff80000028377808 */ /* 0x000fe20006800000 */
[----:B------:R-:W-:Y:S01]  /*4680*/  MUFU.EX2 R63, R63 ;  /* 0x0000003f003f7308 */ /* 0x000fe20000000800 */
[----:B------:R-:W-:-:S04]  /*4690*/  FMNMX.FTZ R39, R57, R38, !PT ;  /* 0x0000002639277209 */ /* 0x000fc80007810000 */
[----:B------:R-:W-:Y:S01]  /*46a0*/  FMNMX.FTZ R40, R74, R39, !PT ;  /* 0x000000274a287209 */ /* 0x000fe20007810000 */
[--C-:B------:R-:W-:Y:S02]  /*46b0*/  FFMA.FTZ R39, R45, UR33, -R72.reuse ;  /* 0x000000212d277c23 */ /* 0x100fe40008010848 */
[----:B------:R-:W-:Y:S01]  /*46c0*/  MUFU.EX2 R38, R75 ;  /* 0x0000004b00267308 */ /* 0x000fe20000000800 */
        /* <DEDUP_REMOVED lines=8> */
[----:B------:R-:W-:Y:S01]  /*4750*/  FFMA.FTZ R52, R54, UR33, -R72 ;  /* 0x0000002136347c23 */ /* 0x000fe20008010848 */
[----:B------:R-:W2:Y:S01]  /*4760*/  SHFL.BFLY PT, R78, R45, 0x2, 0x1f ;  /* 0x0c401f002d4e7f89 */ /* 0x000ea200000e0000 */
[----:B------:R-:W-:Y:S08]  /*4770*/  MUFU.EX2 R62, R62 ;  /* 0x0000003e003e7308 */ /* 0x000ff00000000800 */
[----:B------:R-:W-:Y:S08]  /*4780*/  MUFU.EX2 R61, R61 ;  /* 0x0000003d003d7308 */ /* 0x000ff00000000800 */
[----:B------:R-:W-:Y:S01]  /*4790*/  MUFU.EX2 R37, R37 ;  /* 0x0000002500257308 */ /* 0x000fe20000000800 */
[----:B--2---:R-:W-:-:S07]  /*47a0*/  FMNMX.FTZ R78, R45, R78, !PT ;  /* 0x0000004e2d4e7209 */ /* 0x004fce0007810000 */
[----:B------:R-:W-:Y:S01]  /*47b0*/  MUFU.EX2 R39, R39 ;  /* 0x0000002700277308 */ /* 0x000fe20000000800 */
[----:B-1----:R-:W1:Y:S07]  /*47c0*/  SHFL.BFLY PT, R77, R78, 0x1, 0x1f ;  /* 0x0c201f004e4d7f89 */ /* 0x002e6e00000e0000 */
[----:B------:R2:W-:Y:S08]  /*47d0*/  MUFU.EX2 R45, R51 ;  /* 0x00000033002d7308 */ /* 0x0005f00000000800 */
[----:B------:R-:W-:Y:S01]  /*47e0*/  MUFU.EX2 R40, R40 ;  /* 0x0000002800287308 */ /* 0x000fe20000000800 */
[----:B--2---:R-:W-:-:S07]  /*47f0*/  FFMA.FTZ R51, R4, UR33, -R72 ;  /* 0x0000002104337c23 */ /* 0x004fce0008010848 */
[----:B------:R-:W-:Y:S01]  /*4800*/  MUFU.EX2 R41, R41 ;  /* 0x0000002900297308 */ /* 0x000fe20000000800 */
[----:B-1----:R-:W-:-:S04]  /*4810*/  FMNMX.FTZ R77, R78, R77, !PT ;  /* 0x0000004d4e4d7209 */ /* 0x002fc80007810000 */
        /* <DEDUP_REMOVED lines=21> */
[----:B------:R0:W2:Y:S01]  /*4970*/  MUFU.EX2 R84, R4 ;  /* 0x0000000400547308 */ /* 0x0000a20000000800 */
[--C-:B-1----:R-:W-:Y:S01]  /*4980*/  FFMA.FTZ R73, R14, UR33, -R53.reuse ;  /* 0x000000210e497c23 */ /* 0x102fe20008010835 */
[--C-:B------:R-:W-:Y:S01]  /*4990*/  FFMA.FTZ R30, R31, UR33, -R53.reuse ;  /* 0x000000211f1e7c23 */ /* 0x100fe20008010835 */
[--C-:B------:R-:W-:Y:S01]  /*49a0*/  FFMA.FTZ R78, R25, UR33, -R53.reuse ;  /* 0x00000021194e7c23 */ /* 0x100fe20008010835 */
[--C-:B------:R-:W-:Y:S01]  /*49b0*/  FFMA.FTZ R25, R26, UR33, -R53.reuse ;  /* 0x000000211a197c23 */ /* 0x100fe20008010835 */
[--C-:B------:R-:W-:Y:S01]  /*49c0*/  FFMA.FTZ R28, R28, UR33, -R53.reuse ;  /* 0x000000211c1c7c23 */ /* 0x100fe20008010835 */
[--C-:B------:R-:W-:Y:S01]  /*49d0*/  FFMA.FTZ R33, R33, UR33, -R53.reuse ;  /* 0x0000002121217c23 */ /* 0x100fe20008010835 */
[----:B------:R-:W-:Y:S01]  /*49e0*/  FFMA.FTZ R32, R32, UR33, -R53 ;  /* 0x0000002120207c23 */ /* 0x000fe20008010835 */
[----:B------:R1:W3:Y:S01]  /*49f0*/  MUFU.EX2 R79, R3 ;  /* 0x00000003004f7308 */ /* 0x0002e20000000800 */
[----:B0-----:R-:W-:Y:S01]  /*4a00*/  FADD.FTZ R4, R6, R59 ;  /* 0x0000003b06047221 */ /* 0x001fe20000010000 */
[--C-:B------:R-:W-:Y:S01]  /*4a10*/  FFMA.FTZ R35, R35, UR33, -R53.reuse ;  /* 0x0000002123237c23 */ /* 0x100fe20008010835 */
[--C-:B------:R-:W-:Y:S01]  /*4a20*/  FFMA.FTZ R34, R34, UR33, -R53.reuse ;  /* 0x0000002122227c23 */ /* 0x100fe20008010835 */
[--C-:B------:R-:W-:Y:S01]  /*4a30*/  FFMA.FTZ R58, R58, UR33, -R53.reuse ;  /* 0x000000213a3a7c23 */ /* 0x100fe20008010835 */
[--C-:B------:R-:W-:Y:S01]  /*4a40*/  FFMA.FTZ R57, R57, UR33, -R53.reuse ;  /* 0x0000002139397c23 */ /* 0x100fe20008010835 */
[--C-:B------:R-:W-:Y:S01]  /*4a50*/  FFMA.FTZ R74, R74, UR33, -R53.reuse ;  /* 0x000000214a4a7c23 */ /* 0x100fe20008010835 */
[--C-:B------:R-:W-:Y:S01]  /*4a60*/  FFMA.FTZ R55, R55, UR33, -R53.reuse ;  /* 0x0000002137377c23 */ /* 0x100fe20008010835 */
[----:B------:R0:W4:Y:S01]  /*4a70*/  MUFU.EX2 R86, R5 ;  /* 0x0000000500567308 */ /* 0x0001220000000800 */
[----:B--2---:R-:W-:Y:S01]  /*4a80*/  FADD.FTZ R8, R75, R84 ;  /* 0x000000544b087221 */ /* 0x004fe20000010000 */
[--C-:B-1----:R-:W-:Y:S01]  /*4a90*/  FFMA.FTZ R3, R20, UR33, -R53.reuse ;  /* 0x0000002114037c23 */ /* 0x102fe20008010835 */
[--C-:B------:R-:W-:Y:S01]  /*4aa0*/  FFMA.FTZ R20, R21, UR33, -R53.reuse ;  /* 0x0000002115147c23 */ /* 0x100fe20008010835 */
[--C-:B------:R-:W-:Y:S01]  /*4ab0*/  FFMA.FTZ R21, R24, UR33, -R53.reuse ;  /* 0x0000002118157c23 */ /* 0x100fe20008010835 */
[--C-:B------:R-:W-:Y:S01]  /*4ac0*/  FFMA.FTZ R60, R60, UR33, -R53.reuse ;  /* 0x000000213c3c7c23 */ /* 0x100fe20008010835 */
[----:B------:R-:W-:Y:S01]  /*4ad0*/  FFMA.FTZ R53, R56, UR33, -R53 ;  /* 0x0000002138357c23 */ /* 0x000fe20008010835 */
[----:B------:R-:W-:Y:S01]  /*4ae0*/  F2FP.BF16.F32.PACK_AB R14, R64, R65 ;  /* 0x00000041400e723e */ /* 0x000fe200000010ff */
[----:B------:R-:W1:Y:S01]  /*4af0*/  MUFU.EX2 R2, R2 ;  /* 0x0000000200027308 */ /* 0x000e620000000800 */
[----:B0-----:R-:W-:Y:S01]  /*4b00*/  FADD.FTZ R5, R7, R4 ;  /* 0x0000000407057221 */ /* 0x001fe20000010000 */
[----:B------:R-:W-:-:S02]  /*4b10*/  F2FP.BF16.F32.PACK_AB R4, R59, R6 ;  /* 0x000000063b04723e */ /* 0x000fc400000010ff */
[C---:B------:R-:W-:Y:S01]  /*4b20*/  F2FP.BF16.F32.PACK_AB R6, R66.reuse, R7 ;  /* 0x000000074206723e */ /* 0x040fe200000010ff */
[----:B---3--:R-:W-:Y:S01]  /*4b30*/  FADD.FTZ R7, R79, R8 ;  /* 0x000000084f077221 */ /* 0x008fe20000010000 */
[----:B------:R-:W-:Y:S01]  /*4b40*/  FADD.FTZ R5, R66, R5 ;  /* 0x0000000542057221 */ /* 0x000fe20000010000 */
[----:B------:R-:W-:Y:S01]  /*4b50*/  F2FP.BF16.F32.PACK_AB R26, R40, R39 ;  /* 0x00000027281a723e */ /* 0x000fe200000010ff */
[----:B------:R-:W0:Y:S01]  /*4b60*/  MUFU.EX2 R9, R9 ;  /* 0x0000000900097308 */ /* 0x000e220000000800 */
[----:B----4-:R-:W-:Y:S01]  /*4b70*/  FADD.FTZ R15, R86, R7 ;  /* 0x00000007560f7221 */ /* 0x010fe20000010000 */
[----:B------:R-:W-:Y:S01]  /*4b80*/  FADD.FTZ R10, R0, R5 ;  /* 0x00000005000a7221 */ /* 0x000fe20000010000 */
[----:B------:R-:W-:Y:S02]  /*4b90*/  F2FP.BF16.F32.PACK_AB R5, R84, R75 ;  /* 0x0000004b5405723e */ /* 0x000fe400000010ff */
[----:B------:R-:W-:Y:S01]  /*4ba0*/  F2FP.BF16.F32.PACK_AB R7, R86, R79 ;  /* 0x0000004f5607723e */ /* 0x000fe200000010ff */
[----:B------:R-:W-:-:S02]  /*4bb0*/  FADD.FTZ R31, R67, R10 ;  /* 0x0000000a431f7221 */ /* 0x000fc40000010000 */
[----:B------:R-:W2:Y:S01]  /*4bc0*/  MUFU.EX2 R54, R54 ;  /* 0x0000003600367308 */ /* 0x000ea20000000800 */
[----:B-1----:R-:W-:Y:S01]  /*4bd0*/  FADD.FTZ R8, R2, R15 ;  /* 0x0000000f02087221 */ /* 0x002fe20000010000 */
[----:B------:R-:W-:Y:S01]  /*4be0*/  FADD.FTZ R10, R68, R31 ;  /* 0x0000001f440a7221 */ /* 0x000fe20000010000 */
[----:B------:R1:W-:Y:S03]  /*4bf0*/  STSM.16.M88.4 [R17+0x21800], R4 ;  /* 0x0218000411007844 */ /* 0x0003e60000000200 */
[----:B------:R-:W-:Y:S02]  /*4c00*/  FADD.FTZ R31, R69, R10 ;  /* 0x0000000a451f7221 */ /* 0x000fe40000010000 */
[----:B------:R-:W3:Y:S01]  /*4c10*/  MUFU.EX2 R11, R11 ;  /* 0x0000000b000b7308 */ /* 0x000ee20000000800 */
[C---:B0-----:R-:W-:Y:S01]  /*4c20*/  FADD.FTZ R15, R9.reuse, R8 ;  /* 0x00000008090f7221 */ /* 0x041fe20000010000 */
[----:B------:R-:W-:Y:S01]  /*4c30*/  FADD.FTZ R10, R70, R31 ;  /* 0x0000001f460a7221 */ /* 0x000fe20000010000 */
[----:B------:R-:W-:-:S03]  /*4c40*/  F2FP.BF16.F32.PACK_AB R9, R9, R2 ;  /* 0x000000020909723e */ /* 0x000fc600000010ff */
[----:B------:R-:W-:Y:S02]  /*4c50*/  FADD.FTZ R10, R71, R10 ;  /* 0x0000000a470a7221 */ /* 0x000fe40000010000 */
[----:B------:R-:W0:Y:S01]  /*4c60*/  MUFU.EX2 R72, R72 ;  /* 0x0000004800487308 */ /* 0x000e220000000800 */
[----:B--2---:R-:W-:Y:S01]  /*4c70*/  FADD.FTZ R8, R54, R15 ;  /* 0x0000000f36087221 */ /* 0x004fe20000010000 */
[----:B------:R-:W-:Y:S01]  /*4c80*/  FADD.FTZ R31, R65, R10 ;  /* 0x0000000a411f7221 */ /* 0x000fe20000010000 */
[----:B-1----:R-:W-:Y:S02]  /*4c90*/  F2FP.BF16.F32.PACK_AB R4, R62, R63 ;  /* 0x0000003f3e04723e */ /* 0x002fe400000010ff */
[----:B------:R-:W-:Y:S01]  /*4ca0*/  F2FP.BF16.F32.PACK_AB R6, R36, R61 ;  /* 0x0000003d2406723e */ /* 0x000fe200000010ff */
[----:B------:R-:W-:Y:S02]  /*4cb0*/  FADD.FTZ R10, R64, R31 ;  /* 0x0000001f400a7221 */ /* 0x000fe40000010000 */
[----:B------:R-:W1:Y:S01]  /*4cc0*/  MUFU.EX2 R13, R13 ;  /* 0x0000000d000d7308 */ /* 0x000e620000000800 */
[----:B---3--:R-:W-:Y:S01]  /*4cd0*/  FADD.FTZ R15, R11, R8 ;  /* 0x000000080b0f7221 */ /* 0x008fe20000010000 */
[----:B------:R-:W-:Y:S01]  /*4ce0*/  FADD.FTZ R31, R63, R10 ;  /* 0x0000000a3f1f7221 */ /* 0x000fe20000010000 */
[----:B------:R-:W-:-:S02]  /*4cf0*/  F2FP.BF16.F32.PACK_AB R10, R69, R68 ;  /* 0x00000044450a723e */ /* 0x000fc400000010ff */
[----:B------:R-:W-:Y:S01]  /*4d00*/  F2FP.BF16.F32.PACK_AB R11, R11, R54 ;  /* 0x000000360b0b723e */ /* 0x000fe200000010ff */
[----:B------:R-:W-:Y:S02]  /*4d10*/  FADD.FTZ R12, R62, R31 ;  /* 0x0000001f3e0c7221 */ /* 0x000fe40000010000 */
[----:B------:R-:W2:Y:S01]  /*4d20*/  MUFU.EX2 R73, R73 ;  /* 0x0000004900497308 */ /* 0x000ea20000000800 */
[----:B0-----:R-:W-:Y:S01]  /*4d30*/  FADD.FTZ R8, R72, R15 ;  /* 0x0000000f48087221 */ /* 0x001fe20000010000 */
[----:B------:R-:W-:Y:S01]  /*4d40*/  FADD.FTZ R31, R61, R12 ;  /* 0x0000000c3d1f7221 */ /* 0x000fe20000010000 */
[----:B------:R-:W-:-:S03]  /*4d50*/  F2FP.BF16.F32.PACK_AB R12, R71, R70 ;  /* 0x00000046470c723e */ /* 0x000fc600000010ff */
[----:B------:R-:W-:Y:S02]  /*4d60*/  FADD.FTZ R24, R36, R31 ;  /* 0x0000001f24187221 */ /* 0x000fe40000010000 */
[----:B------:R-:W0:Y:S01]  /*4d70*/  MUFU.EX2 R82, R82 ;  /* 0x0000005200527308 */ /* 0x000e220000000800 */
[----:B-1----:R-:W-:Y:S01]  /*4d80*/  FADD.FTZ R8, R13, R8 ;  /* 0x000000080d087221 */ /* 0x002fe20000010000 */
[----:B------:R-:W-:Y:S01]  /*4d90*/  FADD.FTZ R7, R37, R24 ;  /* 0x0000001825077221 */ /* 0x000fe20000010000 */
[----:B------:R-:W-:Y:S02]  /*4da0*/  F2FP.BF16.F32.PACK_AB R13, R13, R72 ;  /* 0x000000480d0d723e */ /* 0x000fe400000010ff */
[C---:B------:R-:W-:Y:S01]  /*4db0*/  F2FP.BF16.F32.PACK_AB R24, R38.reuse, R37 ;  /* 0x000000252618723e */ /* 0x040fe200000010ff */
[----:B------:R-:W-:Y:S02]  /*4dc0*/  FADD.FTZ R2, R38, R7 ;  /* 0x0000000726027221 */ /* 0x000fe40000010000 */
[----:B------:R-:W1:Y:S01]  /*4dd0*/  MUFU.EX2 R3, R3 ;  /* 0x0000000300037308 */ /* 0x000e620000000800 */
[----:B--2---:R-:W-:Y:S01]  /*4de0*/  FADD.FTZ R15, R73, R8 ;  /* 0x00000008490f7221 */ /* 0x004fe20000010000 */
[----:B------:R-:W-:Y:S01]  /*4df0*/  F2FP.BF16.F32.PACK_AB R8, R67, R0 ;  /* 0x000000004308723e */ /* 0x000fe200000010ff */
[----:B------:R-:W-:-:S04]  /*4e00*/  FADD.FTZ R7, R39, R2 ;  /* 0x0000000227077221 */ /* 0x000fc80000010000 */
[----:B------:R-:W-:Y:S01]  /*4e10*/  FADD.FTZ R2, R40, R7 ;  /* 0x0000000728027221 */ /* 0x000fe20000010000 */
[----:B------:R-:W2:Y:S01]  /*4e20*/  MUFU.EX2 R20, R20 ;  /* 0x0000001400147308 */ /* 0x000ea20000000800 */
[----:B0-----:R-:W-:Y:S01]  /*4e30*/  FADD.FTZ R0, R82, R15 ;  /* 0x0000000f52007221 */ /* 0x001fe20000010000 */
[----:B------:R0:W-:Y:S01]  /*4e40*/  STSM.16.M88.4 [R23], R8 ;  /* 0x0000000817007844 */ /* 0x0001e20000000200 */
[----:B------:R-:W-:-:S04]  /*4e50*/  FADD.FTZ R7, R41, R2 ;  /* 0x0000000229077221 */ /* 0x000fc80000010000 */
[----:B------:R-:W-:Y:S01]  /*4e60*/  FADD.FTZ R2, R46, R7 ;  /* 0x000000072e027221 */ /* 0x000fe20000010000 */
[----:B------:R-:W3:Y:S01]  /*4e70*/  MUFU.EX2 R21, R21 ;  /* 0x0000001500157308 */ /* 0x000ee20000000800 */
[----:B-1----:R-:W-:Y:S02]  /*4e80*/  FADD.FTZ R15, R3, R0 ;  /* 0x00000000030f7221 */ /* 0x002fe40000010000 */
[----:B------:R-:W-:-:S05]  /*4e90*/  FADD.FTZ R7, R47, R2 ;  /* 0x000000022f077221 */ /* 0x000fca0000010000 */
[----:B------:R-:W1:Y:S01]  /*4ea0*/  MUFU.EX2 R78, R78 ;  /* 0x0000004e004e7308 */ /* 0x000e620000000800 */
[----:B--2---:R-:W-:Y:S01]  /*4eb0*/  FADD.FTZ R0, R20, R15 ;  /* 0x0000000f14007221 */ /* 0x004fe20000010000 */
[----:B------:R-:W-:Y:S02]  /*4ec0*/  F2FP.BF16.F32.PACK_AB R15, R82, R73 ;  /* 0x00000049520f723e */ /* 0x000fe400000010ff */
[----:B0-----:R-:W-:-:S03]  /*4ed0*/  F2FP.BF16.F32.PACK_AB R8, R46, R41 ;  /* 0x000000292e08723e */ /* 0x001fc600000010ff */
[----:B------:R0:W-:Y:S01]  /*4ee0*/  STSM.16.M88.4 [R22], R12 ;  /* 0x0000000c16007844 */ /* 0x0001e20000000200 */
[----:B------:R-:W2:Y:S01]  /*4ef0*/  MUFU.EX2 R25, R25 ;  /* 0x0000001900197308 */ /* 0x000ea20000000800 */
[----:B---3--:R-:W-:-:S07]  /*4f00*/  FADD.FTZ R5, R21, R0 ;  /* 0x0000000015057221 */ /* 0x008fce0000010000 */
[----:B------:R-:W3:Y:S01]  /*4f10*/  MUFU.EX2 R80, R80 ;  /* 0x0000005000507308 */ /* 0x000ee20000000800 */
[----:B-1----:R-:W-:-:S07]  /*4f20*/  FADD.FTZ R0, R78, R5 ;  /* 0x000000054e007221 */ /* 0x002fce0000010000 */
[----:B------:R-:W1:Y:S01]  /*4f30*/  MUFU.EX2 R27, R27 ;  /* 0x0000001b001b7308 */ /* 0x000e620000000800 */
[----:B--2---:R-:W-:-:S07]  /*4f40*/  FADD.FTZ R5, R25, R0 ;  /* 0x0000000019057221 */ /* 0x004fce0000010000 */
[----:B------:R-:W2:Y:S01]  /*4f50*/  MUFU.EX2 R28, R28 ;  /* 0x0000001c001c7308 */ /* 0x000ea20000000800 */
[C---:B---3--:R-:W-:Y:S01]  /*4f60*/  FADD.FTZ R0, R80.reuse, R5 ;  /* 0x0000000550007221 */ /* 0x048fe20000010000 */
[----:B------:R-:W-:-:S06]  /*4f70*/  F2FP.BF16.F32.PACK_AB R25, R80, R25 ;  /* 0x000000195019723e */ /* 0x000fcc00000010ff */
[----:B------:R-:W3:Y:S01]  /*4f80*/  MUFU.EX2 R29, R29 ;  /* 0x0000001d001d7308 */ /* 0x000ee20000000800 */
[----:B-1----:R-:W-:-:S07]  /*4f90*/  FADD.FTZ R5, R27, R0 ;  /* 0x000000001b057221 */ /* 0x002fce0000010000 */
[----:B------:R-:W1:Y:S01]  /*4fa0*/  MUFU.EX2 R30, R30 ;  /* 0x0000001e001e7308 */ /* 0x000e620000000800 */
[C---:B--2---:R-:W-:Y:S01]  /*4fb0*/  FADD.FTZ R0, R28.reuse, R5 ;  /* 0x000000051c007221 */ /* 0x044fe20000010000 */
[----:B------:R-:W-:-:S06]  /*4fc0*/  F2FP.BF16.F32.PACK_AB R27, R28, R27 ;  /* 0x0000001b1c1b723e */ /* 0x000fcc00000010ff */
[----:B------:R-:W2:Y:S01]  /*4fd0*/  MUFU.EX2 R33, R33 ;  /* 0x0000002100217308 */ /* 0x000ea20000000800 */
[----:B---3--:R-:W-:-:S07]  /*4fe0*/  FADD.FTZ R5, R29, R0 ;  /* 0x000000001d057221 */ /* 0x008fce0000010000 */
[----:B------:R-:W3:Y:S01]  /*4ff0*/  MUFU.EX2 R50, R50 ;  /* 0x0000003200327308 */ /* 0x000ee20000000800 */
[----:B-1----:R-:W-:Y:S01]  /*5000*/  FADD.FTZ R0, R30, R5 ;  /* 0x000000051e007221 */ /* 0x002fe20000010000 */
[----:B------:R-:W-:Y:S02]  /*5010*/  F2FP.BF16.F32.PACK_AB R5, R20, R3 ;  /* 0x000000031405723e */ /* 0x000fe400000010ff */
[----:B------:R-:W-:-:S04]  /*5020*/  F2FP.BF16.F32.PACK_AB R9, R30, R29 ;  /* 0x0000001d1e09723e */ /* 0x000fc800000010ff */
[----:B------:R-:W0:Y:S01]  /*5030*/  MUFU.EX2 R32, R32 ;  /* 0x0000002000207308 */ /* 0x000e220000000800 */
[----:B--2---:R-:W-:-:S07]  /*5040*/  FADD.FTZ R3, R33, R0 ;  /* 0x0000000021037221 */ /* 0x004fce0000010000 */
[----:B------:R-:W1:Y:S01]  /*5050*/  MUFU.EX2 R35, R35 ;  /* 0x0000002300237308 */ /* 0x000e620000000800 */
[----:B---3--:R-:W-:Y:S01]  /*5060*/  FADD.FTZ R2, R50, R7 ;  /* 0x0000000732027221 */ /* 0x008fe20000010000 */
[----:B------:R-:W-:Y:S02]  /*5070*/  F2FP.BF16.F32.PACK_AB R7, R78, R21 ;  /* 0x000000154e07723e */ /* 0x000fe400000010ff */
[----:B------:R-:W-:-:S03]  /*5080*/  F2FP.BF16.F32.PACK_AB R10, R50, R47 ;  /* 0x0000002f320a723e */ /* 0x000fc600000010ff */
[----:B------:R2:W-:Y:S01]  /*5090*/  STSM.16.M88.4 [R18], R4 ;  /* 0x0000000412007844 */ /* 0x0005e20000000200 */
[----:B------:R-:W3:Y:S01]  /*50a0*/  MUFU.EX2 R48, R48 ;  /* 0x0000003000307308 */ /* 0x000ee20000000800 */
[C---:B0-----:R-:W-:Y:S01]  /*50b0*/  FADD.FTZ R12, R32.reuse, R3 ;  /* 0x00000003200c7221 */ /* 0x041fe20000010000 */
[----:B------:R-:W-:Y:S01]  /*50c0*/  FADD.FTZ R3, R45, R2 ;  /* 0x000000022d037221 */ /* 0x000fe20000010000 */
[----:B------:R-:W-:Y:S01]  /*50d0*/  F2FP.BF16.F32.PACK_AB R11, R32, R33 ;  /* 0x00000021200b723e */ /* 0x000fe200000010ff */
[----:B------:R-:W-:Y:S04]  /*50e0*/  STSM.16.M88.4 [R17+0x27800], R24 ;  /* 0x0278001811007844 */ /* 0x000fe80000000200 */
[----:B------:R-:W0:Y:S01]  /*50f0*/  MUFU.EX2 R34, R34 ;  /* 0x0000002200227308 */ /* 0x000e220000000800 */
[----:B-1----:R-:W-:Y:S01]  /*5100*/  FADD.FTZ R13, R35, R12 ;  /* 0x0000000c230d7221 */ /* 0x002fe20000010000 */
[----:B------:R-:W-:Y:S06]  /*5110*/  STSM.16.M88.4 [R136], R8 ;  /* 0x0000000888007844 */ /* 0x000fec0000000200 */
[----:B------:R-:W1:Y:S01]  /*5120*/  MUFU.EX2 R49, R49 ;  /* 0x0000003100317308 */ /* 0x000e620000000800 */
[C---:B---3--:R-:W-:Y:S01]  /*5130*/  FADD.FTZ R2, R48.reuse, R3 ;  /* 0x0000000330027221 */ /* 0x048fe20000010000 */
[----:B------:R-:W-:-:S06]  /*5140*/  F2FP.BF16.F32.PACK_AB R12, R48, R45 ;  /* 0x0000002d300c723e */ /* 0x000fcc00000010ff */
[----:B------:R-:W3:Y:S01]  /*5150*/  MUFU.EX2 R58, R58 ;  /* 0x0000003a003a7308 */ /* 0x000ee20000000800 */
[----:B0-----:R-:W-:-:S07]  /*5160*/  FADD.FTZ R13, R34, R13 ;  /* 0x0000000d220d7221 */ /* 0x001fce0000010000 */
[----:B------:R-:W0:Y:S01]  /*5170*/  MUFU.EX2 R52, R52 ;  /* 0x0000003400347308 */ /* 0x000e220000000800 */
[----:B-1----:R-:W-:-:S07]  /*5180*/  FADD.FTZ R3, R49, R2 ;  /* 0x0000000231037221 */ /* 0x002fce0000010000 */
[----:B------:R-:W1:Y:S01]  /*5190*/  MUFU.EX2 R31, R60 ;  /* 0x0000003c001f7308 */ /* 0x000e620000000800 */
[----:B---3--:R-:W-:Y:S01]  /*51a0*/  FADD.FTZ R2, R58, R13 ;  /* 0x0000000d3a027221 */ /* 0x008fe20000010000 */
[----:B------:R-:W-:-:S06]  /*51b0*/  F2FP.BF16.F32.PACK_AB R13, R34, R35 ;  /* 0x00000023220d723e */ /* 0x000fcc00000010ff */
[----:B------:R-:W-:Y:S01]  /*51c0*/  MUFU.EX2 R44, R44 ;  /* 0x0000002c002c7308 */ /* 0x000fe20000000800 */
[C---:B0-----:R-:W-:Y:S01]  /*51d0*/  F2FP.BF16.F32.PACK_AB R14, R52.reuse, R49 ;  /* 0x00000031340e723e */ /* 0x041fe200000010ff */
[----:B------:R-:W-:-:S06]  /*51e0*/  FADD.FTZ R3, R52, R3 ;  /* 0x0000000334037221 */ /* 0x000fcc0000010000 */
[----:B------:R-:W2:Y:S01]  /*51f0*/  MUFU.EX2 R43, R43 ;  /* 0x0000002b002b7308 */ /* 0x000ea20000000800 */
[C---:B-1----:R-:W-:Y:S01]  /*5200*/  F2FP.BF16.F32.PACK_AB R15, R31.reuse, R58 ;  /* 0x0000003a1f0f723e */ /* 0x042fe200000010ff */
[----:B------:R-:W-:-:S04]  /*5210*/  FADD.FTZ R2, R31, R2 ;  /* 0x000000021f027221 */ /* 0x000fc80000010000 */
[----:B------:R-:W-:Y:S02]  /*5220*/  STSM.16.M88.4 [R22+0x6000], R12 ;  /* 0x0060000c16007844 */ /* 0x000fe40000000200 */
[----:B------:R-:W-:Y:S08]  /*5230*/  MUFU.EX2 R42, R42 ;  /* 0x0000002a002a7308 */ /* 0x000ff00000000800 */
[----:B------:R-:W0:Y:S01]  /*5240*/  MUFU.EX2 R51, R51 ;  /* 0x0000003300337308 */ /* 0x000e220000000800 */
[----:B--2---:R-:W-:Y:S01]  /*5250*/  F2FP.BF16.F32.PACK_AB R4, R43, R44 ;  /* 0x0000002c2b04723e */ /* 0x004fe200000010ff */
[----:B------:R-:W-:-:S04]  /*5260*/  FADD.FTZ R44, R44, R3 ;  /* 0x000000032c2c7221 */ /* 0x000fc80000010000 */
[----:B------:R-:W-:Y:S02]  /*5270*/  FADD.FTZ R43, R43, R44 ;  /* 0x0000002c2b2b7221 */ /* 0x000fe40000010000 */
[----:B------:R-:W-:Y:S08]  /*5280*/  MUFU.EX2 R57, R57 ;  /* 0x0000003900397308 */ /* 0x000ff00000000800 */
[----:B------:R-:W1:Y:S01]  /*5290*/  MUFU.EX2 R74, R74 ;  /* 0x0000004a004a7308 */ /* 0x000e620000000800 */
[----:B0-----:R-:W-:-:S07]  /*52a0*/  F2FP.BF16.F32.PACK_AB R6, R51, R42 ;  /* 0x0000002a3306723e */ /* 0x001fce00000010ff */
[----:B------:R-:W-:Y:S08]  /*52b0*/  MUFU.EX2 R55, R55 ;  /* 0x0000003700377308 */ /* 0x000ff00000000800 */
[----:B------:R-:W0:Y:S01]  /*52c0*/  MUFU.EX2 R0, R53 ;  /* 0x0000003500007308 */ /* 0x000e220000000800 */
[----:B-1----:R-:W-:Y:S01]  /*52d0*/  F2FP.BF16.F32.PACK_AB R5, R74, R57 ;  /* 0x000000394a05723e */ /* 0x002fe200000010ff */
[----:B------:R-:W-:Y:S01]  /*52e0*/  FADD.FTZ R57, R57, R2 ;  /* 0x0000000239397221 */ /* 0x000fe20000010000 */
[----:B------:R-:W-:-:S03]  /*52f0*/  FADD.FTZ R2, R42, R43 ;  /* 0x0000002b2a027221 */ /* 0x000fc60000010000 */
[----:B------:R-:W-:Y:S01]  /*5300*/  FADD.FTZ R74, R74, R57 ;  /* 0x000000394a4a7221 */ /* 0x000fe20000010000 */
[----:B------:R-:W-:Y:S01]  /*5310*/  FADD.FTZ R2, R51, R2 ;  /* 0x0000000233027221 */ /* 0x000fe20000010000 */
[----:B0-----:R-:W-:Y:S02]  /*5320*/  F2FP.BF16.F32.PACK_AB R7, R0, R55 ;  /* 0x000000370007723e */ /* 0x001fe400000010ff */
[----:B------:R-:W-:-:S03]  /*5330*/  FADD.FTZ R55, R55, R74 ;  /* 0x0000004a37377221 */ /* 0x000fc60000010000 */
[----:B------:R0:W-:Y:S01]  /*5340*/  STSM.16.M88.4 [R18+0x6000], R4 ;  /* 0x0060000412007844 */ /* 0x0001e20000000200 */
[----:B------:R-:W-:Y:S01]  /*5350*/  FADD.FTZ R0, R0, R55 ;  /* 0x0000003700007221 */ /* 0x000fe20000010000 */
[----:B------:R1:W-:Y:S06]  /*5360*/  MEMBAR.ALL.CTA ;  /* 0x0000000000007992 */ /* 0x0003ec0000008000 */
[----:B-1----:R-:W1:Y:S01]  /*5370*/  FENCE.VIEW.ASYNC.S ;  /* 0x00000000000073c6 */ /* 0x002e620000000000 */
[----:B0-----:R-:W-:Y:S01]  /*5380*/  VIADD R7, R88, 0xfffffffe ;  /* 0xfffffffe58077836 */ /* 0x001fe20000000000 */
[----:B-1----:R-:W-:Y:S01]  /*5390*/  NOP ;  /* 0x0000000000007918 */ /* 0x002fe20000000000 */
[----:B------:R-:W-:Y:S05]  /*53a0*/  @P1 BRA `(.L_x_836) ;  /* 0x00000000004c1947 */ /* 0x000fea0003800000 */
[----:B------:R-:W-:Y:S01]  /*53b0*/  ISETP.LT.AND P1, PT, RZ, UR55, PT ;  /* 0x00000037ff007c0c */ /* 0x000fe2000bf21270 */
[----:B------:R-:W-:-:S12]  /*53c0*/  UIADD3 UR15, UR55, -0x1, URZ ;  /* 0xffffffff370f7890 */ /* 0x000fd8000fffe03f */
[----:B------:R-:W-:Y:S05]  /*53d0*/  @P1 BRA `(.L_x_837) ;  /* 0x0000000000201947 */ /* 0x000fea0003800000 */
[----:B------:R-:W-:Y:S01]  /*53e0*/  ULDC UR18, c[0x0][0x9e4] ;  /* 0x0002790000127ab9 */ /* 0x000fe20000000800 */
[----:B------:R-:W-:Y:S02]  /*53f0*/  UIADD3 UR15, -UR55, URZ, URZ ;  /* 0x0000003f370f7290 */ /* 0x000fe4000fffe13f */
[----:B------:R-:W-:-:S11]  /*5400*/  UISETP.NE.AND UP0, UPT, UR18, 0x1, UPT ;  /* 0x000000011200788c */ /* 0x000fd6000bf05270 */
[----:B------:R-:W-:Y:S02]  /*5410*/  @UP0 ULDC.64 UR6, c[0x0][0x9e8] ;  /* 0x00027a0000060ab9 */ /* 0x000fe40000000a00 */
[----:B------:R-:W-:-:S04]  /*5420*/  UIMAD.WIDE.U32 UR10, UR15, UR6, URZ ;  /* 0x000000060f0a72a5 */ /* 0x000fc8000f8e003f */
[----:B------:R-:W-:-:S04]  /*5430*/  @UP0 USHF.R.U32.HI UR15, URZ, UR7, UR11 ;  /* 0x000000073f0f0299 */ /* 0x000fc8000801160b */
[----:B------:R-:W-:Y:S01]  /*5440*/  ULOP3.LUT UR15, URZ, UR15, URZ, 0x33, !UPT ;  /* 0x0000000f3f0f7292 */ /* 0x000fe2000f8e333f */
[----:B------:R-:W-:Y:S11]  /*5450*/  BRA `(.L_x_838) ;  /* 0x0000000000147947 */ /* 0x000ff60003800000 */
.L_x_837:
[----:B------:R-:W-:Y:S02]  /*5460*/  ULDC UR18, c[0x0][0x9e4] ;  /* 0x0002790000127ab9 */ /* 0x000fe40000000800 */
[----:B------:R-:W-:-:S11]  /*5470*/  UISETP.NE.AND UP0, UPT, UR18, 0x1, UPT ;  /* 0x000000011200788c */ /* 0x000fd6000bf05270 */
[----:B------:R-:W-:Y:S02]  /*5480*/  @UP0 ULDC.64 UR6, c[0x0][0x9e8] ;  /* 0x00027a0000060ab9 */ /* 0x000fe40000000a00 */
[----:B------:R-:W-:-:S04]  /*5490*/  UIMAD.WIDE.U32 UR10, UR15, UR6, URZ ;  /* 0x000000060f0a72a5 */ /* 0x000fc8000f8e003f */
[----:B------:R-:W-:-:S12]  /*54a0*/  @UP0 USHF.R.U32.HI UR15, URZ, UR7, UR11 ;  /* 0x000000073f0f0299 */ /* 0x000fd8000801160b */
.L_x_838:
[----:B------:R-:W-:-:S04]  /*54b0*/  UIMAD UR15, UR15, UR18, UR18 ;  /* 0x000000120f0f72a4 */ /* 0x000fc8000f8e0212 */
[----:B------:R-:W-:-:S04]  /*54c0*/  UISETP.LT.AND UP0, UPT, UR14, UR15, UPT ;  /* 0x0000000f0e00728c */ /* 0x000fc8000bf01270 */
[----:B------:R-:W-:-:S12]  /*54d0*/  USEL UR14, UR14, UR15, UP0 ;  /* 0x0000000f0e0e7287 */ /* 0x000fd80008000000 */
.L_x_836:
[----:B------:R-:W-:Y:S01]  /*54e0*/  USHF.R.S32.HI UR6, URZ, 0x1f, UR14 ;  /* 0x0000001f3f067899 */ /* 0x000fe2000801140e */
[----:B------:R-:W-:Y:S02]  /*54f0*/  CS2R R134, SRZ ;  /* 0x0000000000867805 */ /* 0x000fe4000001ff00 */
[----:B------:R-:W-:Y:S02]  /*5500*/  CS2R R132, SRZ ;  /* 0x0000000000847805 */ /* 0x000fe4000001ff00 */
[----:B------:R-:W-:Y:S01]  /*5510*/  CS2R R130, SRZ ;  /* 0x0000000000827805 */ /* 0x000fe2000001ff00 */
[----:B------:R-:W-:Y:S01]  /*5520*/  ULEA.HI UR6, UR6, UR14, URZ, 0x7 ;  /* 0x0000000e06067291 */ /* 0x000fe2000f8f383f */
[----:B------:R-:W-:Y:S02]  /*5530*/  CS2R R128, SRZ ;  /* 0x0000000000807805 */ /* 0x000fe4000001ff00 */
[----:B------:R-:W-:Y:S02]  /*5540*/  CS2R R126, SRZ ;  /* 0x00000000007e7805 */ /* 0x000fe4000001ff00 */
[----:B------:R-:W-:Y:S01]  /*5550*/  CS2R R124, SRZ ;  /* 0x00000000007c7805 */ /* 0x000fe2000001ff00 */
[----:B------:R-:W-:Y:S01]  /*5560*/  USHF.R.S32.HI UR6, URZ, 0x7, UR6 ;  /* 0x000000073f067899 */ /* 0x000fe20008011406 */
[----:B------:R-:W-:-:S02]  /*5570*/  CS2R R122, SRZ ;  /* 0x00000000007a7805 */ /* 0x000fc4000001ff00 */
[----:B------:R-:W-:Y:S02]  /*5580*/  CS2R R120, SRZ ;  /* 0x0000000000787805 */ /* 0x000fe4000001ff00 */
[----:B------:R-:W-:Y:S01]  /*5590*/  CS2R R118, SRZ ;  /* 0x0000000000767805 */ /* 0x000fe2000001ff00 */
[----:B------:R-:W-:Y:S01]  /*55a0*/  UISETP.LT.AND UP0, UPT, UR37, UR6, UPT ;  /* 0x000000062500728c */ /* 0x000fe2000bf01270 */
[----:B------:R-:W-:Y:S02]  /*55b0*/  CS2R R116, SRZ ;  /* 0x0000000000747805 */ /* 0x000fe4000001ff00 */
[----:B------:R-:W-:Y:S02]  /*55c0*/  CS2R R114, SRZ ;  /* 0x0000000000727805 */ /* 0x000fe4000001ff00 */
[----:B------:R-:W-:Y:S01]  /*55d0*/  CS2R R112, SRZ ;  /* 0x0000000000707805 */ /* 0x000fe2000001ff00 */
[----:B------:R-:W-:Y:S01]  /*55e0*/  USEL UR57, UR37, UR6, !UP0 ;  /* 0x0000000625397287 */ /* 0x000fe2000c000000 */
[----:B------:R-:W-:-:S02]  /*55f0*/  CS2R R110, SRZ ;  /* 0x00000000006e7805 */ /* 0x000fc4000001ff00 */
[----:B------:R-:W-:Y:S02]  /*5600*/  CS2R R108, SRZ ;  /* 0x00000000006c7805 */ /* 0x000fe4000001ff00 */
[----:B------:R-:W-:Y:S02]  /*5610*/  CS2R R106, SRZ ;  /* 0x00000000006a7805 */ /* 0x000fe4000001ff00 */
[----:B------:R-:W-:Y:S02]  /*5620*/  CS2R R104, SRZ ;  /* 0x0000000000687805 */ /* 0x000fe4000001ff00 */
[----:B------:R-:W-:Y:S02]  /*5630*/  CS2R R102, SRZ ;  /* 0x0000000000667805 */ /* 0x000fe4000001ff00 */
[----:B------:R-:W-:Y:S02]  /*5640*/  ISETP.GE.AND P1, PT, R7, UR57, PT ;  /* 0x0000003907007c0c */ /* 0x000fe4000bf26270 */
[----:B------:R-:W-:-:S02]  /*5650*/  CS2R R100, SRZ ;  /* 0x0000000000647805 */ /* 0x000fc4000001ff00 */
[----:B------:R-:W-:Y:S02]  /*5660*/  CS2R R98, SRZ ;  /* 0x0000000000627805 */ /* 0x000fe4000001ff00 */
[----:B------:R-:W-:Y:S02]  /*5670*/  CS2R R96, SRZ ;  /* 0x0000000000607805 */ /* 0x000fe4000001ff00 */
[----:B------:R-:W-:Y:S02]  /*5680*/  CS2R R94, SRZ ;  /* 0x00000000005e7805 */ /* 0x000fe4000001ff00 */
[----:B------:R-:W-:Y:S02]  /*5690*/  CS2R R92, SRZ ;  /* 0x00000000005c7805 */ /* 0x000fe4000001ff00 */
[----:B------:R-:W-:Y:S02]  /*56a0*/  CS2R R90, SRZ ;  /* 0x00000000005a7805 */ /* 0x000fe4000001ff00 */
[----:B------:R-:W-:Y:S01]  /*56b0*/  CS2R R88, SRZ ;  /* 0x0000000000587805 */ /* 0x000fe2000001ff00 */
[----:B------:R-:W-:Y:S06]  /*56c0*/  @!P1 BRA `(.L_x_839) ;  /* 0x0000003800b49947 */ /* 0x000fec0003800000 */
[----:B------:R-:W-:Y:S01]  /*56d0*/  IMAD.MOV.U32 R5, RZ, RZ, R77 ;  /* 0x000000ffff057224 */ /* 0x000fe200078e004d */
[----:B------:R-:W-:Y:S01]  /*56e0*/  UMOV UR28, UR47 ;  /* 0x0000002f001c7c82 */ /* 0x000fe20008000000 */
[----:B------:R-:W-:Y:S01]  /*56f0*/  IMAD.MOV.U32 R4, RZ, RZ, R76 ;  /* 0x000000ffff047224 */ /* 0x000fe200078e004c */
[----:B------:R-:W-:Y:S01]  /*5700*/  UMOV UR58, UR46 ;  /* 0x0000002e003a7c82 */ /* 0x000fe20008000000 */
[----:B------:R-:W-:Y:S01]  /*5710*/  IMAD.MOV.U32 R3, RZ, RZ, R7 ;  /* 0x000000ffff037224 */ /* 0x000fe200078e0007 */
[----:B------:R-:W-:Y:S01]  /*5720*/  ULDC UR34, c[0x0][0x9e4] ;  /* 0x0002790000227ab9 */ /* 0x000fe20000000800 */
[----:B------:R-:W-:Y:S01]  /*5730*/  IMAD.MOV.U32 R135, RZ, RZ, RZ ;  /* 0x000000ffff877224 */ /* 0x000fe200078e00ff */
[----:B------:R-:W-:Y:S01]  /*5740*/  ULDC UR35, c[0x0][0x9dc] ;  /* 0x0002770000237ab9 */ /* 0x000fe20000000800 */
[----:B------:R-:W-:Y:S01]  /*5750*/  ULDC UR56, c[0x0][0x9d8] ;  /* 0x0002760000387ab9 */ /* 0x000fe20000000800 */
[----:B------:R-:W-:Y:S01]  /*5760*/  ULDC UR33, c[0x0][0x988] ;  /* 0x0002620000217ab9 */ /* 0x000fe20000000800 */
[----:B------:R-:W-:-:S05]  /*5770*/  ULDC UR55, c[0x0][0x9e0] ;  /* 0x0002780000377ab9 */ /* 0x000fca0000000800 */
.L_x_858:
[----:B------:R-:W-:Y:S01]  /*5780*/  ISETP.NE.AND P2, PT, RZ, UR43, PT ;  /* 0x0000002bff007c0c */ /* 0x000fe2000bf45270 */
[----:B------:R-:W-:-:S04]  /*5790*/  UISETP.NE.AND UP0, UPT, UR58, 0x1, UPT ;  /* 0x000000013a00788c */ /* 0x000fc8000bf05270 */
[----:B------:R-:W-:-:S04]  /*57a0*/  USEL UR47, URZ, 0x1, UP0 ;  /* 0x000000013f2f7887 */ /* 0x000fc80008000000 */
[----:B------:R-:W-:-:S04]  /*57b0*/  ULOP3.LUT UR47, UR28, UR47, URZ, 0x3c, !UPT ;  /* 0x0000002f1c2f7292 */ /* 0x000fc8000f8e3c3f */
[----:B------:R-:W-:Y:S08]  /*57c0*/  @P2 BRA `(.L_x_840) ;  /* 0x0000000000382947 */ /* 0x000ff00003800000 */
[----:B------:R-:W-:Y:S05]  /*57d0*/  @!P0 BRA `(.L_x_841) ;  /* 0x0000000000048947 */ /* 0x000fea0003800000 */
[----:B------:R-:W-:Y:S01]  /*57e0*/  BPT.TRAP 0x1 ;  /* 0x000000040000795c */ /* 0x000fe20000300000 */
.L_x_841:
[----:B------:R-:W-:Y:S01]  /*57f0*/  UIADD3 UR6, UR58, 0x1, URZ ;  /* 0x000000013a067890 */ /* 0x000fe2000fffe03f */
[----:B------:R-:W-:-:S03]  /*5800*/  IMAD.U32 R6, RZ, RZ, UR47 ;  /* 0x0000002fff067e24 */ /* 0x000fc6000f8e00ff */
[----:B------:R-:W-:Y:S02]  /*5810*/  UISETP.NE.AND UP0, UPT, UR6, 0x2, UPT ;  /* 0x000000020600788c */ /* 0x000fe4000bf05270 */
[----:B------:R-:W-:Y:S02]  /*5820*/  SHF.L.U32 R6, R6, 0x1f, RZ ;  /* 0x0000001f06067819 */ /* 0x000fe400000006ff */
[----:B------:R-:W-:-:S04]  /*5830*/  USEL UR6, UR6, URZ, UP0 ;  /* 0x0000003f06067287 */ /* 0x000fc80008000000 */
[----:B------:R-:W-:-:S09]  /*5840*/  ULEA UR6, UR6, UR40, 0x3 ;  /* 0x0000002806067291 */ /* 0x000fd2000f8e183f */
[----:B------:R0:W1:Y:S01]  /*5850*/  SYNCS.PHASECHK.TRANS64.TRYWAIT P1, [UR6+0x2d830], R6 ;  /* 0x02d83006ff0075a7 */ /* 0x0000620008020146 */
[----:B------:R-:W-:Y:S05]  /*5860*/  @!P0 BRA `(.L_x_842) ;  /* 0x0000000000048947 */ /* 0x000fea0003800000 */
[----:B------:R-:W-:Y:S01]  /*5870*/  BPT.TRAP 0x1 ;  /* 0x000000040000795c */ /* 0x000fe20000300000 */
.L_x_842:
[----:B-1----:R-:W-:Y:S05]  /*5880*/  @P1 BRA `(.L_x_840) ;  /* 0x0000000000081947 */ /* 0x002fea0003800000 */
[----:B------:R-:W1:Y:S02]  /*5890*/  SYNCS.PHASECHK.TRANS64.TRYWAIT P1, [UR6+0x2d830], R6 ;  /* 0x02d83006ff0075a7 */ /* 0x000e640008020146 */
[----:B-1----:R-:W-:Y:S05]  /*58a0*/  @!P1 BRA `(.L_x_843) ;  /* 0x0000010400c49947 */ /* 0x002fea0003800000 */
.L_x_840:
[----:B-1----:R-:W1:Y:S01]  /*58b0*/  S2R R7, SR_TID.X ;  /* 0x0000000000077919 */ /* 0x002e620000002100 */
        /* <DEDUP_REMOVED lines=15> */
[----:B-1----:R-:W-:-:S05]  /*59b0*/  SHF.R.U32.HI R7, RZ, 0x7, R7 ;  /* 0x00000007ff077819 */ /* 0x002fca0000011607 */
[----:B0-----:R-:W-:-:S05]  /*59c0*/  VIADD R6, R7, 0x8 ;  /* 0x0000000807067836 */ /* 0x001fca0000000000 */
        /* <DEDUP_REMOVED lines=22> */
.L_x_845:
[----:B------:R-:W-:Y:S01]  /*5b30*/  ULEA UR6, UR58, UR40, 0x3 ;  /* 0x000000283a067291 */ /* 0x000fe2000f8e183f */
[----:B------:R-:W-:-:S05]  /*5b40*/  IMAD.U32 R6, RZ, RZ, UR28 ;  /* 0x0000001cff067e24 */ /* 0x000fca000f8e00ff */
[----:B------:R-:W-:-:S04]  /*5b50*/  SHF.L.U32 R6, R6, 0x1f, RZ ;  /* 0x0000001f06067819 */ /* 0x000fc800000006ff */
[----:B------:R0:W1:Y:S01]  /*5b60*/  SYNCS.PHASECHK.TRANS64.TRYWAIT P1, [UR6+0x2d850], R6 ;  /* 0x02d85006ff0075a7 */ /* 0x0000620008020146 */
[----:B------:R-:W-:Y:S05]  /*5b70*/  @!P0 BRA `(.L_x_846) ;  /* 0x0000000000048947 */ /* 0x000fea0003800000 */
[----:B------:R-:W-:Y:S01]  /*5b80*/  BPT.TRAP 0x1 ;  /* 0x000000040000795c */ /* 0x000fe20000300000 */
.L_x_846:
[----:B-1----:R-:W-:Y:S05]  /*5b90*/  @P1 BRA `(.L_x_844) ;  /* 0x0000000000081947 */ /* 0x002fea0003800000 */
[----:B------:R-:W1:Y:S02]  /*5ba0*/  SYNCS.PHASECHK.TRANS64.TRYWAIT P1, [UR6+0x2d850], R6 ;  /* 0x02d85006ff0075a7 */ /* 0x000e640008020146 */
[----:B-1----:R-:W-:Y:S05]  /*5bb0*/  @!P1 BRA `(.L_x_847) ;  /* 0x0000010400189947 */ /* 0x002fea0003800000 */
.L_x_844:
[----:B------:R-:W-:Y:S01]  /*5bc0*/  UIADD3 UR6, UR40, 0x400, URZ ;  /* 0x0000040028067890 */ /* 0x000fe2000fffe03f */
[----:B------:R-:W-:Y:S01]  /*5bd0*/  WARPGROUP.ARRIVE ;  /* 0x00000000000079c5 */ /* 0x000fe20000000000 */
[----:B------:R-:W-:-:S05]  /*5be0*/  ULEA UR7, UR54, UR40, 0xd ;  /* 0x0000002836077291 */ /* 0x000fca000f8e683f */
[----:B------:R-:W1:Y:S01]  /*5bf0*/  S2R R8, SR_TID.X ;  /* 0x0000000000087919 */ /* 0x000e620000002100 */
[----:B------:R-:W-:Y:S02]  /*5c00*/  USHF.R.U32.HI UR6, URZ, 0x4, UR6 ;  /* 0x000000043f067899 */ /* 0x000fe40008011606 */
[----:B------:R-:W-:Y:S02]  /*5c10*/  UIADD3 UR7, UR7, 0x21800, URZ ;  /* 0x0002180007077890 */ /* 0x000fe4000fffe03f */
[----:B------:R-:W-:Y:S02]  /*5c20*/  ULOP3.LUT UR6, UR6, 0x3fff, URZ, 0xc0, !UPT ;  /* 0x00003fff06067892 */ /* 0x000fe4000f8ec03f */
[----:B------:R-:W-:Y:S02]  /*5c30*/  USHF.R.U32.HI UR7, URZ, 0x4, UR7 ;  /* 0x000000043f077899 */ /* 0x000fe40008011607 */
[----:B------:R-:W-:Y:S02]  /*5c40*/  ULOP3.LUT UR10, UR6, 0x2000000, URZ, 0xfc, !UPT ;  /* 0x02000000060a7892 */ /* 0x000fe4000f8efc3f */
[----:B------:R-:W-:-:S02]  /*5c50*/  ULOP3.LUT UR6, UR7, 0x3fff, URZ, 0xc0, !UPT ;  /* 0x00003fff07067892 */ /* 0x000fc4000f8ec03f */
[----:B------:R-:W-:Y:S02]  /*5c60*/  UIMAD UR7, UR58, 0x600, UR10 ;  /* 0x000006003a0778a4 */ /* 0x000fe4000f8e020a */
[----:B------:R-:W-:Y:S01]  /*5c70*/  ULOP3.LUT UR6, UR6, 0x10000, URZ, 0xfc, !UPT ;  /* 0x0001000006067892 */ /* 0x000fe2000f8efc3f */
[----:B------:R-:W-:Y:S01]  /*5c80*/  UMOV UR31, 0x80000020 ;  /* 0x80000020001f7882 */ /* 0x000fe20000000000 */
[----:B------:R-:W-:-:S03]  /*5c90*/  UMOV UR29, 0x40000040 ;  /* 0x40000040001d7882 */ /* 0x000fc60000000000 */
        /* <DEDUP_REMOVED lines=60> */
.L_x_848:
[----:B------:R-:W-:Y:S01]  /*6060*/  UISETP.NE.AND UP1, UPT, UR51, URZ, UPT ;  /* 0x0000003f3300728c */ /* 0x000fe2000bf25270 */
[----:B------:R-:W-:Y:S01]  /*6070*/  FMUL.FTZ R11, R30, UR56 ;  /* 0x000000381e0b7c20 */ /* 0x000fe20008410000 */
[----:B------:R-:W-:Y:S01]  /*6080*/  FMUL.FTZ R30, R41, UR56 ;  /* 0x00000038291e7c20 */ /* 0x000fe20008410000 */
[----:B------:R-:W-:Y:S01]  /*6090*/  FMUL.FTZ R41, R54, UR56 ;  /* 0x0000003836297c20 */ /* 0x000fe20008410000 */
[----:B------:R-:W-:Y:S01]  /*60a0*/  FMUL.FTZ R54, R64, UR56 ;  /* 0x0000003840367c20 */ /* 0x000fe20008410000 */
[----:B------:R-:W-:Y:S01]  /*60b0*/  FMUL.FTZ R64, R73, UR56 ;  /* 0x0000003849407c20 */ /* 0x000fe20008410000 */
[----:B------:R-:W-:Y:S01]  /*60c0*/  PLOP3.LUT P1, PT, PT, PT, UP1, 0x80, 0x0 ;  /* 0x000000000000781c */ /* 0x000fe20003f2f018 */
[----:B------:R-:W-:Y:S01]  /*60d0*/  FMUL.FTZ R73, R83, UR56 ;  /* 0x0000003853497c20 */ /* 0x000fe20008410000 */
[----:B------:R-:W-:Y:S01]  /*60e0*/  PLOP3.LUT P2, PT, PT, PT, UP1, 0x80, 0x0 ;  /* 0x000000000000781c */ /* 0x000fe20003f4f018 */
[----:B------:R-:W-:Y:S02]  /*60f0*/  VIADD R83, R137, UR39 ;  /* 0x0000002789537c36 */ /* 0x000fe40008000000 */
[----:B------:R-:W-:Y:S01]  /*6100*/  FMUL.FTZ R10, R28, UR56 ;  /* 0x000000381c0a7c20 */ /* 0x000fe20008410000 */
[----:B------:R-:W-:Y:S01]  /*6110*/  FMUL.FTZ R28, R40, UR56 ;  /* 0x00000038281c7c20 */ /* 0x000fe20008410000 */
[----:B------:R-:W-:Y:S01]  /*6120*/  @UP1 ULDC UR7, c[0x0][0x44c] ;  /* 0x0001130000071ab9 */ /* 0x000fe20000000800 */
[----:B------:R-:W1:Y:S01]  /*6130*/  LDC R141, c[0x0][0x2f0] ;  /* 0x0000bc00ff8d7b82 */ /* 0x000e620000000800 */
[----:B------:R-:W-:Y:S01]  /*6140*/  FMUL.FTZ R40, R52, UR56 ;  /* 0x0000003834287c20 */ /* 0x000fe20008410000 */
[----:B------:R-:W-:Y:S01]  /*6150*/  FMUL.FTZ R13, R31, UR56 ;  /* 0x000000381f0d7c20 */ /* 0x000fe20008410000 */
[----:B------:R-:W-:Y:S01]  /*6160*/  FMUL.FTZ R9, R27, UR56 ;  /* 0x000000381b097c20 */ /* 0x000fe20008410000 */
[----:B------:R-:W-:Y:S01]  /*6170*/  FMUL.FTZ R31, R43, UR56 ;  /* 0x000000382b1f7c20 */ /* 0x000fe20008410000 */
[----:B------:R-:W-:Y:S01]  /*6180*/  FMUL.FTZ R27, R39, UR56 ;  /* 0x00000038271b7c20 */ /* 0x000fe20008410000 */
[----:B------:R-:W-:Y:S01]  /*6190*/  @P1 IMAD.HI.U32 R52, R83, UR7, RZ ;  /* 0x0000000753341c27 */ /* 0x000fe2000f8e00ff */
[----:B------:R-:W-:Y:S01]  /*61a0*/  @UP1 ULDC UR7, c[0x0][0x450] ;  /* 0x0001140000071ab9 */ /* 0x000fe20000000800 */
[----:B------:R-:W2:Y:S02]  /*61b0*/  LDC R143, c[0x0][0x288] ;  /* 0x0000a200ff8f7b82 */ /* 0x000ea40000000800 */
[----:B------:R-:W-:Y:S01]  /*61c0*/  FMUL.FTZ R43, R55, UR56 ;  /* 0x00000038372b7c20 */ /* 0x000fe20008410000 */
[----:B------:R-:W-:Y:S01]  /*61d0*/  FMUL.FTZ R39, R51, UR56 ;  /* 0x0000003833277c20 */ /* 0x000fe20008410000 */
[----:B------:R-:W-:Y:S01]  /*61e0*/  @P2 SHF.R.U32.HI R83, RZ, UR7, R52 ;  /* 0x00000007ff532c19 */ /* 0x000fe20008011634 */
[----:B------:R-:W-:Y:S01]  /*61f0*/  FMUL.FTZ R55, R66, UR56 ;  /* 0x0000003842377c20 */ /* 0x000fe20008410000 */
[----:B------:R-:W-:Y:S01]  /*6200*/  ULEA UR6, UR46, UR40, 0x3 ;  /* 0x000000282e067291 */ /* 0x000fe2000f8e183f */
[----:B------:R-:W-:Y:S01]  /*6210*/  FMUL.FTZ R51, R63, UR56 ;  /* 0x000000383f337c20 */ /* 0x000fe20008410000 */
[----:B------:R-:W-:Y:S01]  /*6220*/  FMUL.FTZ R66, R76, UR56 ;  /* 0x000000384c427c20 */ /* 0x000fe20008410000 */
[----:B------:R-:W-:Y:S01]  /*6230*/  FMUL.FTZ R63, R74, UR56 ;  /* 0x000000384a3f7c20 */ /* 0x000fe20008410000 */
[----:B------:R-:W-:-:S02]  /*6240*/  IMAD.SHL.U32 R76, R3, 0x80, RZ ;  /* 0x00000080034c7824 */ /* 0x000fc400078e00ff */
[----:B------:R-:W-:Y:S01]  /*6250*/  FMUL.FTZ R74, R84, UR56 ;  /* 0x00000038544a7c20 */ /* 0x000fe20008410000 */
[----:B------:R-:W-:Y:S01]  /*6260*/  FMUL.FTZ R12, R29, UR56 ;  /* 0x000000381d0c7c20 */ /* 0x000fe20008410000 */
[----:B------:R-:W-:Y:S01]  /*6270*/  UIADD3 UR6, UR6, 0x2d840, URZ ;  /* 0x0002d84006067890 */ /* 0x000fe2000fffe03f */
[----:B------:R-:W3:Y:S01]  /*6280*/  SHFL.IDX PT, R84, R83, RZ, 0x1c1f ;  /* 0x001c1fff53547589 */ /* 0x000ee200000e0000 */
[----:B0-----:R-:W-:Y:S01]  /*6290*/  FMUL.FTZ R6, R24, UR56 ;  /* 0x0000003818067c20 */ /* 0x001fe20008410000 */
        /* <DEDUP_REMOVED lines=14> */
[----:B------:R-:W-:Y:S01]  /*6380*/  UISETP.NE.AND UP0, UPT, UR50, URZ, UPT ;  /* 0x0000003f3200728c */ /* 0x000fe2000bf05270 */
[----:B------:R-:W-:Y:S01]  /*6390*/  FMUL.FTZ R35, R47, UR56 ;  /* 0x000000382f237c20 */ /* 0x000fe20008410000 */
[----:B------:R-:W-:Y:S01]  /*63a0*/  FMUL.FTZ R36, R48, UR56 ;  /* 0x0000003830247c20 */ /* 0x000fe20008410000 */
[----:B------:R-:W-:Y:S01]  /*63b0*/  FMUL.FTZ R38, R49, UR56 ;  /* 0x0000003831267c20 */ /* 0x000fe20008410000 */
[----:B------:R-:W-:Y:S01]  /*63c0*/  FMUL.FTZ R37, R50, UR56 ;  /* 0x0000003832257c20 */ /* 0x000fe20008410000 */
[----:B------:R-:W-:Y:S01]  /*63d0*/  FMUL.FTZ R44, R56, UR56 ;  /* 0x00000038382c7c20 */ /* 0x000fe20008410000 */
[----:B------:R-:W-:Y:S01]  /*63e0*/  FMUL.FTZ R46, R57, UR56 ;  /* 0x00000038392e7c20 */ /* 0x000fe20008410000 */
[----:B------:R-:W-:Y:S01]  /*63f0*/  FMUL.FTZ R45, R58, UR56 ;  /* 0x000000383a2d7c20 */ /* 0x000fe20008410000 */
[----:B------:R-:W-:Y:S01]  /*6400*/  IADD3 R53, -R76, 0x1, RZ ;  /* 0x000000014c357810 */ /* 0x000fe20007ffe1ff */
        /* <DEDUP_REMOVED lines=24> */
[----:B------:R-:W0:Y:S01]  /*6590*/  MUFU.TANH R6, R6 ;  /* 0x0000000600067308 */ /* 0x000e220000002400 */
[----:B------:R-:W-:Y:S01]  /*65a0*/  SYNCS.ARRIVE.TRANS64.RED.A1T0 RZ, [UR6], RZ ;  /* 0x000000ffffff79a7 */ /* 0x000fe20008100406 */
[----:B-1----:R-:W-:Y:S01]  /*65b0*/  IMAD R52, R141, UR44, R52 ;  /* 0x0000002c8d347c24 */ /* 0x002fe2000f8e0234 */
[----:B------:R-:W-:-:S03]  /*65c0*/  ULOP3.LUT UR6, URZ, UR35, URZ, 0x33, !UPT ;  /* 0x000000233f067292 */ /* 0x000fc6000f8e333f */
[----:B--2---:R-:W-:Y:S02]  /*65d0*/  IMAD.IADD R52, R52, 0x1, -R143 ;  /* 0x0000000134347824 */ /* 0x004fe400078e0a8f */
[----:B------:R-:W1:Y:S02]  /*65e0*/  MUFU.TANH R8, R8 ;  /* 0x0000000800087308 */ /* 0x000e640000002400 */
[C---:B------:R-:W-:Y:S02]  /*65f0*/  VIADD R82, R52.reuse, UR55 ;  /* 0x0000003734527c36 */ /* 0x040fe40008000000 */
[----:B------:R-:W-:Y:S02]  /*6600*/  VIADD R81, R52, UR6 ;  /* 0x0000000634517c36 */ /* 0x000fe40008000000 */
[----:B---3--:R-:W-:Y:S02]  /*6610*/  IMAD.IADD R80, R82, 0x1, R84 ;  /* 0x0000000152507824 */ /* 0x008fe400078e0254 */
[----:B------:R-:W2:Y:S01]  /*6620*/  MUFU.TANH R7, R7 ;  /* 0x0000000700077308 */ /* 0x000ea20000002400 */
[----:B------:R-:W-:-:S07]  /*6630*/  IMAD.IADD R79, R84, 0x1, R81 ;  /* 0x00000001544f7824 */ /* 0x000fce00078e0251 */
[----:B------:R-:W3:Y:S08]  /*6640*/  MUFU.TANH R9, R9 ;  /* 0x0000000900097308 */ /* 0x000ef00000002400 */
        /* <DEDUP_REMOVED lines=66> */
[----:B------:R-:W-:Y:S01]  /*6a70*/  IMAD.U32 R85, RZ, RZ, UR34 ;  /* 0x00000022ff557e24 */ /* 0x000fe2000f8e00ff */
[----:B------:R-:W-:-:S04]  /*6a80*/  LOP3.LUT R87, RZ, R87, RZ, 0x33, !PT ;  /* 0x00000057ff577212 */ /* 0x000fc800078e33ff */
[----:B------:R-:W-:-:S13]  /*6a90*/  ISETP.NE.AND P1, PT, R85, 0x1, PT ;  /* 0x000000015500780c */ /* 0x000fda0003f25270 */
[----:B------:R-:W1:Y:S02]  /*6aa0*/  @P1 LDC.64 R52, c[0x0][0x9e8] ;  /* 0x00027a00ff341b82 */ /* 0x000e640000000a00 */
[----:B-1----:R-:W-:-:S05]  /*6ab0*/  @P1 IMAD.HI.U32 R52, R87, R52, RZ ;  /* 0x0000003457341227 */ /* 0x002fca00078e00ff */
[----:B------:R-:W-:-:S04]  /*6ac0*/  @P1 SHF.R.U32.HI R87, RZ, R53, R52 ;  /* 0x00000035ff571219 */ /* 0x000fc80000011634 */
[----:B------:R-:W-:Y:S01]  /*6ad0*/  LOP3.LUT R87, RZ, R87, RZ, 0x33, !PT ;  /* 0x00000057ff577212 */ /* 0x000fe200078e33ff */
[----:B------:R-:W-:Y:S06]  /*6ae0*/  BRA `(.L_x_852) ;  /* 0x0000000000147947 */ /* 0x000fec0003800000 */
.L_x_851:
[----:B------:R-:W-:-:S05]  /*6af0*/  IMAD.U32 R85, RZ, RZ, UR34 ;  /* 0x00000022ff557e24 */ /* 0x000fca000f8e00ff */
[----:B------:R-:W-:-:S13]  /*6b00*/  ISETP.NE.AND P1, PT, R85, 0x1, PT ;  /* 0x000000015500780c */ /* 0x000fda0003f25270 */
[----:B------:R-:W1:Y:S02]  /*6b10*/  @P1 LDC.64 R52, c[0x0][0x9e8] ;  /* 0x00027a00ff341b82 */ /* 0x000e640000000a00 */
[----:B-1----:R-:W-:-:S05]  /*6b20*/  @P1 IMAD.HI.U32 R52, R87, R52, RZ ;  /* 0x0000003457341227 */ /* 0x002fca00078e00ff */
[----:B------:R-:W-:-:S07]  /*6b30*/  @P1 SHF.R.U32.HI R87, RZ, R53, R52 ;  /* 0x00000035ff571219 */ /* 0x000fce0000011634 */
.L_x_852:
[----:B------:R-:W-:Y:S05]  /*6b40*/  BSYNC B0 ;  /* 0x0000000000007941 */ /* 0x000fea0003800000 */
.L_x_850:
[----:B------:R-:W-:-:S04]  /*6b50*/  IMAD R87, R87, R85, -R76 ;  /* 0x0000005557577224 */ /* 0x000fc800078e0a4c */
[----:B------:R-:W-:-:S05]  /*6b60*/  IMAD R52, R16, -0x2, R87 ;  /* 0xfffffffe10347824 */ /* 0x000fca00078e0257 */
[----:B------:R-:W-:Y:S02]  /*6b70*/  VIADDMNMX R80, R52, R85, R80, PT ;  /* 0x0000005534507246 */ /* 0x000fe40003800150 */
[----:B------:R-:W-:-:S07]  /*6b80*/  VIMNMX R79, R79, R52, !PT ;  /* 0x000000344f4f7248 */ /* 0x000fce0007fe0100 */
.L_x_849:
[----:B------:R-:W-:Y:S01]  /*6b90*/  ISETP.GT.AND P1, PT, R3, -0x1, PT ;  /* 0xffffffff0300780c */ /* 0x000fe20003f24270 */
[----:B------:R-:W1:Y:S01]  /*6ba0*/  SHFL.IDX PT, R52, R83, 0x1, 0x1c1f ;  /* 0x003c1f0053347f89 */ /* 0x000e6200000e0000 */
[----:B------:R-:W-:Y:S02]  /*6bb0*/  UISETP.NE.AND UP0, UPT, UR50, URZ, UPT ;  /* 0x0000003f3200728c */ /* 0x000fe4000bf05270 */
[C---:B------:R-:W-:Y:S02]  /*6bc0*/  ISETP.GT.AND P3, PT, R79.reuse, 0x8, P1 ;  /* 0x000000084f00780c */ /* 0x040fe40000f64270 */
[C---:B------:R-:W-:Y:S02]  /*6bd0*/  ISETP.GT.AND P6, PT, R79.reuse, RZ, P1 ;  /* 0x000000ff4f00720c */ /* 0x040fe40000fc4270 */
[----:B------:R-:W-:Y:S02]  /*6be0*/  ISETP.LT.OR P3, PT, R80, 0x9, P3 ;  /* 0x000000095000780c */ /* 0x000fe40001f61670 */
[----:B------:R-:W-:-:S02]  /*6bf0*/  ISETP.GT.AND P2, PT, R79, 0x1, P1 ;  /* 0x000000014f00780c */ /* 0x000fc40000f44270 */
[----:B------:R-:W-:Y:S02]  /*6c00*/  FSEL R10, R10, -INF , !P3 ;  /* 0xff8000000a0a7808 */ /* 0x000fe40005800000 */
[----:B------:R-:W-:Y:S02]  /*6c10*/  ISETP.GT.AND P3, PT, R79, 0x19, P1 ;  /* 0x000000194f00780c */ /* 0x000fe40000f64270 */
[C---:B------:R-:W-:Y:S02]  /*6c20*/  ISETP.LT.OR P6, PT, R80.reuse, 0x1, P6 ;  /* 0x000000015000780c */ /* 0x040fe400037c1670 */
[C---:B------:R-:W-:Y:S02]  /*6c30*/  ISETP.LT.OR P2, PT, R80.reuse, 0x2, P2 ;  /* 0x000000025000780c */ /* 0x040fe40001741670 */
[----:B------:R-:W-:Y:S02]  /*6c40*/  ISETP.LT.OR P3, PT, R80, 0x1a, P3 ;  /* 0x0000001a5000780c */ /* 0x000fe40001f61670 */
[----:B0-----:R-:W-:-:S02]  /*6c50*/  FSEL R6, R6, -INF , !P6 ;  /* 0xff80000006067808 */ /* 0x001fc40007000000 */
[----:B------:R-:W-:Y:S01]  /*6c60*/  FSEL R8, R8, -INF , !P2 ;  /* 0xff80000008087808 */ /* 0x000fe20005000000 */
[--C-:B-1----:R-:W-:Y:S01]  /*6c70*/  IMAD.IADD R82, R82, 0x1, R52.reuse ;  /* 0x0000000152527824 */ /* 0x102fe200078e0234 */
[----:B------:R-:W-:Y:S01]  /*6c80*/  ISETP.GT.AND P5, PT, R79, 0x9, P1 ;  /* 0x000000094f00780c */ /* 0x000fe20000fa4270 */
[----:B------:R-:W-:Y:S01]  /*6c90*/  IMAD.IADD R81, R81, 0x1, R52 ;  /* 0x0000000151517824 */ /* 0x000fe200078e0234 */
[C---:B------:R-:W-:Y:S02]  /*6ca0*/  ISETP.GT.AND P4, PT, R79.reuse, 0x10, P1 ;  /* 0x000000104f00780c */ /* 0x040fe40000f84270 */
[C---:B------:R-:W-:Y:S02]  /*6cb0*/  ISETP.GT.AND P6, PT, R79.reuse, 0x11, P1 ;  /* 0x000000114f00780c */ /* 0x040fe40000fc4270 */
[----:B------:R-:W-:Y:S02]  /*6cc0*/  ISETP.GT.AND P2, PT, R79, 0x18, P1 ;  /* 0x000000184f00780c */ /* 0x000fe40000f44270 */
[----:B------:R-:W-:-:S02]  /*6cd0*/  FSEL R26, R26, -INF , !P3 ;  /* 0xff8000001a1a7808 */ /* 0x000fc40005800000 */
[----:B------:R-:W-:Y:S02]  /*6ce0*/  ISETP.GT.AND P3, PT, R79, 0x30, P1 ;  /* 0x000000304f00780c */ /* 0x000fe40000f64270 */
[C---:B------:R-:W-:Y:S02]  /*6cf0*/  ISETP.LT.OR P5, PT, R80.reuse, 0xa, P5 ;  /* 0x0000000a5000780c */ /* 0x040fe40002fa1670 */
[C---:B------:R-:W-:Y:S02]  /*6d00*/  ISETP.LT.OR P4, PT, R80.reuse, 0x11, P4 ;  /* 0x000000115000780c */ /* 0x040fe40002781670 */
[C---:B------:R-:W-:Y:S02]  /*6d10*/  ISETP.LT.OR P6, PT, R80.reuse, 0x12, P6 ;  /* 0x000000125000780c */ /* 0x040fe400037c1670 */
[C---:B------:R-:W-:Y:S02]  /*6d20*/  ISETP.LT.OR P2, PT, R80.reuse, 0x19, P2 ;  /* 0x000000195000780c */ /* 0x040fe40001741670 */
[----:B------:R-:W-:-:S02]  /*6d30*/  ISETP.LT.OR P3, PT, R80, 0x31, P3 ;  /* 0x000000315000780c */ /* 0x000fc40001f61670 */
[----:B------:R-:W-:Y:S02]  /*6d40*/  FSEL R12, R12, -INF , !P5 ;  /* 0xff8000000c0c7808 */ /* 0x000fe40006800000 */
[----:B------:R-:W-:Y:S02]  /*6d50*/  FSEL R14, R14, -INF , !P4 ;  /* 0xff8000000e0e7808 */ /* 0x000fe40006000000 */
[----:B------:R-:W-:Y:S02]  /*6d60*/  FSEL R15, R15, -INF , !P6 ;  /* 0xff8000000f0f7808 */ /* 0x000fe40007000000 */
[----:B------:R-:W-:Y:S02]  /*6d70*/  FSEL R24, R24, -INF , !P2 ;  /* 0xff80000018187808 */ /* 0x000fe40005000000 */
[C---:B------:R-:W-:Y:S02]  /*6d80*/  ISETP.GT.AND P5, PT, R79.reuse, 0x20, P1 ;  /* 0x000000204f00780c */ /* 0x040fe40000fa4270 */
[----:B------:R-:W-:-:S02]  /*6d90*/  ISETP.GT.AND P4, PT, R79, 0x21, P1 ;  /* 0x000000214f00780c */ /* 0x000fc40000f84270 */
[C---:B------:R-:W-:Y:S02]  /*6da0*/  ISETP.GT.AND P6, PT, R79.reuse, 0x28, P1 ;  /* 0x000000284f00780c */ /* 0x040fe40000fc4270 */
[C---:B------:R-:W-:Y:S02]  /*6db0*/  ISETP.GT.AND P2, PT, R79.reuse, 0x29, P1 ;  /* 0x000000294f00780c */ /* 0x040fe40000f44270 */
[----:B------:R-:W-:Y:S02]  /*6dc0*/  FSEL R36, R36, -INF , !P3 ;  /* 0xff80000024247808 */ /* 0x000fe40005800000 */
[----:B------:R-:W-:Y:S02]  /*6dd0*/  ISETP.GT.AND P3, PT, R79, 0x41, P1 ;  /* 0x000000414f00780c */ /* 0x000fe40000f64270 */
[C---:B------:R-:W-:Y:S02]  /*6de0*/  ISETP.LT.OR P5, PT, R80.reuse, 0x21, P5 ;  /* 0x000000215000780c */ /* 0x040fe40002fa1670 */
[----:B------:R-:W-:-:S02]  /*6df0*/  ISETP.LT.OR P4, PT, R80, 0x22, P4 ;  /* 0x000000225000780c */ /* 0x000fc40002781670 */
[C---:B------:R-:W-:Y:S02]  /*6e00*/  ISETP.LT.OR P6, PT, R80.reuse, 0x29, P6 ;  /* 0x000000295000780c */ /* 0x040fe400037c1670 */
[C---:B------:R-:W-:Y:S02]  /*6e10*/  ISETP.LT.OR P2, PT, R80.reuse, 0x2a, P2 ;  /* 0x0000002a5000780c */ /* 0x040fe40001741670 */
[----:B------:R-:W-:Y:S02]  /*6e20*/  ISETP.LT.OR P3, PT, R80, 0x42, P3 ;  /* 0x000000425000780c */ /* 0x000fe40001f61670 */
[----:B------:R-:W-:Y:S02]  /*6e30*/  FSEL R28, R28, -INF , !P5 ;  /* 0xff8000001c1c7808 */ /* 0x000fe40006800000 */
[----:B------:R-:W-:Y:S02]  /*6e40*/  FSEL R30, R30, -INF , !P4 ;  /* 0xff8000001e1e7808 */ /* 0x000fe40006000000 */
[----:B------:R-:W-:-:S02]  /*6e50*/  FSEL R32, R32, -INF , !P6 ;  /* 0xff80000020207808 */ /* 0x000fc40007000000 */
[----:B------:R-:W-:Y:S02]  /*6e60*/  FSEL R34, R34, -INF , !P2 ;  /* 0xff80000022227808 */ /* 0x000fe40005000000 */
[C---:B------:R-:W-:Y:S02]  /*6e70*/  ISETP.GT.AND P5, PT, R79.reuse, 0x31, P1 ;  /* 0x000000314f00780c */ /* 0x040fe40000fa4270 */
        /* <DEDUP_REMOVED lines=34> */
[----:B------:R-:W-:Y:S02]  /*70a0*/  PLOP3.LUT P3, PT, PT, PT, UP0, 0x40, 0x0 ;  /* 0x000000000000781c */ /* 0x000fe40003f6e808 */
[C---:B------:R-:W-:Y:S02]  /*70b0*/  ISETP.LT.OR P5, PT, R80.reuse, 0x5a, P5 ;  /* 0x0000005a5000780c */ /* 0x040fe40002fa1670 */
[C---:B------:R-:W-:Y:S02]  /*70c0*/  ISETP.LT.OR P4, PT, R80.reuse, 0x61, P4 ;  /* 0x000000615000780c */ /* 0x040fe40002781670 */
[C---:B------:R-:W-:Y:S02]  /*70d0*/  ISETP.LT.OR P6, PT, R80.reuse, 0x62, P6 ;  /* 0x000000625000780c */ /* 0x040fe400037c1670 */
[----:B------:R-:W-:Y:S02]  /*70e0*/  ISETP.LT.OR P2, PT, R80, 0x69, P2 ;  /* 0x000000695000780c */ /* 0x000fe40001741670 */
[----:B------:R-:W-:-:S02]  /*70f0*/  FSEL R60, R60, -INF , !P5 ;  /* 0xff8000003c3c7808 */ /* 0x000fc40006800000 */
[----:B------:R-:W-:Y:S02]  /*7100*/  FSEL R62, R62, -INF , !P4 ;  /* 0xff8000003e3e7808 */ /* 0x000fe40006000000 */
[----:B------:R-:W-:Y:S02]  /*7110*/  FSEL R64, R64, -INF , !P6 ;  /* 0xff80000040407808 */ /* 0x000fe40007000000 */
[----:B------:R-:W-:Y:S02]  /*7120*/  FSEL R66, R66, -INF , !P2 ;  /* 0xff80000042427808 */ /* 0x000fe40005000000 */
[C---:B------:R-:W-:Y:S02]  /*7130*/  ISETP.GT.AND P5, PT, R79.reuse, 0x70, P1 ;  /* 0x000000704f00780c */ /* 0x040fe40000fa4270 */
[C---:B------:R-:W-:Y:S02]  /*7140*/  ISETP.GT.AND P4, PT, R79.reuse, 0x71, P1 ;  /* 0x000000714f00780c */ /* 0x040fe40000f84270 */
[----:B------:R-:W-:-:S02]  /*7150*/  ISETP.GT.AND P6, PT, R79, 0x78, P1 ;  /* 0x000000784f00780c */ /* 0x000fc40000fc4270 */
[----:B------:R-:W-:Y:S02]  /*7160*/  ISETP.GT.AND P2, PT, R79, 0x79, P1 ;  /* 0x000000794f00780c */ /* 0x000fe40000f44270 */
[C---:B------:R-:W-:Y:S02]  /*7170*/  ISETP.LT.OR P5, PT, R80.reuse, 0x71, P5 ;  /* 0x000000715000780c */ /* 0x040fe40002fa1670 */
[C---:B------:R-:W-:Y:S02]  /*7180*/  ISETP.LT.OR P4, PT, R80.reuse, 0x72, P4 ;  /* 0x000000725000780c */ /* 0x040fe40002781670 */
[C---:B------:R-:W-:Y:S02]  /*7190*/  ISETP.LT.OR P6, PT, R80.reuse, 0x79, P6 ;  /* 0x000000795000780c */ /* 0x040fe400037c1670 */
[----:B------:R-:W-:Y:S02]  /*71a0*/  ISETP.LT.OR P2, PT, R80, 0x7a, P2 ;  /* 0x0000007a5000780c */ /* 0x000fe40001741670 */
[----:B------:R-:W-:-:S02]  /*71b0*/  FSEL R70, R70, -INF , !P5 ;  /* 0xff80000046467808 */ /* 0x000fc40006800000 */
[----:B------:R-:W-:Y:S02]  /*71c0*/  FSEL R72, R72, -INF , !P4 ;  /* 0xff80000048487808 */ /* 0x000fe40006000000 */
[----:B------:R-:W-:Y:S02]  /*71d0*/  FSEL R74, R74, -INF , !P6 ;  /* 0xff8000004a4a7808 */ /* 0x000fe40007000000 */
[----:B------:R-:W-:Y:S01]  /*71e0*/  FSEL R77, R77, -INF , !P2 ;  /* 0xff8000004d4d7808 */ /* 0x000fe20005000000 */
[----:B------:R-:W-:Y:S06]  /*71f0*/  @P3 BRA `(.L_x_853) ;  /* 0x00000000005c3947 */ /* 0x000fec0003800000 */
        /* <DEDUP_REMOVED lines=8> */
[----:B------:R-:W0:Y:S02]  /*7280*/  @P2 LDC.64 R52, c[0x0][0x9e8] ;  /* 0x00027a00ff342b82 */ /* 0x000e240000000a00 */
[----:B0-----:R-:W-:-:S05]  /*7290*/  @P2 IMAD.HI.U32 R52, R79, R52, RZ ;  /* 0x000000344f342227 */ /* 0x001fca00078e00ff */
[----:B------:R-:W-:-:S04]  /*72a0*/  @P2 SHF.R.U32.HI R79, RZ, R53, R52 ;  /* 0x00000035ff4f2219 */ /* 0x000fc80000011634 */
[----:B------:R-:W-:Y:S01]  /*72b0*/  LOP3.LUT R79, RZ, R79, RZ, 0x33, !PT ;  /* 0x0000004fff4f7212 */ /* 0x000fe200078e33ff */
[----:B------:R-:W-:Y:S06]  /*72c0*/  BRA `(.L_x_856) ;  /* 0x0000000000147947 */ /* 0x000fec0003800000 */
.L_x_855:
[----:B------:R-:W-:-:S05]  /*72d0*/  IMAD.U32 R80, RZ, RZ, UR34 ;  /* 0x00000022ff507e24 */ /* 0x000fca000f8e00ff */
[----:B------:R-:W-:-:S13]  /*72e0*/  ISETP.NE.AND P2, PT, R80, 0x1, PT ;  /* 0x000000015000780c */ /* 0x000fda0003f45270 */
[----:B------:R-:W0:Y:S02]  /*72f0*/  @P2 LDC.64 R52, c[0x0][0x9e8] ;  /* 0x00027a00ff342b82 */ /* 0x000e240000000a00 */
[----:B0-----:R-:W-:-:S05]  /*7300*/  @P2 IMAD.HI.U32 R52, R79, R52, RZ ;  /* 0x000000344f342227 */ /* 0x001fca00078e00ff */
[----:B------:R-:W-:-:S07]  /*7310*/  @P2 SHF.R.U32.HI R79, RZ, R53, R52 ;  /* 0x00000035ff4f2219 */ /* 0x000fce0000011634 */
.L_x_856:
[----:B------:R-:W-:Y:S05]  /*7320*/  BSYNC B0 ;  /* 0x0000000000007941 */ /* 0x000fea0003800000 */
.L_x_854:
[----:B------:R-:W-:-:S04]  /*7330*/  IMAD R79, R79, R80, -R76 ;  /* 0x000000504f4f7224 */ /* 0x000fc800078e0a4c */
[----:B------:R-:W-:-:S05]  /*7340*/  IMAD R79, R16, -0x2, R79 ;  /* 0xfffffffe104f7824 */ /* 0x000fca00078e024f */
[----:B------:R-:W-:Y:S02]  /*7350*/  VIADDMNMX R82, R79, R80, R82, PT ;  /* 0x000000504f527246 */ /* 0x000fe40003800152 */
[----:B------:R-:W-:-:S07]  /*7360*/  VIMNMX R81, R81, R79, !PT ;  /* 0x0000004f51517248 */ /* 0x000fce0007fe0100 */
.L_x_853:
[----:B------:R-:W-:Y:S02]  /*7370*/  FMNMX.FTZ R53, R6, R4, !PT ;  /* 0x0000000406357209 */ /* 0x000fe40007810000 */
[----:B------:R-:W-:Y:S02]  /*7380*/  ISETP.GT.AND P4, PT, R81, 0x10, P1 ;  /* 0x000000105100780c */ /* 0x000fe40000f84270 */
[----:B------:R-:W-:Y:S02]  /*7390*/  FMNMX.FTZ R53, R8, R53, !PT ;  /* 0x0000003508357209 */ /* 0x000fe40007810000 */
[----:B------:R-:W-:Y:S02]  /*73a0*/  ISETP.LT.OR P4, PT, R82, 0x11, P4 ;  /* 0x000000115200780c */ /* 0x000fe40002781670 */
[----:B------:R-:W-:Y:S02]  /*73b0*/  FMNMX.FTZ R53, R10, R53, !PT ;  /* 0x000000350a357209 */ /* 0x000fe40007810000 */
[----:B------:R-:W-:-:S02]  /*73c0*/  FSEL R20, R20, -INF , !P4 ;  /* 0xff80000014147808 */ /* 0x000fc40006000000 */
[----:B------:R-:W-:Y:S02]  /*73d0*/  FMNMX.FTZ R53, R12, R53, !PT ;  /* 0x000000350c357209 */ /* 0x000fe40007810000 */
[----:B------:R-:W-:Y:S02]  /*73e0*/  ISETP.GT.AND P4, PT, R81, 0x20, P1 ;  /* 0x000000205100780c */ /* 0x000fe40000f84270 */
[----:B------:R-:W-:Y:S02]  /*73f0*/  FMNMX.FTZ R52, R14, R53, !PT ;  /* 0x000000350e347209 */ /* 0x000fe40007810000 */
[----:B------:R-:W-:Y:S02]  /*7400*/  ISETP.LT.OR P4, PT, R82, 0x21, P4 ;  /* 0x000000215200780c */ /* 0x000fe40002781670 */
[----:B------:R-:W-:Y:S02]  /*7410*/  FMNMX.FTZ R53, R15, R52, !PT ;  /* 0x000000340f357209 */ /* 0x000fe40007810000 */
[----:B------:R-:W-:-:S02]  /*7420*/  FSEL R29, R29, -INF , !P4 ;  /* 0xff8000001d1d7808 */ /* 0x000fc40006000000 */
[----:B------:R-:W-:Y:S02]  /*7430*/  FMNMX.FTZ R53, R24, R53, !PT ;  /* 0x0000003518357209 */ /* 0x000fe40007810000 */
[C---:B------:R-:W-:Y:S02]  /*7440*/  ISETP.GT.AND P4, PT, R81.reuse, RZ, P1 ;  /* 0x000000ff5100720c */ /* 0x040fe40000f84270 */
[----:B------:R-:W-:Y:S02]  /*7450*/  FMNMX.FTZ R53, R26, R53, !PT ;  /* 0x000000351a357209 */ /* 0x000fe40007810000 */
[----:B------:R-:W-:Y:S02]  /*7460*/  ISETP.GT.AND P2, PT, R81, 0x1, P1 ;  /* 0x000000015100780c */ /* 0x000fe40000f44270 */
[----:B------:R-:W-:Y:S02]  /*7470*/  FMNMX.FTZ R53, R28, R53, !PT ;  /* 0x000000351c357209 */ /* 0x000fe40007810000 */
[----:B------:R-:W-:-:S02]  /*7480*/  ISETP.LT.OR P4, PT, R82, 0x1, P4 ;  /* 0x000000015200780c */ /* 0x000fc40002781670 */
[----:B------:R-:W-:Y:S02]  /*7490*/  FMNMX.FTZ R53, R30, R53, !PT ;  /* 0x000000351e357209 */ /* 0x000fe40007810000 */
[C---:B------:R-:W-:Y:S02]  /*74a0*/  ISETP.GT.AND P5, PT, R81.reuse, 0x8, P1 ;  /* 0x000000085100780c */ /* 0x040fe40000fa4270 */
[----:B------:R-:W-:Y:S02]  /*74b0*/  FMNMX.FTZ R53, R32, R53, !PT ;  /* 0x0000003520357209 */ /* 0x000fe40007810000 */
[----:B------:R-:W-:Y:S02]  /*74c0*/  ISETP.LT.OR P2, PT, R82, 0x2, P2 ;  /* 0x000000025200780c */ /* 0x000fe40001741670 */
[----:B------:R-:W-:Y:S02]  /*74d0*/  FMNMX.FTZ R53, R34, R53, !PT ;  /* 0x0000003522357209 */ /* 0x000fe40007810000 */
[----:B------:R-:W-:-:S02]  /*74e0*/  ISETP.GT.AND P3, PT, R81, 0x9, P1 ;  /* 0x000000095100780c */ /* 0x000fc40000f64270 */
[----:B------:R-:W-:Y:S02]  /*74f0*/  FMNMX.FTZ R53, R36, R53, !PT ;  /* 0x0000003524357209 */ /* 0x000fe40007810000 */
[----:B------:R-:W-:Y:S02]  /*7500*/  ISETP.LT.OR P5, PT, R82, 0x9, P5 ;  /* 0x000000095200780c */ /* 0x000fe40002fa1670 */
[----:B------:R-:W-:Y:S02]  /*7510*/  FMNMX.FTZ R53, R38, R53, !PT ;  /* 0x0000003526357209 */ /* 0x000fe40007810000 */
[----:B------:R-:W-:Y:S02]  /*7520*/  FSEL R9, R9, -INF , !P2 ;  /* 0xff80000009097808 */ /* 0x000fe40005000000 */
[----:B------:R-:W-:Y:S02]  /*7530*/  FMNMX.FTZ R53, R40, R53, !PT ;  /* 0x0000003528357209 */ /* 0x000fe40007810000 */
[----:B------:R-:W-:-:S02]  /*7540*/  ISETP.LT.OR P3, PT, R82, 0xa, P3 ;  /* 0x0000000a5200780c */ /* 0x000fc40001f61670 */
[----:B------:R-:W-:Y:S02]  /*7550*/  FMNMX.FTZ R53, R42, R53, !PT ;  /* 0x000000352a357209 */ /* 0x000fe40007810000 */
[----:B------:R-:W-:Y:S02]  /*7560*/  FSEL R11, R11, -INF , !P5 ;  /* 0xff8000000b0b7808 */ /* 0x000fe40006800000 */
[----:B------:R-:W-:Y:S02]  /*7570*/  FMNMX.FTZ R53, R44, R53, !PT ;  /* 0x000000352c357209 */ /* 0x000fe40007810000 */
[----:B------:R-:W-:Y:S02]  /*7580*/  ISETP.GT.AND P2, PT, R81, 0x11, P1 ;  /* 0x000000115100780c */ /* 0x000fe40000f44270 */
[----:B------:R-:W-:Y:S02]  /*7590*/  FMNMX.FTZ R53, R46, R53, !PT ;  /* 0x000000352e357209 */ /* 0x000fe40007810000 */
[----:B------:R-:W-:-:S02]  /*75a0*/  FSEL R13, R13, -INF , !P3 ;  /* 0xff8000000d0d7808 */ /* 0x000fc40005800000 */
        /* <DEDUP_REMOVED lines=28> */
[----:B------:R-:W-:Y:S01]  /*7770*/  ISETP.GT.AND P2, PT, R81, 0x30, P1 ;  /* 0x000000305100780c */ /* 0x000fe20000f44270 */
[----:B------:R-:W0:Y:S01]  /*7780*/  SHFL.BFLY PT, R53, R52, 0x2, 0x1f ;  /* 0x0c401f0034357f89 */ /* 0x000e2200000e0000 */
[----:B------:R-:W-:-:S02]  /*7790*/  FSEL R33, R33, -INF , !P5 ;  /* 0xff80000021217808 */ /* 0x000fc40006800000 */
[C---:B------:R-:W-:Y:S02]  /*77a0*/  ISETP.LT.OR P3, PT, R82.reuse, 0x2a, P3 ;  /* 0x0000002a5200780c */ /* 0x040fe40001f61670 */
[----:B------:R-:W-:Y:S02]  /*77b0*/  ISETP.GT.AND P5, PT, R81, 0x31, P1 ;  /* 0x000000315100780c */ /* 0x000fe40000fa4270 */
[C---:B------:R-:W-:Y:S02]  /*77c0*/  ISETP.LT.OR P2, PT, R82.reuse, 0x31, P2 ;  /* 0x000000315200780c */ /* 0x040fe40001741670 */
[----:B------:R-:W-:Y:S02]  /*77d0*/  FSEL R35, R35, -INF , !P3 ;  /* 0xff80000023237808 */ /* 0x000fe40005800000 */
[----:B------:R-:W-:Y:S02]  /*77e0*/  FSEL R37, R37, -INF , !P2 ;  /* 0xff80000025257808 */ /* 0x000fe40005000000 */
[----:B------:R-:W-:-:S02]  /*77f0*/  ISETP.LT.OR P5, PT, R82, 0x32, P5 ;  /* 0x000000325200780c */ /* 0x000fc40002fa1670 */
[----:B------:R-:W-:Y:S02]  /*7800*/  ISETP.GT.AND P3, PT, R81, 0x39, P1 ;  /* 0x000000395100780c */ /* 0x000fe40000f64270 */
[----:B------:R-:W-:Y:S02]  /*7810*/  FSEL R39, R39, -INF , !P5 ;  /* 0xff80000027277808 */ /* 0x000fe40006800000 */
[C---:B------:R-:W-:Y:S02]  /*7820*/  ISETP.GT.AND P2, PT, R81.reuse, 0x40, P1 ;  /* 0x000000405100780c */ /* 0x040fe40000f44270 */
[----:B------:R-:W-:Y:S02]  /*7830*/  ISETP.LT.OR P3, PT, R82, 0x3a, P3 ;  /* 0x0000003a5200780c */ /* 0x000fe40001f61670 */
[----:B------:R-:W-:Y:S02]  /*7840*/  ISETP.GT.AND P5, PT, R81, 0x41, P1 ;  /* 0x000000415100780c */ /* 0x000fe40000fa4270 */
[----:B0-----:R-:W-:-:S02]  /*7850*/  FMNMX.FTZ R53, R52, R53, !PT ;  /* 0x0000003534357209 */ /* 0x001fc40007810000 */
[C---:B------:R-:W-:Y:S02]  /*7860*/  ISETP.LT.OR P2, PT, R82.reuse, 0x41, P2 ;  /* 0x000000415200780c */ /* 0x040fe40001741670 */
[----:B------:R-:W-:Y:S01]  /*7870*/  FSEL R43, R43, -INF , !P3 ;  /* 0xff8000002b2b7808 */ /* 0x000fe20005800000 */
[----:B------:R-:W0:Y:S01]  /*7880*/  SHFL.BFLY PT, R76, R53, 0x1, 0x1f ;  /* 0x0c201f00354c7f89 */ /* 0x000e2200000e0000 */
[----:B------:R-:W-:Y:S02]  /*7890*/  FSEL R45, R45, -INF , !P2 ;  /* 0xff8000002d2d7808 */ /* 0x000fe40005000000 */
[----:B------:R-:W-:Y:S02]  /*78a0*/  ISETP.LT.OR P5, PT, R82, 0x42, P5 ;  /* 0x000000425200780c */ /* 0x000fe40002fa1670 */
[----:B------:R-:W-:Y:S02]  /*78b0*/  ISETP.GT.AND P3, PT, R81, 0x49, P1 ;  /* 0x000000495100780c */ /* 0x000fe40000f64270 */
[----:B------:R-:W-:-:S02]  /*78c0*/  FSEL R47, R47, -INF , !P5 ;  /* 0xff8000002f2f7808 */ /* 0x000fc40006800000 */
[C---:B------:R-:W-:Y:S02]  /*78d0*/  ISETP.GT.AND P2, PT, R81.reuse, 0x50, P1 ;  /* 0x000000505100780c */ /* 0x040fe40000f44270 */
[C---:B------:R-:W-:Y:S02]  /*78e0*/  ISETP.LT.OR P3, PT, R82.reuse, 0x4a, P3 ;  /* 0x0000004a5200780c */ /* 0x040fe40001f61670 */
[----:B------:R-:W-:Y:S02]  /*78f0*/  ISETP.GT.AND P5, PT, R81, 0x51, P1 ;  /* 0x000000515100780c */ /* 0x000fe40000fa4270 */
[----:B------:R-:W-:Y:S02]  /*7900*/  ISETP.LT.OR P2, PT, R82, 0x51, P2 ;  /* 0x000000515200780c */ /* 0x000fe40001741670 */
[----:B------:R-:W-:Y:S02]  /*7910*/  FSEL R51, R51, -INF , !P3 ;  /* 0xff80000033337808 */ /* 0x000fe40005800000 */
[----:B------:R-:W-:-:S02]  /*7920*/  FSEL R55, R55, -INF , !P2 ;  /* 0xff80000037377808 */ /* 0x000fc40005000000 */
[----:B------:R-:W-:Y:S02]  /*7930*/  ISETP.LT.OR P5, PT, R82, 0x52, P5 ;  /* 0x000000525200780c */ /* 0x000fe40002fa1670 */
[----:B------:R-:W-:Y:S02]  /*7940*/  ISETP.GT.AND P3, PT, R81, 0x59, P1 ;  /* 0x000000595100780c */ /* 0x000fe40000f64270 */
[----:B0-----:R-:W-:Y:S02]  /*7950*/  FMNMX.FTZ R76, R53, R76, !PT ;  /* 0x0000004c354c7209 */ /* 0x001fe40007810000 */
[----:B------:R-:W-:Y:S02]  /*7960*/  FSEL R57, R57, -INF , !P5 ;  /* 0xff80000039397808 */ /* 0x000fe40006800000 */
[C---:B------:R-:W-:Y:S01]  /*7970*/  FSETP.NEU.FTZ.AND P6, PT, R76.reuse, -INF , PT ;  /* 0xff8000004c00780b */ /* 0x040fe20003fdd000 */
[----:B------:R-:W-:Y:S01]  /*7980*/  FMUL.FTZ R79, R76, UR33 ;  /* 0x000000214c4f7c20 */ /* 0x000fe20008410000 */
[----:B------:R-:W-:-:S02]  /*7990*/  ISETP.GT.AND P2, PT, R81, 0x60, P1 ;  /* 0x000000605100780c */ /* 0x000fc40000f44270 */
[C---:B------:R-:W-:Y:S02]  /*79a0*/  ISETP.LT.OR P3, PT, R82.reuse, 0x5a, P3 ;  /* 0x0000005a5200780c */ /* 0x040fe40001f61670 */
[----:B------:R-:W-:Y:S02]  /*79b0*/  FSEL R53, R79, RZ, P6 ;  /* 0x000000ff4f357208 */ /* 0x000fe40003000000 */
[----:B------:R-:W-:Y:S02]  /*79c0*/  ISETP.GT.AND P5, PT, R81, 0x61, P1 ;  /* 0x000000615100780c */ /* 0x000fe40000fa4270 */
[----:B------:R-:W-:Y:S01]  /*79d0*/  ISETP.LT.OR P2, PT, R82, 0x61, P2 ;  /* 0x000000615200780c */ /* 0x000fe20001741670 */
[--C-:B------:R-:W-:Y:S01]  /*79e0*/  FFMA.FTZ R79, R14, UR33, -R53.reuse ;  /* 0x000000210e4f7c23 */ /* 0x100fe20008010835 */
[----:B------:R-:W-:Y:S01]  /*79f0*/  FSEL R14, R7, -INF , !P4 ;  /* 0xff800000070e7808 */ /* 0x000fe20006000000 */
[--C-:B------:R-:W-:Y:S01]  /*7a00*/  FFMA.FTZ R6, R6, UR33, -R53.reuse ;  /* 0x0000002106067c23 */ /* 0x100fe20008010835 */
[----:B------:R-:W-:Y:S01]  /*7a10*/  ISETP.GT.AND P4, PT, R81, 0x38, P1 ;  /* 0x000000385100780c */ /* 0x000fe20000f84270 */
[----:B------:R0:W-:Y:S01]  /*7a20*/  MUFU.EX2 R7, R79 ;  /* 0x0000004f00077308 */ /* 0x0001e20000000800 */
[----:B------:R-:W-:Y:S01]  /*7a30*/  FMNMX.FTZ R52, R14, R5, !PT ;  /* 0x000000050e347209 */ /* 0x000fe20007810000 */
[--C-:B------:R-:W-:Y:S01]  /*7a40*/  FFMA.FTZ R8, R8, UR33, -R53.reuse ;  /* 0x0000002108087c23 */ /* 0x100fe20008010835 */
[----:B------:R-:W-:Y:S01]  /*7a50*/  ISETP.LT.OR P4, PT, R82, 0x39, P4 ;  /* 0x000000395200780c */ /* 0x000fe20002781670 */
[--C-:B------:R-:W-:Y:S01]  /*7a60*/  FFMA.FTZ R10, R10, UR33, -R53.reuse ;  /* 0x000000210a0a7c23 */ /* 0x100fe20008010835 */
[----:B------:R-:W-:Y:S01]  /*7a70*/  FMNMX.FTZ R52, R9, R52, !PT ;  /* 0x0000003409347209 */ /* 0x000fe20007810000 */
[--C-:B------:R-:W-:Y:S01]  /*7a80*/  FFMA.FTZ R12, R12, UR33, -R53.reuse ;  /* 0x000000210c0c7c23 */ /* 0x100fe20008010835 */
[----:B------:R-:W-:Y:S01]  /*7a90*/  FSEL R41, R41, -INF , !P4 ;  /* 0xff80000029297808 */ /* 0x000fe20006000000 */
[--C-:B------:R-:W-:Y:S01]  /*7aa0*/  FFMA.FTZ R15, R15, UR33, -R53.reuse ;  /* 0x000000210f0f7c23 */ /* 0x100fe20008010835 */
[----:B------:R-:W-:Y:S01]  /*7ab0*/  FMNMX.FTZ R52, R11, R52, !PT ;  /* 0x000000340b347209 */ /* 0x000fe20007810000 */
[--C-:B------:R-:W-:Y:S01]  /*7ac0*/  FFMA.FTZ R24, R24, UR33, -R53.reuse ;  /* 0x0000002118187c23 */ /* 0x100fe20008010835 */
[----:B------:R-:W-:Y:S01]  /*7ad0*/  ISETP.GT.AND P4, PT, R81, 0x48, P1 ;  /* 0x000000485100780c */ /* 0x000fe20000f84270 */
[--C-:B------:R-:W-:Y:S01]  /*7ae0*/  FFMA.FTZ R26, R26, UR33, -R53.reuse ;  /* 0x000000211a1a7c23 */ /* 0x100fe20008010835 */
[----:B0-----:R-:W-:Y:S01]  /*7af0*/  FMNMX.FTZ R79, R13, R52, !PT ;  /* 0x000000340d4f7209 */ /* 0x001fe20007810000 */
        /* <DEDUP_REMOVED lines=21> */
[----:B------:R-:W-:Y:S01]  /*7c50*/  FSEL R61, R61, -INF , !P3 ;  /* 0xff8000003d3d7808 */ /* 0x000fe20005800000 */
[----:B------:R-:W-:Y:S01]  /*7c60*/  FFMA.FTZ R50, R50, UR33, -R53 ;  /* 0x0000002132327c23 */ /* 0x000fe20008010835 */
[----:B------:R-:W-:Y:S01]  /*7c70*/  FMNMX.FTZ R52, R31, R52, !PT ;  /* 0x000000341f347209 */ /* 0x000fe20007810000 */
[----:B------:R-:W-:Y:S01]  /*7c80*/  MUFU.EX2 R6, R6 ;  /* 0x0000000600067308 */ /* 0x000fe20000000800 */
[----:B------:R-:W-:-:S02]  /*7c90*/  ISETP.GT.AND P4, PT, R81, 0x68, P1 ;  /* 0x000000685100780c */ /* 0x000fc40000f84270 */
[----:B------:R-:W-:Y:S02]  /*7ca0*/  FMNMX.FTZ R52, R33, R52, !PT ;  /* 0x0000003421347209 */ /* 0x000fe40007810000 */
[----:B------:R-:W-:Y:S02]  /*7cb0*/  FSEL R63, R63, -INF , !P2 ;  /* 0xff8000003f3f7808 */ /* 0x000fe40005000000 */
[----:B------:R-:W-:Y:S01]  /*7cc0*/  FMNMX.FTZ R52, R35, R52, !PT ;  /* 0x0000003423347209 */ /* 0x000fe20007810000 */
[----:B------:R-:W-:Y:S01]  /*7cd0*/  MUFU.EX2 R8, R8 ;  /* 0x0000000800087308 */ /* 0x000fe20000000800 */
[----:B------:R-:W-:Y:S02]  /*7ce0*/  ISETP.LT.OR P5, PT, R82, 0x62, P5 ;  /* 0x000000625200780c */ /* 0x000fe40002fa1670 */
[----:B------:R-:W-:Y:S02]  /*7cf0*/  FMNMX.FTZ R52, R37, R52, !PT ;  /* 0x0000003425347209 */ /* 0x000fe40007810000 */
[----:B------:R-:W-:-:S02]  /*7d00*/  ISETP.GT.AND P3, PT, R81, 0x69, P1 ;  /* 0x000000695100780c */ /* 0x000fc40000f64270 */
[----:B------:R-:W-:Y:S01]  /*7d10*/  FMNMX.FTZ R52, R39, R52, !PT ;  /* 0x0000003427347209 */ /* 0x000fe20007810000 */
[----:B------:R-:W-:Y:S01]  /*7d20*/  MUFU.EX2 R10, R10 ;  /* 0x0000000a000a7308 */ /* 0x000fe20000000800 */
[----:B------:R-:W-:Y:S02]  /*7d30*/  ISETP.LT.OR P4, PT, R82, 0x69, P4 ;  /* 0x000000695200780c */ /* 0x000fe40002781670 */
[----:B------:R-:W-:Y:S02]  /*7d40*/  FMNMX.FTZ R52, R41, R52, !PT ;  /* 0x0000003429347209 */ /* 0x000fe40007810000 */
[----:B------:R-:W-:Y:S02]  /*7d50*/  FSEL R79, R65, -INF , !P5 ;  /* 0xff800000414f7808 */ /* 0x000fe40006800000 */
        /* <DEDUP_REMOVED lines=14> */
[----:B------:R-:W-:Y:S01]  /*7e40*/  FSEL R80, R69, -INF , !P3 ;  /* 0xff80000045507808 */ /* 0x000fe20005800000 */
[----:B------:R-:W-:Y:S01]  /*7e50*/  FFMA.FTZ R69, R74, UR33, -R53 ;  /* 0x000000214a457c23 */ /* 0x000fe20008010835 */
[----:B------:R-:W-:Y:S01]  /*7e60*/  FMNMX.FTZ R52, R57, R52, !PT ;  /* 0x0000003439347209 */ /* 0x000fe20007810000 */
[----:B------:R-:W-:Y:S01]  /*7e70*/  MUFU.EX2 R26, R26 ;  /* 0x0000001a001a7308 */ /* 0x000fe20000000800 */
[----:B------:R-:W-:-:S02]  /*7e80*/  ISETP.GT.AND P4, PT, R81, 0x78, P1 ;  /* 0x000000785100780c */ /* 0x000fc40000f84270 */
[----:B------:R-:W-:Y:S02]  /*7e90*/  FMNMX.FTZ R52, R59, R52, !PT ;  /* 0x000000343b347209 */ /* 0x000fe40007810000 */
[----:B------:R-:W-:Y:S02]  /*7ea0*/  ISETP.LT.OR P5, PT, R82, 0x72, P5 ;  /* 0x000000725200780c */ /* 0x000fe40002fa1670 */
[----:B------:R-:W-:Y:S01]  /*7eb0*/  FMNMX.FTZ R52, R61, R52, !PT ;  /* 0x000000343d347209 */ /* 0x000fe20007810000 */
[----:B------:R-:W-:Y:S01]  /*7ec0*/  MUFU.EX2 R28, R28 ;  /* 0x0000001c001c7308 */ /* 0x000fe20000000800 */
[----:B------:R-:W-:Y:S02]  /*7ed0*/  FSEL R71, R71, -INF , !P2 ;  /* 0xff80000047477808 */ /* 0x000fe40005000000 */
        /* <DEDUP_REMOVED lines=9> */
[----:B------:R-:W-:-:S02]  /*7f70*/  ISETP.LT.OR P1, PT, R82, 0x7a, P1 ;  /* 0x0000007a5200780c */ /* 0x000fc40000f21670 */
[----:B------:R-:W-:Y:S02]  /*7f80*/  FMNMX.FTZ R52, R71, R52, !PT ;  /* 0x0000003447347209 */ /* 0x000fe40007810000 */
[----:B------:R-:W-:Y:S02]  /*7f90*/  FSEL R75, R75, -INF , !P4 ;  /* 0xff8000004b4b7808 */ /* 0x000fe40006000000 */
[----:B------:R-:W-:Y:S01]  /*7fa0*/  FMNMX.FTZ R52, R73, R52, !PT ;  /* 0x0000003449347209 */ /* 0x000fe20007810000 */
[----:B------:R-:W-:Y:S01]  /*7fb0*/  MUFU.EX2 R34, R34 ;  /* 0x0000002200227308 */ /* 0x000fe20000000800 */
[----:B------:R-:W-:Y:S02]  /*7fc0*/  FSEL R78, R78, -INF , !P1 ;  /* 0xff8000004e4e7808 */ /* 0x000fe40004800000 */
        /* <DEDUP_REMOVED lines=8> */
[--C-:B------:R-:W-:Y:S01]  /*8050*/  FFMA.FTZ R64, R66, UR33, -R53.reuse ;  /* 0x0000002142407c23 */ /* 0x100fe20008010835 */
[----:B------:R-:W0:Y:S01]  /*8060*/  SHFL.BFLY PT, R82, R65, 0x2, 0x1f ;  /* 0x0c401f0041527f89 */ /* 0x000e2200000e0000 */
[--C-:B------:R-:W-:Y:S01]  /*8070*/  FFMA.FTZ R66, R70, UR33, -R53.reuse ;  /* 0x0000002146427c23 */ /* 0x100fe20008010835 */
[--C-:B------:R-:W-:Y:S01]  /*8080*/  FFMA.FTZ R70, R77, UR33, -R53.reuse ;  /* 0x000000214d467c23 */ /* 0x100fe20008010835 */
[----:B------:R-:W-:Y:S08]  /*8090*/  MUFU.EX2 R36, R36 ;  /* 0x0000002400247308 */ /* 0x000ff00000000800 */
[----:B------:R-:W-:Y:S08]  /*80a0*/  MUFU.EX2 R38, R38 ;  /* 0x0000002600267308 */ /* 0x000ff00000000800 */
[----:B------:R-:W-:Y:S01]  /*80b0*/  MUFU.EX2 R40, R40 ;  /* 0x0000002800287308 */ /* 0x000fe20000000800 */
[----:B0-----:R-:W-:Y:S01]  /*80c0*/  FMNMX.FTZ R82, R65, R82, !PT ;  /* 0x0000005241527209 */ /* 0x001fe20007810000 */
[--C-:B------:R-:W-:Y:S01]  /*80d0*/  FFMA.FTZ R65, R68, UR33, -R53.reuse ;  /* 0x0000002144417c23 */ /* 0x100fe20008010835 */
[----:B------:R-:W-:Y:S01]  /*80e0*/  FFMA.FTZ R68, R72, UR33, -R53 ;  /* 0x0000002148447c23 */ /* 0x000fe20008010835 */
[----:B------:R-:W-:-:S04]  /*80f0*/  FSEL R53, R76, RZ, P6 ;  /* 0x000000ff4c357208 */ /* 0x000fc80003000000 */
[----:B------:R-:W-:Y:S01]  /*8100*/  MUFU.EX2 R42, R42 ;  /* 0x0000002a002a7308 */ /* 0x000fe20000000800 */
[----:B------:R-:W0:Y:S01]  /*8110*/  SHFL.BFLY PT, R81, R82, 0x1, 0x1f ;  /* 0x0c201f0052517f89 */ /* 0x000e2200000e0000 */
[----:B------:R-:W-:-:S04]  /*8120*/  FADD.FTZ R53, -R53, R4 ;  /* 0x0000000435357221 */ /* 0x000fc80000010100 */
[----:B------:R-:W-:Y:S02]  /*8130*/  FMUL.FTZ R53, R53, UR33 ;  /* 0x0000002135357c20 */ /* 0x000fe40008410000 */
[----:B------:R-:W-:Y:S08]  /*8140*/  MUFU.EX2 R44, R44 ;  /* 0x0000002c002c7308 */ /* 0x000ff00000000800 */
[----:B------:R-:W1:Y:S01]  /*8150*/  MUFU.EX2 R53, R53 ;  /* 0x0000003500357308 */ /* 0x000e620000000800 */
[----:B0-----:R-:W-:-:S07]  /*8160*/  FMNMX.FTZ R77, R82, R81, !PT ;  /* 0x00000051524d7209 */ /* 0x001fce0007810000 */
[----:B------:R-:W-:Y:S01]  /*8170*/  MUFU.EX2 R46, R46 ;  /* 0x0000002e002e7308 */ /* 0x000fe20000000800 */
[C---:B------:R-:W-:Y:S01]  /*8180*/  FSETP.NEU.FTZ.AND P1, PT, R77.reuse, -INF , PT ;  /* 0xff8000004d00780b */ /* 0x040fe20003f3d000 */
[----:B------:R-:W-:-:S03]  /*8190*/  FMUL.FTZ R72, R77, UR33 ;  /* 0x000000214d487c20 */ /* 0x000fc60008410000 */
[----:B------:R-:W-:-:S03]  /*81a0*/  FSEL R84, R77, RZ, P1 ;  /* 0x000000ff4d547208 */ /* 0x000fc60000800000 */
[----:B------:R-:W-:Y:S01]  /*81b0*/  MUFU.EX2 R48, R48 ;  /* 0x0000003000307308 */ /* 0x000fe20000000800 */
[----:B------:R-:W-:Y:S01]  /*81c0*/  FSEL R72, R72, RZ, P1 ;  /* 0x000000ff48487208 */ /* 0x000fe20000800000 */
[----:B------:R-:W-:Y:S01]  /*81d0*/  FADD.FTZ R84, -R84, R5 ;  /* 0x0000000554547221 */ /* 0x000fe20000010100 */
[----:B-1----:R-:W-:-:S03]  /*81e0*/  FFMA.FTZ R5, R53, R2, R6 ;  /* 0x0000000235057223 */ /* 0x002fc60000010006 */
[--C-:B------:R-:W-:Y:S01]  /*81f0*/  FFMA.FTZ R82, R13, UR33, -R72.reuse ;  /* 0x000000210d527c23 */ /* 0x100fe20008010848 */
[--C-:B------:R-:W-:Y:S01]  /*8200*/  FFMA.FTZ R4, R14, UR33, -R72.reuse ;  /* 0x000000210e047c23 */ /* 0x100fe20008010848 */
[----:B------:R-:W-:Y:S01]  /*8210*/  FMUL.FTZ R13, R84, UR33 ;  /* 0x00000021540d7c20 */ /* 0x000fe20008410000 */
[--C-:B------:R-:W-:Y:S01]  /*8220*/  FFMA.FTZ R9, R9, UR33, -R72.reuse ;  /* 0x0000002109097c23 */ /* 0x100fe20008010848 */
[--C-:B------:R-:W-:Y:S01]  /*8230*/  FFMA.FTZ R11, R11, UR33, -R72.reuse ;  /* 0x000000210b0b7c23 */ /* 0x100fe20008010848 */
[--C-:B------:R-:W-:Y:S01]  /*8240*/  FFMA.FTZ R20, R20, UR33, -R72.reuse ;  /* 0x0000002114147c23 */ /* 0x100fe20008010848 */
[----:B------:R-:W-:Y:S01]  /*8250*/  MUFU.EX2 R82, R82 ;  /* 0x0000005200527308 */ /* 0x000fe20000000800 */
[--C-:B------:R-:W-:Y:S01]  /*8260*/  FFMA.FTZ R81, R21, UR33, -R72.reuse ;  /* 0x0000002115517c23 */ /* 0x100fe20008010848 */
[--C-:B------:R-:W-:Y:S01]  /*8270*/  FFMA.FTZ R14, R25, UR33, -R72.reuse ;  /* 0x00000021190e7c23 */ /* 0x100fe20008010848 */
[----:B------:R-:W-:Y:S01]  /*8280*/  FADD.FTZ R5, R8, R5 ;  /* 0x0000000508057221 */ /* 0x000fe20000010000 */
[--C-:B------:R-:W-:Y:S01]  /*8290*/  FFMA.FTZ R74, R27, UR33, -R72.reuse ;  /* 0x000000211b4a7c23 */ /* 0x100fe20008010848 */
[--C-:B------:R-:W-:Y:S01]  /*82a0*/  FFMA.FTZ R27, R31, UR33, -R72.reuse ;  /* 0x000000211f1b7c23 */ /* 0x100fe20008010848 */
[--C-:B------:R-:W-:Y:S01]  /*82b0*/  FFMA.FTZ R31, R33, UR33, -R72.reuse ;  /* 0x00000021211f7c23 */ /* 0x100fe20008010848 */
[----:B------:R-:W-:Y:S01]  /*82c0*/  FADD.FTZ R5, R10, R5 ;  /* 0x000000050a057221 */ /* 0x000fe20000010000 */
        /* <DEDUP_REMOVED lines=16> */
[----:B------:R-:W1:Y:S01]  /*83d0*/  MUFU.EX2 R9, R9 ;  /* 0x0000000900097308 */ /* 0x000e620000000800 */
[--C-:B------:R-:W-:Y:S01]  /*83e0*/  FFMA.FTZ R61, R75, UR33, -R72.reuse ;  /* 0x000000214b3d7c23 */ /* 0x100fe20008010848 */
[----:B------:R-:W-:-:S06]  /*83f0*/  FFMA.FTZ R63, R78, UR33, -R72 ;  /* 0x000000214e3f7c23 */ /* 0x000fcc0008010848 */
[----:B------:R-:W2:Y:S01]  /*8400*/  MUFU.EX2 R11, R11 ;  /* 0x0000000b000b7308 */ /* 0x000ea20000000800 */
[----:B0-----:R-:W-:-:S07]  /*8410*/  FFMA.FTZ R0, R13, R0, R4 ;  /* 0x000000000d007223 */ /* 0x001fce0000010004 */
[----:B------:R-:W0:Y:S01]  /*8420*/  MUFU.EX2 R20, R20 ;  /* 0x0000001400147308 */ /* 0x000e220000000800 */
[----:B-1----:R-:W-:-:S07]  /*8430*/  FADD.FTZ R0, R9, R0 ;  /* 0x0000000009007221 */ /* 0x002fce0000010000 */
[----:B------:R-:W1:Y:S01]  /*8440*/  MUFU.EX2 R81, R81 ;  /* 0x0000005100517308 */ /* 0x000e620000000800 */
[----:B--2---:R-:W-:Y:S01]  /*8450*/  FADD.FTZ R33, R11, R0 ;  /* 0x000000000b217221 */ /* 0x004fe20000010000 */
[----:B------:R-:W-:-:S03]  /*8460*/  FADD.FTZ R0, R12, R5 ;  /* 0x000000050c007221 */ /* 0x000fc60000010000 */
[----:B------:R-:W-:Y:S01]  /*8470*/  FADD.FTZ R5, R82, R33 ;  /* 0x0000002152057221 */ /* 0x000fe20000010000 */
[----:B------:R-:W-:Y:S01]  /*8480*/  FADD.FTZ R0, R7, R0 ;  /* 0x0000000007007221 */ /* 0x000fe20000010000 */
[----:B------:R-:W-:Y:S01]  /*8490*/  FFMA.FTZ R33, R55, UR33, -R72 ;  /* 0x0000002137217c23 */ /* 0x000fe20008010848 */
[----:B------:R-:W2:Y:S01]  /*84a0*/  MUFU.EX2 R14, R14 ;  /* 0x0000000e000e7308 */ /* 0x000ea20000000800 */
[----:B0-----:R-:W-:Y:S01]  /*84b0*/  FADD.FTZ R2, R20, R5 ;  /* 0x0000000514027221 */ /* 0x001fe20000010000 */
[----:B------:R-:W-:Y:S01]  /*84c0*/  FADD.FTZ R5, R15, R0 ;  /* 0x000000000f057221 */ /* 0x000fe20000010000 */
[----:B------:R-:W-:-:S03]  /*84d0*/  FFMA.FTZ R55, R79, UR33, -R72 ;  /* 0x000000214f377c23 */ /* 0x000fc60008010848 */
[----:B------:R-:W-:Y:S02]  /*84e0*/  FADD.FTZ R5, R24, R5 ;  /* 0x0000000518057221 */ /* 0x000fe40000010000 */
[----:B------:R-:W0:Y:S01]  /*84f0*/  MUFU.EX2 R74, R74 ;  /* 0x0000004a004a7308 */ /* 0x000e220000000800 */
        /* <DEDUP_REMOVED lines=8> */
[----:B0-----:R-:W-:Y:S01]  /*8580*/  FADD.FTZ R0, R74, R35 ;  /* 0x000000234a007221 */ /* 0x001fe20000010000 */
[----:B------:R-:W-:Y:S01]  /*8590*/  FADD.FTZ R5, R34, R5 ;  /* 0x0000000522057221 */ /* 0x000fe20000010000 */
[--C-:B------:R-:W-:Y:S01]  /*85a0*/  FFMA.FTZ R35, R59, UR33, -R72.reuse ;  /* 0x000000213b237c23 */ /* 0x100fe20008010848 */
[----:B------:R-:W-:Y:S02]  /*85b0*/  FFMA.FTZ R59, R73, UR33, -R72 ;  /* 0x00000021493b7c23 */ /* 0x000fe40008010848 */
        /* <DEDUP_REMOVED lines=11> */
[----:B------:R-:W-:-:S04]  /*8670*/  FADD.FTZ R5, R46, R5 ;  /* 0x000000052e057221 */ /* 0x000fc80000010000 */
[----:B------:R-:W-:Y:S02]  /*8680*/  FADD.FTZ R5, R48, R5 ;  /* 0x0000000530057221 */ /* 0x000fe40000010000 */
        /* <DEDUP_REMOVED lines=10> */
[----:B------:R-:W-:-:S06]  /*8730*/  FFMA.FTZ R43, R67, UR33, -R72 ;  /* 0x00000021432b7c23 */ /* 0x000fcc0008010848 */
        /* <DEDUP_REMOVED lines=10> */
[----:B------:R-:W-:-:S06]  /*87e0*/  FFMA.FTZ R49, R71, UR33, -R72 ;  /* 0x0000002147317c23 */ /* 0x000fcc0008010848 */
        /* <DEDUP_REMOVED lines=48> */
.L_x_857:
        /* <DEDUP_REMOVED lines=10> */
[-C--:B------:R-:W-:Y:S01]  /*8b90*/  FMUL.FTZ R88, R88, R53.reuse ;  /* 0x0000003558587220 */ /* 0x080fe20000410000 */
[----:B------:R-:W-:Y:S01]  /*8ba0*/  F2FP.BF16.F32.PACK_AB R5, R81, R20 ;  /* 0x000000145105723e */ /* 0x000fe200000010ff */
[-C--:B------:R-:W-:Y:S01]  /*8bb0*/  FMUL.FTZ R89, R89, R53.reuse ;  /* 0x0000003559597220 */ /* 0x080fe20000410000 */
[----:B------:R-:W-:Y:S01]  /*8bc0*/  F2FP.BF16.F32.PACK_AB R6, R26, R24 ;  /* 0x000000181a06723e */ /* 0x000fe200000010ff */
[-C--:B------:R-:W-:Y:S01]  /*8bd0*/  FMUL.FTZ R92, R92, R53.reuse ;  /* 0x000000355c5c7220 */ /* 0x080fe20000410000 */
[----:B------:R-:W-:Y:S01]  /*8be0*/  F2FP.BF16.F32.PACK_AB R7, R74, R14 ;  /* 0x0000000e4a07723e */ /* 0x000fe200000010ff */
[----:B------:R-:W-:Y:S01]  /*8bf0*/  FMUL.FTZ R93, R93, R53 ;  /* 0x000000355d5d7220 */ /* 0x000fe20000410000 */
[----:B------:R-:W-:Y:S01]  /*8c00*/  F2FP.BF16.F32.PACK_AB R28, R30, R28 ;  /* 0x0000001c1e1c723e */ /* 0x000fe200000010ff */
[----:B------:R-:W-:Y:S01]  /*8c10*/  SYNCS.ARRIVE.TRANS64.RED.A1T0 RZ, [UR6], RZ ;  /* 0x000000ffffff79a7 */ /* 0x000fe20008100406 */
[----:B------:R-:W-:Y:S01]  /*8c20*/  F2FP.BF16.F32.PACK_AB R29, R27, R29 ;  /* 0x0000001d1b1d723e */ /* 0x000fe200000010ff */
[----:B------:R-:W-:Y:S01]  /*8c30*/  STSM.16.M88.4 [R17+0x21800], R8 ;  /* 0x0218000811007844 */ /* 0x000fe20000000200 */
[----:B------:R-:W-:Y:S01]  /*8c40*/  F2FP.BF16.F32.PACK_AB R30, R34, R32 ;  /* 0x00000020221e723e */ /* 0x000fe200000010ff */
[----:B------:R-:W-:Y:S01]  /*8c50*/  FMUL.FTZ R96, R96, R53 ;  /* 0x0000003560607220 */ /* 0x000fe20000410000 */
[----:B------:R-:W-:Y:S01]  /*8c60*/  F2FP.BF16.F32.PACK_AB R31, R25, R31 ;  /* 0x0000001f191f723e */ /* 0x000fe200000010ff */
[----:B------:R0:W-:Y:S01]  /*8c70*/  STSM.16.M88.4 [R23], R4 ;  /* 0x0000000417007844 */ /* 0x0001e20000000200 */
[----:B------:R-:W-:Y:S01]  /*8c80*/  F2FP.BF16.F32.PACK_AB R36, R38, R36 ;  /* 0x000000242624723e */ /* 0x000fe200000010ff */
[----:B------:R-:W-:Y:S01]  /*8c90*/  FMUL.FTZ R97, R97, R53 ;  /* 0x0000003561617220 */ /* 0x000fe20000410000 */
[----:B------:R-:W-:Y:S01]  /*8ca0*/  F2FP.BF16.F32.PACK_AB R37, R21, R37 ;  /* 0x000000251525723e */ /* 0x000fe200000010ff */
[----:B------:R-:W-:Y:S01]  /*8cb0*/  STSM.16.M88.4 [R22], R28 ;  /* 0x0000001c16007844 */ /* 0x000fe20000000200 */
[----:B------:R-:W-:Y:S01]  /*8cc0*/  F2FP.BF16.F32.PACK_AB R38, R42, R40 ;  /* 0x000000282a26723e */ /* 0x000fe200000010ff */
[----:B------:R-:W-:Y:S01]  /*8cd0*/  FMUL.FTZ R100, R100, R53 ;  /* 0x0000003564647220 */ /* 0x000fe20000410000 */
[----:B------:R-:W-:Y:S01]  /*8ce0*/  F2FP.BF16.F32.PACK_AB R39, R86, R39 ;  /* 0x000000275627723e */ /* 0x000fe200000010ff */
[-C--:B------:R-:W-:Y:S01]  /*8cf0*/  FMUL.FTZ R101, R101, R53.reuse ;  /* 0x0000003565657220 */ /* 0x080fe20000410000 */
        /* <DEDUP_REMOVED lines=8> */
[----:B0-----:R-:W-:Y:S01]  /*8d80*/  F2FP.BF16.F32.PACK_AB R4, R54, R52 ;  /* 0x000000343604723e */ /* 0x001fe200000010ff */
[----:B------:R-:W-:Y:S01]  /*8d90*/  FMUL.FTZ R109, R109, R53 ;  /* 0x000000356d6d7220 */ /* 0x000fe20000410000 */
[----:B------:R-:W-:Y:S01]  /*8da0*/  F2FP.BF16.F32.PACK_AB R5, R83, R33 ;  /* 0x000000215305723e */ /* 0x000fe200000010ff */
[----:B------:R-:W-:Y:S01]  /*8db0*/  STSM.16.M88.4 [R17+0x27800], R44 ;  /* 0x0278002c11007844 */ /* 0x000fe20000000200 */
[----:B------:R-:W-:Y:S01]  /*8dc0*/  F2FP.BF16.F32.PACK_AB R6, R58, R56 ;  /* 0x000000383a06723e */ /* 0x000fe200000010ff */
[----:B------:R-:W-:Y:S01]  /*8dd0*/  FMUL.FTZ R112, R112, R53 ;  /* 0x0000003570707220 */ /* 0x000fe20000410000 */
[----:B------:R-:W-:Y:S01]  /*8de0*/  F2FP.BF16.F32.PACK_AB R7, R57, R35 ;  /* 0x000000233907723e */ /* 0x000fe200000010ff */
[-C--:B------:R-:W-:Y:S01]  /*8df0*/  FMUL.FTZ R113, R113, R53.reuse ;  /* 0x0000003571717220 */ /* 0x080fe20000410000 */
        /* <DEDUP_REMOVED lines=16> */
[----:B------:R-:W-:Y:S01]  /*8f00*/  ISETP.GT.AND P1, PT, R3, UR57, PT ;  /* 0x0000003903007c0c */ /* 0x000fe2000bf24270 */
[-C--:B------:R-:W-:Y:S01]  /*8f10*/  FMUL.FTZ R128, R128, R53.reuse ;  /* 0x0000003580807220 */ /* 0x080fe20000410000 */
[-C--:B------:R-:W-:Y:S01]  /*8f20*/  FMUL.FTZ R129, R129, R53.reuse ;  /* 0x0000003581817220 */ /* 0x080fe20000410000 */
[----:B------:R1:W-:Y:S01]  /*8f30*/  STSM.16.M88.4 [R18+0x6000], R48 ;  /* 0x0060003012007844 */ /* 0x0003e20000000200 */
[-C--:B------:R-:W-:Y:S01]  /*8f40*/  FMUL.FTZ R132, R132, R53.reuse ;  /* 0x0000003584847220 */ /* 0x080fe20000410000 */
[----:B------:R-:W-:Y:S01]  /*8f50*/  FMUL.FTZ R133, R133, R53 ;  /* 0x0000003585857220 */ /* 0x000fe20000410000 */
[-C--:B------:R-:W-:Y:S01]  /*8f60*/  FMUL.FTZ R90, R90, R13.reuse ;  /* 0x0000000d5a5a7220 */ /* 0x080fe20000410000 */
[----:B------:R-:W-:Y:S01]  /*8f70*/  @!PT LDS RZ, [RZ] ;  /* 0x00000000fffff984 */ /* 0x000fe20000000800 */
[----:B------:R-:W-:Y:S01]  /*8f80*/  @!PT LDS RZ, [RZ] ;  /* 0x00000000fffff984 */ /* 0x000fe20000000800 */
[----:B------:R-:W-:Y:S01]  /*8f90*/  @!PT LDS RZ, [RZ] ;  /* 0x00000000fffff984 */ /* 0x000fe20000000800 */
[----:B------:R-:W-:Y:S01]  /*8fa0*/  @!PT LDS RZ, [RZ] ;  /* 0x00000000fffff984 */ /* 0x000fe20000000800 */
[----:B------:R2:W-:Y:S06]  /*8fb0*/  MEMBAR.ALL.CTA ;  /* 0x0000000000007992 */ /* 0x0005ec0000008000 */
[----:B--2---:R-:W2:Y:S01]  /*8fc0*/  FENCE.VIEW.ASYNC.S ;  /* 0x00000000000073c6 */ /* 0x004ea20000000000 */
        /* <DEDUP_REMOVED lines=24> */
[----:B0-----:R-:W-:Y:S02]  /*9150*/  IMAD.MOV.U32 R5, RZ, RZ, R77 ;  /* 0x000000ffff057224 */ /* 0x001fe400078e004d */
[----:B------:R-:W-:Y:S01]  /*9160*/  IMAD.MOV.U32 R4, RZ, RZ, R76 ;  /* 0x000000ffff047224 */ /* 0x000fe200078e004c */
[----:B--2---:R-:W-:Y:S01]  /*9170*/  NOP ;  /* 0x0000000000007918 */ /* 0x004fe20000000000 */
[----:B-1----:R-:W-:Y:S05]  /*9180*/  @P1 BRA `(.L_x_858) ;  /* 0xffffffc4007c1947 */ /* 0x002fea000383ffff */
[----:B------:R-:W-:-:S07]  /*9190*/  IMAD.MOV.U32 R7, RZ, RZ, R3 ;  /* 0x000000ffff077224 */ /* 0x000fce00078e0003 */
.L_x_839:
[----:B------:R-:W-:Y:S01]  /*91a0*/  UISETP.NE.AND UP1, UPT, UR51, URZ, UPT ;  /* 0x0000003f3300728c */ /* 0x000fe2000bf25270 */
[----:B------:R-:W-:Y:S01]  /*91b0*/  IADD3 R4, -R143, 0x1, RZ ;  /* 0x000000018f047810 */ /* 0x000fe20007ffe1ff */
[----:B------:R-:W-:Y:S02]  /*91c0*/  UISETP.NE.AND UP0, UPT, UR50, URZ, UPT ;  /* 0x0000003f3200728c */ /* 0x000fe4000bf05270 */
[----:B------:R-:W-:Y:S02]  /*91d0*/  UIADD3 UR10, UR39, 0xbf, URZ ;  /* 0x000000bf270a7890 */ /* 0x000fe4000fffe03f */
[----:B------:R-:W-:Y:S02]  /*91e0*/  IMAD R3, R141, UR44, R4 ;  /* 0x0000002c8d037c24 */ /* 0x000fe4000f8e0204 */
[----:B------:R-:W-:-:S03]  /*91f0*/  PLOP3.LUT P1, PT, PT, PT, UP0, 0x40, 0x0 ;  /* 0x000000000000781c */ /* 0x000fc60003f2e808 */
[----:B------:R-:W-:Y:S01]  /*9200*/  @UP1 ULDC UR6, c[0x0][0x44c] ;  /* 0x0001130000061ab9 */ /* 0x000fe20000000800 */
[----:B------:R-:W-:Y:S01]  /*9210*/  @UP1 ULDC UR11, c[0x0][0x450] ;  /* 0x00011400000b1ab9 */ /* 0x000fe20000000800 */
[----:B------:R-:W-:-:S04]  /*9220*/  UIMAD.WIDE.U32 UR6, UR10, UR6, URZ ;  /* 0x000000060a0672a5 */ /* 0x000fc8000f8e003f */
[----:B------:R-:W-:-:S06]  /*9230*/  @UP1 USHF.R.U32.HI UR10, URZ, UR11, UR7 ;  /* 0x0000000b3f0a1299 */ /* 0x000fcc0008011607 */
[----:B------:R-:W-:-:S04]  /*9240*/  VIADD R3, R3, UR10 ;  /* 0x0000000a03037c36 */ /* 0x000fc80008000000 */
[----:B------:R-:W-:Y:S01]  /*9250*/  VIADD R4, R3, -UR35 ;  /* 0x8000002303047c36 */ /* 0x000fe20008000000 */
[----:B------:R-:W-:Y:S06]  /*9260*/  @P1 BRA `(.L_x_859) ;  /* 0x0000000000441947 */ /* 0x000fec0003800000 */
[----:B------:R-:W-:-:S13]  /*9270*/  ISETP.GT.AND P1, PT, R3, -0x1, PT ;  /* 0xffffffff0300780c */ /* 0x000fda0003f24270 */
[----:B------:R-:W-:Y:S05]  /*9280*/  @P1 BRA `(.L_x_860) ;  /* 0x0000000000201947 */ /* 0x000fea0003800000 */
[----:B------:R-:W0:Y:S01]  /*9290*/  LDC R8, c[0x0][0x9e4] ;  /* 0x00027900ff087b82 */ /* 0x000e220000000800 */
[----:B------:R-:W-:Y:S02]  /*92a0*/  LOP3.LUT R3, RZ, R3, RZ, 0x33, !PT ;  /* 0x00000003ff037212 */ /* 0x000fe400078e33ff */
[----:B0-----:R-:W-:-:S13]  /*92b0*/  ISETP.NE.AND P1, PT, R8, 0x1, PT ;  /* 0x000000010800780c */ /* 0x001fda0003f25270 */
[----:B------:R-:W0:Y:S02]  /*92c0*/  @P1 LDC.64 R10, c[0x0][0x9e8] ;  /* 0x00027a00ff0a1b82 */ /* 0x000e240000000a00 */
[----:B0-----:R-:W-:-:S05]  /*92d0*/  @P1 IMAD.HI.U32 R6, R3, R10, RZ ;  /* 0x0000000a03061227 */ /* 0x001fca00078e00ff */
[----:B------:R-:W-:-:S04]  /*92e0*/  @P1 SHF.R.U32.HI R3, RZ, R11, R6 ;  /* 0x0000000bff031219 */ /* 0x000fc80000011606 */
[----:B------:R-:W-:Y:S01]  /*92f0*/  LOP3.LUT R3, RZ, R3, RZ, 0x33, !PT ;  /* 0x00000003ff037212 */ /* 0x000fe200078e33ff */
[----:B------:R-:W-:Y:S06]  /*9300*/  BRA `(.L_x_861) ;  /* 0x0000000000147947 */ /* 0x000fec0003800000 */
.L_x_860:
[----:B------:R-:W0:Y:S02]  /*9310*/  LDC R8, c[0x0][0x9e4] ;  /* 0x00027900ff087b82 */ /* 0x000e240000000800 */
[----:B0-----:R-:W-:-:S13]  /*9320*/  ISETP.NE.AND P1, PT, R8, 0x1, PT ;  /* 0x000000010800780c */ /* 0x001fda0003f25270 */
[----:B------:R-:W0:Y:S02]  /*9330*/  @P1 LDC.64 R10, c[0x0][0x9e8] ;  /* 0x00027a00ff0a1b82 */ /* 0x000e240000000a00 */
[----:B0-----:R-:W-:-:S05]  /*9340*/  @P1 IMAD.HI.U32 R6, R3, R10, RZ ;  /* 0x0000000a03061227 */ /* 0x001fca00078e00ff */
[----:B------:R-:W-:-:S07]  /*9350*/  @P1 SHF.R.U32.HI R3, RZ, R11, R6 ;  /* 0x0000000bff031219 */ /* 0x000fce0000011606 */
.L_x_861:
[----:B------:R-:W-:-:S05]  /*9360*/  IMAD R3, R3, R8, RZ ;  /* 0x0000000803037224 */ /* 0x000fca00078e02ff */
[----:B------:R-:W-:-:S07]  /*9370*/  VIMNMX R4, R4, R3, !PT ;  /* 0x0000000304047248 */ /* 0x000fce0007fe0100 */
.L_x_859:
[----:B------:R-:W-:-:S05]  /*9380*/  VIADD R4, R4, 0x7f ;  /* 0x0000007f04047836 */ /* 0x000fca0000000000 */
[----:B------:R-:W-:-:S04]  /*9390*/  SHF.R.S32.HI R3, RZ, 0x1f, R4 ;  /* 0x0000001fff037819 */ /* 0x000fc80000011404 */
[----:B------:R-:W-:-:S04]  /*93a0*/  LEA.HI R3, R3, R4, RZ, 0x7 ;  /* 0x0000000403037211 */ /* 0x000fc800078f38ff */
[----:B------:R-:W-:-:S04]  /*93b0*/  SHF.R.S32.HI R3, RZ, 0x7, R3 ;  /* 0x00000007ff037819 */ /* 0x000fc80000011403 */
[----:B------:R-:W-:-:S04]  /*93c0*/  VIMNMX R4, R3, UR37, !PT ;  /* 0x0000002503047c48 */ /* 0x000fc8000ffe0100 */
[----:B------:R-:W-:-:S13]  /*93d0*/  ISETP.GE.AND P1, PT, R7, R4, PT ;  /* 0x000000040700720c */ /* 0x000fda0003f26270 */
[----:B------:R-:W-:Y:S05]  /*93e0*/  @!P1 BRA `(.L_x_862) ;  /* 0x0000002800489947 */ /* 0x000fea0003800000 */
[----:B------:R-:W-:Y:S01]  /*93f0*/  IMAD.MOV.U32 R6, RZ, RZ, R77 ;  /* 0x000000ffff067224 */ /* 0x000fe200078e004d */
[----:B------:R-:W-:Y:S01]  /*9400*/  UMOV UR28, UR47 ;  /* 0x0000002f001c7c82 */ /* 0x000fe20008000000 */
[----:B------:R-:W-:Y:S01]  /*9410*/  IMAD.MOV.U32 R3, RZ, RZ, R76 ;  /* 0x000000ffff037224 */ /* 0x000fe200078e004c */
[----:B------:R-:W-:Y:S01]  /*9420*/  UMOV UR35, UR46 ;  /* 0x0000002e00237c82 */ /* 0x000fe20008000000 */
[----:B------:R-:W-:Y:S01]  /*9430*/  IMAD.MOV.U32 R5, RZ, RZ, R7 ;  /* 0x000000ffff057224 */ /* 0x000fe200078e0007 */
[----:B------:R-:W-:Y:S01]  /*9440*/  ULDC UR34, c[0x0][0x9d8] ;  /* 0x0002760000227ab9 */ /* 0x000fe20000000800 */
[----:B------:R-:W-:-:S05]  /*9450*/  ULDC UR33, c[0x0][0x988] ;  /* 0x0002620000217ab9 */ /* 0x000fca0000000800 */
.L_x_873:
[----:B------:R-:W-:Y:S01]  /*9460*/  ISETP.NE.AND P2, PT, RZ, UR43, PT ;  /* 0x0000002bff007c0c */ /* 0x000fe2000bf45270 */
[----:B------:R-:W-:-:S04]  /*9470*/  UISETP.NE.AND UP0, UPT, UR35, 0x1, UPT ;  /* 0x000000012300788c */ /* 0x000fc8000bf05270 */
[----:B------:R-:W-:-:S04]  /*9480*/  USEL UR47, URZ, 0x1, UP0 ;  /* 0x000000013f2f7887 */ /* 0x000fc80008000000 */
[----:B------:R-:W-:-:S04]  /*9490*/  ULOP3.LUT UR47, UR28, UR47, URZ, 0x3c, !UPT ;  /* 0x0000002f1c2f7292 */ /* 0x000fc8000f8e3c3f */
[----:B------:R-:W-:Y:S08]  /*94a0*/  @P2 BRA `(.L_x_863) ;  /* 0x0000000000382947 */ /* 0x000ff00003800000 */
[----:B------:R-:W-:Y:S05]  /*94b0*/  @!P0 BRA `(.L_x_864) ;  /* 0x0000000000048947 */ /* 0x000fea0003800000 */
[----:B------:R-:W-:Y:S01]  /*94c0*/  BPT.TRAP 0x1 ;  /* 0x000000040000795c */ /* 0x000fe20000300000 */
.L_x_864:
        /* <DEDUP_REMOVED lines=9> */
.L_x_865:
[----:B-1----:R-:W-:Y:S05]  /*9560*/  @P1 BRA `(.L_x_863) ;  /* 0x0000000000081947 */ /* 0x002fea0003800000 */
[----:B------:R-:W1:Y:S02]  /*9570*/  SYNCS.PHASECHK.TRANS64.TRYWAIT P1, [UR6+0x2d830], R7 ;  /* 0x02d83007ff0075a7 */ /* 0x000e640008020146 */
[----:B-1----:R-:W-:Y:S05]  /*9580*/  @!P1 BRA `(.L_x_866) ;  /* 0x000000c800bc9947 */ /* 0x002fea0003800000 */
.L_x_863:
        /* <DEDUP_REMOVED lines=40> */
.L_x_868:
[----:B------:R-:W-:Y:S01]  /*9810*/  ULEA UR6, UR35, UR40, 0x3 ;  /* 0x0000002823067291 */ /* 0x000fe2000f8e183f */
[----:B------:R-:W-:-:S05]  /*9820*/  IMAD.U32 R7, RZ, RZ, UR28 ;  /* 0x0000001cff077e24 */ /* 0x000fca000f8e00ff */
[----:B------:R-:W-:-:S04]  /*9830*/  SHF.L.U32 R7, R7, 0x1f, RZ ;  /* 0x0000001f07077819 */ /* 0x000fc800000006ff */
[----:B------:R0:W1:Y:S01]  /*9840*/  SYNCS.PHASECHK.TRANS64.TRYWAIT P1, [UR6+0x2d850], R7 ;  /* 0x02d85007ff0075a7 */ /* 0x0000620008020146 */
[----:B------:R-:W-:Y:S05]  /*9850*/  @!P0 BRA `(.L_x_869) ;  /* 0x0000000000048947 */ /* 0x000fea0003800000 */
[----:B------:R-:W-:Y:S01]  /*9860*/  BPT.TRAP 0x1 ;  /* 0x000000040000795c */ /* 0x000fe20000300000 */
.L_x_869:
[----:B-1----:R-:W-:Y:S05]  /*9870*/  @P1 BRA `(.L_x_867) ;  /* 0x0000000000081947 */ /* 0x002fea0003800000 */
[----:B------:R-:W1:Y:S02]  /*9880*/  SYNCS.PHASECHK.TRANS64.TRYWAIT P1, [UR6+0x2d850], R7 ;  /* 0x02d85007ff0075a7 */ /* 0x000e640008020146 */
[----:B-1----:R-:W-:Y:S05]  /*9890*/  @!P1 BRA `(.L_x_870) ;  /* 0x000000c800109947 */ /* 0x002fea0003800000 */
.L_x_867:
        /* <DEDUP_REMOVED lines=70> */
.L_x_871:
        /* <DEDUP_REMOVED lines=193> */
[----:B-1----:R-:W-:Y:S02]  /*a910*/  FMNMX.FTZ R79, R75, R80, !PT ;  /* 0x000000504b4f7209 */ /* 0x002fe40007810000 */
[----:B--2---:R-:W-:-:S05]  /*a920*/  FMNMX.FTZ R80, R74, R77, !PT ;  /* 0x0000004d4a507209 */ /* 0x004fca0007810000 */
[----:B------:R-:W1:Y:S01]  /*a930*/  SHFL.BFLY PT, R77, R80, 0x2, 0x1f ;  /* 0x0c401f00504d7f89 */ /* 0x000e6200000e0000 */
        /* <DEDUP_REMOVED lines=43> */
[C---:B------:R-:W-:Y:S01]  /*abf0*/  FADD.FTZ R3, -R77.reuse, R6 ;  /* 0x000000064d037221 */ /* 0x040fe20000010100 */
[----:B------:R-:W-:Y:S01]  /*ac00*/  FMUL.FTZ R79, R77, UR33 ;  /* 0x000000214d4f7c20 */ /* 0x000fe20008410000 */
[----:B------:R0:W-:Y:S02]  /*ac10*/  MUFU.EX2 R6, R83 ;  /* 0x0000005300067308 */ /* 0x0001e40000000800 */
[----:B------:R-:W-:Y:S01]  /*ac20*/  FMUL.FTZ R3, R3, UR33 ;  /* 0x0000002103037c20 */ /* 0x000fe20008410000 */
[--C-:B------:R-:W-:Y:S01]  /*ac30*/  FFMA.FTZ R9, R9, UR33, -R79.reuse ;  /* 0x0000002109097c23 */ /* 0x100fe2000801084f */
[--C-:B------:R-:W-:Y:S01]  /*ac40*/  FFMA.FTZ R10, R10, UR33, -R79.reuse ;  /* 0x000000210a0a7c23 */ /* 0x100fe2000801084f */
[--C-:B------:R-:W-:Y:S01]  /*ac50*/  FFMA.FTZ R13, R13, UR33, -R79.reuse ;  /* 0x000000210d0d7c23 */ /* 0x100fe2000801084f */
[--C-:B------:R-:W-:Y:S01]  /*ac60*/  FFMA.FTZ R87, R14, UR33, -R79.reuse ;  /* 0x000000210e577c23 */ /* 0x100fe2000801084f */
[--C-:B------:R-:W-:Y:S01]  /*ac70*/  FFMA.FTZ R14, R21, UR33, -R79.reuse ;  /* 0x00000021150e7c23 */ /* 0x100fe2000801084f */
[----:B------:R-:W1:Y:S01]  /*ac80*/  MUFU.EX2 R7, R7 ;  /* 0x0000000700077308 */ /* 0x000e620000000800 */
        /* <DEDUP_REMOVED lines=11> */
[--C-:B0-----:R-:W-:Y:S01]  /*ad40*/  FFMA.FTZ R83, R40, UR33, -R79.reuse ;  /* 0x0000002128537c23 */ /* 0x101fe2000801084f */
[--C-:B------:R-:W-:Y:S01]  /*ad50*/  FFMA.FTZ R82, R44, UR33, -R79.reuse ;  /* 0x000000212c527c23 */ /* 0x100fe2000801084f */
[--C-:B------:R-:W-:Y:S01]  /*ad60*/  FFMA.FTZ R81, R48, UR33, -R79.reuse ;  /* 0x0000002130517c23 */ /* 0x100fe2000801084f */
[----:B------:R-:W-:Y:S01]  /*ad70*/  FFMA.FTZ R36, R51, UR33, -R79 ;  /* 0x0000002133247c23 */ /* 0x000fe2000801084f */
[----:B------:R-:W0:Y:S01]  /*ad80*/  MUFU.EX2 R9, R9 ;  /* 0x0000000900097308 */ /* 0x000e220000000800 */
        /* <DEDUP_REMOVED lines=8> */
[----:B------:R-:W-:-:S07]  /*ae10*/  FFMA.FTZ R60, R78, UR33, -R79 ;  /* 0x000000214e3c7c23 */ /* 0x000fce000801084f */
[----:B------:R-:W2:Y:S01]  /*ae20*/  MUFU.EX2 R10, R10 ;  /* 0x0000000a000a7308 */ /* 0x000ea20000000800 */
[----:B0-----:R-:W-:-:S07]  /*ae30*/  FFMA.FTZ R43, R3, R0, R9 ;  /* 0x00000000032b7223 */ /* 0x001fce0000010009 */
        /* <DEDUP_REMOVED lines=10> */
[--C-:B------:R-:W-:Y:S01]  /*aee0*/  FFMA.FTZ R39, R55, UR33, -R79.reuse ;  /* 0x0000002137277c23 */ /* 0x100fe2000801084f */
[--C-:B------:R-:W-:Y:S01]  /*aef0*/  FFMA.FTZ R55, R56, UR33, -R79.reuse ;  /* 0x0000002138377c23 */ /* 0x100fe2000801084f */
[----:B------:R-:W-:-:S04]  /*af00*/  FFMA.FTZ R56, R72, UR33, -R79 ;  /* 0x0000002148387c23 */ /* 0x000fc8000801084f */
        /* <DEDUP_REMOVED lines=112> */
[----:B0-----:R-:W-:Y:S01]  /*b610*/  FADD.FTZ R67, R59, R2 ;  /* 0x000000023b437221 */ /* 0x001fe20000010000 */
[----:B-1----:R-:W-:-:S03]  /*b620*/  FADD.FTZ R2, R74, R63 ;  /* 0x0000003f4a027221 */ /* 0x002fc60000010000 */
[----:B--2---:R-:W-:Y:S01]  /*b630*/  FADD.FTZ R0, R60, R67 ;  /* 0x000000433c007221 */ /* 0x004fe20000010000 */
[----:B------:R-:W-:Y:S06]  /*b640*/  @!P0 BRA `(.L_x_872) ;  /* 0x0000000000048947 */ /* 0x000fec0003800000 */
[----:B------:R-:W-:Y:S01]  /*b650*/  BPT.TRAP 0x1 ;  /* 0x000000040000795c */ /* 0x000fe20000300000 */
.L_x_872:
        /* <DEDUP_REMOVED lines=16> */
[-C--:B------:R-:W-:Y:S01]  /*b760*/  FMUL.FTZ R93, R93, R6.reuse ;  /* 0x000000065d5d7220 */ /* 0x080fe20000410000 */
        /* <DEDUP_REMOVED lines=9> */
[-C--:B------:R-:W-:Y:S01]  /*b800*/  FMUL.FTZ R97, R97, R6.reuse ;  /* 0x0000000661617220 */ /* 0x080fe20000410000 */
[----:B------:R-:W-:Y:S01]  /*b810*/  F2FP.BF16.F32.PACK_AB R28, R38, R37 ;  /* 0x00000025261c723e */ /* 0x000fe200000010ff */
[----:B------:R2:W-:Y:S01]  /*b820*/  STSM.16.M88.4 [R22], R24 ;  /* 0x0000001816007844 */ /* 0x0005e20000000200 */
[----:B------:R-:W-:Y:S01]  /*b830*/  F2FP.BF16.F32.PACK_AB R30, R42, R41 ;  /* 0x000000292a1e723e */ /* 0x000fe200000010ff */
[----:B------:R-:W-:Y:S01]  /*b840*/  FMUL.FTZ R100, R100, R6 ;  /* 0x0000000664647220 */ /* 0x000fe20000410000 */
[----:B------:R-:W-:Y:S01]  /*b850*/  F2FP.BF16.F32.PACK_AB R31, R82, R32 ;  /* 0x00000020521f723e */ /* 0x000fe200000010ff */
[-C--:B------:R-:W-:Y:S01]  /*b860*/  FMUL.FTZ R101, R101, R6.reuse ;  /* 0x0000000665657220 */ /* 0x080fe20000410000 */
        /* <DEDUP_REMOVED lines=8> */
[----:B0-----:R-:W-:Y:S01]  /*b8f0*/  F2FP.BF16.F32.PACK_AB R8, R54, R53 ;  /* 0x000000353608723e */ /* 0x001fe200000010ff */
[-C--:B------:R-:W-:Y:S01]  /*b900*/  FMUL.FTZ R109, R109, R6.reuse ;  /* 0x000000066d6d7220 */ /* 0x080fe20000410000 */
[----:B------:R-:W-:Y:S01]  /*b910*/  F2FP.BF16.F32.PACK_AB R9, R55, R39 ;  /* 0x000000273709723e */ /* 0x000fe200000010ff */
[----:B------:R3:W-:Y:S01]  /*b920*/  STSM.16.M88.4 [R17+0x27800], R32 ;  /* 0x0278002011007844 */ /* 0x0007e20000000200 */
[----:B------:R-:W-:Y:S01]  /*b930*/  F2FP.BF16.F32.PACK_AB R10, R58, R57 ;  /* 0x000000393a0a723e */ /* 0x000fe200000010ff */
[----:B------:R-:W-:Y:S01]  /*b940*/  FMUL.FTZ R112, R112, R6 ;  /* 0x0000000670707220 */ /* 0x000fe20000410000 */
[----:B------:R-:W-:Y:S01]  /*b950*/  F2FP.BF16.F32.PACK_AB R11, R52, R40 ;  /* 0x00000028340b723e */ /* 0x000fe200000010ff */
[-C--:B------:R-:W-:Y:S01]  /*b960*/  FMUL.FTZ R113, R113, R6.reuse ;  /* 0x0000000671717220 */ /* 0x080fe20000410000 */
[----:B-1----:R-:W-:Y:S01]  /*b970*/  F2FP.BF16.F32.PACK_AB R12, R62, R61 ;  /* 0x0000003d3e0c723e */ /* 0x002fe200000010ff */
[-C--:B------:R-:W-:Y:S01]  /*b980*/  FMUL.FTZ R116, R116, R6.reuse ;  /* 0x0000000674747220 */ /* 0x080fe20000410000 */
[----:B------:R-:W-:Y:S01]  /*b990*/  F2FP.BF16.F32.PACK_AB R13, R51, R43 ;  /* 0x0000002b330d723e */ /* 0x000fe200000010ff */
[----:B------:R3:W-:Y:S01]  /*b9a0*/  STSM.16.M88.4 [R136], R8 ;  /* 0x0000000888007844 */ /* 0x0007e20000000200 */
[----:B------:R-:W-:Y:S01]  /*b9b0*/  F2FP.BF16.F32.PACK_AB R14, R66, R65 ;  /* 0x00000041420e723e */ /* 0x000fe200000010ff */
[----:B------:R-:W-:Y:S01]  /*b9c0*/  FMUL.FTZ R117, R117, R6 ;  /* 0x0000000675757220 */ /* 0x000fe20000410000 */
[----:B------:R-:W-:Y:S01]  /*b9d0*/  F2FP.BF16.F32.PACK_AB R15, R48, R44 ;  /* 0x0000002c300f723e */ /* 0x000fe200000010ff */
[-C--:B------:R-:W-:Y:S01]  /*b9e0*/  FMUL.FTZ R120, R120, R6.reuse ;  /* 0x0000000678787220 */ /* 0x080fe20000410000 */
[----:B--2---:R-:W-:Y:S01]  /*b9f0*/  F2FP.BF16.F32.PACK_AB R24, R70, R69 ;  /* 0x000000454618723e */ /* 0x004fe200000010ff */
[-C--:B------:R-:W-:Y:S01]  /*ba00*/  FMUL.FTZ R121, R121, R6.reuse ;  /* 0x0000000679797220 */ /* 0x080fe20000410000 */
[----:B------:R-:W-:Y:S01]  /*ba10*/  F2FP.BF16.F32.PACK_AB R25, R56, R47 ;  /* 0x0000002f3819723e */ /* 0x000fe200000010ff */
[----:B------:R3:W-:Y:S01]  /*ba20*/  STSM.16.M88.4 [R22+0x6000], R12 ;  /* 0x0060000c16007844 */ /* 0x0007e20000000200 */
[----:B------:R-:W-:Y:S01]  /*ba30*/  F2FP.BF16.F32.PACK_AB R26, R74, R73 ;  /* 0x000000494a1a723e */ /* 0x000fe200000010ff */
[-C--:B------:R-:W-:Y:S01]  /*ba40*/  FMUL.FTZ R124, R124, R6.reuse ;  /* 0x000000067c7c7220 */ /* 0x080fe20000410000 */
[----:B------:R-:W-:Y:S01]  /*ba50*/  F2FP.BF16.F32.PACK_AB R27, R60, R59 ;  /* 0x0000003b3c1b723e */ /* 0x000fe200000010ff */
[----:B------:R-:W-:Y:S01]  /*ba60*/  FMUL.FTZ R125, R125, R6 ;  /* 0x000000067d7d7220 */ /* 0x000fe20000410000 */
[----:B------:R-:W-:Y:S01]  /*ba70*/  ISETP.GT.AND P1, PT, R5, R4, PT ;  /* 0x000000040500720c */ /* 0x000fe20003f24270 */
        /* <DEDUP_REMOVED lines=37> */
[----:B------:R-:W-:Y:S01]  /*bcd0*/  IMAD.MOV.U32 R3, RZ, RZ, R76 ;  /* 0x000000ffff037224 */ /* 0x000fe200078e004c */
[----:B0-----:R-:W-:Y:S01]  /*bce0*/  NOP ;  /* 0x0000000000007918 */ /* 0x001fe20000000000 */
[----:B---3--:R-:W-:Y:S05]  /*bcf0*/  @P1 BRA `(.L_x_873) ;  /* 0xffffffd400d81947 */ /* 0x008fea000383ffff */
[----:B------:R-:W-:-:S07]  /*bd00*/  IMAD.MOV.U32 R7, RZ, RZ, R5 ;  /* 0x000000ffff077224 */ /* 0x000fce00078e0005 */
.L_x_862:
[----:B------:R-:W-:-:S13]  /*bd10*/  ISETP.GE.AND P1, PT, R7, UR37, PT ;  /* 0x0000002507007c0c */ /* 0x000fda000bf26270 */
[----:B------:R-:W-:Y:S05]  /*bd20*/  @!P1 BRA `(.L_x_874) ;  /* 0x00000038009c9947 */ /* 0x000fea0003800000 */
[----:B------:R-:W-:Y:S01]  /*bd30*/  IMAD.MOV.U32 R4, RZ, RZ, R77 ;  /* 0x000000ffff047224 */ /* 0x000fe200078e004d */
[----:B------:R-:W-:Y:S01]  /*bd40*/  UMOV UR28, UR47 ;  /* 0x0000002f001c7c82 */ /* 0x000fe20008000000 */
[----:B------:R-:W-:Y:S01]  /*bd50*/  IMAD.MOV.U32 R3, RZ, RZ, R76 ;  /* 0x000000ffff037224 */ /* 0x000fe200078e004c */
[----:B------:R-:W-:Y:S01]  /*bd60*/  UMOV UR57, UR46 ;  /* 0x0000002e00397c82 */ /* 0x000fe20008000000 */
[----:B------:R-:W-:Y:S01]  /*bd70*/  ULDC UR34, c[0x0][0x9e4] ;  /* 0x0002790000227ab9 */ /* 0x000fe20000000800 */
[----:B------:R-:W-:Y:S01]  /*bd80*/  ULDC UR55, c[0x0][0x9dc] ;  /* 0x0002770000377ab9 */ /* 0x000fe20000000800 */
[----:B------:R-:W-:Y:S01]  /*bd90*/  ULDC UR54, c[0x0][0x288] ;  /* 0x0000a20000367ab9 */ /* 0x000fe20000000800 */
[----:B------:R-:W-:Y:S01]  /*bda0*/  ULDC UR56, c[0x0][0x9d8] ;  /* 0x0002760000387ab9 */ /* 0x000fe20000000800 */
[----:B------:R-:W-:Y:S01]  /*bdb0*/  ULDC UR33, c[0x0][0x988] ;  /* 0x0002620000217ab9 */ /* 0x000fe20000000800 */
[----:B------:R-:W-:-:S05]  /*bdc0*/  ULDC UR35, c[0x0][0x9e0] ;  /* 0x0002780000237ab9 */ /* 0x000fca0000000800 */
.L_x_893:
[----:B------:R-:W-:Y:S01]  /*bdd0*/  ISETP.NE.AND P2, PT, RZ, UR43, PT ;  /* 0x0000002bff007c0c */ /* 0x000fe2000bf45270 */
[----:B------:R-:W-:-:S04]  /*bde0*/  UISETP.NE.AND UP0, UPT, UR57, 0x1, UPT ;  /* 0x000000013900788c */ /* 0x000fc8000bf05270 */
[----:B------:R-:W-:-:S04]  /*bdf0*/  USEL UR47, URZ, 0x1, UP0 ;  /* 0x000000013f2f7887 */ /* 0x000fc80008000000 */
[----:B------:R-:W-:-:S04]  /*be00*/  ULOP3.LUT UR47, UR28, UR47, URZ, 0x3c, !UPT ;  /* 0x0000002f1c2f7292 */ /* 0x000fc8000f8e3c3f */
[----:B------:R-:W-:Y:S08]  /*be10*/  @P2 BRA `(.L_x_875) ;  /* 0x0000000000382947 */ /* 0x000ff00003800000 */
[----:B------:R-:W-:Y:S05]  /*be20*/  @!P0 BRA `(.L_x_876) ;  /* 0x0000000000048947 */ /* 0x000fea0003800000 */
[----:B------:R-:W-:Y:S01]  /*be30*/  BPT.TRAP 0x1 ;  /* 0x000000040000795c */ /* 0x000fe20000300000 */
.L_x_876:
        /* <DEDUP_REMOVED lines=9> */
.L_x_877:
[----:B-1----:R-:W-:Y:S05]  /*bed0*/  @P1 BRA `(.L_x_875) ;  /* 0x0000000000081947 */ /* 0x002fea0003800000 */
[----:B------:R-:W1:Y:S02]  /*bee0*/  SYNCS.PHASECHK.TRANS64.TRYWAIT P1, [UR6+0x2d830], R5 ;  /* 0x02d83005ff0075a7 */ /* 0x000e640008020146 */
[----:B-1----:R-:W-:Y:S05]  /*bef0*/  @!P1 BRA `(.L_x_878) ;  /* 0x000000a000909947 */ /* 0x002fea0003800000 */
.L_x_875:
        /* <DEDUP_REMOVED lines=40> */
.L_x_880:
[----:B------:R-:W-:Y:S01]  /*c180*/  ULEA UR6, UR57, UR40, 0x3 ;  /* 0x0000002839067291 */ /* 0x000fe2000f8e183f */
[----:B------:R-:W-:-:S05]  /*c190*/  IMAD.U32 R5, RZ, RZ, UR28 ;  /* 0x0000001cff057e24 */ /* 0x000fca000f8e00ff */
[----:B------:R-:W-:-:S04]  /*c1a0*/  SHF.L.U32 R5, R5, 0x1f, RZ ;  /* 0x0000001f05057819 */ /* 0x000fc800000006ff */
[----:B------:R0:W1:Y:S01]  /*c1b0*/  SYNCS.PHASECHK.TRANS64.TRYWAIT P1, [UR6+0x2d850], R5 ;  /* 0x02d85005ff0075a7 */ /* 0x0000620008020146 */
[----:B------:R-:W-:Y:S05]  /*c1c0*/  @!P0 BRA `(.L_x_881) ;  /* 0x0000000000048947 */ /* 0x000fea0003800000 */
[----:B------:R-:W-:Y:S01]  /*c1d0*/  BPT.TRAP 0x1 ;  /* 0x000000040000795c */ /* 0x000fe20000300000 */
.L_x_881:
[----:B-1----:R-:W-:Y:S05]  /*c1e0*/  @P1 BRA `(.L_x_879) ;  /* 0x0000000000081947 */ /* 0x002fea0003800000 */
[----:B------:R-:W1:Y:S02]  /*c1f0*/  SYNCS.PHASECHK.TRANS64.TRYWAIT P1, [UR6+0x2d850], R5 ;  /* 0x02d85005ff0075a7 */ /* 0x000e640008020146 */
[----:B-1----:R-:W-:Y:S05]  /*c200*/  @!P1 BRA `(.L_x_882) ;  /* 0x0000009c00e49947 */ /* 0x002fea0003800000 */
.L_x_879:
        /* <DEDUP_REMOVED lines=70> */
.L_x_883:
        /* <DEDUP_REMOVED lines=9> */
[----:B------:R-:W-:Y:S01]  /*c700*/  FMUL.FTZ R56, R65, UR56 ;  /* 0x0000003841387c20 */ /* 0x000fe20008410000 */
[----:B------:R-:W-:-:S02]  /*c710*/  VIADD R52, R137, UR39 ;  /* 0x0000002789347c36 */ /* 0x000fc40008000000 */
[----:B------:R-:W-:Y:S01]  /*c720*/  FMUL.FTZ R12, R29, UR56 ;  /* 0x000000381d0c7c20 */ /* 0x000fe20008410000 */
[----:B------:R-:W-:Y:S01]  /*c730*/  FMUL.FTZ R65, R75, UR56 ;  /* 0x000000384b417c20 */ /* 0x000fe20008410000 */
[----:B------:R-:W-:Y:S01]  /*c740*/  FMUL.FTZ R9, R27, UR56 ;  /* 0x000000381b097c20 */ /* 0x000fe20008410000 */
[----:B------:R-:W-:Y:S01]  /*c750*/  FMUL.FTZ R29, R42, UR56 ;  /* 0x000000382a1d7c20 */ /* 0x000fe20008410000 */
[----:B------:R-:W-:Y:S01]  /*c760*/  @UP1 ULDC UR7, c[0x0][0x44c] ;  /* 0x0001130000071ab9 */ /* 0x000fe20000000800 */
[----:B------:R-:W1:Y:S01]  /*c770*/  LDC R75, c[0x0][0x2f0] ;  /* 0x0000bc00ff4b7b82 */ /* 0x000e620000000800 */
[----:B------:R-:W-:Y:S01]  /*c780*/  FMUL.FTZ R27, R39, UR56 ;  /* 0x00000038271b7c20 */ /* 0x000fe20008410000 */
[----:B------:R-:W-:Y:S01]  /*c790*/  FMUL.FTZ R42, R53, UR56 ;  /* 0x00000038352a7c20 */ /* 0x000fe20008410000 */
[----:B------:R-:W-:Y:S01]  /*c7a0*/  FMUL.FTZ R39, R51, UR56 ;  /* 0x0000003833277c20 */ /* 0x000fe20008410000 */
[----:B------:R-:W-:-:S04]  /*c7b0*/  @P1 IMAD.HI.U32 R53, R52, UR7, RZ ;  /* 0x0000000734351c27 */ /* 0x000fc8000f8e00ff */
[----:B------:R-:W-:Y:S01]  /*c7c0*/  FMUL.FTZ R51, R63, UR56 ;  /* 0x000000383f337c20 */ /* 0x000fe20008410000 */
[----:B------:R-:W-:Y:S01]  /*c7d0*/  FMUL.FTZ R63, R74, UR56 ;  /* 0x000000384a3f7c20 */ /* 0x000fe20008410000 */
[----:B------:R-:W-:Y:S01]  /*c7e0*/  FMUL.FTZ R13, R31, UR56 ;  /* 0x000000381f0d7c20 */ /* 0x000fe20008410000 */
[----:B------:R-:W-:Y:S01]  /*c7f0*/  FMUL.FTZ R74, R84, UR56 ;  /* 0x00000038544a7c20 */ /* 0x000fe20008410000 */
[----:B------:R-:W-:Y:S01]  /*c800*/  @UP1 ULDC UR7, c[0x0][0x450] ;  /* 0x0001140000071ab9 */ /* 0x000fe20000000800 */
[----:B------:R-:W-:Y:S01]  /*c810*/  FMUL.FTZ R31, R43, UR56 ;  /* 0x000000382b1f7c20 */ /* 0x000fe20008410000 */
[----:B------:R-:W-:Y:S02]  /*c820*/  IMAD.MOV.U32 R84, RZ, RZ, R52 ;  /* 0x000000ffff547224 */ /* 0x000fe400078e0034 */
[----:B------:R-:W-:Y:S01]  /*c830*/  FMUL.FTZ R43, R55, UR56 ;  /* 0x00000038372b7c20 */ /* 0x000fe20008410000 */
[----:B------:R-:W-:Y:S01]  /*c840*/  @P2 SHF.R.U32.HI R84, RZ, UR7, R53 ;  /* 0x00000007ff542c19 */ /* 0x000fe20008011635 */
[----:B------:R-:W-:Y:S01]  /*c850*/  FMUL.FTZ R55, R66, UR56 ;  /* 0x0000003842377c20 */ /* 0x000fe20008410000 */
[----:B------:R-:W-:Y:S01]  /*c860*/  ULEA UR6, UR46, UR40, 0x3 ;  /* 0x000000282e067291 */ /* 0x000fe2000f8e183f */
[----:B------:R-:W-:Y:S01]  /*c870*/  FMUL.FTZ R66, R76, UR56 ;  /* 0x000000384c427c20 */ /* 0x000fe20008410000 */
[----:B------:R-:W-:-:S02]  /*c880*/  IMAD.SHL.U32 R76, R7, 0x80, RZ ;  /* 0x00000080074c7824 */ /* 0x000fc400078e00ff */
[----:B0-----:R-:W-:Y:S01]  /*c890*/  FMUL.FTZ R5, R24, UR56 ;  /* 0x0000003818057c20 */ /* 0x001fe20008410000 */
[----:B------:R-:W-:Y:S01]  /*c8a0*/  UIADD3 UR6, UR6, 0x2d840, URZ ;  /* 0x0002d84006067890 */ /* 0x000fe2000fffe03f */
[----:B------:R-:W0:Y:S01]  /*c8b0*/  SHFL.IDX PT, R152, R84, RZ, 0x1c1f ;  /* 0x001c1fff54987589 */ /* 0x000e2200000e0000 */
        /* <DEDUP_REMOVED lines=46> */
[----:B------:R-:W2:Y:S01]  /*cba0*/  MUFU.TANH R5, R5 ;  /* 0x0000000500057308 */ /* 0x000ea20000002400 */
[----:B------:R-:W-:Y:S01]  /*cbb0*/  SYNCS.ARRIVE.TRANS64.RED.A1T0 RZ, [UR6], RZ ;  /* 0x000000ffffff79a7 */ /* 0x000fe20008100406 */
[----:B-1----:R-:W-:Y:S01]  /*cbc0*/  IMAD R52, R75, UR44, R52 ;  /* 0x0000002c4b347c24 */ /* 0x002fe2000f8e0234 */
[----:B------:R-:W-:-:S03]  /*cbd0*/  ULOP3.LUT UR6, URZ, UR55, URZ, 0x33, !UPT ;  /* 0x000000373f067292 */ /* 0x000fc6000f8e333f */
[----:B------:R-:W-:Y:S02]  /*cbe0*/  VIADD R52, R52, -UR54 ;  /* 0x8000003634347c36 */ /* 0x000fe40008000000 */
[----:B------:R-:W1:Y:S02]  /*cbf0*/  MUFU.TANH R8, R8 ;  /* 0x0000000800087308 */ /* 0x000e640000002400 */
[C---:B------:R-:W-:Y:S02]  /*cc00*/  VIADD R83, R52.reuse, UR35 ;  /* 0x0000002334537c36 */ /* 0x040fe40008000000 */
[----:B------:R-:W-:Y:S02]  /*cc10*/  VIADD R82, R52, UR6 ;  /* 0x0000000634527c36 */ /* 0x000fe40008000000 */
[----:B0-----:R-:W-:Y:S02]  /*cc20*/  IMAD.IADD R81, R83, 0x1, R152 ;  /* 0x0000000153517824 */ /* 0x001fe400078e0298 */
[----:B------:R-:W0:Y:S01]  /*cc30*/  MUFU.TANH R6, R6 ;  /* 0x0000000600067308 */ /* 0x000e220000002400 */
        /* <DEDUP_REMOVED lines=65> */
[----:B------:R-:W-:-:S05]  /*d050*/  VIADD R85, R52, -UR54 ;  /* 0x8000003634557c36 */ /* 0x000fca0008000000 */
        /* <DEDUP_REMOVED lines=10> */
.L_x_886:
[----:B------:R-:W-:-:S05]  /*d100*/  IMAD.U32 R86, RZ, RZ, UR34 ;  /* 0x00000022ff567e24 */ /* 0x000fca000f8e00ff */
[----:B------:R-:W-:-:S13]  /*d110*/  ISETP.NE.AND P1, PT, R86, 0x1, PT ;  /* 0x000000015600780c */ /* 0x000fda0003f25270 */
[----:B------:R-:W1:Y:S02]  /*d120*/  @P1 LDC.64 R52, c[0x0][0x9e8] ;  /* 0x00027a00ff341b82 */ /* 0x000e640000000a00 */
[----:B-1----:R-:W-:-:S05]  /*d130*/  @P1 IMAD.HI.U32 R52, R85, R52, RZ ;  /* 0x0000003455341227 */ /* 0x002fca00078e00ff */
[----:B------:R-:W-:-:S07]  /*d140*/  @P1 SHF.R.U32.HI R85, RZ, R53, R52 ;  /* 0x00000035ff551219 */ /* 0x000fce0000011634 */
.L_x_887:
[----:B------:R-:W-:Y:S05]  /*d150*/  BSYNC B0 ;  /* 0x0000000000007941 */ /* 0x000fea0003800000 */
.L_x_885:
[----:B------:R-:W-:-:S04]  /*d160*/  IMAD R85, R85, R86, -R76 ;  /* 0x0000005655557224 */ /* 0x000fc800078e0a4c */
[----:B------:R-:W-:-:S05]  /*d170*/  IMAD R85, R16, -0x2, R85 ;  /* 0xfffffffe10557824 */ /* 0x000fca00078e0255 */
[----:B------:R-:W-:Y:S02]  /*d180*/  VIADDMNMX R81, R85, R86, R81, PT ;  /* 0x0000005655517246 */ /* 0x000fe40003800151 */
[----:B------:R-:W-:-:S07]  /*d190*/  VIMNMX R80, R80, R85, !PT ;  /* 0x0000005550507248 */ /* 0x000fce0007fe0100 */
.L_x_884:
        /* <DEDUP_REMOVED lines=12> */
[----:B------:R-:W-:-:S02]  /*d260*/  FSEL R5, R5, -INF , !P6 ;  /* 0xff80000005057808 */ /* 0x000fc40007000000 */
[----:B------:R-:W-:Y:S01]  /*d270*/  FSEL R8, R8, -INF , !P2 ;  /* 0xff80000008087808 */ /* 0x000fe20005000000 */
[--C-:B-1----:R-:W-:Y:S01]  /*d280*/  IMAD.IADD R83, R83, 0x1, R52.reuse ;  /* 0x0000000153537824 */ /* 0x102fe200078e0234 */
[----:B------:R-:W-:Y:S01]  /*d290*/  ISETP.GT.AND P5, PT, R80, 0x9, P1 ;  /* 0x000000095000780c */ /* 0x000fe20000fa4270 */
[----:B------:R-:W-:Y:S01]  /*d2a0*/  IMAD.IADD R82, R82, 0x1, R52 ;  /* 0x0000000152527824 */ /* 0x000fe200078e0234 */
[C---:B------:R-:W-:Y:S02]  /*d2b0*/  ISETP.GT.AND P4, PT, R80.reuse, 0x10, P1 ;  /* 0x000000105000780c */ /* 0x040fe40000f84270 */
[C---:B------:R-:W-:Y:S02]  /*d2c0*/  ISETP.GT.AND P6, PT, R80.reuse, 0x11, P1 ;  /* 0x000000115000780c */ /* 0x040fe40000fc4270 */
[----:B------:R-:W-:Y:S02]  /*d2d0*/  ISETP.GT.AND P2, PT, R80, 0x18, P1 ;  /* 0x000000185000780c */ /* 0x000fe40000f44270 */
[----:B0-----:R-:W-:-:S02]  /*d2e0*/  FSEL R26, R26, -INF , !P3 ;  /* 0xff8000001a1a7808 */ /* 0x001fc40005800000 */
        /* <DEDUP_REMOVED lines=13> */
[----:B------:R-:W-:Y:S02]  /*d3c0*/  ISETP.GT.AND P2, PT, R80, 0x29, P1 ;  /* 0x000000295000780c */ /* 0x000fe40000f44270 */
        /* <DEDUP_REMOVED lines=81> */
.L_x_890:
[----:B------:R-:W-:-:S05]  /*d8e0*/  IMAD.U32 R80, RZ, RZ, UR34 ;  /* 0x00000022ff507e24 */ /* 0x000fca000f8e00ff */
[----:B------:R-:W-:-:S13]  /*d8f0*/  ISETP.NE.AND P2, PT, R80, 0x1, PT ;  /* 0x000000015000780c */ /* 0x000fda0003f45270 */
[----:B------:R-:W0:Y:S02]  /*d900*/  @P2 LDC.64 R52, c[0x0][0x9e8] ;  /* 0x00027a00ff342b82 */ /* 0x000e240000000a00 */
[----:B0-----:R-:W-:-:S05]  /*d910*/  @P2 IMAD.HI.U32 R52, R75, R52, RZ ;  /* 0x000000344b342227 */ /* 0x001fca00078e00ff */
[----:B------:R-:W-:-:S07]  /*d920*/  @P2 SHF.R.U32.HI R75, RZ, R53, R52 ;  /* 0x00000035ff4b2219 */ /* 0x000fce0000011634 */
.L_x_891:
[----:B------:R-:W-:Y:S05]  /*d930*/  BSYNC B0 ;  /* 0x0000000000007941 */ /* 0x000fea0003800000 */
.L_x_889:
[----:B------:R-:W-:-:S04]  /*d940*/  IMAD R75, R75, R80, -R76 ;  /* 0x000000504b4b7224 */ /* 0x000fc800078e0a4c */
[----:B------:R-:W-:-:S05]  /*d950*/  IMAD R75, R16, -0x2, R75 ;  /* 0xfffffffe104b7824 */ /* 0x000fca00078e024b */
[----:B------:R-:W-:Y:S02]  /*d960*/  VIADDMNMX R83, R75, R80, R83, PT ;  /* 0x000000504b537246 */ /* 0x000fe40003800153 */
[----:B------:R-:W-:-:S07]  /*d970*/  VIMNMX R82, R82, R75, !PT ;  /* 0x0000004b52527248 */ /* 0x000fce0007fe0100 */
.L_x_888:
        /* <DEDUP_REMOVED lines=13> */
[----:B------:R-:W-:Y:S02]  /*da50*/  ISETP.GT.AND P5, PT, R82, RZ, P1 ;  /* 0x000000ff5200720c */ /* 0x000fe40000fa4270 */
[----:B------:R-:W-:Y:S02]  /*da60*/  FMNMX.FTZ R53, R26, R53, !PT ;  /* 0x000000351a357209 */ /* 0x000fe40007810000 */
[----:B------:R-:W-:Y:S02]  /*da70*/  ISETP.GT.AND P2, PT, R82, 0x1, P1 ;  /* 0x000000015200780c */ /* 0x000fe40000f44270 */
[----:B------:R-:W-:Y:S02]  /*da80*/  FMNMX.FTZ R53, R28, R53, !PT ;  /* 0x000000351c357209 */ /* 0x000fe40007810000 */
[----:B------:R-:W-:-:S02]  /*da90*/  ISETP.LT.OR P5, PT, R83, 0x1, P5 ;  /* 0x000000015300780c */ /* 0x000fc40002fa1670 */
[----:B------:R-:W-:Y:S02]  /*daa0*/  FMNMX.FTZ R53, R30, R53, !PT ;  /* 0x000000351e357209 */ /* 0x000fe40007810000 */
[----:B------:R-:W-:Y:S02]  /*dab0*/  ISETP.GT.AND P3, PT, R82, 0x8, P1 ;  /* 0x000000085200780c */ /* 0x000fe40000f64270 */
        /* <DEDUP_REMOVED lines=49> */
[----:B------:R-:W-:Y:S02]  /*ddd0*/  ISETP.LT.OR P2, PT, R83, 0x31, P2 ;  /* 0x000000315300780c */ /* 0x000fe40001741670 */
[----:B------:R-:W-:Y:S02]  /*dde0*/  FSEL R35, R35, -INF , !P4 ;  /* 0xff80000023237808 */ /* 0x000fe40006000000 */
[----:B------:R-:W-:Y:S02]  /*ddf0*/  FSEL R37, R37, -INF , !P2 ;  /* 0xff80000025257808 */ /* 0x000fe40005000000 */
[----:B------:R-:W-:-:S02]  /*de00*/  ISETP.LT.OR P3, PT, R83, 0x32, P3 ;  /* 0x000000325300780c */ /* 0x000fc40001f61670 */
[C---:B------:R-:W-:Y:S02]  /*de10*/  ISETP.GT.AND P4, PT, R82.reuse, 0x39, P1 ;  /* 0x000000395200780c */ /* 0x040fe40000f84270 */
[----:B------:R-:W-:Y:S02]  /*de20*/  FSEL R39, R39, -INF , !P3 ;  /* 0xff80000027277808 */ /* 0x000fe40005800000 */
[C---:B------:R-:W-:Y:S02]  /*de30*/  ISETP.GT.AND P2, PT, R82.reuse, 0x40, P1 ;  /* 0x000000405200780c */ /* 0x040fe40000f44270 */
[----:B------:R-:W-:Y:S02]  /*de40*/  ISETP.LT.OR P4, PT, R83, 0x3a, P4 ;  /* 0x0000003a5300780c */ /* 0x000fe40002781670 */
[----:B------:R-:W-:Y:S02]  /*de50*/  ISETP.GT.AND P3, PT, R82, 0x41, P1 ;  /* 0x000000415200780c */ /* 0x000fe40000f64270 */
[----:B0-----:R-:W-:-:S02]  /*de60*/  FMNMX.FTZ R52, R53, R52, !PT ;  /* 0x0000003435347209 */ /* 0x001fc40007810000 */
[----:B------:R-:W-:Y:S02]  /*de70*/  ISETP.LT.OR P2, PT, R83, 0x41, P2 ;  /* 0x000000415300780c */ /* 0x000fe40001741670 */
        /* <DEDUP_REMOVED lines=19> */
[----:B------:R-:W-:Y:S02]  /*dfb0*/  ISETP.LT.OR P4, PT, R83, 0x5a, P4 ;  /* 0x0000005a5300780c */ /* 0x000fe40002781670 */
        /* <DEDUP_REMOVED lines=63> */
[----:B------:R-:W-:Y:S01]  /*e3b0*/  FSEL R80, R67, -INF , !P5 ;  /* 0xff80000043507808 */ /* 0x000fe20006800000 */
[--C-:B------:R-:W-:Y:S01]  /*e3c0*/  FFMA.FTZ R67, R54, UR33, -R53.reuse ;  /* 0x0000002136437c23 */ /* 0x100fe20008010835 */
[----:B------:R-:W-:Y:S01]  /*e3d0*/  FMNMX.FTZ R52, R47, R52, !PT ;  /* 0x000000342f347209 */ /* 0x000fe20007810000 */
[--C-:B------:R-:W-:Y:S01]  /*e3e0*/  FFMA.FTZ R54, R56, UR33, -R53.reuse ;  /* 0x0000002138367c23 */ /* 0x100fe20008010835 */
[----:B------:R-:W-:Y:S01]  /*e3f0*/  ISETP.LT.OR P4, PT, R83, 0x6a, P4 ;  /* 0x0000006a5300780c */ /* 0x000fe20002781670 */
        /* <DEDUP_REMOVED lines=36> */
[----:B------:R-:W-:Y:S02]  /*e640*/  FMNMX.FTZ R52, R82, R65, !PT ;  /* 0x0000004152347209 */ /* 0x000fe40007810000 */
[----:B------:R-:W-:-:S02]  /*e650*/  FSEL R70, R76, RZ, P6 ;  /* 0x000000ff4c467208 */ /* 0x000fc40003000000 */
[----:B------:R-:W-:Y:S01]  /*e660*/  FMNMX.FTZ R65, R79, R52, !PT ;  /* 0x000000344f417209 */ /* 0x000fe20007810000 */
[----:B------:R-:W-:Y:S02]  /*e670*/  MUFU.EX2 R32, R32 ;  /* 0x0000002000207308 */ /* 0x000fe40000000800 */
[----:B------:R-:W-:Y:S02]  /*e680*/  FADD.FTZ R70, -R70, R3 ;  /* 0x0000000346467221 */ /* 0x000fe40000010100 */
[----:B------:R-:W0:Y:S02]  /*e690*/  SHFL.BFLY PT, R84, R65, 0x2, 0x1f ;  /* 0x0c401f0041547f89 */ /* 0x000e2400000e0000 */
[----:B------:R-:W-:Y:S02]  /*e6a0*/  FMUL.FTZ R3, R70, UR33 ;  /* 0x0000002146037c20 */ /* 0x000fe40008410000 */
[----:B------:R1:W-:Y:S08]  /*e6b0*/  MUFU.EX2 R52, R67 ;  /* 0x0000004300347308 */ /* 0x0003f00000000800 */
[----:B------:R-:W2:Y:S01]  /*e6c0*/  MUFU.EX2 R3, R3 ;  /* 0x0000000300037308 */ /* 0x000ea20000000800 */
[----:B-1----:R-:W-:-:S07]  /*e6d0*/  FFMA.FTZ R67, R72, UR33, -R53 ;  /* 0x0000002148437c23 */ /* 0x002fce0008010835 */
        /* <DEDUP_REMOVED lines=13> */
[----:B------:R-:W-:-:S05]  /*e7b0*/  FSEL R70, R53, RZ, P1 ;  /* 0x000000ff35467208 */ /* 0x000fca0000800000 */
[--C-:B------:R-:W-:Y:S01]  /*e7c0*/  FFMA.FTZ R53, R27, UR33, -R70.reuse ;  /* 0x000000211b357c23 */ /* 0x100fe20008010846 */
[--C-:B------:R-:W-:Y:S01]  /*e7d0*/  FFMA.FTZ R27, R31, UR33, -R70.reuse ;  /* 0x000000211f1b7c23 */ /* 0x100fe20008010846 */
[--C-:B------:R-:W-:Y:S01]  /*e7e0*/  FFMA.FTZ R31, R33, UR33, -R70.reuse ;  /* 0x00000021211f7c23 */ /* 0x100fe20008010846 */
[----:B------:R-:W-:Y:S01]  /*e7f0*/  FSEL R33, R77, RZ, P1 ;  /* 0x000000ff4d217208 */ /* 0x000fe20000800000 */
[--C-:B------:R-:W-:Y:S01]  /*e800*/  FFMA.FTZ R14, R14, UR33, -R70.reuse ;  /* 0x000000210e0e7c23 */ /* 0x100fe20008010846 */
[--C-:B------:R-:W-:Y:S01]  /*e810*/  FFMA.FTZ R9, R9, UR33, -R70.reuse ;  /* 0x0000002109097c23 */ /* 0x100fe20008010846 */
[--C-:B------:R-:W-:Y:S01]  /*e820*/  FFMA.FTZ R11, R11, UR33, -R70.reuse ;  /* 0x000000210b0b7c23 */ /* 0x100fe20008010846 */
[----:B------:R-:W-:Y:S01]  /*e830*/  FFMA.FTZ R74, R13, UR33, -R70 ;  /* 0x000000210d4a7c23 */ /* 0x000fe20008010846 */
[----:B------:R-:W-:Y:S01]  /*e840*/  FADD.FTZ R33, -R33, R4 ;  /* 0x0000000421217221 */ /* 0x000fe20000010100 */
[--C-:B------:R-:W-:Y:S01]  /*e850*/  FFMA.FTZ R13, R20, UR33, -R70.reuse ;  /* 0x00000021140d7c23 */ /* 0x100fe20008010846 */
[----:B------:R-:W-:Y:S01]  /*e860*/  MUFU.EX2 R14, R14 ;  /* 0x0000000e000e7308 */ /* 0x000fe20000000800 */
[--C-:B------:R-:W-:Y:S01]  /*e870*/  FFMA.FTZ R72, R21, UR33, -R70.reuse ;  /* 0x0000002115487c23 */ /* 0x100fe20008010846 */
[----:B------:R-:W-:Y:S01]  /*e880*/  FMUL.FTZ R4, R33, UR33 ;  /* 0x0000002121047c20 */ /* 0x000fe20008410000 */
[----:B--2---:R-:W-:Y:S01]  /*e890*/  FFMA.FTZ R33, R3, R2, R5 ;  /* 0x0000000203217223 */ /* 0x004fe20000010005 */
[--C-:B------:R-:W-:Y:S01]  /*e8a0*/  FFMA.FTZ R20, R25, UR33, -R70.reuse ;  /* 0x0000002119147c23 */ /* 0x100fe20008010846 */
[--C-:B------:R-:W-:Y:S01]  /*e8b0*/  FFMA.FTZ R25, R35, UR33, -R70.reuse ;  /* 0x0000002123197c23 */ /* 0x100fe20008010846 */
[--C-:B------:R-:W-:Y:S01]  /*e8c0*/  FFMA.FTZ R29, R29, UR33, -R70.reuse ;  /* 0x000000211d1d7c23 */ /* 0x100fe20008010846 */
[----:B------:R-:W-:Y:S01]  /*e8d0*/  FADD.FTZ R33, R8, R33 ;  /* 0x0000002108217221 */ /* 0x000fe20000010000 */
[----:B------:R-:W0:Y:S01]  /*e8e0*/  MUFU.EX2 R4, R4 ;  /* 0x0000000400047308 */ /* 0x000e220000000800 */
[--C-:B------:R-:W-:Y:S01]  /*e8f0*/  FFMA.FTZ R21, R39, UR33, -R70.reuse ;  /* 0x0000002127157c23 */ /* 0x100fe20008010846 */
[--C-:B------:R-:W-:Y:S01]  /*e900*/  FFMA.FTZ R39, R41, UR33, -R70.reuse ;  /* 0x0000002129277c23 */ /* 0x100fe20008010846 */
[----:B------:R-:W-:Y:S01]  /*e910*/  FADD.FTZ R33, R10, R33 ;  /* 0x000000210a217221 */ /* 0x000fe20000010000 */
[--C-:B------:R-:W-:Y:S01]  /*e920*/  FFMA.FTZ R37, R37, UR33, -R70.reuse ;  /* 0x0000002125257c23 */ /* 0x100fe20008010846 */
[--C-:B------:R-:W-:Y:S01]  /*e930*/  FFMA.FTZ R84, R43, UR33, -R70.reuse ;  /* 0x000000212b547c23 */ /* 0x100fe20008010846 */
[--C-:B------:R-:W-:Y:S01]  /*e940*/  FFMA.FTZ R45, R45, UR33, -R70.reuse ;  /* 0x000000212d2d7c23 */ /* 0x100fe20008010846 */
[----:B------:R-:W-:Y:S01]  /*e950*/  FADD.FTZ R41, R12, R33 ;  /* 0x000000210c297221 */ /* 0x000fe20000010000 */
[----:B------:R-:W1:Y:S01]  /*e960*/  MUFU.EX2 R9, R9 ;  /* 0x0000000900097308 */ /* 0x000e620000000800 */
[--C-:B------:R-:W-:Y:S01]  /*e970*/  FFMA.FTZ R83, R47, UR33, -R70.reuse ;  /* 0x000000212f537c23 */ /* 0x100fe20008010846 */
[--C-:B------:R-:W-:Y:S01]  /*e980*/  FFMA.FTZ R47, R49, UR33, -R70.reuse ;  /* 0x00000021312f7c23 */ /* 0x100fe20008010846 */
[----:B------:R-:W-:Y:S01]  /*e990*/  FADD.FTZ R2, R6, R41 ;  /* 0x0000002906027221 */ /* 0x000fe20000010000 */
[--C-:B------:R-:W-:Y:S01]  /*e9a0*/  FFMA.FTZ R78, R51, UR33, -R70.reuse ;  /* 0x00000021334e7c23 */ /* 0x100fe20008010846 */
[--C-:B------:R-:W-:Y:S01]  /*e9b0*/  FFMA.FTZ R33, R55, UR33, -R70.reuse ;  /* 0x0000002137217c23 */ /* 0x100fe20008010846 */
[----:B------:R-:W-:Y:S01]  /*e9c0*/  FFMA.FTZ R51, R57, UR33, -R70 ;  /* 0x0000002139337c23 */ /* 0x000fe20008010846 */
[----:B------:R-:W-:Y:S01]  /*e9d0*/  FADD.FTZ R41, R15, R2 ;  /* 0x000000020f297221 */ /* 0x000fe20000010000 */
[----:B------:R-:W2:Y:S01]  /*e9e0*/  MUFU.EX2 R11, R11 ;  /* 0x0000000b000b7308 */ /* 0x000ea20000000800 */
[----:B0-----:R-:W-:Y:S01]  /*e9f0*/  FFMA.FTZ R0, R4, R0, R14 ;  /* 0x0000000004007223 */ /* 0x001fe2000001000e */
[--C-:B------:R-:W-:Y:S01]  /*ea00*/  FFMA.FTZ R55, R59, UR33, -R70.reuse ;  /* 0x000000213b377c23 */ /* 0x100fe20008010846 */
[----:B------:R-:W-:Y:S01]  /*ea10*/  FADD.FTZ R41, R24, R41 ;  /* 0x0000002918297221 */ /* 0x000fe20000010000 */
[--C-:B------:R-:W-:Y:S01]  /*ea20*/  FFMA.FTZ R49, R61, UR33, -R70.reuse ;  /* 0x000000213d317c23 */ /* 0x100fe20008010846 */
[----:B------:R-:W-:-:S02]  /*ea30*/  FFMA.FTZ R61, R75, UR33, -R70 ;  /* 0x000000214b3d7c23 */ /* 0x000fc40008010846 */
[----:B------:R-:W-:Y:S01]  /*ea40*/  FADD.FTZ R41, R26, R41 ;  /* 0x000000291a297221 */ /* 0x000fe20000010000 */
[----:B------:R-:W0:Y:S01]  /*ea50*/  MUFU.EX2 R74, R74 ;  /* 0x0000004a004a7308 */ /* 0x000e220000000800 */
[----:B-1----:R-:W-:Y:S02]  /*ea60*/  FADD.FTZ R0, R9, R0 ;  /* 0x0000000009007221 */ /* 0x002fe40000010000 */
[----:B------:R-:W-:-:S04]  /*ea70*/  FADD.FTZ R41, R28, R41 ;  /* 0x000000291c297221 */ /* 0x000fc80000010000 */
[----:B------:R-:W-:Y:S01]  /*ea80*/  FADD.FTZ R41, R30, R41 ;  /* 0x000000291e297221 */ /* 0x000fe20000010000 */
[----:B------:R-:W1:Y:S01]  /*ea90*/  MUFU.EX2 R13, R13 ;  /* 0x0000000d000d7308 */ /* 0x000e620000000800 */
[----:B--2---:R-:W-:Y:S02]  /*eaa0*/  FADD.FTZ R35, R11, R0 ;  /* 0x000000000b237221 */ /* 0x004fe40000010000 */
[----:B------:R-:W-:-:S04]  /*eab0*/  FADD.FTZ R41, R32, R41 ;  /* 0x0000002920297221 */ /* 0x000fc80000010000 */
[----:B------:R-:W-:Y:S01]  /*eac0*/  FADD.FTZ R41, R34, R41 ;  /* 0x0000002922297221 */ /* 0x000fe20000010000 */
[----:B------:R-:W2:Y:S01]  /*ead0*/  MUFU.EX2 R72, R72 ;  /* 0x0000004800487308 */ /* 0x000ea20000000800 */
[----:B0-----:R-:W-:Y:S02]  /*eae0*/  FADD.FTZ R0, R74, R35 ;  /* 0x000000234a007221 */ /* 0x001fe40000010000 */
[----:B------:R-:W-:-:S04]  /*eaf0*/  FADD.FTZ R41, R36, R41 ;  /* 0x0000002924297221 */ /* 0x000fc80000010000 */
[----:B------:R-:W-:Y:S01]  /*eb00*/  FADD.FTZ R41, R38, R41 ;  /* 0x0000002926297221 */ /* 0x000fe20000010000 */
[----:B------:R-:W0:Y:S01]  /*eb10*/  MUFU.EX2 R20, R20 ;  /* 0x0000001400147308 */ /* 0x000e220000000800 */
[----:B-1----:R-:W-:Y:S02]  /*eb20*/  FADD.FTZ R35, R13, R0 ;  /* 0x000000000d237221 */ /* 0x002fe40000010000 */
[----:B------:R-:W-:-:S04]  /*eb30*/  FADD.FTZ R41, R40, R41 ;  /* 0x0000002928297221 */ /* 0x000fc80000010000 */
[----:B------:R-:W-:Y:S01]  /*eb40*/  FADD.FTZ R57, R42, R41 ;  /* 0x000000292a397221 */ /* 0x000fe20000010000 */
[----:B------:R-:W1:Y:S01]  /*eb50*/  MUFU.EX2 R53, R53 ;  /* 0x0000003500357308 */ /* 0x000e620000000800 */
[----:B--2---:R-:W-:Y:S01]  /*eb60*/  FADD.FTZ R35, R72, R35 ;  /* 0x0000002348237221 */ /* 0x004fe20000010000 */
[----:B------:R-:W-:Y:S01]  /*eb70*/  FFMA.FTZ R41, R80, UR33, -R70 ;  /* 0x0000002150297c23 */ /* 0x000fe20008010846 */
[----:B------:R-:W-:-:S05]  /*eb80*/  FADD.FTZ R57, R44, R57 ;  /* 0x000000392c397221 */ /* 0x000fca0000010000 */
[----:B------:R-:W2:Y:S01]  /*eb90*/  MUFU.EX2 R29, R29 ;  /* 0x0000001d001d7308 */ /* 0x000ea20000000800 */
[----:B0-----:R-:W-:Y:S01]  /*eba0*/  FADD.FTZ R0, R20, R35 ;  /* 0x0000002314007221 */ /* 0x001fe20000010000 */
[--C-:B------:R-:W-:Y:S01]  /*ebb0*/  FFMA.FTZ R35, R63, UR33, -R70.reuse ;  /* 0x000000213f237c23 */ /* 0x100fe20008010846 */
[----:B------:R-:W-:-:S05]  /*ebc0*/  FFMA.FTZ R63, R81, UR33, -R70 ;  /* 0x00000021513f7c23 */ /* 0x000fca0008010846 */
        /* <DEDUP_REMOVED lines=29> */
[----:B0-----:R-:W-:-:S04]  /*eda0*/  FADD.FTZ R57, R50, R57 ;  /* 0x0000003932397221 */ /* 0x001fc80000010000 */
[----:B------:R-:W-:-:S03]  /*edb0*/  FADD.FTZ R57, R52, R57 ;  /* 0x0000003934397221 */ /* 0x000fc60000010000 */
[----:B------:R-:W0:Y:S01]  /*edc0*/  MUFU.EX2 R54, R54 ;  /* 0x0000003600367308 */ /* 0x000e220000000800 */
[----:B-1----:R-:W-:Y:S01]  /*edd0*/  FADD.FTZ R0, R78, R43 ;  /* 0x0000002b4e007221 */ /* 0x002fe20000010000 */
[----:B------:R-:W-:-:S06]  /*ede0*/  FFMA.FTZ R43, R71, UR33, -R70 ;  /* 0x00000021472b7c23 */ /* 0x000fcc0008010846 */
[----:B------:R-:W1:Y:S01]  /*edf0*/  MUFU.EX2 R51, R51 ;  /* 0x0000003300337308 */ /* 0x000e620000000800 */
[----:B--2---:R-:W-:-:S07]  /*ee00*/  FADD.FTZ R0, R33, R0 ;  /* 0x0000000021007221 */ /* 0x004fce0000010000 */
[----:B------:R-:W2:Y:S01]  /*ee10*/  MUFU.EX2 R56, R56 ;  /* 0x0000003800387308 */ /* 0x000ea20000000800 */
[----:B0-----:R-:W-:Y:S01]  /*ee20*/  FADD.FTZ R59, R54, R57 ;  /* 0x00000039363b7221 */ /* 0x001fe20000010000 */
[----:B------:R-:W-:-:S06]  /*ee30*/  FFMA.FTZ R57, R73, UR33, -R70 ;  /* 0x0000002149397c23 */ /* 0x000fcc0008010846 */
        /* <DEDUP_REMOVED lines=8> */
[--C-:B------:R-:W-:Y:S01]  /*eec0*/  FFMA.FTZ R59, R82, UR33, -R70.reuse ;  /* 0x00000021523b7c23 */ /* 0x100fe20008010846 */
[----:B------:R-:W-:-:S05]  /*eed0*/  FFMA.FTZ R70, R79, UR33, -R70 ;  /* 0x000000214f467c23 */ /* 0x000fca0008010846 */
        /* <DEDUP_REMOVED lines=34> */
.L_x_892:
        /* <DEDUP_REMOVED lines=77> */
[----:B-1----:R-:W1:Y:S01]  /*f5d0*/  FENCE.VIEW.ASYNC.S ;  /* 0x00000000000073c6 */ /* 0x002e620000000000 */
        /* <DEDUP_REMOVED lines=26> */
[----:B-1----:R-:W-:Y:S01]  /*f780*/  NOP ;  /* 0x0000000000007918 */ /* 0x002fe20000000000 */
[----:B0-----:R-:W-:Y:S05]  /*f790*/  @P1 BRA `(.L_x_893) ;  /* 0xffffffc4008c1947 */ /* 0x001fea000383ffff */
.L_x_874:
[----:B------:R-:W-:Y:S06]  /*f7a0*/  BAR.ARV 0x8, 0x200 ;  /* 0x0208000000007b1d */ /* 0x000fec0000002000 */
[----:B------:R-:W-:Y:S05]  /*f7b0*/  @!P0 BRA `(.L_x_894) ;  /* 0x0000000000048947 */ /* 0x000fea0003800000 */
[----:B------:R-:W-:Y:S01]  /*f7c0*/  BPT.TRAP 0x1 ;  /* 0x000000040000795c */ /* 0x000fe20000300000 */
.L_x_894:
[----:B------:R-:W-:Y:S01]  /*f7d0*/  ULEA UR8, UR46, UR40, 0x3 ;  /* 0x000000282e087291 */ /* 0x000fe2000f8e183f */
[----:B------:R-:W-:-:S05]  /*f7e0*/  IMAD.U32 R3, RZ, RZ, UR47 ;  /* 0x0000002fff037e24 */ /* 0x000fca000f8e00ff */
[----:B------:R-:W-:-:S04]  /*f7f0*/  SHF.L.U32 R3, R3, 0x1f, RZ ;  /* 0x0000001f03037819 */ /* 0x000fc800000006ff */
[----:B------:R0:W1:Y:S01]  /*f800*/  SYNCS.PHASECHK.TRANS64.TRYWAIT P1, [UR8+0x2d850], R3 ;  /* 0x02d85003ff0075a7 */ /* 0x0000620008020148 */
[----:B------:R-:W-:Y:S05]  /*f810*/  @!P0 BRA `(.L_x_895) ;  /* 0x0000000000048947 */ /* 0x000fea0003800000 */
[----:B------:R-:W-:Y:S01]  /*f820*/  BPT.TRAP 0x1 ;  /* 0x000000040000795c */ /* 0x000fe20000300000 */
.L_x_895:
[----:B-1----:R-:W-:Y:S05]  /*f830*/  @P1 BRA `(.L_x_896) ;  /* 0x0000000000081947 */ /* 0x002fea0003800000 */
[----:B------:R-:W1:Y:S02]  /*f840*/  SYNCS.PHASECHK.TRANS64.TRYWAIT P1, [UR8+0x2d850], R3 ;  /* 0x02d85003ff0075a7 */ /* 0x000e640008020148 */
[----:B-1----:R-:W-:Y:S05]  /*f850*/  @!P1 BRA `(.L_x_897) ;  /* 0x0000006800689947 */ /* 0x002fea0003800000 */
.L_x_896:
[----:B------:R-:W-:Y:S01]  /*f860*/  UIADD3 UR40, UR40, 0x400, URZ ;  /* 0x0000040028287890 */ /* 0x000fe2000fffe03f */
[----:B------:R-:W-:Y:S01]  /*f870*/  WARPGROUP.ARRIVE ;  /* 0x00000000000079c5 */ /* 0x000fe20000000000 */
[----:B------:R-:W-:Y:S01]  /*f880*/  ULOP3.LUT UR36, UR36, 0x10000, URZ, 0xfc, !UPT ;  /* 0x0001000024247892 */ /* 0x000fe2000f8efc3f */
[----:B01----:R-:W0:Y:S01]  /*f890*/  SHFL.BFLY PT, R3, R2, 0x2, 0x1f ;  /* 0x0c401f0002037f89 */ /* 0x003e2200000e0000 */
[----:B------:R-:W-:Y:S01]  /*f8a0*/  USHF.R.U32.HI UR40, URZ, 0x4, UR40 ;  /* 0x000000043f287899 */ /* 0x000fe20008011628 */
[----:B------:R-:W-:Y:S01]  /*f8b0*/  IMAD.MOV.U32 R48, RZ, RZ, RZ ;  /* 0x000000ffff307224 */ /* 0x000fe200078e00ff */
[----:B------:R-:W-:Y:S01]  /*f8c0*/  UMOV UR5, 0x40000040 ;  /* 0x4000004000057882 */ /* 0x000fe20000000000 */
[----:B------:R-:W-:Y:S01]  /*f8d0*/  UMOV UR7, 0x80000020 ;  /* 0x8000002000077882 */ /* 0x000fe20000000000 */
[----:B------:R-:W-:Y:S01]  /*f8e0*/  ULOP3.LUT UR40, UR40, 0x3fff, URZ, 0xc0, !UPT ;  /* 0x00003fff28287892 */ /* 0x000fe2000f8ec03f */
[----:B------:R-:W1:Y:S01]  /*f8f0*/  SHFL.BFLY PT, R5, R0, 0x2, 0x1f ;  /* 0x0c401f0000057f89 */ /* 0x000e6200000e0000 */
[----:B------:R-:W-:Y:S01]  /*f900*/  UMOV UR4, UR36 ;  /* 0x0000002400047c82 */ /* 0x000fe20008000000 */
[----:B------:R-:W-:Y:S01]  /*f910*/  IMAD.MOV.U32 R36, RZ, RZ, -0x800000 ;  /* 0xff800000ff247424 */ /* 0x000fe200078e00ff */
[----:B------:R-:W-:-:S04]  /*f920*/  ULOP3.LUT UR9, UR40, 0x2000000, URZ, 0xfc, !UPT ;  /* 0x0200000028097892 */ /* 0x000fc8000f8efc3f */
[----:B------:R-:W-:-:S07]  /*f930*/  UIMAD UR9, UR46, 0x600, UR9 ;  /* 0x000006002e0978a4 */ /* 0x000fce000f8e0209 */
[----:B------:R-:W-:Y:S02]  /*f940*/  UMOV UR6, UR9 ;  /* 0x0000000900067c82 */ /* 0x000fe40008000000 */
[----:B------:R-:W-:Y:S01]  /*f950*/  HGMMA.64x96x16.F32.BF16 R88, gdesc[UR4].tnspB, R88, gsb0 ;  /* 0x41600000045879f0 */ /* 0x000fe20008001858 */
[----:B------:R-:W-:Y:S01]  /*f960*/  UIADD3 UR4, UR36, 0x2, URZ ;  /* 0x0000000224047890 */ /* 0x000fe2000fffe03f */
[----:B0-----:R-:W-:Y:S01]  /*f970*/  FADD.FTZ R3, R3, R2 ;  /* 0x0000000203037221 */ /* 0x001fe20000010000 */
[----:B------:R-:W-:Y:S01]  /*f980*/  UIADD3 UR6, UR9, 0x40, URZ ;  /* 0x0000004009067890 */ /* 0x000fe2000fffe03f */
[----:B------:R-:W-:Y:S01]  /*f990*/  IMAD.MOV.U32 R2, RZ, RZ, RZ ;  /* 0x000000ffff027224 */ /* 0x000fe200078e00ff */
[----:B------:R-:W-:Y:S01]  /*f9a0*/  UMOV UR5, 0x40000040 ;  /* 0x4000004000057882 */ /* 0x000fe20000000000 */
[----:B------:R-:W-:Y:S01]  /*f9b0*/  UMOV UR7, 0x80000020 ;  /* 0x8000002000077882 */ /* 0x000fe20000000000 */
[----:B------:R-:W0:Y:S01]  /*f9c0*/  SHFL.BFLY PT, R4, R3, 0x1, 0x1f ;  /* 0x0c201f0003047f89 */ /* 0x000e2200000e0000 */
[----:B-1----:R-:W-:Y:S01]  /*f9d0*/  FADD.FTZ R5, R5, R0 ;  /* 0x0000000005057221 */ /* 0x002fe20000010000 */
[----:B------:R-:W-:-:S04]  /*f9e0*/  IMAD.MOV.U32 R0, RZ, RZ, -0x800000 ;  /* 0xff800000ff007424 */ /* 0x000fc800078e00ff */
[----:B------:R-:W1:Y:S01]  /*f9f0*/  SHFL.BFLY PT, R6, R5, 0x1, 0x1f ;  /* 0x0c201f0005067f89 */ /* 0x000e6200000e0000 */
[----:B0-----:R-:W-:Y:S01]  /*fa00*/  FADD.FTZ R7, R3, R4 ;  /* 0x0000000403077221 */ /* 0x001fe20000010000 */
[----:B------:R-:W-:-:S04]  /*fa10*/  IMAD.U32 R3, RZ, RZ, UR33 ;  /* 0x00000021ff037e24 */ /* 0x000fc8000f8e00ff */
[----:B------:R-:W-:Y:S01]  /*fa20*/  FSETP.NE.FTZ.AND P1, PT, R7, RZ, PT ;  /* 0x000000ff0700720b */ /* 0x000fe20003f35000 */
[----:B-1----:R-:W-:Y:S01]  /*fa30*/  FADD.FTZ R8, R5, R6 ;  /* 0x0000000605087221 */ /* 0x002fe20000010000 */
[----:B------:R-:W-:-:S04]  /*fa40*/  IMAD.U32 R5, RZ, RZ, UR33 ;  /* 0x00000021ff057e24 */ /* 0x000fc8000f8e00ff */
        /* <DEDUP_REMOVED lines=59> */
.L_x_898:
        /* <DEDUP_REMOVED lines=23> */
[----:B------:R-:W-:Y:S01]  /*ff70*/  USEL UR4, URZ, 0x1, UP0 ;  /* 0x000000013f047887 */ /* 0x000fe20008000000 */
        /* <DEDUP_REMOVED lines=29> */
[----:B------:R-:W-:Y:S01]  /*10150*/  PLOP3.LUT P0, PT, PT, PT, PT, 0x8, 0x0 ;  /* 0x000000000000781c */ /* 0x000fe20003f0e170 */
[----:B------:R-:W-:Y:S01]  /*10160*/  FMUL.FTZ R48, R135, R48 ;  /* 0x0000003087307220 */ /* 0x000fe20000410000 */
[----:B------:R-:W-:-:S02]  /*10170*/  UIADD3 UR48, UR48, 0x1, URZ ;  /* 0x0000000130307890 */ /* 0x000fc4000fffe03f */
[----:B------:R-:W-:Y:S02]  /*10180*/  USEL UR46, UR46, URZ, UP0 ;  /* 0x0000003f2e2e7287 */ /* 0x000fe40008000000 */
[----:B------:R-:W-:-:S12]  /*10190*/  ULOP3.LUT UR47, UR47, UR4, URZ, 0x3c, !UPT ;  /* 0x000000042f2f7292 */ /* 0x000fd8000f8e3c3f */
.L_x_820:
[----:B------:R-:W0:Y:S08]  /*101a0*/  S2UR UR41, SR_CgaCtaId ;  /* 0x00000000002979c3 */ /* 0x000e300000008800 */
[----:B------:R-:W-:Y:S06]  /*101b0*/  BAR.SYNC.DEFER_BLOCKING 0x5, 0x200 ;  /* 0x0148000000007b1d */ /* 0x000fec0000010000 */
[----:B------:R-:W-:Y:S01]  /*101c0*/  UMOV UR40, 0x400 ;  /* 0x0000040000287882 */ /* 0x000fe20000000000 */
[----:B------:R-:W-:Y:S01]  /*101d0*/  BSSY B0, `(.L_x_899) ;  /* 0x0000170000007945 */ /* 0x000fe20003800000 */
[----:B0-----:R-:W-:-:S09]  /*101e0*/  ULEA UR40, UR41, UR40, 0x18 ;  /* 0x0000002829287291 */ /* 0x001fd2000f8ec03f */
[----:B------:R-:W0:Y:S02]  /*101f0*/  LDS R2, [UR40+0x2d8d0] ;  /* 0x02d8d028ff027984 */ /* 0x000e240008000800 */
[----:B0-----:R-:W-:Y:S01]  /*10200*/  R2UR UR4, R2 ;  /* 0x00000000020472ca */ /* 0x001fe200000e0000 */
[----:B------:R-:W-:Y:S06]  /*10210*/  BAR.ARV 0x4, 0x200 ;  /* 0x0108000000007b1d */ /* 0x000fec0000002000 */
[----:B------:R-:W-:Y:S08]  /*10220*/  @P0 BRA `(.L_x_900) ;  /* 0x0000000c00bc0947 */ /* 0x000ff00003800000 */
[----:B------:R-:W0:Y:S01]  /*10230*/  S2UR UR5, SR_SWINHI ;  /* 0x00000000000579c3 */ /* 0x000e220000002f00 */
[----:B------:R-:W-:-:S07]  /*10240*/  IMAD R3, R144, 0x20, R138 ;  /* 0x0000002090037824 */ /* 0x000fce00078e028a */
[----:B------:R-:W-:Y:S01]  /*10250*/  BAR.SYNC.DEFER_BLOCKING 0x1, 0x180 ;  /* 0x0046000000007b1d */ /* 0x000fe20000010000 */
[----:B------:R-:W-:Y:S01]  /*10260*/  USHF.R.S32.HI UR10, URZ, 0x1f, UR38 ;  /* 0x0000001f3f0a7899 */ /* 0x000fe20008011426 */
[----:B------:R-:W-:Y:S01]  /*10270*/  VIADD R52, R137, UR39 ;  /* 0x0000002789347c36 */ /* 0x000fe20008000000 */
[----:B------:R-:W-:Y:S01]  /*10280*/  USHF.R.S32.HI UR12, URZ, 0x1f, UR45 ;  /* 0x0000001f3f0c7899 */ /* 0x000fe2000801142d */
[----:B------:R-:W-:-:S04]  /*10290*/  F2FP.BF16.F32.PACK_AB R6, R93, R6 ;  /* 0x000000065d06723e */ /* 0x000fc800000010ff */
[----:B------:R-:W1:Y:S01]  /*102a0*/  LDC R37, c[0x0][0xbe8] ;  /* 0x0002fa00ff257b82 */ /* 0x000e620000000800 */
[----:B------:R-:W-:Y:S01]  /*102b0*/  ULDC.64 UR8, c[0x0][0xb90] ;  /* 0x0002e40000087ab9 */ /* 0x000fe20000000a00 */
[----:B------:R-:W-:Y:S02]  /*102c0*/  F2FP.BF16.F32.PACK_AB R26, R125, R26 ;  /* 0x0000001a7d1a723e */ /* 0x000fe400000010ff */
[----:B------:R-:W-:Y:S02]  /*102d0*/  F2FP.BF16.F32.PACK_AB R27, R46, R27 ;  /* 0x0000001b2e1b723e */ /* 0x000fe400000010ff */
[----:B------:R-:W-:Y:S02]  /*102e0*/  F2FP.BF16.F32.PACK_AB R28, R129, R28 ;  /* 0x0000001c811c723e */ /* 0x000fe400000010ff */
[----:B------:R-:W-:Y:S02]  /*102f0*/  F2FP.BF16.F32.PACK_AB R29, R44, R29 ;  /* 0x0000001d2c1d723e */ /* 0x000fe400000010ff */
[----:B------:R-:W-:-:S02]  /*10300*/  F2FP.BF16.F32.PACK_AB R30, R133, R30 ;  /* 0x0000001e851e723e */ /* 0x000fc400000010ff */
[----:B------:R-:W-:Y:S01]  /*10310*/  F2FP.BF16.F32.PACK_AB R31, R48, R31 ;  /* 0x0000001f301f723e */ /* 0x000fe200000010ff */
[----:B------:R-:W-:Y:S01]  /*10320*/  UMOV UR6, UR40 ;  /* 0x0000002800067c82 */ /* 0x000fe20008000000 */
[----:B0-----:R-:W-:Y:S01]  /*10330*/  UMOV UR7, UR5 ;  /* 0x0000000500077c82 */ /* 0x001fe20008000000 */
[----:B------:R-:W-:Y:S01]  /*10340*/  UIMAD UR5, UR10, UR8, URZ ;  /* 0x000000080a0572a4 */ /* 0x000fe2000f8e023f */
[----:B------:R-:W-:Y:S02]  /*10350*/  IMAD.U32 R40, RZ, RZ, UR6 ;  /* 0x00000006ff287e24 */ /* 0x000fe4000f8e00ff */
[----:B------:R-:W-:Y:S01]  /*10360*/  IMAD.U32 R41, RZ, RZ, UR7 ;  /* 0x00000007ff297e24 */ /* 0x000fe2000f8e00ff */
[----:B------:R-:W-:Y:S02]  /*10370*/  UIMAD.WIDE.U32 UR6, UR38, UR8, URZ ;  /* 0x00000008260672a5 */ /* 0x000fe4000f8e003f */
[----:B------:R-:W-:Y:S01]  /*10380*/  UIMAD UR5, UR38, UR9, UR5 ;  /* 0x00000009260572a4 */ /* 0x000fe2000f8e0205 */
[----:B------:R-:W-:-:S02]  /*10390*/  IMAD.WIDE R4, R148, 0x2, R40 ;  /* 0x0000000294047825 */ /* 0x000fc400078e0228 */
[----:B------:R-:W-:Y:S01]  /*103a0*/  ULDC.64 UR8, c[0x0][0xb98] ;  /* 0x0002e60000087ab9 */ /* 0x000fe20000000a00 */
[----:B------:R-:W-:Y:S01]  /*103b0*/  UIADD3 UR7, UR7, UR5, URZ ;  /* 0x0000000507077290 */ /* 0x000fe2000fffe03f */
[----:B------:R-:W-:Y:S01]  /*103c0*/  IMAD.WIDE R40, R3, 0x2, R40 ;  /* 0x0000000203287825 */ /* 0x000fe200078e0228 */
[C---:B------:R-:W-:Y:S01]  /*103d0*/  IADD3 R35, P1, R4.reuse, 0x6000, RZ ;  /* 0x0000600004237810 */ /* 0x040fe20007f3e0ff */
[----:B------:R-:W-:Y:S01]  /*103e0*/  UIMAD UR5, UR12, UR8, URZ ;  /* 0x000000080c0572a4 */ /* 0x000fe2000f8e023f */
[C---:B------:R-:W-:Y:S01]  /*103f0*/  LOP3.LUT R3, R4.reuse, 0x180, RZ, 0xc0, !PT ;  /* 0x0000018004037812 */ /* 0x040fe200078ec0ff */
[----:B------:R-:W-:Y:S01]  /*10400*/  UIMAD.WIDE.U32 UR6, UR45, UR8, UR6 ;  /* 0x000000082d0672a5 */ /* 0x000fe2000f8e0006 */
[C---:B------:R-:W-:Y:S01]  /*10410*/  IADD3 R8, P3, R4.reuse, 0x3000, RZ ;  /* 0x0000300004087810 */ /* 0x040fe20007f7e0ff */
[--C-:B------:R-:W-:Y:S01]  /*10420*/  IMAD.X R25, RZ, RZ, R5.reuse, P1 ;  /* 0x000000ffff197224 */ /* 0x100fe200008e0605 */
[----:B-1----:R-:W-:Y:S01]  /*10430*/  ISETP.NE.AND P1, PT, R37, 0x1, PT ;  /* 0x000000012500780c */ /* 0x002fe20003f25270 */
[----:B------:R-:W-:Y:S01]  /*10440*/  UIMAD UR5, UR45, UR9, UR5 ;  /* 0x000000092d0572a4 */ /* 0x000fe2000f8e0205 */
[----:B------:R-:W-:Y:S01]  /*10450*/  SHF.R.U64 R3, R3, 0x3, RZ ;  /* 0x0000000303037819 */ /* 0x000fe200000012ff */
[----:B------:R-:W-:Y:S01]  /*10460*/  IMAD.X R13, RZ, RZ, R5, P3 ;  /* 0x000000ffff0d7224 */ /* 0x000fe200018e0605 */
[C---:B------:R-:W-:Y:S01]  /*10470*/  IADD3 R21, P4, R4.reuse, 0x20, RZ ;  /* 0x0000002004157810 */ /* 0x040fe20007f9e0ff */
[----:B------:R-:W-:Y:S01]  /*10480*/  ULDC.64 UR8, c[0x0][0xae8] ;  /* 0x0002ba0000087ab9 */ /* 0x000fe20000000a00 */
[----:B------:R-:W-:-:S02]  /*10490*/  IADD3 R15, P0, R4, 0x6020, RZ ;  /* 0x00006020040f7810 */ /* 0x000fc40007f1e0ff */
[----:B------:R-:W-:Y:S01]  /*104a0*/  IADD3 R33, P2, R4, 0x3020, RZ ;  /* 0x0000302004217810 */ /* 0x000fe20007f5e0ff */
[--C-:B------:R-:W-:Y:S01]  /*104b0*/  IMAD.X R9, RZ, RZ, R5.reuse, P4 ;  /* 0x000000ffff097224 */ /* 0x100fe200020e0605 */
[----:B------:R-:W-:Y:S02]  /*104c0*/  LOP3.LUT R4, R3, R4, RZ, 0x3c, !PT ;  /* 0x0000000403047212 */ /* 0x000fe400078e3cff */
[----:B------:R-:W-:Y:S01]  /*104d0*/  LOP3.LUT R12, R35, 0x180, RZ, 0xc0, !PT ;  /* 0x00000180230c7812 */ /* 0x000fe200078ec0ff */
[----:B------:R-:W0:Y:S01]  /*104e0*/  @P1 LDC R45, c[0x0][0xbec] ;  /* 0x0002fb00ff2d1b82 */ /* 0x000e220000000800 */
[----:B------:R-:W-:Y:S01]  /*104f0*/  LOP3.LUT R3, R8, 0x180, RZ, 0xc0, !PT ;  /* 0x0000018008037812 */ /* 0x000fe200078ec0ff */
[----:B------:R-:W-:Y:S01]  /*10500*/  IMAD.X R11, RZ, RZ, R5, P2 ;  /* 0x000000ffff0b7224 */ /* 0x000fe200010e0605 */
[----:B------:R-:W-:Y:S02]  /*10510*/  LOP3.LUT R2, R21, 0x180, RZ, 0xc0, !PT ;  /* 0x0000018015027812 */ /* 0x000fe400078ec0ff */
[----:B------:R-:W-:-:S02]  /*10520*/  SHF.R.U64 R12, R12, 0x3, RZ ;  /* 0x000000030c0c7819 */ /* 0x000fc400000012ff */
[----:B------:R-:W-:Y:S01]  /*10530*/  SHF.R.U64 R3, R3, 0x3, RZ ;  /* 0x0000000303037819 */ /* 0x000fe200000012ff */
[----:B------:R-:W1:Y:S01]  /*10540*/  @P1 LDC R50, c[0x0][0xbf0] ;  /* 0x0002fc00ff321b82 */ /* 0x000e620000000800 */
[----:B------:R-:W-:Y:S02]  /*10550*/  SHF.R.U64 R2, R2, 0x3, RZ ;  /* 0x0000000302027819 */ /* 0x000fe400000012ff */
[----:B------:R-:W-:Y:S02]  /*10560*/  IADD3 R43, P5, R40, 0x7800, RZ ;  /* 0x00007800282b7810 */ /* 0x000fe40007fbe0ff */
[----:B------:R-:W-:Y:S02]  /*10570*/  LOP3.LUT R24, R12, R35, RZ, 0x3c, !PT ;  /* 0x000000230c187212 */ /* 0x000fe400078e3cff */
[----:B------:R-:W-:Y:S02]  /*10580*/  LOP3.LUT R14, R15, 0x180, RZ, 0xc0, !PT ;  /* 0x000001800f0e7812 */ /* 0x000fe400078ec0ff */
[----:B------:R-:W-:-:S02]  /*10590*/  LOP3.LUT R12, R3, R8, RZ, 0x3c, !PT ;  /* 0x00000008030c7212 */ /* 0x000fc400078e3cff */
[----:B------:R-:W-:Y:S02]  /*105a0*/  LOP3.LUT R8, R2, R21, RZ, 0x3c, !PT ;  /* 0x0000001502087212 */ /* 0x000fe400078e3cff */
[----:B------:R-:W-:Y:S02]  /*105b0*/  LOP3.LUT R2, R43, 0x180, RZ, 0xc0, !PT ;  /* 0x000001802b027812 */ /* 0x000fe400078ec0ff */
[----:B------:R-:W-:Y:S01]  /*105c0*/  SHF.R.U64 R14, R14, 0x3, RZ ;  /* 0x000000030e0e7819 */ /* 0x000fe200000012ff */
[----:B0-----:R-:W-:Y:S01]  /*105d0*/  @P1 IMAD.HI.U32 R45, R52, R45, RZ ;  /* 0x0000002d342d1227 */ /* 0x001fe200078e00ff */
[----:B------:R-:W-:Y:S02]  /*105e0*/  SHF.R.U64 R2, R2, 0x3, RZ ;  /* 0x0000000302027819 */ /* 0x000fe400000012ff */
[----:B------:R-:W-:Y:S01]  /*105f0*/  LOP3.LUT R14, R14, R15, RZ, 0x3c, !PT ;  /* 0x0000000f0e0e7212 */ /* 0x000fe200078e3cff */
[----:B------:R-:W-:Y:S01]  /*10600*/  IMAD.X R15, RZ, RZ, R5, P0 ;  /* 0x000000ffff0f7224 */ /* 0x000fe200000e0605 */
[----:B------:R-:W-:-:S02]  /*10610*/  IADD3 R39, P0, R40, 0x1800, RZ ;  /* 0x0000180028277810 */ /* 0x000fc40007f1e0ff */
[----:B------:R-:W-:Y:S01]  /*10620*/  LOP3.LUT R2, R2, R43, RZ, 0x3c, !PT ;  /* 0x0000002b02027212 */ /* 0x000fe200078e3cff */
[----:B------:R-:W-:Y:S01]  /*10630*/  IMAD.MOV.U32 R43, RZ, RZ, R52 ;  /* 0x000000ffff2b7224 */ /* 0x000fe200078e0034 */
[----:B-1----:R-:W-:Y:S02]  /*10640*/  @P1 SHF.R.U32.HI R43, RZ, R50, R45 ;  /* 0x00000032ff2b1219 */ /* 0x002fe4000001162d */
[----:B------:R-:W-:Y:S02]  /*10650*/  LOP3.LUT R38, R39, 0x180, RZ, 0xc0, !PT ;  /* 0x0000018027267812 */ /* 0x000fe400078ec0ff */
[----:B------:R-:W-:Y:S02]  /*10660*/  MOV R47, R4 ;  /* 0x00000004002f7202 */ /* 0x000fe40000000f00 */
[----:B------:R-:W-:Y:S01]  /*10670*/  F2FP.BF16.F32.PACK_AB R4, R42, R7 ;  /* 0x000000072a04723e */ /* 0x000fe200000010ff */
[----:B------:R-:W-:Y:S01]  /*10680*/  IMAD.MOV R42, RZ, RZ, -R43 ;  /* 0x000000ffff2a7224 */ /* 0x000fe200078e0a2b */
[----:B------:R-:W-:-:S02]  /*10690*/  LOP3.LUT R10, R33, 0x180, RZ, 0xc0, !PT ;  /* 0x00000180210a7812 */ /* 0x000fc400078ec0ff */
[----:B------:R-:W-:Y:S02]  /*106a0*/  SHF.R.U64 R38, R38, 0x3, RZ ;  /* 0x0000000326267819 */ /* 0x000fe400000012ff */
[----:B------:R-:W-:Y:S02]  /*106b0*/  F2FP.BF16.F32.PACK_AB R5, R91, R90 ;  /* 0x0000005a5b05723e */ /* 0x000fe400000010ff */
[----:B------:R-:W-:Y:S02]  /*106c0*/  F2FP.BF16.F32.PACK_AB R7, R95, R94 ;  /* 0x0000005e5f07723e */ /* 0x000fe400000010ff */
[----:B------:R-:W-:Y:S01]  /*106d0*/  MOV R57, R14 ;  /* 0x0000000e00397202 */ /* 0x000fe20000000f00 */
[C---:B------:R-:W-:Y:S01]  /*106e0*/  IMAD R15, R37.reuse, R42, R52 ;  /* 0x0000002a250f7224 */ /* 0x040fe200078e0234 */
[----:B------:R-:W-:Y:S01]  /*106f0*/  SHF.R.U64 R10, R10, 0x3, RZ ;  /* 0x000000030a0a7819 */ /* 0x000fe200000012ff */
[----:B------:R0:W-:Y:S01]  /*10700*/  STSM.16.M88.4 [R47], R4 ;  /* 0x000000042f007844 */ /* 0x0001e20000000200 */
[----:B------:R-:W-:Y:S01]  /*10710*/  LOP3.LUT R38, R38, R39, RZ, 0x3c, !PT ;  /* 0x0000002726267212 */ /* 0x000fe200078e3cff */
[----:B------:R-:W-:Y:S01]  /*10720*/  IMAD.X R39, RZ, RZ, R41, P0 ;  /* 0x000000ffff277224 */ /* 0x000fe200000e0629 */
[----:B------:R-:W-:Y:S01]  /*10730*/  MOV R62, R24 ;  /* 0x00000018003e7202 */ /* 0x000fe20000000f00 */
[----:B------:R-:W-:Y:S01]  /*10740*/  IMAD.U32 R25, RZ, RZ, UR5 ;  /* 0x00000005ff197e24 */ /* 0x000fe2000f8e00ff */
[----:B------:R-:W-:Y:S01]  /*10750*/  SHF.R.S32.HI R14, RZ, 0x1f, R43 ;  /* 0x0000001fff0e7819 */ /* 0x000fe2000001142b */
[----:B------:R-:W-:Y:S01]  /*10760*/  ULDC UR5, c[0x0][0xa88] ;  /* 0x0002a20000057ab9 */ /* 0x000fe20000000800 */
[----:B------:R-:W-:Y:S01]  /*10770*/  LOP3.LUT R10, R10, R33, RZ, 0x3c, !PT ;  /* 0x000000210a0a7212 */ /* 0x000fe200078e3cff */
[----:B------:R-:W-:Y:S01]  /*10780*/  IMAD R56, R37, UR5, RZ ;  /* 0x0000000525387c24 */ /* 0x000fe2000f8e02ff */
[----:B------:R-:W-:-:S02]  /*10790*/  IADD3 R33, P3, R40, 0x4800, RZ ;  /* 0x0000480028217810 */ /* 0x000fc40007f7e0ff */
[----:B------:R-:W-:Y:S02]  /*107a0*/  IADD3 R35, P2, R40, 0x3000, RZ ;  /* 0x0000300028237810 */ /* 0x000fe40007f5e0ff */
[----:B------:R-:W-:Y:S02]  /*107b0*/  LOP3.LUT R32, R33, 0x180, RZ, 0xc0, !PT ;  /* 0x0000018021207812 */ /* 0x000fe400078ec0ff */
[----:B------:R-:W-:Y:S02]  /*107c0*/  LOP3.LUT R34, R35, 0x180, RZ, 0xc0, !PT ;  /* 0x0000018023227812 */ /* 0x000fe400078ec0ff */
[----:B0-----:R-:W-:Y:S02]  /*107d0*/  IADD3 R4, P0, R43, UR6, RZ ;  /* 0x000000062b047c10 */ /* 0x001fe4000ff1e0ff */
[----:B------:R-:W-:Y:S02]  /*107e0*/  SHF.R.S32.HI R6, RZ, 0x1f, R15 ;  /* 0x0000001fff067819 */ /* 0x000fe4000001140f */
[----:B------:R-:W-:Y:S01]  /*107f0*/  IADD3.X R5, R14, UR7, R25, P0, !PT ;  /* 0x000000070e057c10 */ /* 0x000fe200087fe419 */
[----:B------:R-:W-:Y:S01]  /*10800*/  ULDC.64 UR6, c[0x0][0xb88] ;  /* 0x0002e20000067ab9 */ /* 0x000fe20000000a00 */
[----:B------:R-:W-:Y:S01]  /*10810*/  SHF.R.U64 R32, R32, 0x3, RZ ;  /* 0x0000000320207819 */ /* 0x000fe200000012ff */
[----:B------:R-:W-:Y:S01]  /*10820*/  IMAD R6, R6, UR6, RZ ;  /* 0x0000000606067c24 */ /* 0x000fe2000f8e02ff */
[----:B------:R-:W-:Y:S01]  /*10830*/  MOV R63, R10 ;  /* 0x0000000a003f7202 */ /* 0x000fe20000000f00 */
[----:B------:R-:W-:Y:S01]  /*10840*/  IMAD.WIDE.U32 R4, R15, UR6, R4 ;  /* 0x000000060f047c25 */ /* 0x000fe2000f8e0004 */
[----:B------:R-:W-:-:S02]  /*10850*/  SHF.R.U64 R34, R34, 0x3, RZ ;  /* 0x0000000322227819 */ /* 0x000fc400000012ff */
[----:B------:R-:W-:Y:S01]  /*10860*/  LOP3.LUT R32, R32, R33, RZ, 0x3c, !PT ;  /* 0x0000002120207212 */ /* 0x000fe200078e3cff */
[----:B------:R-:W-:Y:S01]  /*10870*/  IMAD R15, R15, UR7, R6 ;  /* 0x000000070f0f7c24 */ /* 0x000fe2000f8e0206 */
[----:B------:R-:W-:Y:S01]  /*10880*/  ULDC.64 UR6, c[0x0][0xb50] ;  /* 0x0002d40000067ab9 */ /* 0x000fe20000000a00 */
[----:B------:R-:W-:Y:S01]  /*10890*/  VIADD R11, R147, UR39 ;  /* 0x00000027930b7c36 */ /* 0x000fe20008000000 */
[----:B------:R-:W-:Y:S01]  /*108a0*/  LOP3.LUT P0, RZ, R145, 0x3, RZ, 0xc0, !PT ;  /* 0x0000000391ff7812 */ /* 0x000fe2000780c0ff */
[----:B------:R-:W-:Y:S01]  /*108b0*/  IMAD.X R33, RZ, RZ, R41, P3 ;  /* 0x000000ffff217224 */ /* 0x000fe200018e0629 */
[----:B------:R-:W-:Y:S01]  /*108c0*/  LEA R42, P3, R4, UR6, 0x2 ;  /* 0x00000006042a7c11 */ /* 0x000fe2000f8610ff */
[----:B------:R-:W-:Y:S01]  /*108d0*/  VIADD R7, R11, 0x8 ;  /* 0x000000080b077836 */ /* 0x000fe20000000000 */
[----:B------:R-:W-:Y:S01]  /*108e0*/  LOP3.LUT R34, R34, R35, RZ, 0x3c, !PT ;  /* 0x0000002322227212 */ /* 0x000fe200078e3cff */
[----:B------:R-:W-:Y:S01]  /*108f0*/  IMAD.IADD R5, R5, 0x1, R15 ;  /* 0x0000000105057824 */ /* 0x000fe200078e020f */
[----:B------:R-:W-:Y:S01]  /*10900*/  MOV R53, R8 ;  /* 0x0000000800357202 */ /* 0x000fe20000000f00 */
[----:B------:R-:W-:Y:S01]  /*10910*/  IMAD.X R35, RZ, RZ, R41, P2 ;  /* 0x000000ffff237224 */ /* 0x000fe200010e0629 */
[-C--:B------:R-:W-:Y:S01]  /*10920*/  ISETP.GE.OR P2, PT, R11, R56.reuse, P0 ;  /* 0x000000380b00720c */ /* 0x080fe20000746670 */
[----:B------:R-:W-:Y:S01]  /*10930*/  SHFL.IDX PT, R58, R42, RZ, 0x1c1f ;  /* 0x001c1fff2a3a7589 */ /* 0x000fe200000e0000 */
[----:B------:R-:W-:-:S02]  /*10940*/  ISETP.GE.OR P0, PT, R7, R56, P0 ;  /* 0x000000380700720c */ /* 0x000fc40000706670 */
[----:B------:R-:W-:Y:S01]  /*10950*/  LEA.HI.X R43, R4, UR7, R5, 0x2, P3 ;  /* 0x00000007042b7c11 */ /* 0x000fe200098f1405 */
[----:B------:R-:W-:Y:S01]  /*10960*/  SHFL.IDX PT, R60, R42, 0x1, 0x1c1f ;  /* 0x003c1f002a3c7f89 */ /* 0x000fe200000e0000 */
[----:B------:R-:W-:Y:S02]  /*10970*/  F2FP.BF16.F32.PACK_AB R4, R97, R96 ;  /* 0x000000606104723e */ /* 0x000fe400000010ff */
[----:B------:R-:W-:Y:S01]  /*10980*/  F2FP.BF16.F32.PACK_AB R5, R99, R98 ;  /* 0x000000626305723e */ /* 0x000fe200000010ff */
[----:B------:R-:W0:Y:S01]  /*10990*/  SHFL.IDX PT, R59, R43, RZ, 0x1c1f ;  /* 0x001c1fff2b3b7589 */ /* 0x000e2200000e0000 */
[----:B------:R-:W-:Y:S02]  /*109a0*/  F2FP.BF16.F32.PACK_AB R6, R101, R100 ;  /* 0x000000646506723e */ /* 0x000fe400000010ff */
[----:B------:R-:W-:Y:S01]  /*109b0*/  F2FP.BF16.F32.PACK_AB R7, R103, R102 ;  /* 0x000000666707723e */ /* 0x000fe200000010ff */
[----:B------:R-:W1:Y:S01]  /*109c0*/  SHFL.IDX PT, R61, R43, 0x1, 0x1c1f ;  /* 0x003c1f002b3d7f89 */ /* 0x000e6200000e0000 */
[----:B------:R-:W-:-:S02]  /*109d0*/  MOV R52, R12 ;  /* 0x0000000c00347202 */ /* 0x000fc40000000f00 */
[----:B------:R-:W-:Y:S01]  /*109e0*/  F2FP.BF16.F32.PACK_AB R8, R105, R104 ;  /* 0x000000686908723e */ /* 0x000fe200000010ff */
[----:B------:R-:W-:Y:S01]  /*109f0*/  STSM.16.M88.4 [R53], R4 ;  /* 0x0000000435007844 */ /* 0x000fe20000000200 */
[----:B------:R-:W-:Y:S02]  /*10a00*/  F2FP.BF16.F32.PACK_AB R9, R107, R106 ;  /* 0x0000006a6b09723e */ /* 0x000fe400000010ff */
[----:B------:R-:W-:Y:S02]  /*10a10*/  F2FP.BF16.F32.PACK_AB R10, R109, R108 ;  /* 0x0000006c6d0a723e */ /* 0x000fe400000010ff */
        /* <DEDUP_REMOVED lines=9> */
[C---:B------:R-:W-:Y:S02]  /*10ab0*/  IADD3 R21, P4, R40.reuse, 0x6000, RZ ;  /* 0x0000600028157810 */ /* 0x040fe40007f9e0ff */
[----:B------:R-:W-:Y:S01]  /*10ac0*/  LOP3.LUT R3, R40, 0x180, RZ, 0xc0, !PT ;  /* 0x0000018028037812 */ /* 0x000fe200078ec0ff */
[----:B------:R3:W-:Y:S01]  /*10ad0*/  STSM.16.M88.4 [R62], R24 ;  /* 0x000000183e007844 */ /* 0x0007e20000000200 */
[----:B------:R-:W-:Y:S01]  /*10ae0*/  UIMAD UR5, UR10, UR8, URZ ;  /* 0x000000080a0572a4 */ /* 0x000fe2000f8e023f */
[----:B------:R-:W-:-:S02]  /*10af0*/  LOP3.LUT R20, R21, 0x180, RZ, 0xc0, !PT ;  /* 0x0000018015147812 */ /* 0x000fc400078ec0ff */
[----:B------:R-:W-:Y:S01]  /*10b00*/  STSM.16.M88.4 [R57], R28 ;  /* 0x0000001c39007844 */ /* 0x000fe20000000200 */
[----:B------:R-:W-:Y:S01]  /*10b10*/  UIMAD.WIDE.U32 UR6, UR38, UR8, URZ ;  /* 0x00000008260672a5 */ /* 0x000fe2000f8e003f */
[----:B------:R-:W-:Y:S01]  /*10b20*/  SHF.R.U64 R3, R3, 0x3, RZ ;  /* 0x0000000303037819 */ /* 0x000fe200000012ff */
[----:B------:R-:W-:Y:S01]  /*10b30*/  ULDC.64 UR10, c[0x0][0xaf0] ;  /* 0x0002bc00000a7ab9 */ /* 0x000fe20000000a00 */
[----:B------:R-:W-:Y:S08]  /*10b40*/  BAR.SYNC.DEFER_BLOCKING 0x1, 0x180 ;  /* 0x0046000000007b1d */ /* 0x000ff00000010000 */
[----:B--2---:R-:W2:Y:S08]  /*10b50*/  @P1 LDC R15, c[0x0][0xbec] ;  /* 0x0002fb00ff0f1b82 */ /* 0x004eb00000000800 */
[----:B---3--:R-:W3:Y:S01]  /*10b60*/  @P1 LDC R25, c[0x0][0xbf0] ;  /* 0x0002fc00ff191b82 */ /* 0x008ee20000000800 */
[----:B------:R-:W-:Y:S01]  /*10b70*/  UIMAD UR5, UR38, UR9, UR5 ;  /* 0x00000009260572a4 */ /* 0x000fe2000f8e0205 */
[----:B------:R-:W-:-:S02]  /*10b80*/  SHF.R.U64 R20, R20, 0x3, RZ ;  /* 0x0000000314147819 */ /* 0x000fc400000012ff */
[----:B------:R-:W-:Y:S01]  /*10b90*/  LOP3.LUT R40, R3, R40, RZ, 0x3c, !PT ;  /* 0x0000002803287212 */ /* 0x000fe200078e3cff */
[----:B0-----:R0:W-:Y:S01]  /*10ba0*/  @!P2 ST.E desc[UR52][R58.64], R0 ;  /* 0x000000003a00a985 */ /* 0x0011e2000c101934 */
[----:B------:R-:W-:Y:S01]  /*10bb0*/  UIMAD UR8, UR12, UR10, URZ ;  /* 0x0000000a0c0872a4 */ /* 0x000fe2000f8e023f */
[--C-:B------:R-:W-:Y:S01]  /*10bc0*/  IMAD.X R3, RZ, RZ, R41.reuse, P5 ;  /* 0x000000ffff037224 */ /* 0x100fe200028e0629 */
[----:B------:R-:W-:Y:S01]  /*10bd0*/  UIADD3 UR7, UR7, UR5, URZ ;  /* 0x0000000507077290 */ /* 0x000fe2000fffe03f */
[----:B------:R-:W-:Y:S01]  /*10be0*/  LOP3.LUT R20, R20, R21, RZ, 0x3c, !PT ;  /* 0x0000001514147212 */ /* 0x000fe200078e3cff */
[----:B0-----:R-:W-:Y:S01]  /*10bf0*/  IMAD R0, R142, 0x60, R144 ;  /* 0x000000608e007824 */ /* 0x001fe200078e0290 */
[----:B------:R-:W-:Y:S01]  /*10c00*/  UIMAD UR5, UR45, UR11, UR8 ;  /* 0x0000000b2d0572a4 */ /* 0x000fe2000f8e0208 */
[----:B------:R-:W-:Y:S01]  /*10c10*/  IMAD.X R21, RZ, RZ, R41, P4 ;  /* 0x000000ffff157224 */ /* 0x000fe200020e0629 */
[----:B-1----:R0:W-:Y:S01]  /*10c20*/  @!P0 ST.E desc[UR52][R60.64], R36 ;  /* 0x000000243c008985 */ /* 0x0021e2000c101934 */
[----:B------:R-:W-:Y:S01]  /*10c30*/  VIADD R14, R0, UR39 ;  /* 0x00000027000e7c36 */ /* 0x000fe20008000000 */
[----:B------:R-:W-:Y:S01]  /*10c40*/  UIMAD.WIDE.U32 UR6, UR45, UR10, UR6 ;  /* 0x0000000a2d0672a5 */ /* 0x000fe2000f8e0006 */
[----:B------:R-:W-:-:S02]  /*10c50*/  ULDC.64 UR8, c[0x0][0xae0] ;  /* 0x0002b80000087ab9 */ /* 0x000fc40000000a00 */
[----:B--2---:R-:W-:Y:S01]  /*10c60*/  @P1 IMAD.HI.U32 R0, R14, R15, RZ ;  /* 0x0000000f0e001227 */ /* 0x004fe200078e00ff */
[----:B------:R1:W5:Y:S03]  /*10c70*/  LD.E.128 R8, desc[UR52][R2.64] ;  /* 0x0000003402087980 */ /* 0x000366000c101d00 */
[----:B------:R-:W-:Y:S01]  /*10c80*/  IMAD.MOV.U32 R13, RZ, RZ, R14 ;  /* 0x000000ffff0d7224 */ /* 0x000fe200078e000e */
[----:B---3--:R-:W-:Y:S01]  /*10c90*/  @P1 SHF.R.U32.HI R13, RZ, R25, R0 ;  /* 0x00000019ff0d1219 */ /* 0x008fe20000011600 */
[----:B------:R-:W-:Y:S01]  /*10ca0*/  UIADD3 UR5, UR7, UR5, URZ ;  /* 0x0000000507057290 */ /* 0x000fe2000fffe03f */
[----:B------:R-:W5:Y:S02]  /*10cb0*/  LD.E.128 R40, desc[UR52][R40.64] ;  /* 0x0000003428287980 */ /* 0x000f64000c101d00 */
[--C-:B------:R-:W-:Y:S01]  /*10cc0*/  SHF.R.S32.HI R0, RZ, 0x1f, R13.reuse ;  /* 0x0000001fff007819 */ /* 0x100fe2000001140d */
[----:B------:R-:W-:Y:S01]  /*10cd0*/  IMAD.MOV R12, RZ, RZ, -R13 ;  /* 0x000000ffff0c7224 */ /* 0x000fe200078e0a0d */
[----:B------:R0:W5:Y:S01]  /*10ce0*/  LD.E.128 R44, desc[UR52][R38.64] ;  /* 0x00000034262c7980 */ /* 0x000162000c101d00 */
[----:B-1----:R-:W-:-:S02]  /*10cf0*/  IMAD.U32 R3, RZ, RZ, UR7 ;  /* 0x00000007ff037e24 */ /* 0x002fc4000f8e00ff */
[----:B------:R-:W-:Y:S01]  /*10d00*/  IMAD R0, R0, UR8, RZ ;  /* 0x0000000800007c24 */ /* 0x000fe2000f8e02ff */
[----:B------:R0:W5:Y:S01]  /*10d10*/  LD.E.128 R48, desc[UR52][R34.64] ;  /* 0x0000003422307980 */ /* 0x000162000c101d00 */
[----:B------:R-:W-:Y:S02]  /*10d20*/  IMAD R37, R37, R12, R14 ;  /* 0x0000000c25257224 */ /* 0x000fe400078e020e */
[----:B------:R-:W-:Y:S01]  /*10d30*/  IMAD.U32 R2, RZ, RZ, UR6 ;  /* 0x00000006ff027e24 */ /* 0x000fe2000f8e00ff */
[----:B------:R0:W5:Y:S01]  /*10d40*/  LD.E.128 R4, desc[UR52][R32.64] ;  /* 0x0000003420047980 */ /* 0x000162000c101d00 */
[----:B------:R-:W-:Y:S01]  /*10d50*/  IMAD.U32 R3, RZ, RZ, UR5 ;  /* 0x00000005ff037e24 */ /* 0x000fe2000f8e00ff */
[----:B------:R-:W-:Y:S01]  /*10d60*/  ULDC.64 UR6, c[0x0][0xad8] ;  /* 0x0002b60000067ab9 */ /* 0x000fe20000000a00 */
[C---:B------:R-:W-:Y:S01]  /*10d70*/  IMAD R15, R13.reuse, UR9, R0 ;  /* 0x000000090d0f7c24 */ /* 0x040fe2000f8e0200 */
[----:B------:R0:W5:Y:S01]  /*10d80*/  LD.E.128 R52, desc[UR52][R20.64] ;  /* 0x0000003414347980 */ /* 0x000162000c101d00 */
[----:B------:R-:W-:Y:S01]  /*10d90*/  SHF.R.S32.HI R0, RZ, 0x1f, R37 ;  /* 0x0000001fff007819 */ /* 0x000fe20000011425 */
[----:B------:R-:W-:Y:S01]  /*10da0*/  IMAD.WIDE.U32 R2, R13, UR8, R2 ;  /* 0x000000080d027c25 */ /* 0x000fe2000f8e0002 */
[----:B------:R-:W-:Y:S01]  /*10db0*/  @!PT LDS RZ, [RZ] ;  /* 0x00000000fffff984 */ /* 0x000fe20000000800 */
[----:B------:R-:W-:Y:S01]  /*10dc0*/  @!PT LDS RZ, [RZ] ;  /* 0x00000000fffff984 */ /* 0x000fe20000000800 */
[----:B------:R-:W-:Y:S01]  /*10dd0*/  @!PT LDS RZ, [RZ] ;  /* 0x00000000fffff984 */ /* 0x000fe20000000800 */
[----:B------:R-:W-:Y:S01]  /*10de0*/  @!PT LDS RZ, [RZ] ;  /* 0x00000000fffff984 */ /* 0x000fe20000000800 */
[----:B------:R1:W-:Y:S06]  /*10df0*/  MEMBAR.ALL.CTA ;  /* 0x0000000000007992 */ /* 0x0003ec0000008000 */
[----:B-1----:R-:W1:Y:S01]  /*10e00*/  FENCE.VIEW.ASYNC.S ;  /* 0x00000000000073c6 */ /* 0x002e620000000000 */
[----:B------:R-:W-:-:S02]  /*10e10*/  IMAD.IADD R3, R3, 0x1, R15 ;  /* 0x0000000103037824 */ /* 0x000fc400078e020f */
[----:B------:R-:W-:Y:S02]  /*10e20*/  IMAD R0, R0, UR6, RZ ;  /* 0x0000000600007c24 */ /* 0x000fe4000f8e02ff */
[----:B------:R-:W-:Y:S01]  /*10e30*/  VIADD R25, R144, UR39 ;  /* 0x0000002790197c36 */ /* 0x000fe20008000000 */
[----:B------:R-:W-:Y:S01]  /*10e40*/  UIADD3 UR5, UR40, 0x2d820, URZ ;  /* 0x0002d82028057890 */ /* 0x000fe2000fffe03f */
[C---:B------:R-:W-:Y:S02]  /*10e50*/  IMAD R13, R37.reuse, UR7, R0 ;  /* 0x00000007250d7c24 */ /* 0x040fe4000f8e0200 */
[----:B------:R-:W-:Y:S01]  /*10e60*/  IMAD.WIDE.U32 R2, R37, UR6, R2 ;  /* 0x0000000625027c25 */ /* 0x000fe2000f8e0002 */
[----:B------:R-:W-:Y:S01]  /*10e70*/  ISETP.GE.AND P0, PT, R25, R56, PT ;  /* 0x000000381900720c */ /* 0x000fe20003f06270 */
[----:B------:R-:W-:Y:S01]  /*10e80*/  ULDC.64 UR6, c[0x0][0xa80] ;  /* 0x0002a00000067ab9 */ /* 0x000fe20000000a00 */
[----:B------:R-:W-:Y:S01]  /*10e90*/  UPRMT UR5, URZ, 0x654, UR5 ;  /* 0x000006543f057896 */ /* 0x000fe20008000005 */
[----:B------:R-:W-:Y:S01]  /*10ea0*/  IMAD.IADD R3, R3, 0x1, R13 ;  /* 0x0000000103037824 */ /* 0x000fe200078e020d */
[----:B------:R-:W-:-:S04]  /*10eb0*/  LEA R0, P1, R2, UR6, 0x1 ;  /* 0x0000000602007c11 */ /* 0x000fc8000f8208ff */
[----:B------:R-:W-:Y:S01]  /*10ec0*/  LEA.HI.X R24, R2, UR7, R3, 0x1, P1 ;  /* 0x0000000702187c11 */ /* 0x000fe200088f0c03 */
[----:B-1----:R0:W1:Y:S01]  /*10ed0*/  SHFL.IDX PT, R12, R0, RZ, 0x1c1f ;  /* 0x001c1fff000c7589 */ /* 0x00206200000e0000 */
        /* <DEDUP_REMOVED lines=8> */
[CC--:B-1----:R-:W-:Y:S02]  /*10f60*/  @!P1 LEA R14, P3, R139.reuse, R12.reuse, 0x1 ;  /* 0x0000000c8b0e9211 */ /* 0x0c2fe400078608ff */
[----:B0-----:R-:W-:Y:S02]  /*10f70*/  @!P2 LEA R20, P4, R140, R12, 0x1 ;  /* 0x0000000c8c14a211 */ /* 0x001fe400078808ff */
[----:B--2---:R-:W-:Y:S01]  /*10f80*/  @!P0 IMAD.WIDE R2, R138, 0x2, R12 ;  /* 0x000000028a028825 */ /* 0x004fe200078e020c */
[-C--:B------:R-:W-:Y:S02]  /*10f90*/  @!P1 LEA.HI.X R15, R139, R13.reuse, R150, 0x1, P3 ;  /* 0x0000000d8b0f9211 */ /* 0x080fe400018f0c96 */
[----:B------:R-:W-:Y:S02]  /*10fa0*/  @!P2 LEA.HI.X R21, R140, R13, R149, 0x1, P4 ;  /* 0x0000000d8c15a211 */ /* 0x000fe400020f0c95 */
[----:B-----5:R3:W-:Y:S04]  /*10fb0*/  @!P0 ST.E.128 desc[UR52][R2.64], R40 ;  /* 0x0000002802008985 */ /* 0x0207e8000c101d34 */
[----:B------:R3:W-:Y:S04]  /*10fc0*/  @!P1 ST.E.128 desc[UR52][R14.64], R48 ;  /* 0x000000300e009985 */ /* 0x0007e8000c101d34 */
[----:B------:R3:W-:Y:S02]  /*10fd0*/  @!P2 ST.E.128 desc[UR52][R20.64], R52 ;  /* 0x000000341400a985 */ /* 0x0007e4000c101d34 */
.L_x_902:
[----:B------:R-:W-:Y:S05]  /*10fe0*/  BSYNC B1 ;  /* 0x0000000000017941 */ /* 0x000fea0003800000 */
.L_x_901:
[----:B---3--:R-:W-:Y:S01]  /*10ff0*/  VIADD R3, R25, 0x60 ;  /* 0x0000006019037836 */ /* 0x008fe20000000000 */
[----:B--2---:R2:W3:Y:S04]  /*11000*/  SHFL.IDX PT, R13, R24, 0x1, 0x1c1f ;  /* 0x003c1f00180d7f89 */ /* 0x0044e800000e0000 */
[----:B------:R-:W-:Y:S01]  /*11010*/  ISETP.GE.AND P0, PT, R3, R56, PT ;  /* 0x000000380300720c */ /* 0x000fe20003f06270 */
[----:B-1----:R2:W1:-:S12]  /*11020*/  SHFL.IDX PT, R12, R0, 0x1, 0x1c1f ;  /* 0x003c1f00000c7f89 */ /* 0x00245800000e0000 */
[----:B--2---:R-:W-:Y:S05]  /*11030*/  @P0 BRA `(.L_x_903) ;  /* 0x0000000800240947 */ /* 0x004fea0003800000 */
[----:B------:R-:W-:Y:S02]  /*11040*/  ULDC UR5, c[0x0][0xac8] ;  /* 0x0002b20000057ab9 */ /* 0x000fe40000000800 */
[----:B------:R-:W-:Y:S02]  /*11050*/  ISETP.GE.AND P2, PT, R139, UR5, PT ;  /* 0x000000058b007c0c */ /* 0x000fe4000bf46270 */
[----:B------:R-:W-:-:S11]  /*11060*/  ISETP.GE.AND P1, PT, R138, UR5, PT ;  /* 0x000000058a007c0c */ /* 0x000fd6000bf26270 */
[C---:B-1----:R-:W-:Y:S02]  /*11070*/  @!P2 LEA R14, P0, R139.reuse, R12, 0x1 ;  /* 0x0000000c8b0ea211 */ /* 0x042fe400078008ff */
[----:B---3--:R-:W-:Y:S02]  /*11080*/  @!P1 IMAD.WIDE R2, R138, 0x2, R12 ;  /* 0x000000028a029825 */ /* 0x008fe400078e020c */
[----:B------:R-:W-:Y:S02]  /*11090*/  @!P2 LEA.HI.X R15, R139, R13, R150, 0x1, P0 ;  /* 0x0000000d8b0fa211 */ /* 0x000fe400000f0c96 */
[----:B------:R-:W-:Y:S01]  /*110a0*/  ISETP.GE.AND P0, PT, R140, UR5, PT ;  /* 0x000000058c007c0c */ /* 0x000fe2000bf06270 */
[----:B-----5:R2:W-:Y:S04]  /*110b0*/  @!P1 ST.E.128 desc[UR52][R2.64], R44 ;  /* 0x0000002c02009985 */ /* 0x0205e8000c101d34 */
[----:B------:R2:W-:Y:S08]  /*110c0*/  @!P2 ST.E.128 desc[UR52][R14.64], R4 ;  /* 0x000000040e00a985 */ /* 0x0005f0000c101d34 */
[----:B------:R-:W-:Y:S05]  /*110d0*/  @P0 BRA `(.L_x_903) ;  /* 0x0000000400fc0947 */ /* 0x000fea0003800000 */
[----:B--2---:R-:W-:-:S04]  /*110e0*/  LEA R2, P0, R140, R12, 0x1 ;  /* 0x0000000c8c027211 */ /* 0x004fc800078008ff */
[----:B------:R-:W-:-:S05]  /*110f0*/  LEA.HI.X R3, R140, R13, R149, 0x1, P0 ;  /* 0x0000000d8c037211 */ /* 0x000fca00000f0c95 */
[----:B------:R4:W-:Y:S01]  /*11100*/  ST.E.128 desc[UR52][R2.64], R8 ;  /* 0x0000000802007985 */ /* 0x0009e2000c101d34 */
[----:B------:R-:W-:Y:S05]  /*11110*/  BRA `(.L_x_903) ;  /* 0x0000000400ec7947 */ /* 0x000fea0003800000 */
.L_x_900:
[----:B------:R-:W0:Y:S01]  /*11120*/  LDC R8, c[0x0][0xbe8] ;  /* 0x0002fa00ff087b82 */ /* 0x000e220000000800 */
[----:B------:R-:W-:Y:S01]  /*11130*/  ISETP.GE.AND P0, PT, R151, 0xc0, PT ;  /* 0x000000c09700780c */ /* 0x000fe20003f06270 */
[----:B------:R-:W-:Y:S01]  /*11140*/  USHF.R.S32.HI UR8, URZ, 0x1f, UR38 ;  /* 0x0000001f3f087899 */ /* 0x000fe20008011426 */
[----:B------:R-:W-:Y:S01]  /*11150*/  BSSY B1, `(.L_x_904) ;  /* 0x000002f000017945 */ /* 0x000fe20003800000 */
[----:B------:R-:W-:Y:S01]  /*11160*/  USHF.R.S32.HI UR9, URZ, 0x1f, UR45 ;  /* 0x0000001f3f097899 */ /* 0x000fe2000801142d */
[----:B------:R-:W-:Y:S01]  /*11170*/  IMAD R6, R142, 0x60, R144 ;  /* 0x000000608e067824 */ /* 0x000fe200078e0290 */
[----:B0-----:R-:W-:-:S13]  /*11180*/  ISETP.NE.AND P1, PT, R8, 0x1, PT ;  /* 0x000000010800780c */ /* 0x001fda0003f25270 */
[----:B------:R-:W0:Y:S08]  /*11190*/  @P1 LDC R9, c[0x0][0xbec] ;  /* 0x0002fb00ff091b82 */ /* 0x000e300000000800 */
[----:B------:R-:W1:Y:S01]  /*111a0*/  @P1 LDC R11, c[0x0][0xbf0] ;  /* 0x0002fc00ff0b1b82 */ /* 0x000e620000000800 */
[----:B------:R-:W-:Y:S05]  /*111b0*/  @P0 BRA `(.L_x_905) ;  /* 0x0000000000a00947 */ /* 0x000fea0003800000 */
[----:B------:R-:W2:Y:S01]  /*111c0*/  S2R R0, SR_TID.X ;  /* 0x0000000000007919 */ /* 0x000ea20000002100 */
[----:B------:R-:W3:Y:S01]  /*111d0*/  LDC R3, c[0x0][0xbe8] ;  /* 0x0002fa00ff037b82 */ /* 0x000ee20000000800 */
[----:B------:R-:W-:Y:S01]  /*111e0*/  IMAD.U32 R4, RZ, RZ, UR39 ;  /* 0x00000027ff047e24 */ /* 0x000fe2000f8e00ff */
[----:B------:R-:W-:Y:S02]  /*111f0*/  ULDC UR5, c[0x0][0xa88] ;  /* 0x0002a20000057ab9 */ /* 0x000fe40000000800 */
[----:B---3--:R-:W-:Y:S02]  /*11200*/  IMAD R5, R3, UR5, RZ ;  /* 0x0000000503057c24 */ /* 0x008fe4000f8e02ff */
[----:B--2---:R-:W-:-:S04]  /*11210*/  IADD3 R4, R4, -0x80, R0 ;  /* 0xffffff8004047810 */ /* 0x004fc80007ffe000 */
[----:B------:R-:W-:-:S13]  /*11220*/  ISETP.GE.AND P0, PT, R4, R5, PT ;  /* 0x000000050400720c */ /* 0x000fda0003f06270 */
[----:B------:R-:W-:Y:S05]  /*11230*/  @P0 BRA `(.L_x_905) ;  /* 0x0000000000800947 */ /* 0x000fea0003800000 */
[----:B------:R-:W-:Y:S01]  /*11240*/  ISETP.NE.AND P0, PT, R3, 0x1, PT ;  /* 0x000000010300780c */ /* 0x000fe20003f05270 */
[----:B------:R-:W-:Y:S01]  /*11250*/  ULDC.64 UR10, c[0x0][0xb90] ;  /* 0x0002e400000a7ab9 */ /* 0x000fe20000000a00 */
[----:B------:R-:W-:Y:S01]  /*11260*/  IMAD.MOV.U32 R2, RZ, RZ, R4 ;  /* 0x000000ffff027224 */ /* 0x000fe200078e0004 */
[----:B------:R-:W-:Y:S02]  /*11270*/  UIMAD UR5, UR8, UR10, URZ ;  /* 0x0000000a080572a4 */ /* 0x000fe4000f8e023f */
[----:B------:R-:W-:Y:S02]  /*11280*/  UIMAD.WIDE.U32 UR6, UR38, UR10, URZ ;  /* 0x0000000a260672a5 */ /* 0x000fe4000f8e003f */
[----:B------:R-:W-:-:S03]  /*11290*/  UIMAD UR5, UR38, UR11, UR5 ;  /* 0x0000000b260572a4 */ /* 0x000fc6000f8e0205 */
[----:B------:R-:W-:Y:S01]  /*112a0*/  ULDC.64 UR10, c[0x0][0xb98] ;  /* 0x0002e600000a7ab9 */ /* 0x000fe20000000a00 */
[----:B------:R-:W-:Y:S02]  /*112b0*/  UIADD3 UR7, UR7, UR5, URZ ;  /* 0x0000000507077290 */ /* 0x000fe4000fffe03f */
[----:B------:R-:W2:Y:S01]  /*112c0*/  @P0 LDC R5, c[0x0][0xbec] ;  /* 0x0002fb00ff050b82 */ /* 0x000ea20000000800 */
[----:B------:R-:W-:Y:S02]  /*112d0*/  UIMAD UR5, UR9, UR10, URZ ;  /* 0x0000000a090572a4 */ /* 0x000fe4000f8e023f */
[----:B------:R-:W-:Y:S02]  /*112e0*/  UIMAD.WIDE.U32 UR6, UR45, UR10, UR6 ;  /* 0x0000000a2d0672a5 */ /* 0x000fe4000f8e0006 */
[----:B------:R-:W-:-:S03]  /*112f0*/  UIMAD UR5, UR45, UR11, UR5 ;  /* 0x0000000b2d0572a4 */ /* 0x000fc6000f8e0205 */
[----:B------:R-:W3:Y:S01]  /*11300*/  @P0 LDC R7, c[0x0][0xbf0] ;  /* 0x0002fc00ff070b82 */ /* 0x000ee20000000800 */
[----:B------:R-:W-:Y:S01]  /*11310*/  ULDC.64 UR10, c[0x0][0xb88] ;  /* 0x0002e200000a7ab9 */ /* 0x000fe20000000a00 */
[----:B--2---:R-:W-:-:S05]  /*11320*/  @P0 IMAD.HI.U32 R0, R4, R5, RZ ;  /* 0x0000000504000227 */ /* 0x004fca00078e00ff */
[----:B---3--:R-:W-:-:S05]  /*11330*/  @P0 SHF.R.U32.HI R2, RZ, R7, R0 ;  /* 0x00000007ff020219 */ /* 0x008fca0000011600 */
[----:B------:R-:W-:-:S04]  /*11340*/  IMAD.MOV R5, RZ, RZ, -R2 ;  /* 0x000000ffff057224 */ /* 0x000fc800078e0a02 */
[----:B------:R-:W-:Y:S01]  /*11350*/  IMAD R5, R3, R5, R4 ;  /* 0x0000000503057224 */ /* 0x000fe200078e0204 */
[----:B------:R-:W-:Y:S01]  /*11360*/  SHF.R.S32.HI R3, RZ, 0x1f, R2 ;  /* 0x0000001fff037819 */ /* 0x000fe20000011402 */
[----:B------:R-:W-:Y:S01]  /*11370*/  IMAD.U32 R4, RZ, RZ, UR5 ;  /* 0x00000005ff047e24 */ /* 0x000fe2000f8e00ff */
[----:B------:R-:W-:Y:S02]  /*11380*/  IADD3 R2, P0, R2, UR6, RZ ;  /* 0x0000000602027c10 */ /* 0x000fe4000ff1e0ff */
[----:B------:R-:W-:Y:S02]  /*11390*/  SHF.R.S32.HI R0, RZ, 0x1f, R5 ;  /* 0x0000001fff007819 */ /* 0x000fe40000011405 */
[----:B------:R-:W-:Y:S01]  /*113a0*/  IADD3.X R3, R3, UR7, R4, P0, !PT ;  /* 0x0000000703037c10 */ /* 0x000fe200087fe404 */
[----:B------:R-:W-:Y:S02]  /*113b0*/  ULDC.64 UR6, c[0x0][0xb50] ;  /* 0x0002d40000067ab9 */ /* 0x000fe40000000a00 */
[----:B------:R-:W-:-:S02]  /*113c0*/  IMAD R0, R0, UR10, RZ ;  /* 0x0000000a00007c24 */ /* 0x000fc4000f8e02ff */
[----:B------:R-:W-:-:S04]  /*113d0*/  IMAD.WIDE.U32 R2, R5, UR10, R2 ;  /* 0x0000000a05027c25 */ /* 0x000fc8000f8e0002 */
[----:B------:R-:W-:Y:S01]  /*113e0*/  IMAD R7, R5, UR11, R0 ;  /* 0x0000000b05077c24 */ /* 0x000fe2000f8e0200 */
[----:B------:R-:W-:-:S03]  /*113f0*/  LEA R4, P0, R2, UR6, 0x2 ;  /* 0x0000000602047c11 */ /* 0x000fc6000f8010ff */
[----:B------:R-:W-:-:S05]  /*11400*/  IMAD.IADD R3, R3, 0x1, R7 ;  /* 0x0000000103037824 */ /* 0x000fca00078e0207 */
[----:B------:R-:W-:Y:S01]  /*11410*/  LEA.HI.X R5, R2, UR7, R3, 0x2, P0 ;  /* 0x0000000702057c11 */ /* 0x000fe200080f1403 */
[----:B------:R-:W-:-:S05]  /*11420*/  IMAD.MOV.U32 R3, RZ, RZ, -0x800000 ;  /* 0xff800000ff037424 */ /* 0x000fca00078e00ff */
[----:B------:R2:W-:Y:S02]  /*11430*/  STG.E desc[UR52][R4.64], R3 ;  /* 0x0000000304007986 */ /* 0x0005e4000c101934 */
.L_x_905:
[----:B------:R-:W-:Y:S05]  /*11440*/  BSYNC B1 ;  /* 0x0000000000017941 */ /* 0x000fea0003800000 */
.L_x_904:
[----:B------:R-:W-:Y:S01]  /*11450*/  ULDC.64 UR10, c[0x0][0xae8] ;  /* 0x0002ba00000a7ab9 */ /* 0x000fe20000000a00 */
[----:B------:R-:W-:Y:S01]  /*11460*/  VIADD R6, R6, UR39 ;  /* 0x0000002706067c36 */ /* 0x000fe20008000000 */
[----:B------:R-:W-:Y:S01]  /*11470*/  UIMAD UR5, UR8, UR10, URZ ;  /* 0x0000000a080572a4 */ /* 0x000fe2000f8e023f */
[----:B------:R-:W-:Y:S01]  /*11480*/  BSSY B1, `(.L_x_906) ;  /* 0x0000033000017945 */ /* 0x000fe20003800000 */
[----:B------:R-:W-:Y:S01]  /*11490*/  UIMAD.WIDE.U32 UR6, UR38, UR10, URZ ;  /* 0x0000000a260672a5 */ /* 0x000fe2000f8e003f */
[----:B0-----:R-:W-:Y:S01]  /*114a0*/  @P1 IMAD.HI.U32 R0, R6, R9, RZ ;  /* 0x0000000906001227 */ /* 0x001fe200078e00ff */
[----:B------:R-:W-:-:S03]  /*114b0*/  UIMAD UR5, UR38, UR11, UR5 ;  /* 0x0000000b260572a4 */ /* 0x000fc6000f8e0205 */
[----:B------:R-:W-:Y:S01]  /*114c0*/  ULDC.64 UR10, c[0x0][0xaf0] ;  /* 0x0002bc00000a7ab9 */ /* 0x000fe20000000a00 */
[----:B------:R-:W-:Y:S01]  /*114d0*/  UIADD3 UR7, UR7, UR5, URZ ;  /* 0x0000000507077290 */ /* 0x000fe2000fffe03f */
[----:B--2---:R-:W-:Y:S01]  /*114e0*/  IMAD.MOV.U32 R5, RZ, RZ, R6 ;  /* 0x000000ffff057224 */ /* 0x004fe200078e0006 */
[----:B------:R-:W-:Y:S01]  /*114f0*/  UIMAD UR5, UR9, UR10, URZ ;  /* 0x0000000a090572a4 */ /* 0x000fe2000f8e023f */
[----:B-1----:R-:W-:Y:S01]  /*11500*/  @P1 SHF.R.U32.HI R5, RZ, R11, R0 ;  /* 0x0000000bff051219 */ /* 0x002fe20000011600 */
[----:B------:R-:W-:Y:S02]  /*11510*/  UIMAD.WIDE.U32 UR6, UR45, UR10, UR6 ;  /* 0x0000000a2d0672a5 */ /* 0x000fe4000f8e0006 */
[----:B------:R-:W-:Y:S01]  /*11520*/  UIMAD UR5, UR45, UR11, UR5 ;  /* 0x0000000b2d0572a4 */ /* 0x000fe2000f8e0205 */
[--C-:B------:R-:W-:Y:S01]  /*11530*/  SHF.R.S32.HI R0, RZ, 0x1f, R5.reuse ;  /* 0x0000001fff007819 */ /* 0x100fe20000011405 */
[----:B------:R-:W-:Y:S01]  /*11540*/  IMAD.MOV R7, RZ, RZ, -R5 ;  /* 0x000000ffff077224 */ /* 0x000fe200078e0a05 */
[----:B------:R-:W-:Y:S01]  /*11550*/  ULDC.64 UR8, c[0x0][0xae0] ;  /* 0x0002b80000087ab9 */ /* 0x000fe20000000a00 */
[----:B------:R-:W-:-:S02]  /*11560*/  UIADD3 UR5, UR7, UR5, URZ ;  /* 0x0000000507057290 */ /* 0x000fc4000fffe03f */
[----:B------:R-:W-:Y:S02]  /*11570*/  IMAD.U32 R3, RZ, RZ, UR7 ;  /* 0x00000007ff037e24 */ /* 0x000fe4000f8e00ff */
[----:B------:R-:W-:Y:S02]  /*11580*/  IMAD R7, R8, R7, R6 ;  /* 0x0000000708077224 */ /* 0x000fe400078e0206 */
[----:B------:R-:W-:Y:S02]  /*11590*/  IMAD R0, R0, UR8, RZ ;  /* 0x0000000800007c24 */ /* 0x000fe4000f8e02ff */
[----:B------:R-:W-:Y:S01]  /*115a0*/  IMAD.U32 R2, RZ, RZ, UR6 ;  /* 0x00000006ff027e24 */ /* 0x000fe2000f8e00ff */
[----:B------:R-:W-:Y:S01]  /*115b0*/  ULDC.64 UR6, c[0x0][0xad8] ;  /* 0x0002b60000067ab9 */ /* 0x000fe20000000a00 */
[----:B------:R-:W-:Y:S01]  /*115c0*/  IMAD.U32 R3, RZ, RZ, UR5 ;  /* 0x00000005ff037e24 */ /* 0x000fe2000f8e00ff */
[----:B------:R-:W-:Y:S01]  /*115d0*/  ULDC UR5, c[0x0][0xa88] ;  /* 0x0002a20000057ab9 */ /* 0x000fe20000000800 */
[C---:B------:R-:W-:Y:S01]  /*115e0*/  IMAD R9, R5.reuse, UR9, R0 ;  /* 0x0000000905097c24 */ /* 0x040fe2000f8e0200 */
[----:B------:R-:W-:Y:S01]  /*115f0*/  SHF.R.S32.HI R0, RZ, 0x1f, R7 ;  /* 0x0000001fff007819 */ /* 0x000fe20000011407 */
[----:B------:R-:W-:-:S04]  /*11600*/  IMAD.WIDE.U32 R2, R5, UR8, R2 ;  /* 0x0000000805027c25 */ /* 0x000fc8000f8e0002 */
[----:B------:R-:W-:Y:S02]  /*11610*/  IMAD R0, R0, UR6, RZ ;  /* 0x0000000600007c24 */ /* 0x000fe4000f8e02ff */
[----:B------:R-:W-:Y:S02]  /*11620*/  IMAD.IADD R3, R3, 0x1, R9 ;  /* 0x0000000103037824 */ /* 0x000fe400078e0209 */
[C---:B------:R-:W-:Y:S02]  /*11630*/  IMAD R5, R7.reuse, UR7, R0 ;  /* 0x0000000707057c24 */ /* 0x040fe4000f8e0200 */
[----:B------:R-:W-:Y:S01]  /*11640*/  IMAD.WIDE.U32 R2, R7, UR6, R2 ;  /* 0x0000000607027c25 */ /* 0x000fe2000f8e0002 */
[----:B------:R-:W-:-:S03]  /*11650*/  ULDC.64 UR6, c[0x0][0xa80] ;  /* 0x0002a00000067ab9 */ /* 0x000fc60000000a00 */
[----:B------:R-:W-:Y:S01]  /*11660*/  IMAD R7, R8, UR5, RZ ;  /* 0x0000000508077c24 */ /* 0x000fe2000f8e02ff */
[----:B------:R-:W-:Y:S01]  /*11670*/  LEA R4, P1, R2, UR6, 0x1 ;  /* 0x0000000602047c11 */ /* 0x000fe2000f8208ff */
[----:B------:R-:W-:Y:S02]  /*11680*/  VIADD R0, R144, UR39 ;  /* 0x0000002790007c36 */ /* 0x000fe40008000000 */
[----:B------:R-:W-:-:S03]  /*11690*/  IMAD.IADD R3, R3, 0x1, R5 ;  /* 0x0000000103037824 */ /* 0x000fc600078e0205 */
[----:B------:R-:W-:Y:S02]  /*116a0*/  ISETP.GE.AND P0, PT, R0, R7, PT ;  /* 0x000000070000720c */ /* 0x000fe40003f06270 */
[----:B------:R-:W-:Y:S02]  /*116b0*/  LEA.HI.X R5, R2, UR7, R3, 0x1, P1 ;  /* 0x0000000702057c11 */ /* 0x000fe400088f0c03 */
[----:B------:R0:W1:Y:S04]  /*116c0*/  SHFL.IDX PT, R2, R4, RZ, 0x1c1f ;  /* 0x001c1fff04027589 */ /* 0x00006800000e0000 */
[----:B------:R0:W2:Y:S05]  /*116d0*/  SHFL.IDX PT, R3, R5, RZ, 0x1c1f ;  /* 0x001c1fff05037589 */ /* 0x0000aa00000e0000 */
[----:B------:R-:W-:Y:S05]  /*116e0*/  @P0 BRA `(.L_x_907) ;  /* 0x0000000000300947 */ /* 0x000fea0003800000 */
[----:B------:R-:W-:Y:S02]  /*116f0*/  ULDC UR5, c[0x0][0xac8] ;  /* 0x0002b20000057ab9 */ /* 0x000fe40000000800 */
[----:B------:R-:W-:Y:S02]  /*11700*/  ISETP.GE.AND P3, PT, R139, UR5, PT ;  /* 0x000000058b007c0c */ /* 0x000fe4000bf66270 */
[----:B------:R-:W-:Y:S02]  /*11710*/  ISETP.GE.AND P4, PT, R140, UR5, PT ;  /* 0x000000058c007c0c */ /* 0x000fe4000bf86270 */
[----:B------:R-:W-:-:S09]  /*11720*/  ISETP.GE.AND P2, PT, R138, UR5, PT ;  /* 0x000000058a007c0c */ /* 0x000fd2000bf46270 */
[CC--:B-1----:R-:W-:Y:S02]  /*11730*/  @!P3 LEA R10, P0, R139.reuse, R2.reuse, 0x1 ;  /* 0x000000028b0ab211 */ /* 0x0c2fe400078008ff */
[----:B------:R-:W-:Y:S02]  /*11740*/  @!P4 LEA R12, P1, R140, R2, 0x1 ;  /* 0x000000028c0cc211 */ /* 0x000fe400078208ff */
[----:B--2---:R-:W-:Y:S01]  /*11750*/  @!P2 IMAD.WIDE R8, R138, 0x2, R2 ;  /* 0x000000028a08a825 */ /* 0x004fe200078e0202 */
[-C--:B------:R-:W-:Y:S02]  /*11760*/  @!P3 LEA.HI.X R11, R139, R3.reuse, R150, 0x1, P0 ;  /* 0x000000038b0bb211 */ /* 0x080fe400000f0c96 */
[----:B------:R-:W-:Y:S02]  /*11770*/  @!P4 LEA.HI.X R13, R140, R3, R149, 0x1, P1 ;  /* 0x000000038c0dc211 */ /* 0x000fe400008f0c95 */
[----:B------:R3:W-:Y:S04]  /*11780*/  @!P2 ST.E.128 desc[UR52][R8.64], RZ ;  /* 0x000000ff0800a985 */ /* 0x0007e8000c101d34 */
[----:B------:R3:W-:Y:S04]  /*11790*/  @!P3 ST.E.128 desc[UR52][R10.64], RZ ;  /* 0x000000ff0a00b985 */ /* 0x0007e8000c101d34 */
[----:B------:R3:W-:Y:S02]  /*117a0*/  @!P4 ST.E.128 desc[UR52][R12.64], RZ ;  /* 0x000000ff0c00c985 */ /* 0x0007e4000c101d34 */
.L_x_907:
[----:B------:R-:W-:Y:S05]  /*117b0*/  BSYNC B1 ;  /* 0x0000000000017941 */ /* 0x000fea0003800000 */
.L_x_906:
[----:B------:R-:W-:Y:S01]  /*117c0*/  VIADD R0, R0, 0x60 ;  /* 0x0000006000007836 */ /* 0x000fe20000000000 */
[----:B--2---:R2:W4:Y:S04]  /*117d0*/  SHFL.IDX PT, R3, R5, 0x1, 0x1c1f ;  /* 0x003c1f0005037f89 */ /* 0x00452800000e0000 */
[----:B------:R-:W-:Y:S01]  /*117e0*/  ISETP.GE.AND P0, PT, R0, R7, PT ;  /* 0x000000070000720c */ /* 0x000fe20003f06270 */
[----:B-1----:R2:W1:-:S12]  /*117f0*/  SHFL.IDX PT, R2, R4, 0x1, 0x1c1f ;  /* 0x003c1f0004027f89 */ /* 0x00245800000e0000 */
[----:B--2---:R-:W-:Y:S05]  /*11800*/  @P0 BRA `(.L_x_903) ;  /* 0x0000000000300947 */ /* 0x004fea0003800000 */
[----:B------:R-:W-:Y:S02]  /*11810*/  ULDC UR5, c[0x0][0xac8] ;  /* 0x0002b20000057ab9 */ /* 0x000fe40000000800 */
[----:B------:R-:W-:Y:S02]  /*11820*/  ISETP.GE.AND P3, PT, R139, UR5, PT ;  /* 0x000000058b007c0c */ /* 0x000fe4000bf66270 */
[----:B------:R-:W-:Y:S02]  /*11830*/  ISETP.GE.AND P4, PT, R140, UR5, PT ;  /* 0x000000058c007c0c */ /* 0x000fe4000bf86270 */
[----:B------:R-:W-:-:S09]  /*11840*/  ISETP.GE.AND P2, PT, R138, UR5, PT ;  /* 0x000000058a007c0c */ /* 0x000fd2000bf46270 */
[CC--:B-1----:R-:W-:Y:S02]  /*11850*/  @!P3 LEA R6, P0, R139.reuse, R2.reuse, 0x1 ;  /* 0x000000028b06b211 */ /* 0x0c2fe400078008ff */
[----:B---3--:R-:W-:Y:S02]  /*11860*/  @!P4 LEA R8, P1, R140, R2, 0x1 ;  /* 0x000000028c08c211 */ /* 0x008fe400078208ff */
[----:B0---4-:R-:W-:Y:S01]  /*11870*/  @!P2 IMAD.WIDE R4, R138, 0x2, R2 ;  /* 0x000000028a04a825 */ /* 0x011fe200078e0202 */
[-C--:B------:R-:W-:Y:S02]  /*11880*/  @!P3 LEA.HI.X R7, R139, R3.reuse, R150, 0x1, P0 ;  /* 0x000000038b07b211 */ /* 0x080fe400000f0c96 */
[----:B------:R-:W-:Y:S02]  /*11890*/  @!P4 LEA.HI.X R9, R140, R3, R149, 0x1, P1 ;  /* 0x000000038c09c211 */ /* 0x000fe400008f0c95 */
[----:B------:R0:W-:Y:S04]  /*118a0*/  @!P2 ST.E.128 desc[UR52][R4.64], RZ ;  /* 0x000000ff0400a985 */ /* 0x0001e8000c101d34 */
[----:B------:R0:W-:Y:S04]  /*118b0*/  @!P3 ST.E.128 desc[UR52][R6.64], RZ ;  /* 0x000000ff0600b985 */ /* 0x0001e8000c101d34 */
[----:B------:R0:W-:Y:S02]  /*118c0*/  @!P4 ST.E.128 desc[UR52][R8.64], RZ ;  /* 0x000000ff0800c985 */ /* 0x0001e4000c101d34 */
.L_x_903:
[----:B------:R-:W-:Y:S05]  /*118d0*/  BSYNC B0 ;  /* 0x0000000000007941 */ /* 0x000fea0003800000 */
.L_x_899:
[----:B------:R-:W-:Y:S02]  /*118e0*/  ULDC UR5, c[0x0][0xc38] ;  /* 0x00030e0000057ab9 */ /* 0x000fe40000000800 */
[----:B------:R-:W-:-:S06]  /*118f0*/  UISETP.GE.AND UP0, UPT, UR4, UR5, UPT ;  /* 0x000000050400728c */ /* 0x000fcc000bf06270 */
[----:B------:R-:W-:-:S13]  /*11900*/  PLOP3.LUT P0, PT, PT, PT, UP0, 0x80, 0x0 ;  /* 0x000000000000781c */ /* 0x000fda0003f0f008 */
[----:B------:R-:W-:Y:S05]  /*11910*/  @!P0 BRA `(.L_x_908) ;  /* 0xfffffef4004c8947 */ /* 0x000fea000383ffff */
[----:B------:R-:W-:Y:S05]  /*11920*/  EXIT ;  /* 0x000000000000794d */ /* 0x000fea0003800000 */
.L_x_810:
[----:B------:R-:W-:-:S08]  /*11930*/  NOP ;  /* 0x0000000000007918 */ /* 0x000fd00000000000 */
[----:B------:R-:W0:-:S00]  /*11940*/  USETMAXREG.DEALLOC.CTAPOOL 0x20 ;  /* 0x00000020000079c8 */ /* 0x000e0000080e0500 */
[----:B0-----:R-:W-:-:S06]  /*11950*/  LOP3.LUT R0, R0, 0x3, RZ, 0xc0, !PT ;  /* 0x0000000300007812 */ /* 0x001fcc00078ec0ff */
[----:B------:R-:W0:Y:S01]  /*11960*/  S2UR UR10, SR_CTAID.X ;  /* 0x00000000000a79c3 */ /* 0x000e220000002500 */
[----:B------:R-:W-:Y:S01]  /*11970*/  LOP3.LUT R19, R19, 0xfffff7ff, RZ, 0xc0, !PT ;  /* 0xfffff7ff13137812 */ /* 0x000fe200078ec0ff */
[----:B------:R-:W-:Y:S01]  /*11980*/  STL [R1+0x14], RZ ;  /* 0x000014ff01007387 */ /* 0x000fe20000100800 */
[----:B------:R-:W-:Y:S02]  /*11990*/  IMAD.MOV.U32 R23, RZ, RZ, RZ ;  /* 0x000000ffff177224 */ /* 0x000fe400078e00ff */
[----:B------:R-:W-:Y:S01]  /*119a0*/  IMAD.MOV.U32 R26, RZ, RZ, 0x1 ;  /* 0x00000001ff1a7424 */ /* 0x000fe200078e00ff */
[----:B------:R1:W2:Y:S02]  /*119b0*/  SHFL.IDX PT, R2, R0, RZ, 0x1f ;  /* 0x00001fff00027589 */ /* 0x0002a400000e0000 */
[----:B-1----:R-:W0:Y:S01]  /*119c0*/  LDC R0, c[0x0][0xc38] ;  /* 0x00030e00ff007b82 */ /* 0x002e220000000800 */
[----:B--2---:R-:W-:-:S13]  /*119d0*/  ISETP.NE.AND P0, PT, R2, RZ, PT ;  /* 0x000000ff0200720c */ /* 0x004fda0003f05270 */
[----:B------:R-:W-:Y:S01]  /*119e0*/  @P0 LOP3.LUT R19, R19, 0x800, RZ, 0xfc, !PT ;  /* 0x0000080013130812 */ /* 0x000fe200078efcff */
[----:B------:R-:W-:Y:S06]  /*119f0*/  @P0 BAR.ARV 0x4, 0x200 ;  /* 0x0108000000000b1d */ /* 0x000fec0000002000 */
[----:B0-----:R-:W-:-:S13]  /*11a00*/  ISETP.LE.AND P0, PT, R0, UR10, PT ;  /* 0x0000000a00007c0c */ /* 0x001fda000bf03270 */
[----:B------:R-:W-:Y:S05]  /*11a10*/  @P0 BRA `(.L_x_909) ;  /* 0x0000004000540947 */ /* 0x000fea0003800000 */
[----:B------:R-:W0:Y:S01]  /*11a20*/  S2R R7, SR_TID.X ;  /* 0x0000000000077919 */ /* 0x000e220000002100 */
[----:B------:R-:W-:Y:S01]  /*11a30*/  ULDC.64 UR6, c[0x0][0x2f0] ;  /* 0x0000bc0000067ab9 */ /* 0x000fe20000000a00 */
[----:B------:R-:W-:Y:S01]  /*11a40*/  ULDC UR9, c[0x0][0x2b8] ;  /* 0x0000ae0000097ab9 */ /* 0x000fe20000000800 */
[----:B------:R-:W-:Y:S01]  /*11a50*/  LOP3.LUT R19, R19, 0xfffffffd, RZ, 0xc0, !PT ;  /* 0xfffffffd13137812 */ /* 0x000fe200078ec0ff */
[----:B------:R-:W1:Y:S01]  /*11a60*/  S2UR UR8, SR_CgaCtaId ;  /* 0x00000000000879c3 */ /* 0x000e620000008800 */
[----:B------:R-:W-:Y:S01]  /*11a70*/  ULDC.64 UR4, c[0x0][0x418] ;  /* 0x0001060000047ab9 */ /* 0x000fe20000000a00 */
[----:B------:R-:W-:Y:S01]  /*11a80*/  ULDC UR38, c[0x0][0x288] ;  /* 0x0000a20000267ab9 */ /* 0x000fe20000000800 */
[----:B------:R-:W-:Y:S01]  /*11a90*/  UISETP.NE.U32.AND UP0, UPT, UR4, URZ, UPT ;  /* 0x0000003f0400728c */ /* 0x000fe2000bf05070 */
[----:B------:R-:W-:Y:S01]  /*11aa0*/  IMAD.MOV.U32 R26, RZ, RZ, 0x1 ;  /* 0x00000001ff1a7424 */ /* 0x000fe200078e00ff */
[----:B------:R-:W-:Y:S01]  /*11ab0*/  ULDC UR37, c[0x0][0x448] ;  /* 0x0001120000257ab9 */ /* 0x000fe20000000800 */
[----:B------:R-:W-:Y:S01]  /*11ac0*/  ULDC UR4, c[0x0][0x424] ;  /* 0x0001090000047ab9 */ /* 0x000fe20000000800 */
[----:B------:R-:W-:Y:S01]  /*11ad0*/  UISETP.NE.AND.EX UP0, UPT, UR5, URZ, UPT, UP0 ;  /* 0x0000003f0500728c */ /* 0x000fe2000bf05300 */
[----:B------:R-:W-:Y:S01]  /*11ae0*/  IMAD.MOV.U32 R23, RZ, RZ, RZ ;  /* 0x000000ffff177224 */ /* 0x000fe200078e00ff */
[----:B------:R-:W-:Y:S01]  /*11af0*/  UIMAD UR37, UR37, UR38, URZ ;  /* 0x00000026252572a4 */ /* 0x000fe2000f8e023f */
[----:B------:R-:W-:Y:S01]  /*11b00*/  UMOV UR5, 0x400 ;  /* 0x0000040000057882 */ /* 0x000fe20000000000 */
[----:B------:R-:W-:Y:S01]  /*11b10*/  USEL UR4, UR4, 0x1, UP0 ;  /* 0x0000000104047887 */ /* 0x000fe20008000000 */
[----:B------:R-:W-:Y:S01]  /*11b20*/  ULDC UR46, c[0x0][0xc] ;  /* 0x00000300002e7ab9 */ /* 0x000fe20000000800 */
[----:B------:R-:W-:-:S02]  /*11b30*/  ULOP3.LUT UR47, UR42, 0x2, URZ, 0xfc, !UPT ;  /* 0x000000022a2f7892 */ /* 0x000fc4000f8efc3f */
[----:B------:R-:W-:-:S04]  /*11b40*/  UIMAD UR36, UR4, UR6, URZ ;  /* 0x00000006042472a4 */ /* 0x000fc8000f8e023f */
[----:B------:R-:W-:Y:S02]  /*11b50*/  UIADD3 UR4, UR36, 0x7f, URZ ;  /* 0x0000007f24047890 */ /* 0x000fe4000fffe03f */
[----:B------:R-:W-:Y:S02]  /*11b60*/  UIADD3 UR48, UR36, 0x1, -UR38 ;  /* 0x0000000124307890 */ /* 0x000fe4000fffe826 */
[----:B-1----:R-:W-:Y:S02]  /*11b70*/  ULEA UR8, UR8, UR5, 0x18 ;  /* 0x0000000508087291 */ /* 0x002fe4000f8ec03f */
[----:B------:R-:W-:Y:S01]  /*11b80*/  USHF.R.S32.HI UR5, URZ, 0x1f, UR4 ;  /* 0x0000001f3f057899 */ /* 0x000fe20008011404 */
[C---:B0-----:R-:W-:Y:S01]  /*11b90*/  IMAD.SHL.U32 R0, R7.reuse, 0x8, RZ ;  /* 0x0000000807007824 */ /* 0x041fe200078e00ff */
[----:B------:R-:W-:Y:S01]  /*11ba0*/  LOP3.LUT R6, R7, 0x7f, RZ, 0xc0, !PT ;  /* 0x0000007f07067812 */ /* 0x000fe200078ec0ff */
[----:B------:R-:W-:Y:S01]  /*11bb0*/  UIADD3 UR38, UR36, -UR38, URZ ;  /* 0x8000002624267290 */ /* 0x000fe2000fffe03f */
[----:B------:R-:W-:Y:S01]  /*11bc0*/  IMAD.U32 R16, RZ, RZ, UR8 ;  /* 0x00000008ff107e24 */ /* 0x000fe2000f8e00ff */
[----:B------:R-:W-:Y:S01]  /*11bd0*/  ULEA.HI UR5, UR5, UR4, URZ, 0x7 ;  /* 0x0000000405057291 */ /* 0x000fe2000f8f383f */
[----:B------:R-:W-:-:S02]  /*11be0*/  LOP3.LUT R2, R0, 0xd8, RZ, 0xc0, !PT ;  /* 0x000000d800027812 */ /* 0x000fc400078ec0ff */
[----:B------:R-:W-:Y:S01]  /*11bf0*/  LOP3.LUT R4, R0, 0x18, RZ, 0xc0, !PT ;  /* 0x0000001800047812 */ /* 0x000fe200078ec0ff */
[----:B------:R-:W-:Y:S01]  /*11c00*/  USHF.R.S32.HI UR39, URZ, 0x7, UR5 ;  /* 0x000000073f277899 */ /* 0x000fe20008011405 */
[----:B------:R-:W-:Y:S01]  /*11c10*/  LOP3.LUT R3, R2, 0x18, R7, 0x78, !PT ;  /* 0x0000001802037812 */ /* 0x000fe200078e7807 */
[----:B------:R-:W-:-:S03]  /*11c20*/  IMAD.U32 R2, RZ, RZ, UR10 ;  /* 0x0000000aff027e24 */ /* 0x000fc6000f8e00ff */
[----:B------:R-:W-:Y:S02]  /*11c30*/  LOP3.LUT R5, R3, 0x320, R0, 0xf8, !PT ;  /* 0x0000032003057812 */ /* 0x000fe400078ef800 */
[----:B------:R-:W-:Y:S01]  /*11c40*/  LOP3.LUT R0, R4, 0x20, RZ, 0xfc, !PT ;  /* 0x0000002004007812 */ /* 0x000fe200078efcff */
[----:B------:R0:W-:Y:S03]  /*11c50*/  STL [R1+0x10], R2 ;  /* 0x0000100201007387 */ /* 0x0001e60000100800 */
[C---:B------:R-:W-:Y:S01]  /*11c60*/  ISETP.GE.AND P0, PT, R0.reuse, UR7, PT ;  /* 0x0000000700007c0c */ /* 0x040fe2000bf06270 */
[----:B------:R1:W-:Y:S01]  /*11c70*/  STL [R1+0x14], RZ ;  /* 0x000014ff01007387 */ /* 0x0003e20000100800 */
[----:B------:R-:W-:Y:S02]  /*11c80*/  ISETP.GE.AND P1, PT, R0, UR9, PT ;  /* 0x0000000900007c0c */ /* 0x000fe4000bf26270 */
[----:B0-----:R-:W-:-:S09]  /*11c90*/  SHF.R.U32.HI R2, RZ, 0x2, R6 ;  /* 0x00000002ff027819 */ /* 0x001fd20000011606 */
[----:B------:R-:W-:Y:S02]  /*11ca0*/  @P0 LOP3.LUT R19, R19, 0x2, RZ, 0xfc, !PT ;  /* 0x0000000213130812 */ /* 0x000fe400078efcff */
[----:B------:R-:W-:Y:S02]  /*11cb0*/  ISETP.GE.AND P0, PT, R0, UR7, PT ;  /* 0x0000000700007c0c */ /* 0x000fe4000bf06270 */
[----:B------:R-:W-:Y:S02]  /*11cc0*/  LOP3.LUT R19, R19, 0xfffffdff, RZ, 0xc0, !PT ;  /* 0xfffffdff13137812 */ /* 0x000fe400078ec0ff */
[----:B------:R-:W-:Y:S02]  /*11cd0*/  LOP3.LUT R0, R4, 0x40, RZ, 0xfc, !PT ;  /* 0x0000004004007812 */ /* 0x000fe400078efcff */
[----:B------:R-:W-:Y:S02]  /*11ce0*/  @P1 LOP3.LUT R19, R19, 0x200, RZ, 0xfc, !PT ;  /* 0x0000020013131812 */ /* 0x000fe400078efcff */
[----:B------:R-:W-:-:S02]  /*11cf0*/  ISETP.GE.AND P2, PT, R0, UR7, PT ;  /* 0x0000000700007c0c */ /* 0x000fc4000bf46270 */
[----:B------:R-:W-:Y:S02]  /*11d00*/  LOP3.LUT R19, R19, 0xffffffef, RZ, 0xc0, !PT ;  /* 0xffffffef13137812 */ /* 0x000fe400078ec0ff */
[C---:B------:R-:W-:Y:S02]  /*11d10*/  ISETP.GE.AND P1, PT, R0.reuse, UR9, PT ;  /* 0x0000000900007c0c */ /* 0x040fe4000bf26270 */
[----:B------:R-:W-:Y:S02]  /*11d20*/  @P0 LOP3.LUT R19, R19, 0x10, RZ, 0xfc, !PT ;  /* 0x0000001013130812 */ /* 0x000fe400078efcff */
[----:B------:R-:W-:Y:S01]  /*11d30*/  ISETP.GE.AND P0, PT, R0, UR7, PT ;  /* 0x0000000700007c0c */ /* 0x000fe2000bf06270 */
[----:B------:R-:W-:Y:S01]  /*11d40*/  IMAD.SHL.U32 R0, R7, 0x20, RZ ;  /* 0x0000002007007824 */ /* 0x000fe200078e00ff */
[----:B------:R-:W-:-:S04]  /*11d50*/  LOP3.LUT R19, R19, 0xfffffffe, RZ, 0xc0, !PT ;  /* 0xfffffffe13137812 */ /* 0x000fc800078ec0ff */
[----:B------:R-:W-:Y:S02]  /*11d60*/  @P2 LOP3.LUT R19, R19, 0x1, RZ, 0xfc, !PT ;  /* 0x0000000113132812 */ /* 0x000fe400078efcff */
[----:B------:R-:W-:Y:S02]  /*11d70*/  LOP3.LUT R0, R0, 0x60, RZ, 0xc0, !PT ;  /* 0x0000006000007812 */ /* 0x000fe400078ec0ff */
[----:B------:R-:W-:Y:S02]  /*11d80*/  LOP3.LUT R19, R19, 0xfffffeff, RZ, 0xc0, !PT ;  /* 0xfffffeff13137812 */ /* 0x000fe400078ec0ff */
[----:B------:R-:W-:Y:S02]  /*11d90*/  ISETP.GE.AND P2, PT, R4, UR7, PT ;  /* 0x0000000704007c0c */ /* 0x000fe4000bf46270 */
[----:B------:R-:W-:Y:S02]  /*11da0*/  @P1 LOP3.LUT R19, R19, 0x100, RZ, 0xfc, !PT ;  /* 0x0000010013131812 */ /* 0x000fe400078efcff */
[----:B------:R-:W-:Y:S01]  /*11db0*/  LOP3.LUT R2, R2, R0, RZ, 0xfc, !PT ;  /* 0x0000000002027212 */ /* 0x000fe200078efcff */
[----:B------:R-:W-:Y:S01]  /*11dc0*/  IMAD R0, R5, 0x2, R16 ;  /* 0x0000000205007824 */ /* 0x000fe200078e0210 */
[----:B------:R-:W-:-:S02]  /*11dd0*/  LOP3.LUT R19, R19, 0xfffffff7, RZ, 0xc0, !PT ;  /* 0xfffffff713137812 */ /* 0x000fc400078ec0ff */
[C---:B------:R-:W-:Y:S02]  /*11de0*/  ISETP.GE.AND P1, PT, R4.reuse, UR7, PT ;  /* 0x0000000704007c0c */ /* 0x040fe4000bf26270 */
[----:B------:R-:W-:Y:S01]  /*11df0*/  @P0 LOP3.LUT R19, R19, 0x8, RZ, 0xfc, !PT ;  /* 0x0000000813130812 */ /* 0x000fe200078efcff */
[----:B------:R1:W-:Y:S01]  /*11e00*/  STL [R1+0xc], R0 ;  /* 0x00000c0001007387 */ /* 0x0003e20000100800 */
[----:B------:R-:W-:Y:S02]  /*11e10*/  ISETP.GE.AND P0, PT, R4, UR9, PT ;  /* 0x0000000904007c0c */ /* 0x000fe4000bf06270 */
[----:B------:R-:W-:-:S04]  /*11e20*/  LOP3.LUT R19, R19, 0xfffffffb, RZ, 0xc0, !PT ;  /* 0xfffffffb13137812 */ /* 0x000fc800078ec0ff */
[----:B------:R-:W-:-:S04]  /*11e30*/  @P2 LOP3.LUT R19, R19, 0x4, RZ, 0xfc, !PT ;  /* 0x0000000413132812 */ /* 0x000fc800078efcff */
[----:B------:R-:W-:-:S04]  /*11e40*/  LOP3.LUT R19, R19, 0xfffffbff, RZ, 0xc0, !PT ;  /* 0xfffffbff13137812 */ /* 0x000fc800078ec0ff */
[----:B------:R-:W-:-:S04]  /*11e50*/  LOP3.LUT R19, R19, 0xffffffdf, RZ, 0xc0, !PT ;  /* 0xffffffdf13137812 */ /* 0x000fc800078ec0ff */
[----:B------:R-:W-:-:S04]  /*11e60*/  @P1 LOP3.LUT R19, R19, 0x20, RZ, 0xfc, !PT ;  /* 0x0000002013131812 */ /* 0x000fc800078efcff */
[----:B-1----:R-:W-:-:S07]  /*11e70*/  @P0 LOP3.LUT R19, R19, 0x400, RZ, 0xfc, !PT ;  /* 0x0000040013130812 */ /* 0x002fce00078efcff */
.L_x_964:
[----:B--2---:R-:W2:Y:S01]  /*11e80*/  LDL R0, [R1+0x10] ;  /* 0x0000100001007983 */ /* 0x004ea20000100800 */
[----:B------:R-:W-:Y:S02]  /*11e90*/  ULDC UR7, c[0x0][0xc60] ;  /* 0x0003180000077ab9 */ /* 0x000fe40000000800 */
[----:B------:R-:W-:-:S11]  /*11ea0*/  UISETP.NE.AND UP0, UPT, UR7, 0x1, UPT ;  /* 0x000000010700788c */ /* 0x000fd6000bf05270 */
[----:B------:R-:W-:Y:S01]  /*11eb0*/  @UP0 ULDC UR4, c[0x0][0xc64] ;  /* 0x0003190000040ab9 */ /* 0x000fe20000000800 */
[----:B------:R-:W-:Y:S01]  /*11ec0*/  @UP0 ULDC UR8, c[0x0][0xc68] ;  /* 0x00031a0000080ab9 */ /* 0x000fe20000000800 */
[C---:B--2---:R-:W-:Y:S02]  /*11ed0*/  R2UR UR40, R0.reuse ;  /* 0x00000000002872ca */ /* 0x044fe400000e0000 */
[----:B------:R-:W-:-:S11]  /*11ee0*/  R2UR UR6, R0 ;  /* 0x00000000000672ca */ /* 0x000fd600000e0000 */
[----:B------:R-:W-:-:S04]  /*11ef0*/  UIMAD.WIDE.U32 UR4, UR40, UR4, URZ ;  /* 0x00000004280472a5 */ /* 0x000fc8000f8e003f */
[----:B------:R-:W-:-:S03]  /*11f00*/  @UP0 USHF.R.U32.HI UR40, URZ, UR8, UR5 ;  /* 0x000000083f280299 */ /* 0x000fc60008011605 */
[----:B------:R-:W-:Y:S02]  /*11f10*/  ULDC UR4, c[0x0][0xc78] ;  /* 0x00031e0000047ab9 */ /* 0x000fe40000000800 */
[----:B------:R-:W-:Y:S02]  /*11f20*/  UISETP.GE.AND UP0, UPT, UR40, UR4, UPT ;  /* 0x000000042800728c */ /* 0x000fe4000bf06270 */
[----:B------:R-:W-:-:S04]  /*11f30*/  UIADD3 UR4, -UR40, URZ, URZ ;  /* 0x0000003f28047290 */ /* 0x000fc8000fffe13f */
[----:B------:R-:W-:Y:S01]  /*11f40*/  PLOP3.LUT P0, PT, PT, PT, UP0, 0x40, 0x0 ;  /* 0x000000000000781c */ /* 0x000fe20003f0e808 */
[----:B------:R-:W-:-:S12]  /*11f50*/  UIMAD UR7, UR7, UR4, UR6 ;  /* 0x00000004070772a4 */ /* 0x000fd8000f8e0206 */
[----:B0--3--:R-:W-:Y:S05]  /*11f60*/  @P0 BRA `(.L_x_910) ;  /* 0x0000000000200947 */ /* 0x009fea0003800000 */
        /* <DEDUP_REMOVED lines=8> */
.L_x_910:
[----:B------:R-:W-:Y:S01]  /*11ff0*/  ULDC UR8, c[0x0][0xc54] ;  /* 0x0003150000087ab9 */ /* 0x000fe20000000800 */
[----:B------:R-:W-:Y:S01]  /*12000*/  UMOV UR6, UR7 ;  /* 0x0000000700067c82 */ /* 0x000fe20008000000 */
[----:B------:R-:W-:-:S11]  /*12010*/  UISETP.NE.AND UP0, UPT, UR8, 0x1, UPT ;  /* 0x000000010800788c */ /* 0x000fd6000bf05270 */
[----:B------:R-:W-:Y:S02]  /*12020*/  @UP0 ULDC.64 UR10, c[0x0][0xc58] ;  /* 0x00031600000a0ab9 */ /* 0x000fe40000000a00 */
[----:B------:R-:W-:-:S04]  /*12030*/  UIMAD.WIDE.U32 UR4, UR7, UR10, URZ ;  /* 0x0000000a070472a5 */ /* 0x000fc8000f8e003f */
[----:B------:R-:W-:-:S04]  /*12040*/  @UP0 USHF.R.U32.HI UR6, URZ, UR11, UR5 ;  /* 0x0000000b3f060299 */ /* 0x000fc80008011605 */
[----:B------:R-:W-:-:S12]  /*12050*/  UIMAD UR4, UR6, UR8, URZ ;  /* 0x00000008060472a4 */ /* 0x000fd8000f8e023f */
.L_x_911:
[----:B------:R-:W-:Y:S01]  /*12060*/  ULDC UR5, c[0x0][0xc48] ;  /* 0x0003120000057ab9 */ /* 0x000fe20000000800 */
[----:B------:R-:W-:Y:S01]  /*12070*/  ULDC.64 UR8, c[0x0][0xa28] ;  /* 0x00028a0000087ab9 */ /* 0x000fe20000000a00 */
[----:B------:R-:W-:Y:S01]  /*12080*/  UISETP.NE.AND UP1, UPT, UR5, 0x1, UPT ;  /* 0x000000010500788c */ /* 0x000fe2000bf25270 */
[----:B------:R-:W-:Y:S01]  /*12090*/  IMAD.MOV.U32 R18, RZ, RZ, RZ ;  /* 0x000000ffff127224 */ /* 0x000fe200078e00ff */
[----:B------:R-:W-:Y:S02]  /*120a0*/  UIADD3 UR4, UR7, -UR4, URZ ;  /* 0x8000000407047290 */ /* 0x000fe4000fffe03f */
[----:B------:R-:W-:Y:S01]  /*120b0*/  UISETP.NE.U32.AND UP0, UPT, UR8, URZ, UPT ;  /* 0x0000003f0800728c */ /* 0x000fe2000bf05070 */
[----:B------:R-:W-:Y:S02]  /*120c0*/  ULDC UR5, c[0x0][0xc54] ;  /* 0x0003150000057ab9 */ /* 0x000fe40000000800 */
[----:B------:R-:W-:Y:S02]  /*120d0*/  UIMAD UR40, UR40, UR5, UR4 ;  /* 0x00000005282872a4 */ /* 0x000fe4000f8e0204 */
[----:B------:R-:W-:-:S02]  /*120e0*/  UISETP.NE.AND.EX UP0, UPT, UR9, URZ, UPT, UP0 ;  /* 0x0000003f0900728c */ /* 0x000fc4000bf05300 */
[----:B------:R-:W-:Y:S01]  /*120f0*/  @UP1 ULDC UR4, c[0x0][0xc4c] ;  /* 0x0003130000041ab9 */ /* 0x000fe20000000800 */
[----:B------:R-:W-:Y:S01]  /*12100*/  @UP1 ULDC UR7, c[0x0][0xc50] ;  /* 0x0003140000071ab9 */ /* 0x000fe20000000800 */
[----:B------:R-:W-:Y:S02]  /*12110*/  UIMAD.WIDE.U32 UR4, UR40, UR4, URZ ;  /* 0x00000004280472a5 */ /* 0x000fe4000f8e003f */
[----:B------:R-:W-:Y:S01]  /*12120*/  UMOV UR41, UR40 ;  /* 0x0000002800297c82 */ /* 0x000fe20008000000 */
[----:B------:R-:W-:Y:S01]  /*12130*/  PLOP3.LUT P0, PT, PT, PT, UP0, 0x80, 0x0 ;  /* 0x000000000000781c */ /* 0x000fe20003f0f008 */
[----:B------:R-:W-:-:S03]  /*12140*/  @UP1 USHF.R.U32.HI UR41, URZ, UR7, UR5 ;  /* 0x000000073f291299 */ /* 0x000fc60008011605 */
[----:B------:R-:W-:Y:S02]  /*12150*/  @UP0 ULDC.64 UR4, c[0x0][0xa28] ;  /* 0x00028a0000040ab9 */ /* 0x000fe40000000a00 */
[----:B------:R-:W-:-:S06]  /*12160*/  @UP0 UIMAD.WIDE UR4, UR41, 0x4, UR4 ;  /* 0x00000004290408a5 */ /* 0x000fcc000f8e0204 */
[----:B------:R-:W-:Y:S01]  /*12170*/  IMAD.U32 R2, RZ, RZ, UR4 ;  /* 0x00000004ff027e24 */ /* 0x000fe2000f8e00ff */
[----:B------:R-:W-:Y:S01]  /*12180*/  ULOP3.LUT UR6, URZ, UR6, URZ, 0x33, !UPT ;  /* 0x000000063f067292 */ /* 0x000fe2000f8e333f */
[----:B------:R-:W-:Y:S01]  /*12190*/  IMAD.U32 R3, RZ, RZ, UR5 ;  /* 0x00000005ff037e24 */ /* 0x000fe2000f8e00ff */
[----:B------:R-:W-:Y:S01]  /*121a0*/  ULDC UR5, c[0x0][0x448] ;  /* 0x0001120000057ab9 */ /* 0x000fe20000000800 */
[----:B------:R-:W-:-:S03]  /*121b0*/  ULDC UR4, c[0x0][0xc3c] ;  /* 0x00030f0000047ab9 */ /* 0x000fc60000000800 */
[----:B------:R-:W2:Y:S01]  /*121c0*/  @P0 LDG.E R18, desc[UR52][R2.64] ;  /* 0x0000003402120981 */ /* 0x000ea2000c1e1900 */
[----:B------:R-:W-:Y:S02]  /*121d0*/  UISETP.NE.AND UP2, UPT, UR5, 0x1, UPT ;  /* 0x000000010500788c */ /* 0x000fe4000bf45270 */
[----:B------:R-:W-:Y:S02]  /*121e0*/  UIADD3 UR6, UR6, UR4, URZ ;  /* 0x0000000406067290 */ /* 0x000fe4000fffe03f */
[----:B------:R-:W-:Y:S02]  /*121f0*/  UP2UR UR49, UPR, URZ, 0x4 ;  /* 0x000000043f317883 */ /* 0x000fe40008000000 */
[----:B------:R-:W-:-:S04]  /*12200*/  UIMAD UR43, UR6, 0xc0, URZ ;  /* 0x000000c0062b78a4 */ /* 0x000fc8000f8e023f */
[----:B------:R-:W-:Y:S01]  /*12210*/  UIADD3 UR6, UR43, 0xbf, URZ ;  /* 0x000000bf2b067890 */ /* 0x000fe2000fffe03f */
[----:B------:R-:W-:Y:S01]  /*12220*/  @UP2 ULDC UR4, c[0x0][0x44c] ;  /* 0x0001130000042ab9 */ /* 0x000fe20000000800 */
[----:B------:R-:W-:Y:S02]  /*12230*/  @UP2 ULDC UR7, c[0x0][0x450] ;  /* 0x0001140000072ab9 */ /* 0x000fe40000000800 */
[----:B------:R-:W-:-:S04]  /*12240*/  UIMAD.WIDE.U32 UR4, UR6, UR4, URZ ;  /* 0x00000004060472a5 */ /* 0x000fc8000f8e003f */
[----:B------:R-:W-:-:S03]  /*12250*/  @UP2 USHF.R.U32.HI UR6, URZ, UR7, UR5 ;  /* 0x000000073f062299 */ /* 0x000fc60008011605 */
[----:B------:R-:W-:Y:S01]  /*12260*/  ULDC.64 UR4, c[0x0][0x9e0] ;  /* 0x0002780000047ab9 */ /* 0x000fe20000000a00 */
[----:B------:R-:W-:Y:S02]  /*12270*/  UIADD3 UR6, UR48, UR6, URZ ;  /* 0x0000000630067290 */ /* 0x000fe4000fffe03f */
[----:B------:R-:W-:Y:S02]  /*12280*/  UISETP.GE.AND UP0, UPT, UR5, 0x1, UPT ;  /* 0x000000010500788c */ /* 0x000fe4000bf06270 */
[----:B------:R-:W-:-:S04]  /*12290*/  UIADD3 UR4, UR6, UR4, URZ ;  /* 0x0000000406047290 */ /* 0x000fc8000fffe03f */
[----:B------:R-:W-:Y:S01]  /*122a0*/  PLOP3.LUT P0, PT, PT, PT, UP0, 0x40, 0x0 ;  /* 0x000000000000781c */ /* 0x000fe20003f0e808 */
[----:B--2---:R0:W-:-:S12]  /*122b0*/  STL [R1+0x8], R18 ;  /* 0x0000081201007387 */ /* 0x0041d80000100800 */
[----:B------:R-:W-:Y:S05]  /*122c0*/  @P0 BRA `(.L_x_912) ;  /* 0x0000000000440947 */ /* 0x000fea0003800000 */
        /* <DEDUP_REMOVED lines=10> */
.L_x_913:
[----:B------:R-:W-:-:S11]  /*12370*/  UISETP.NE.AND UP1, UPT, UR5, 0x1, UPT ;  /* 0x000000010500788c */ /* 0x000fd6000bf25270 */
[----:B------:R-:W-:Y:S02]  /*12380*/  @UP1 ULDC.64 UR10, c[0x0][0x9e8] ;  /* 0x00027a00000a1ab9 */ /* 0x000fe40000000a00 */
[----:B------:R-:W-:-:S04]  /*12390*/  UIMAD.WIDE.U32 UR6, UR8, UR10, URZ ;  /* 0x0000000a080672a5 */ /* 0x000fc8000f8e003f */
[----:B------:R-:W-:-:S12]  /*123a0*/  @UP1 USHF.R.U32.HI UR8, URZ, UR11, UR7 ;  /* 0x0000000b3f081299 */ /* 0x000fd80008011607 */
.L_x_914:
[----:B------:R-:W-:-:S04]  /*123b0*/  UIMAD UR8, UR8, UR5, UR5 ;  /* 0x00000005080872a4 */ /* 0x000fc8000f8e0205 */
[----:B------:R-:W-:-:S04]  /*123c0*/  UISETP.LT.AND UP1, UPT, UR4, UR8, UPT ;  /* 0x000000080400728c */ /* 0x000fc8000bf21270 */
[----:B------:R-:W-:-:S12]  /*123d0*/  USEL UR4, UR4, UR8, UP1 ;  /* 0x0000000804047287 */ /* 0x000fd80008800000 */
.L_x_912:
[----:B------:R-:W-:Y:S01]  /*123e0*/  UISETP.NE.AND UP1, UPT, UR49, URZ, UPT ;  /* 0x0000003f3100728c */ /* 0x000fe2000bf25270 */
[----:B------:R-:W-:Y:S01]  /*123f0*/  PLOP3.LUT P0, PT, PT, PT, UP0, 0x40, 0x0 ;  /* 0x000000000000781c */ /* 0x000fe20003f0e808 */
[----:B------:R-:W-:-:S04]  /*12400*/  UIADD3 UR4, UR4, 0x7f, URZ ;  /* 0x0000007f04047890 */ /* 0x000fc8000fffe03f */
[----:B------:R-:W-:-:S04]  /*12410*/  USHF.R.S32.HI UR8, URZ, 0x1f, UR4 ;  /* 0x0000001f3f087899 */ /* 0x000fc80008011404 */
[----:B------:R-:W-:Y:S01]  /*12420*/  ULEA.HI UR8, UR8, UR4, URZ, 0x7 ;  /* 0x0000000408087291 */ /* 0x000fe2000f8f383f */
[----:B------:R-:W-:Y:S01]  /*12430*/  @UP1 ULDC UR6, c[0x0][0x44c] ;  /* 0x0001130000061ab9 */ /* 0x000fe20000000800 */
[----:B------:R-:W-:Y:S01]  /*12440*/  @UP1 ULDC UR9, c[0x0][0x450] ;  /* 0x0001140000091ab9 */ /* 0x000fe20000000800 */
[----:B------:R-:W-:Y:S02]  /*12450*/  UIMAD.WIDE.U32 UR6, UR43, UR6, URZ ;  /* 0x000000062b0672a5 */ /* 0x000fe4000f8e003f */
[----:B------:R-:W-:Y:S01]  /*12460*/  UMOV UR4, UR43 ;  /* 0x0000002b00047c82 */ /* 0x000fe20008000000 */
[----:B------:R-:W-:Y:S02]  /*12470*/  USHF.R.S32.HI UR8, URZ, 0x7, UR8 ;  /* 0x000000073f087899 */ /* 0x000fe40008011408 */
[----:B------:R-:W-:Y:S02]  /*12480*/  @UP1 USHF.R.U32.HI UR4, URZ, UR9, UR7 ;  /* 0x000000093f041299 */ /* 0x000fe40008011607 */
[----:B------:R-:W-:-:S02]  /*12490*/  UISETP.LT.AND UP1, UPT, UR39, UR8, UPT ;  /* 0x000000082700728c */ /* 0x000fc4000bf21270 */
[----:B------:R-:W-:Y:S01]  /*124a0*/  UIADD3 UR4, UR38, UR4, URZ ;  /* 0x0000000426047290 */ /* 0x000fe2000fffe03f */
[----:B------:R-:W-:Y:S01]  /*124b0*/  ULDC UR6, c[0x0][0x9dc] ;  /* 0x0002770000067ab9 */ /* 0x000fe20000000800 */
[----:B------:R-:W-:Y:S02]  /*124c0*/  USEL UR44, UR39, UR8, UP1 ;  /* 0x00000008272c7287 */ /* 0x000fe40008800000 */
[----:B------:R-:W-:Y:S01]  /*124d0*/  UIADD3 UR8, UR4, -UR6, URZ ;  /* 0x8000000604087290 */ /* 0x000fe2000fffe03f */
[----:B------:R-:W-:Y:S11]  /*124e0*/  @P0 BRA `(.L_x_915) ;  /* 0x0000000000440947 */ /* 0x000ff60003800000 */
        /* <DEDUP_REMOVED lines=10> */
.L_x_916:
[----:B------:R-:W-:-:S11]  /*12590*/  UISETP.NE.AND UP0, UPT, UR5, 0x1, UPT ;  /* 0x000000010500788c */ /* 0x000fd6000bf05270 */
[----:B------:R-:W-:Y:S02]  /*125a0*/  @UP0 ULDC.64 UR10, c[0x0][0x9e8] ;  /* 0x00027a00000a0ab9 */ /* 0x000fe40000000a00 */
[----:B------:R-:W-:-:S04]  /*125b0*/  UIMAD.WIDE.U32 UR6, UR4, UR10, URZ ;  /* 0x0000000a040672a5 */ /* 0x000fc8000f8e003f */
[----:B------:R-:W-:-:S12]  /*125c0*/  @UP0 USHF.R.U32.HI UR4, URZ, UR11, UR7 ;  /* 0x0000000b3f040299 */ /* 0x000fd80008011607 */
.L_x_917:
[----:B------:R-:W-:-:S04]  /*125d0*/  UIMAD UR4, UR4, UR5, URZ ;  /* 0x00000005040472a4 */ /* 0x000fc8000f8e023f */
[----:B------:R-:W-:-:S04]  /*125e0*/  UISETP.LT.AND UP0, UPT, UR8, UR4, UPT ;  /* 0x000000040800728c */ /* 0x000fc8000bf01270 */
[----:B------:R-:W-:-:S12]  /*125f0*/  USEL UR8, UR8, UR4, !UP0 ;  /* 0x0000000408087287 */ /* 0x000fd8000c000000 */
.L_x_915:
[----:B------:R-:W-:Y:S01]  /*12600*/  USHF.R.S32.HI UR4, URZ, 0x1f, UR8 ;  /* 0x0000001f3f047899 */ /* 0x000fe20008011408 */
[----:B------:R-:W-:Y:S03]  /*12610*/  BSSY B7, `(.L_x_918) ;  /* 0x0000339000077945 */ /* 0x000fe60003800000 */
[----:B------:R-:W-:-:S04]  /*12620*/  ULEA.HI UR4, UR4, UR8, URZ, 0x7 ;  /* 0x0000000804047291 */ /* 0x000fc8000f8f383f */
[----:B------:R-:W-:-:S04]  /*12630*/  USHF.R.S32.HI UR4, URZ, 0x7, UR4 ;  /* 0x000000073f047899 */ /* 0x000fc80008011404 */
[----:B------:R-:W-:-:S04]  /*12640*/  UISETP.LT.AND UP0, UPT, URZ, UR4, UPT ;  /* 0x000000043f00728c */ /* 0x000fc8000bf01270 */
[----:B------:R-:W-:-:S04]  /*12650*/  USEL UR45, URZ, UR4, !UP0 ;  /* 0x000000043f2d7287 */ /* 0x000fc8000c000000 */
[----:B------:R-:W-:-:S06]  /*12660*/  UISETP.GT.AND UP0, UPT, UR44, UR45, UPT ;  /* 0x0000002d2c00728c */ /* 0x000fcc000bf04270 */
[----:B------:R-:W-:-:S13]  /*12670*/  PLOP3.LUT P0, PT, PT, PT, UP0, 0x80, 0x0 ;  /* 0x000000000000781c */ /* 0x000fda0003f0f008 */
        /* <DEDUP_REMOVED lines=8> */
[----:B------:R-:W1:Y:S08]  /*12700*/  FLO.U32 R0, UR4 ;  /* 0x0000000400007d00 */ /* 0x000e7000080e0000 */
[----:B------:R-:W2:Y:S01]  /*12710*/  POPC R5, UR4 ;  /* 0x0000000400057d09 */ /* 0x000ea20008000000 */
[----:B-1----:R-:W-:-:S13]  /*12720*/  ISETP.EQ.U32.AND P0, PT, R0, R7, PT ;  /* 0x000000070000720c */ /* 0x002fda0003f02070 */
[----:B--2---:R-:W2:Y:S01]  /*12730*/  @P0 ATOMG.E.ADD.STRONG.GPU PT, R3, desc[UR52][R2.64], R5 ;  /* 0x00000005020309a8 */ /* 0x004ea200081ee1f4 */
[----:B------:R-:W1:Y:S02]  /*12740*/  S2R R4, SR_LTMASK ;  /* 0x0000000000047919 */ /* 0x000e640000003900 */
[----:B-1----:R-:W-:-:S04]  /*12750*/  LOP3.LUT R4, R4, UR4, RZ, 0xc0, !PT ;  /* 0x0000000404047c12 */ /* 0x002fc8000f8ec0ff */
[----:B------:R-:W1:Y:S01]  /*12760*/  POPC R7, R4 ;  /* 0x0000000400077309 */ /* 0x000e620000000000 */
[----:B--2---:R-:W1:Y:S02]  /*12770*/  SHFL.IDX PT, R0, R3, R0, 0x1f ;  /* 0x00001f0003007589 */ /* 0x004e6400000e0000 */
[----:B-1----:R-:W-:-:S05]  /*12780*/  IADD3 R0, R0, UR46, R7 ;  /* 0x0000002e00007c10 */ /* 0x002fca000fffe007 */
[----:B------:R1:W-:Y:S01]  /*12790*/  STL [R1+0x10], R0 ;  /* 0x0000100001007387 */ /* 0x0003e20000100800 */
[----:B------:R-:W-:Y:S05]  /*127a0*/  BRA `(.L_x_920) ;  /* 0x00000030007c7947 */ /* 0x000fea0003800000 */
.L_x_919:
        /* <DEDUP_REMOVED lines=8> */
[----:B------:R-:W-:Y:S02]  /*12830*/  IMAD.U32 R4, RZ, RZ, UR6 ;  /* 0x00000006ff047e24 */ /* 0x000fe4000f8e00ff */
[----:B------:R-:W1:Y:S01]  /*12840*/  LDC.64 R2, c[0x4][R2] ;  /* 0x0100000002027b82 */ /* 0x000e620000000a00 */
        /* <DEDUP_REMOVED lines=9> */
[----:B01----:R-:W-:Y:S05]  /*128e0*/  CALL.ABS.NOINC R2 ;  /* 0x0000000002007343 */ /* 0x003fea0003c00000 */
.L_x_922:
[----:B------:R-:W-:Y:S05]  /*128f0*/  BSYNC B6 ;  /* 0x0000000000067941 */ /* 0x000fea0003800000 */
.L_x_921:
        /* <DEDUP_REMOVED lines=8> */
[----:B------:R1:W2:Y:S01]  /*12980*/  LDC.64 R2, c[0x4][R17] ;  /* 0x0100000011027b82 */ /* 0x0002a20000000a00 */
[----:B------:R-:W-:Y:S02]  /*12990*/  IMAD.U32 R4, RZ, RZ, UR6 ;  /* 0x00000006ff047e24 */ /* 0x000fe4000f8e00ff */
[----:B------:R-:W-:Y:S02]  /*129a0*/  IMAD.U32 R5, RZ, RZ, UR7 ;  /* 0x00000007ff057e24 */ /* 0x000fe4000f8e00ff */
[----:B------:R-:W-:Y:S02]  /*129b0*/  IMAD.U32 R6, RZ, RZ, UR8 ;  /* 0x00000008ff067e24 */ /* 0x000fe4000f8e00ff */
[----:B------:R-:W-:-:S02]  /*129c0*/  IMAD.U32 R7, RZ, RZ, UR9 ;  /* 0x00000009ff077e24 */ /* 0x000fc4000f8e00ff */
[----:B------:R-:W-:Y:S02]  /*129d0*/  IMAD.U32 R10, RZ, RZ, UR4 ;  /* 0x00000004ff0a7e24 */ /* 0x000fe4000f8e00ff */
[----:B------:R-:W-:Y:S02]  /*129e0*/  IMAD.U32 R11, RZ, RZ, UR5 ;  /* 0x00000005ff0b7e24 */ /* 0x000fe4000f8e00ff */
[----:B------:R-:W-:Y:S02]  /*129f0*/  IMAD.MOV.U32 R8, RZ, RZ, 0x70 ;  /* 0x00000070ff087424 */ /* 0x000fe400078e00ff */
[----:B------:R-:W-:Y:S02]  /*12a00*/  IMAD.MOV.U32 R12, RZ, RZ, 0x1 ;  /* 0x00000001ff0c7424 */ /* 0x000fe400078e00ff */
[----:B-1----:R-:W-:-:S07]  /*12a10*/  IMAD.MOV.U32 R13, RZ, RZ, RZ ;  /* 0x000000ffff0d7224 */ /* 0x002fce00078e00ff */
[----:B------:R-:W-:-:S07]  /*12a20*/  LEPC R20, `(.L_x_925) ;  /* 0x000000001014794e */ /* 0x000fce0000000000 */
[----:B0-2---:R-:W-:Y:S05]  /*12a30*/  CALL.ABS.NOINC R2 ;  /* 0x0000000002007343 */ /* 0x005fea0003c00000 */
.L_x_925:
[----:B------:R0:W1:Y:S01]  /*12a40*/  LDC.64 R2, c[0x4][R17] ;  /* 0x0100000011027b82 */ /* 0x0000620000000a00 */
[----:B------:R-:W-:Y:S01]  /*12a50*/  ULDC.64 UR6, c[0x4][0x88] ;  /* 0x0100220000067ab9 */ /* 0x000fe20000000a00 */
[----:B------:R-:W-:Y:S01]  /*12a60*/  ULDC.64 UR8, c[0x4][0x90] ;  /* 0x0100240000087ab9 */ /* 0x000fe20000000a00 */
[----:B------:R-:W-:Y:S01]  /*12a70*/  ULDC.64 UR4, c[0x4][0x18] ;  /* 0x0100060000047ab9 */ /* 0x000fe20000000a00 */
        /* <DEDUP_REMOVED lines=8> */
[----:B0-----:R-:W-:-:S07]  /*12b00*/  IMAD.MOV.U32 R13, RZ, RZ, RZ ;  /* 0x000000ffff0d7224 */ /* 0x001fce00078e00ff */
[----:B------:R-:W-:-:S07]  /*12b10*/  LEPC R20, `(.L_x_924) ;  /* 0x000000001014794e */ /* 0x000fce0000000000 */
[----:B-1----:R-:W-:Y:S05]  /*12b20*/  CALL.ABS.NOINC R2 ;  /* 0x0000000002007343 */ /* 0x002fea0003c00000 */
.L_x_924:
[----:B------:R-:W-:Y:S05]  /*12b30*/  BSYNC B6 ;  /* 0x0000000000067941 */ /* 0x000fea0003800000 */
.L_x_923:
[----:B------:R-:W-:Y:S01]  /*12b40*/  ULDC.64 UR4, c[0x0][0x9f8] ;  /* 0x00027e0000047ab9 */ /* 0x000fe20000000a00 */
[----:B------:R-:W-:Y:S01]  /*12b50*/  IMAD.U32 R17, RZ, RZ, UR41 ;  /* 0x00000029ff117e24 */ /* 0x000fe2000f8e00ff */
[----:B------:R-:W-:Y:S01]  /*12b60*/  UISETP.NE.U32.AND UP0, UPT, UR4, URZ, UPT ;  /* 0x0000003f0400728c */ /* 0x000fe2000bf05070 */
[----:B------:R-:W1:Y:S03]  /*12b70*/  LDC R10, c[0x0][0x430] ;  /* 0x00010c00ff0a7b82 */ /* 0x000e660000000800 */
[----:B------:R-:W-:-:S06]  /*12b80*/  UISETP.NE.AND.EX UP0, UPT, UR5, URZ, UPT, UP0 ;  /* 0x0000003f0500728c */ /* 0x000fcc000bf05300 */
[----:B------:R-:W-:-:S05]  /*12b90*/  PLOP3.LUT P0, PT, PT, PT, UP0, 0x80, 0x0 ;  /* 0x000000000000781c */ /* 0x000fca0003f0f008 */
[----:B------:R-:W-:Y:S02]  /*12ba0*/  @UP0 ULDC.64 UR4, c[0x0][0x9f8] ;  /* 0x00027e0000040ab9 */ /* 0x000fe40000000a00 */
[----:B------:R-:W-:-:S06]  /*12bb0*/  @UP0 UIMAD.WIDE UR4, UR41, 0x4, UR4 ;  /* 0x00000004290408a5 */ /* 0x000fcc000f8e0204 */
[----:B------:R-:W-:Y:S01]  /*12bc0*/  IMAD.U32 R2, RZ, RZ, UR4 ;  /* 0x00000004ff027e24 */ /* 0x000fe2000f8e00ff */
[----:B------:R-:W-:Y:S01]  /*12bd0*/  ULDC UR4, c[0x0][0xc48] ;  /* 0x0003120000047ab9 */ /* 0x000fe20000000800 */
[----:B------:R-:W-:-:S05]  /*12be0*/  IMAD.U32 R3, RZ, RZ, UR5 ;  /* 0x00000005ff037e24 */ /* 0x000fca000f8e00ff */
[----:B------:R-:W2:Y:S01]  /*12bf0*/  @P0 LDG.E R17, desc[UR52][R2.64] ;  /* 0x0000003402110981 */ /* 0x000ea2000c1e1900 */
[----:B------:R-:W-:Y:S01]  /*12c00*/  UMOV UR5, 0xffffffff ;  /* 0xffffffff00057882 */ /* 0x000fe20000000000 */
[----:B------:R-:W-:Y:S02]  /*12c10*/  IMAD.U32 R22, RZ, RZ, UR4 ;  /* 0x00000004ff167e24 */ /* 0x000fe4000f8e00ff */
[----:B--2---:R2:W-:Y:S01]  /*12c20*/  STL [R1], R17 ;  /* 0x0000001101007387 */ /* 0x0045e20000100800 */
[----:B-1----:R-:W-:Y:S05]  /*12c30*/  BRA.DIV UR5, `(.L_x_926) ;  /* 0x0000003605887947 */ /* 0x002fea000b800000 */
.L_x_980:
[----:B------:R-:W1:Y:S01]  /*12c40*/  S2R R3, SR_TID.X ;  /* 0x0000000000037919 */ /* 0x000e620000002100 */
[----:B------:R-:W-:Y:S01]  /*12c50*/  UIADD3 UR4, UR44, -0x1, URZ ;  /* 0xffffffff2c047890 */ /* 0x000fe2000fffe03f */
[----:B------:R-:W-:Y:S01]  /*12c60*/  ISETP.NE.AND P1, PT, R10, 0x1, PT ;  /* 0x000000010a00780c */ /* 0x000fe20003f25270 */
[----:B------:R-:W3:Y:S01]  /*12c70*/  S2R R0, SR_TID.X ;  /* 0x0000000000007919 */ /* 0x000ee20000002100 */
[----:B------:R-:W-:-:S03]  /*12c80*/  SHF.R.S32.HI R11, RZ, 0x1f, R17 ;  /* 0x0000001fff0b7819 */ /* 0x000fc60000011411 */
[----:B------:R-:W-:Y:S01]  /*12c90*/  IMAD.U32 R8, RZ, RZ, UR4 ;  /* 0x00000004ff087e24 */ /* 0x000fe2000f8e00ff */
[----:B------:R-:W-:Y:S01]  /*12ca0*/  LOP3.LUT R19, R19, 0xffffff7f, RZ, 0xc0, !PT ;  /* 0xffffff7f13137812 */ /* 0x000fe200078ec0ff */
[----:B------:R4:W-:Y:S02]  /*12cb0*/  STL [R1+0x4], R11 ;  /* 0x0000040b01007387 */ /* 0x0009e40000100800 */
[----:B------:R-:W-:-:S04]  /*12cc0*/  IMAD.SHL.U32 R8, R8, 0x80, RZ ;  /* 0x0000008008087824 */ /* 0x000fc800078e00ff */
[----:B------:R-:W0:Y:S01]  /*12cd0*/  @P1 LDC R9, c[0x0][0x438] ;  /* 0x00010e00ff091b82 */ /* 0x000e220000000800 */
[----:B------:R-:W-:Y:S01]  /*12ce0*/  @P1 LOP3.LUT R19, R19, 0x80, RZ, 0xfc, !PT ;  /* 0x0000008013131812 */ /* 0x000fe200078efcff */
[----:B-1----:R-:W-:Y:S01]  /*12cf0*/  IMAD.SHL.U32 R3, R3, 0x20, RZ ;  /* 0x0000002003037824 */ /* 0x002fe200078e00ff */
[----:B---3--:R-:W-:-:S04]  /*12d00*/  LOP3.LUT R0, R0, 0x7f, RZ, 0xc0, !PT ;  /* 0x0000007f00007812 */ /* 0x008fc800078ec0ff */
[----:B------:R-:W-:Y:S02]  /*12d10*/  LOP3.LUT R3, R3, 0x60, RZ, 0xc0, !PT ;  /* 0x0000006003037812 */ /* 0x000fe400078ec0ff */
[----:B------:R-:W-:-:S04]  /*12d20*/  SHF.R.U32.HI R0, RZ, 0x2, R0 ;  /* 0x00000002ff007819 */ /* 0x000fc80000011600 */
[----:B------:R-:W-:Y:S02]  /*12d30*/  LOP3.LUT R6, R8, R0, R3, 0xfe, !PT ;  /* 0x0000000008067212 */ /* 0x000fe400078efe03 */
[----:B------:R-:W1:Y:S02]  /*12d40*/  @P1 LDC R3, c[0x0][0x434] ;  /* 0x00010d00ff031b82 */ /* 0x000e640000000800 */
[C---:B------:R-:W-:Y:S01]  /*12d50*/  ISETP.GE.AND P0, PT, R6.reuse, UR36, PT ;  /* 0x0000002406007c0c */ /* 0x040fe2000bf06270 */
[----:B------:R-:W-:-:S04]  /*12d60*/  IMAD.IADD R6, R6, 0x1, R18 ;  /* 0x0000000106067824 */ /* 0x000fc800078e0212 */
[----:B------:R-:W-:-:S08]  /*12d70*/  IMAD.MOV.U32 R7, RZ, RZ, R6 ;  /* 0x000000ffff077224 */ /* 0x000fd000078e0006 */
[----:B------:R-:W3:Y:S01]  /*12d80*/  @!P0 LDC.64 R4, c[0x0][0x428] ;  /* 0x00010a00ff048b82 */ /* 0x000ee20000000a00 */
[----:B-1----:R-:W-:-:S05]  /*12d90*/  @P1 IMAD.HI.U32 R0, R6, R3, RZ ;  /* 0x0000000306001227 */ /* 0x002fca00078e00ff */
[----:B0-----:R-:W-:-:S04]  /*12da0*/  @P1 SHF.R.U32.HI R7, RZ, R9, R0 ;  /* 0x00000009ff071219 */ /* 0x001fc80000011600 */
[--C-:B------:R-:W-:Y:S01]  /*12db0*/  @!P0 SHF.R.S32.HI R3, RZ, 0x1f, R7.reuse ;  /* 0x0000001fff038819 */ /* 0x100fe20000011407 */
[----:B------:R-:W-:Y:S02]  /*12dc0*/  @!P0 IMAD.MOV.U32 R2, RZ, RZ, R7 ;  /* 0x000000ffff028224 */ /* 0x000fe400078e0007 */
[-C--:B---3--:R-:W-:Y:S02]  /*12dd0*/  @!P0 IMAD R0, R11, R4.reuse, RZ ;  /* 0x000000040b008224 */ /* 0x088fe400078e02ff */
[----:B------:R-:W-:-:S04]  /*12de0*/  @!P0 IMAD.WIDE.U32 R2, R17, R4, R2 ;  /* 0x0000000411028225 */ /* 0x000fc800078e0002 */
[----:B------:R-:W-:Y:S02]  /*12df0*/  @!P0 IMAD R0, R17, R5, R0 ;  /* 0x0000000511008224 */ /* 0x000fe400078e0200 */
[----:B------:R-:W0:Y:S02]  /*12e00*/  @!P0 LDC.64 R4, c[0x0][0x418] ;  /* 0x00010600ff048b82 */ /* 0x000e240000000a00 */
[----:B------:R-:W-:Y:S02]  /*12e10*/  @!P0 IMAD.IADD R0, R3, 0x1, R0 ;  /* 0x0000000103008824 */ /* 0x000fe400078e0200 */
[----:B------:R-:W-:Y:S01]  /*12e20*/  IMAD R3, RZ, RZ, -UR41 ;  /* 0x80000029ff037e24 */ /* 0x000fe2000f8e02ff */
[----:B0-----:R-:W-:-:S04]  /*12e30*/  @!P0 LEA R4, P1, R2, R4, 0x2 ;  /* 0x0000000402048211 */ /* 0x001fc800078210ff */
[----:B------:R-:W-:Y:S01]  /*12e40*/  @!P0 LEA.HI.X R5, R2, R5, R0, 0x2, P1 ;  /* 0x0000000502058211 */ /* 0x000fe200008f1400 */
[----:B------:R-:W-:Y:S02]  /*12e50*/  IMAD.U32 R2, RZ, RZ, UR47 ;  /* 0x0000002fff027e24 */ /* 0x000fe4000f8e00ff */
[----:B------:R-:W-:-:S03]  /*12e60*/  IMAD.MOV.U32 R0, RZ, RZ, RZ ;  /* 0x000000ffff007224 */ /* 0x000fc600078e00ff */
[----:B------:R-:W-:Y:S01]  /*12e70*/  ISETP.NE.AND P2, PT, R2, 0x3, PT ;  /* 0x000000030200780c */ /* 0x000fe20003f45270 */
[----:B------:R-:W-:Y:S01]  /*12e80*/  IMAD R22, R22, R3, UR40 ;  /* 0x0000002816167e24 */ /* 0x000fe2000f8e0203 */
[----:B------:R-:W-:Y:S01]  /*12e90*/  LOP3.LUT R19, R19, 0xffffffbf, RZ, 0xc0, !PT ;  /* 0xffffffbf13137812 */ /* 0x000fe200078ec0ff */
[----:B------:R-:W-:Y:S01]  /*12ea0*/  IMAD.MOV R3, RZ, RZ, -R7 ;  /* 0x000000ffff037224 */ /* 0x000fe200078e0a07 */
[----:B------:R0:W5:Y:S01]  /*12eb0*/  @!P0 LDG.E R0, desc[UR52][R4.64] ;  /* 0x0000003404008981 */ /* 0x000162000c1e1900 */
[----:B------:R-:W-:Y:S01]  /*12ec0*/  IMAD.U32 R24, RZ, RZ, UR4 ;  /* 0x00000004ff187e24 */ /* 0x000fe2000f8e00ff */
[----:B------:R-:W-:-:S07]  /*12ed0*/  SHF.R.S32.HI R29, RZ, 0x1f, R22 ;  /* 0x0000001fff1d7819 */ /* 0x000fce0000011416 */
[----:B------:R-:W-:Y:S01]  /*12ee0*/  @P2 LOP3.LUT R19, R19, 0x40, RZ, 0xfc, !PT ;  /* 0x0000004013132812 */ /* 0x000fe200078efcff */
[----:B0-----:R-:W-:Y:S01]  /*12ef0*/  IMAD R5, R10, R3, R6 ;  /* 0x000000030a057224 */ /* 0x001fe200078e0206 */
[----:B----4-:R-:W-:Y:S06]  /*12f00*/  @!P2 BRA `(.L_x_927) ;  /* 0x000000000004a947 */ /* 0x010fec0003800000 */
[----:B------:R-:W-:Y:S01]  /*12f10*/  BPT.TRAP 0x1 ;  /* 0x000000040000795c */ /* 0x000fe20000300000 */
.L_x_927:
[----:B------:R-:W-:Y:S01]  /*12f20*/  SHF.R.S32.HI R4, RZ, 0x1f, R5 ;  /* 0x0000001fff047819 */ /* 0x000fe20000011405 */
[----:B------:R-:W-:Y:S01]  /*12f30*/  ULDC.64 UR4, c[0x0][0x328] ;  /* 0x0000ca0000047ab9 */ /* 0x000fe20000000a00 */
[----:B------:R-:W-:Y:S03]  /*12f40*/  BSSY B0, `(.L_x_928) ;  /* 0x0000017000007945 */ /* 0x000fe60003800000 */
[----:B------:R-:W-:-:S04]  /*12f50*/  IMAD R2, R4, UR4, RZ ;  /* 0x0000000404027c24 */ /* 0x000fc8000f8e02ff */
[C---:B------:R-:W-:Y:S02]  /*12f60*/  IMAD R7, R5.reuse, UR5, R2 ;  /* 0x0000000505077c24 */ /* 0x040fe4000f8e0202 */
[----:B------:R-:W-:Y:S01]  /*12f70*/  IMAD.WIDE.U32 R2, R5, UR4, RZ ;  /* 0x0000000405027c25 */ /* 0x000fe2000f8e00ff */
[----:B------:R-:W-:-:S03]  /*12f80*/  ULDC.64 UR4, c[0x0][0x338] ;  /* 0x0000ce0000047ab9 */ /* 0x000fc60000000a00 */
[----:B------:R-:W-:Y:S01]  /*12f90*/  IMAD.IADD R3, R3, 0x1, R7 ;  /* 0x0000000103037824 */ /* 0x000fe200078e0207 */
        /* <DEDUP_REMOVED lines=10> */
[----:B--2---:R-:W-:Y:S01]  /*13040*/  LEA R17, P0, R2, UR4, 0x1 ;  /* 0x0000000402117c11 */ /* 0x004fe2000f8008ff */
[----:B------:R-:W-:-:S05]  /*13050*/  IMAD.IADD R6, R3, 0x1, R6 ;  /* 0x0000000103067824 */ /* 0x000fca00078e0206 */
[----:B------:R-:W-:Y:S01]  /*13060*/  LEA.HI.X R18, R2, UR5, R6, 0x1, P0 ;  /* 0x0000000502127c11 */ /* 0x000fe200080f0c06 */
[----:B------:R-:W-:Y:S01]  /*13070*/  IMAD R6, R23, 0x8, R16 ;  /* 0x0000000817067824 */ /* 0x000fe200078e0210 */
[----:B------:R-:W-:-:S04]  /*13080*/  SHF.L.U32 R2, R26, 0x1f, RZ ;  /* 0x0000001f1a027819 */ /* 0x000fc800000006ff */
[----:B------:R-:W0:Y:S02]  /*13090*/  SYNCS.PHASECHK.TRANS64.TRYWAIT P0, [R6+URZ+0x2d840], R2 ;  /* 0x02d84002060075a7 */ /* 0x000e24000800017f */
[----:B0-----:R-:W-:Y:S05]  /*130a0*/  @!P0 BRA `(.L_x_929) ;  /* 0x0000003000988947 */ /* 0x001fea0003800000 */
.L_x_981:
[----:B------:R-:W-:Y:S05]  /*130b0*/  BSYNC B0 ;  /* 0x0000000000007941 */ /* 0x000fea0003800000 */
.L_x_928:
[----:B------:R-:W1:Y:S01]  /*130c0*/  S2R R9, SR_TID.X ;  /* 0x0000000000097919 */ /* 0x000e620000002100 */
[----:B------:R-:W-:Y:S01]  /*130d0*/  ULDC.64 UR4, c[0x0][0x300] ;  /* 0x0000c00000047ab9 */ /* 0x000fe20000000a00 */
[C---:B------:R-:W-:Y:S01]  /*130e0*/  LOP3.LUT P4, RZ, R19.reuse, 0x4, RZ, 0xc0, !PT ;  /* 0x0000000413ff7812 */ /* 0x040fe2000788c0ff */
[----:B------:R-:W-:Y:S01]  /*130f0*/  IMAD R4, R4, UR4, RZ ;  /* 0x0000000404047c24 */ /* 0x000fe2000f8e02ff */
[----:B------:R-:W-:Y:S01]  /*13100*/  LOP3.LUT P3, RZ, R19, 0x2, RZ, 0xc0, !PT ;  /* 0x0000000213ff7812 */ /* 0x000fe2000786c0ff */
[----:B0-----:R-:W-:Y:S01]  /*13110*/  IMAD.WIDE.U32 R2, R5, UR4, RZ ;  /* 0x0000000405027c25 */ /* 0x001fe2000f8e00ff */
[----:B------:R-:W-:-:S03]  /*13120*/  LOP3.LUT P2, RZ, R19, 0x1, RZ, 0xc0, !PT ;  /* 0x0000000113ff7812 */ /* 0x000fc6000784c0ff */
[----:B------:R-:W-:Y:S01]  /*13130*/  IMAD R4, R5, UR5, R4 ;  /* 0x0000000505047c24 */ /* 0x000fe2000f8e0204 */
[----:B------:R-:W-:Y:S02]  /*13140*/  ULDC.64 UR4, c[0x0][0x310] ;  /* 0x0000c40000047ab9 */ /* 0x000fe40000000a00 */
[----:B------:R-:W-:Y:S02]  /*13150*/  IMAD R7, R7, UR4, RZ ;  /* 0x0000000407077c24 */ /* 0x000fe4000f8e02ff */
[----:B------:R-:W-:Y:S02]  /*13160*/  IMAD.IADD R3, R3, 0x1, R4 ;  /* 0x0000000103037824 */ /* 0x000fe400078e0204 */
[C---:B------:R-:W-:Y:S02]  /*13170*/  IMAD R7, R0.reuse, UR5, R7 ;  /* 0x0000000500077c24 */ /* 0x040fe4000f8e0207 */
[----:B------:R-:W-:Y:S01]  /*13180*/  IMAD.WIDE.U32 R2, R0, UR4, R2 ;  /* 0x0000000400027c25 */ /* 0x000fe2000f8e0002 */
[----:B------:R-:W-:-:S03]  /*13190*/  ULDC.64 UR4, c[0x0][0x308] ;  /* 0x0000c20000047ab9 */ /* 0x000fc60000000a00 */
[----:B------:R-:W-:Y:S02]  /*131a0*/  IMAD R5, R29, UR4, RZ ;  /* 0x000000041d057c24 */ /* 0x000fe4000f8e02ff */
[----:B------:R-:W-:Y:S02]  /*131b0*/  IMAD.IADD R3, R3, 0x1, R7 ;  /* 0x0000000103037824 */ /* 0x000fe400078e0207 */
[C---:B------:R-:W-:Y:S02]  /*131c0*/  IMAD R0, R22.reuse, UR5, R5 ;  /* 0x0000000516007c24 */ /* 0x040fe4000f8e0205 */
[----:B------:R-:W-:Y:S01]  /*131d0*/  IMAD.WIDE.U32 R2, R22, UR4, R2 ;  /* 0x0000000416027c25 */ /* 0x000fe2000f8e0002 */
[----:B------:R-:W-:Y:S01]  /*131e0*/  ULDC.64 UR4, c[0x0][0x2e8] ;  /* 0x0000ba0000047ab9 */ /* 0x000fe20000000a00 */
[----:B-1----:R-:W-:Y:S02]  /*131f0*/  LOP3.LUT R9, R9, 0x7f, RZ, 0xc0, !PT ;  /* 0x0000007f09097812 */ /* 0x002fe400078ec0ff */
[----:B------:R-:W-:Y:S01]  /*13200*/  IMAD.IADD R0, R3, 0x1, R0 ;  /* 0x0000000103007824 */ /* 0x000fe200078e0200 */
[----:B------:R-:W-:Y:S01]  /*13210*/  LEA R4, P0, R2, UR4, 0x1 ;  /* 0x0000000402047c11 */ /* 0x000fe2000f8008ff */
[----:B------:R-:W-:Y:S01]  /*13220*/  UMOV UR4, 0xffffffff ;  /* 0xffffffff00047882 */ /* 0x000fe20000000000 */
[----:B------:R-:W-:-:S02]  /*13230*/  SHF.R.U32.HI R10, RZ, 0x2, R9 ;  /* 0x00000002ff0a7819 */ /* 0x000fc40000011609 */
[----:B------:R-:W0:Y:S01]  /*13240*/  S2R R9, SR_TID.X ;  /* 0x0000000000097919 */ /* 0x000e220000002100 */
[----:B------:R-:W-:Y:S02]  /*13250*/  LEA.HI.X R0, R2, UR5, R0, 0x1, P0 ;  /* 0x0000000502007c11 */ /* 0x000fe400080f0c00 */
[----:B------:R-:W-:-:S04]  /*13260*/  IADD3 R5, -R10, UR36, -R8 ;  /* 0x000000240a057c10 */ /* 0x000fc8000fffe908 */
[----:B------:R-:W-:Y:S01]  /*13270*/  ISETP.GE.AND P0, PT, R5, 0x1, PT ;  /* 0x000000010500780c */ /* 0x000fe20003f06270 */
[C---:B0-----:R-:W-:Y:S02]  /*13280*/  IMAD.SHL.U32 R10, R9.reuse, 0x8, RZ ;  /* 0x00000008090a7824 */ /* 0x041fe400078e00ff */
[----:B------:R-:W-:-:S03]  /*13290*/  IMAD.SHL.U32 R11, R9, 0x8, RZ ;  /* 0x00000008090b7824 */ /* 0x000fc600078e00ff */
[----:B------:R-:W-:-:S04]  /*132a0*/  LOP3.LUT R10, R10, 0xd8, RZ, 0xc0, !PT ;  /* 0x000000d80a0a7812 */ /* 0x000fc800078ec0ff */
[----:B------:R-:W-:Y:S01]  /*132b0*/  LOP3.LUT R10, R10, 0x18, R9, 0x78, !PT ;  /* 0x000000180a0a7812 */ /* 0x000fe200078e7809 */
[----:B------:R-:W-:-:S03]  /*132c0*/  IMAD.SHL.U32 R9, R9, 0x8, RZ ;  /* 0x0000000809097824 */ /* 0x000fc600078e00ff */
[----:B------:R-:W-:Y:S02]  /*132d0*/  LOP3.LUT R10, R10, 0x320, R11, 0xf8, !PT ;  /* 0x000003200a0a7812 */ /* 0x000fe400078ef80b */
[----:B------:R-:W-:-:S03]  /*132e0*/  LOP3.LUT R9, R9, 0x18, RZ, 0xc0, !PT ;  /* 0x0000001809097812 */ /* 0x000fc600078ec0ff */
[----:B------:R-:W-:Y:S01]  /*132f0*/  IMAD R7, R23, 0x3000, R10 ;  /* 0x0000300017077824 */ /* 0x000fe200078e020a */
[----:B------:R-:W-:Y:S06]  /*13300*/  BRA.DIV UR4, `(.L_x_930) ;  /* 0x0000003204147947 */ /* 0x000fec000b800000 */
[----:B------:R-:W0:Y:S01]  /*13310*/  SHFL.IDX PT, R3, R4, RZ, 0x1c1f ;  /* 0x001c1fff04037589 */ /* 0x000e2200000e0000 */
[----:B------:R-:W-:-:S03]  /*13320*/  @P0 IMAD R8, R7, 0x2, R16 ;  /* 0x0000000207080824 */ /* 0x000fc600078e0210 */
[----:B------:R-:W1:Y:S04]  /*13330*/  SHFL.IDX PT, R2, R0, RZ, 0x1c1f ;  /* 0x001c1fff00027589 */ /* 0x000e6800000e0000 */
[----:B------:R-:W-:Y:S01]  /*13340*/  SHFL.IDX PT, R14, R4, 0x3, 0x1c1f ;  /* 0x007c1f00040e7f89 */ /* 0x000fe200000e0000 */
        /* <DEDUP_REMOVED lines=24> */
[----:B------:R-:W2:Y:S01]  /*134d0*/  SHFL.IDX PT, R0, R0, 0x3, 0x1c1f ;  /* 0x007c1f0000007f89 */ /* 0x000ea200000e0000 */
[----:B0-----:R-:W-:-:S05]  /*134e0*/  @P0 LEA R3, P1, R9, R3, 0x1 ;  /* 0x0000000309030211 */ /* 0x001fca00078208ff */
[----:B-1----:R-:W-:-:S05]  /*134f0*/  @P0 IMAD.X R2, RZ, RZ, R2, P1 ;  /* 0x000000ffff020224 */ /* 0x002fca00008e0602 */
[----:B------:R-:W-:-:S04]  /*13500*/  @P0 LOP3.LUT R3, R3, R2, RZ, 0x3c, !PT ;  /* 0x0000000203030212 */ /* 0x000fc800078e3cff */
[----:B------:R-:W-:-:S04]  /*13510*/  @P0 LOP3.LUT R2, R3, R2, RZ, 0x3c, !PT ;  /* 0x0000000203020212 */ /* 0x000fc800078e3cff */
[----:B------:R-:W-:-:S05]  /*13520*/  @P0 LOP3.LUT R3, R3, R2, RZ, 0x3c, !PT ;  /* 0x0000000203030212 */ /* 0x000fca00078e3cff */
[----:B------:R0:W-:Y:S04]  /*13530*/  @P0 LDGSTS.E.BYPASS.LTC128B.128 [R8+0x16400], desc[UR52][R2.64], !P4 ;  /* 0x1640000002080fae */ /* 0x0001e8000e101d74 */
[----:B------:R0:W-:Y:S04]  /*13540*/  @P0 LDGSTS.E.BYPASS.LTC128B.128 [R8+0x18400], desc[UR52][R2.64+0x40], !P3 ;  /* 0x1840004002080fae */ /* 0x0001e8000d901d74 */
[----:B--2---:R0:W-:Y:S02]  /*13550*/  @P0 LDGSTS.E.BYPASS.LTC128B.128 [R8+0x1a400], desc[UR52][R2.64+0x80], !P2 ;  /* 0x1a40008002080fae */ /* 0x0041e4000d101d74 */
.L_x_991:
[----:B------:R-:W-:-:S13]  /*13560*/  ISETP.GE.AND P0, PT, R5, 0x61, PT ;  /* 0x000000610500780c */ /* 0x000fda0003f06270 */
[----:B0-----:R-:W-:Y:S01]  /*13570*/  @P0 LEA R2, P1, R9, R14, 0x1 ;  /* 0x0000000e09020211 */ /* 0x001fe200078208ff */
[----:B------:R-:W-:-:S04]  /*13580*/  @P0 IMAD R7, R7, 0x2, R16 ;  /* 0x0000000207070824 */ /* 0x000fc800078e0210 */
        /* <DEDUP_REMOVED lines=9> */
.L_x_931:
        /* <DEDUP_REMOVED lines=11> */
.L_x_932:
[----:B------:R-:W-:Y:S01]  /*136d0*/  VIADD R0, R16, 0xc400 ;  /* 0x0000c40010007836 */ /* 0x000fe20000000000 */
[----:B------:R1:W-:Y:S06]  /*136e0*/  SYNCS.ARRIVE.TRANS64.A1T0 RZ, [R6+URZ+0x2d830], RZ ;  /* 0x02d830ff06ff79a7 */ /* 0x0003ec000810003f */
[----:B------:R-:W-:Y:S05]  /*136f0*/  WARPSYNC.ALL ;  /* 0x0000000000007948 */ /* 0x000fea0003800000 */
[----:B------:R-:W-:Y:S01]  /*13700*/  BAR.SYNC.DEFER_BLOCKING 0x8, 0x200 ;  /* 0x0208000000007b1d */ /* 0x000fe20000010000 */
[----:B------:R-:W-:-:S05]  /*13710*/  LOP3.LUT P0, RZ, R0, 0x1bf, RZ, 0xc0, !PT ;  /* 0x000001bf00ff7812 */ /* 0x000fca000780c0ff */
[----:B------:R-:W-:Y:S08]  /*13720*/  BSSY B6, `(.L_x_933) ;  /* 0x0000012000067945 */ /* 0x000ff00003800000 */
        /* <DEDUP_REMOVED lines=8> */
[----:B-1----:R-:W-:Y:S02]  /*137b0*/  IMAD.U32 R6, RZ, RZ, UR8 ;  /* 0x00000008ff067e24 */ /* 0x002fe4000f8e00ff */
        /* <DEDUP_REMOVED lines=8> */
.L_x_934:
[----:B------:R-:W-:Y:S05]  /*13840*/  BSYNC B6 ;  /* 0x0000000000067941 */ /* 0x000fea0003800000 */
.L_x_933:
[----:B------:R2:W5:Y:S01]  /*13850*/  LDL R10, [R1+0xc] ;  /* 0x00000c00010a7983 */ /* 0x0005620000100800 */
[----:B------:R-:W-:Y:S01]  /*13860*/  UISETP.NE.AND UP0, UPT, UR49, URZ, UPT ;  /* 0x0000003f3100728c */ /* 0x000fe2000bf05270 */
[----:B------:R-:W0:Y:S01]  /*13870*/  S2R R20, SR_TID.X ;  /* 0x0000000000147919 */ /* 0x000e220000002100 */
[----:B------:R-:W-:Y:S01]  /*13880*/  R2UR UR6, R29 ;  /* 0x000000001d0672ca */ /* 0x000fe200000e0000 */
[----:B------:R-:W-:-:S03]  /*13890*/  ULDC.64 UR8, c[0x0][0x2d8] ;  /* 0x0000b60000087ab9 */ /* 0x000fc60000000a00 */
[----:B------:R-:W-:Y:S01]  /*138a0*/  PLOP3.LUT P0, PT, PT, PT, UP0, 0x80, 0x0 ;  /* 0x000000000000781c */ /* 0x000fe20003f0f008 */
[----:B------:R-:W-:Y:S01]  /*138b0*/  ULDC UR12, c[0x0][0x448] ;  /* 0x00011200000c7ab9 */ /* 0x000fe20000000800 */
[----:B------:R-:W-:Y:S01]  /*138c0*/  R2UR UR7, R22 ;  /* 0x00000000160772ca */ /* 0x000fe200000e0000 */
[----:B------:R-:W-:Y:S01]  /*138d0*/  ULDC.64 UR10, c[0x0][0x280] ;  /* 0x0000a000000a7ab9 */ /* 0x000fe20000000a00 */
[C---:B------:R-:W-:Y:S01]  /*138e0*/  LOP3.LUT P3, RZ, R19.reuse, 0x400, RZ, 0xc0, !PT ;  /* 0x0000040013ff7812 */ /* 0x040fe2000786c0ff */
[----:B------:R-:W-:Y:S01]  /*138f0*/  @UP0 ULDC UR4, c[0x0][0x44c] ;  /* 0x0001130000040ab9 */ /* 0x000fe20000000800 */
[----:B------:R-:W-:Y:S01]  /*13900*/  @UP0 ULDC UR13, c[0x0][0x44c] ;  /* 0x00011300000d0ab9 */ /* 0x000fe20000000800 */
[C---:B------:R-:W-:Y:S02]  /*13910*/  LOP3.LUT P4, RZ, R19.reuse, 0x200, RZ, 0xc0, !PT ;  /* 0x0000020013ff7812 */ /* 0x040fe4000788c0ff */
[----:B------:R-:W-:Y:S02]  /*13920*/  LOP3.LUT P5, RZ, R19, 0x100, RZ, 0xc0, !PT ;  /* 0x0000010013ff7812 */ /* 0x000fe400078ac0ff */
[C---:B0-----:R-:W-:Y:S01]  /*13930*/  LOP3.LUT R2, R20.reuse, 0x7f, RZ, 0xc0, !PT ;  /* 0x0000007f14027812 */ /* 0x041fe200078ec0ff */
[----:B------:R-:W-:-:S03]  /*13940*/  IMAD.SHL.U32 R20, R20, 0x20, RZ ;  /* 0x0000002014147824 */ /* 0x000fc600078e00ff */
[----:B------:R-:W-:Y:S02]  /*13950*/  SHF.R.U32.HI R2, RZ, 0x2, R2 ;  /* 0x00000002ff027819 */ /* 0x000fe40000011602 */
[----:B------:R-:W-:-:S04]  /*13960*/  LOP3.LUT R20, R20, 0x60, RZ, 0xc0, !PT ;  /* 0x0000006014147812 */ /* 0x000fc800078ec0ff */
[----:B------:R-:W-:-:S05]  /*13970*/  LOP3.LUT R2, R2, R20, RZ, 0xfc, !PT ;  /* 0x0000001402027212 */ /* 0x000fca00078efcff */
[----:B-1----:R-:W-:-:S04]  /*13980*/  VIADD R6, R2, UR43 ;  /* 0x0000002b02067c36 */ /* 0x002fc80008000000 */
[----:B------:R-:W-:Y:S01]  /*13990*/  @P0 IMAD.HI.U32 R0, R6, UR4, RZ ;  /* 0x0000000406000c27 */ /* 0x000fe2000f8e00ff */
[----:B------:R-:W-:Y:S01]  /*139a0*/  PLOP3.LUT P0, PT, PT, PT, UP0, 0x80, 0x0 ;  /* 0x000000000000781c */ /* 0x000fe20003f0f008 */
[----:B------:R-:W-:Y:S02]  /*139b0*/  @UP0 ULDC UR4, c[0x0][0x450] ;  /* 0x0001140000040ab9 */ /* 0x000fe40000000800 */
[----:B------:R-:W-:Y:S01]  /*139c0*/  IMAD.MOV.U32 R3, RZ, RZ, R6 ;  /* 0x000000ffff037224 */ /* 0x000fe200078e0006 */
[----:B------:R-:W-:-:S09]  /*139d0*/  UIMAD UR6, UR6, UR8, URZ ;  /* 0x00000008060672a4 */ /* 0x000fd2000f8e023f */
[----:B------:R-:W-:Y:S02]  /*139e0*/  @P0 SHF.R.U32.HI R3, RZ, UR4, R0 ;  /* 0x00000004ff030c19 */ /* 0x000fe40008011600 */
[----:B------:R-:W-:Y:S01]  /*139f0*/  R2UR UR4, R22 ;  /* 0x00000000160472ca */ /* 0x000fe200000e0000 */
[----:B------:R-:W-:Y:S02]  /*13a00*/  UIMAD UR7, UR7, UR9, UR6 ;  /* 0x00000009070772a4 */ /* 0x000fe4000f8e0206 */
[----:B------:R-:W-:Y:S01]  /*13a10*/  USHF.R.S32.HI UR6, URZ, 0x1f, UR41 ;  /* 0x0000001f3f067899 */ /* 0x000fe20008011429 */
[----:B------:R-:W-:-:S09]  /*13a20*/  SHF.R.S32.HI R0, RZ, 0x1f, R3 ;  /* 0x0000001fff007819 */ /* 0x000fd20000011403 */
[----:B------:R-:W-:-:S03]  /*13a30*/  UIMAD.WIDE.U32 UR4, UR4, UR8, URZ ;  /* 0x00000008040472a5 */ /* 0x000fc6000f8e003f */
[----:B------:R-:W-:Y:S01]  /*13a40*/  ULDC.64 UR8, c[0x0][0x2e0] ;  /* 0x0000b80000087ab9 */ /* 0x000fe20000000a00 */
[----:B------:R-:W-:Y:S02]  /*13a50*/  UIADD3 UR5, UR5, UR7, URZ ;  /* 0x0000000705057290 */ /* 0x000fe4000fffe03f */
[----:B------:R-:W-:Y:S02]  /*13a60*/  UIMAD UR6, UR6, UR8, URZ ;  /* 0x00000008060672a4 */ /* 0x000fe4000f8e023f */
[----:B------:R-:W-:Y:S02]  /*13a70*/  UIMAD.WIDE.U32 UR4, UR41, UR8, UR4 ;  /* 0x00000008290472a5 */ /* 0x000fe4000f8e0004 */
[----:B------:R-:W-:-:S03]  /*13a80*/  UIMAD UR6, UR41, UR9, UR6 ;  /* 0x00000009290672a4 */ /* 0x000fc6000f8e0206 */
[----:B------:R-:W-:Y:S02]  /*13a90*/  ULDC.64 UR8, c[0x0][0x2d0] ;  /* 0x0000b40000087ab9 */ /* 0x000fe40000000a00 */
[----:B------:R-:W-:Y:S01]  /*13aa0*/  IMAD R0, R0, UR8, RZ ;  /* 0x0000000800007c24 */ /* 0x000fe2000f8e02ff */
[----:B------:R-:W-:Y:S01]  /*13ab0*/  UIADD3 UR5, UR5, UR6, URZ ;  /* 0x0000000605057290 */ /* 0x000fe2000fffe03f */
[----:B------:R-:W-:Y:S02]  /*13ac0*/  IMAD.U32 R4, RZ, RZ, UR8 ;  /* 0x00000008ff047e24 */ /* 0x000fe4000f8e00ff */
[C---:B------:R-:W-:Y:S01]  /*13ad0*/  IMAD R5, R3.reuse, UR9, R0 ;  /* 0x0000000903057c24 */ /* 0x040fe2000f8e0200 */
[----:B------:R-:W-:Y:S01]  /*13ae0*/  ULDC.64 UR6, c[0x0][0x2c8] ;  /* 0x0000b20000067ab9 */ /* 0x000fe20000000a00 */
[----:B------:R-:W-:Y:S02]  /*13af0*/  IMAD.MOV R0, RZ, RZ, -R3 ;  /* 0x000000ffff007224 */ /* 0x000fe400078e0a03 */
[----:B------:R-:W-:-:S04]  /*13b00*/  IMAD.WIDE.U32 R2, R3, R4, UR4 ;  /* 0x0000000403027e25 */ /* 0x000fc8000f8e0004 */
[----:B------:R-:W-:Y:S02]  /*13b10*/  IMAD R0, R0, UR12, R6 ;  /* 0x0000000c00007c24 */ /* 0x000fe4000f8e0206 */
[----:B------:R-:W-:-:S03]  /*13b20*/  IMAD.IADD R3, R3, 0x1, R5 ;  /* 0x0000000103037824 */ /* 0x000fc600078e0205 */
[----:B------:R-:W-:Y:S01]  /*13b30*/  SHF.R.S32.HI R5, RZ, 0x1f, R0 ;  /* 0x0000001fff057819 */ /* 0x000fe20000011400 */
[----:B------:R-:W-:-:S04]  /*13b40*/  IMAD.WIDE.U32 R2, R0, UR6, R2 ;  /* 0x0000000600027c25 */ /* 0x000fc8000f8e0002 */
[----:B------:R-:W-:-:S04]  /*13b50*/  IMAD R5, R5, UR6, RZ ;  /* 0x0000000605057c24 */ /* 0x000fc8000f8e02ff */
[----:B------:R-:W-:Y:S01]  /*13b60*/  IMAD R5, R0, UR7, R5 ;  /* 0x0000000700057c24 */ /* 0x000fe2000f8e0205 */
[----:B------:R-:W-:-:S03]  /*13b70*/  LEA R0, P0, R2, UR10, 0x1 ;  /* 0x0000000a02007c11 */ /* 0x000fc6000f8008ff */
[----:B------:R-:W-:-:S05]  /*13b80*/  IMAD.IADD R5, R3, 0x1, R5 ;  /* 0x0000000103057824 */ /* 0x000fca00078e0205 */
[----:B------:R-:W-:Y:S02]  /*13b90*/  LEA.HI.X R5, R2, UR11, R5, 0x1, P0 ;  /* 0x0000000b02057c11 */ /* 0x000fe400080f0c05 */
[----:B------:R-:W-:Y:S01]  /*13ba0*/  PLOP3.LUT P0, PT, PT, PT, UP0, 0x80, 0x0 ;  /* 0x000000000000781c */ /* 0x000fe20003f0f008 */
[----:B------:R-:W-:-:S12]  /*13bb0*/  VIADD R6, R6, 0x80 ;  /* 0x0000008006067836 */ /* 0x000fd80000000000 */
[----:B------:R-:W-:Y:S01]  /*13bc0*/  @P0 IMAD.HI.U32 R3, R6, UR13, RZ ;  /* 0x0000000d06030c27 */ /* 0x000fe2000f8e00ff */
[----:B------:R-:W-:Y:S01]  /*13bd0*/  PLOP3.LUT P0, PT, PT, PT, UP0, 0x80, 0x0 ;  /* 0x000000000000781c */ /* 0x000fe20003f0f008 */
[----:B------:R-:W-:Y:S02]  /*13be0*/  @UP0 ULDC UR13, c[0x0][0x450] ;  /* 0x00011400000d0ab9 */ /* 0x000fe40000000800 */
[----:B------:R-:W-:Y:S01]  /*13bf0*/  IMAD.MOV.U32 R2, RZ, RZ, R6 ;  /* 0x000000ffff027224 */ /* 0x000fe200078e0006 */
[----:B------:R-:W0:Y:S09]  /*13c00*/  S2R R20, SR_TID.X ;  /* 0x0000000000147919 */ /* 0x000e320000002100 */
[----:B------:R-:W-:-:S05]  /*13c10*/  @P0 SHF.R.U32.HI R2, RZ, UR13, R3 ;  /* 0x0000000dff020c19 */ /* 0x000fca0008011603 */
[----:B------:R-:W-:-:S04]  /*13c20*/  IMAD.MOV R3, RZ, RZ, -R2 ;  /* 0x000000ffff037224 */ /* 0x000fc800078e0a02 */
[----:B------:R-:W-:Y:S01]  /*13c30*/  IMAD R6, R3, UR12, R6 ;  /* 0x0000000c03067c24 */ /* 0x000fe2000f8e0206 */
[----:B------:R-:W-:-:S05]  /*13c40*/  SHF.R.S32.HI R3, RZ, 0x1f, R2 ;  /* 0x0000001fff037819 */ /* 0x000fca0000011402 */
[----:B------:R-:W-:-:S04]  /*13c50*/  IMAD R3, R3, UR8, RZ ;  /* 0x0000000803037c24 */ /* 0x000fc8000f8e02ff */
[C---:B------:R-:W-:Y:S02]  /*13c60*/  IMAD R7, R2.reuse, UR9, R3 ;  /* 0x0000000902077c24 */ /* 0x040fe4000f8e0203 */
[----:B------:R-:W-:Y:S01]  /*13c70*/  IMAD.WIDE.U32 R2, R2, R4, UR4 ;  /* 0x0000000402027e25 */ /* 0x000fe2000f8e0004 */
[----:B------:R-:W-:-:S03]  /*13c80*/  SHF.R.S32.HI R4, RZ, 0x1f, R6 ;  /* 0x0000001fff047819 */ /* 0x000fc60000011406 */
[----:B------:R-:W-:Y:S02]  /*13c90*/  IMAD.IADD R3, R3, 0x1, R7 ;  /* 0x0000000103037824 */ /* 0x000fe400078e0207 */
[----:B------:R-:W-:Y:S02]  /*13ca0*/  IMAD R4, R4, UR6, RZ ;  /* 0x0000000604047c24 */ /* 0x000fe4000f8e02ff */
[----:B------:R-:W-:-:S04]  /*13cb0*/  IMAD.WIDE.U32 R2, R6, UR6, R2 ;  /* 0x0000000606027c25 */ /* 0x000fc8000f8e0002 */
[----:B------:R-:W-:Y:S01]  /*13cc0*/  IMAD R7, R6, UR7, R4 ;  /* 0x0000000706077c24 */ /* 0x000fe2000f8e0204 */
[----:B0-----:R-:W-:-:S03]  /*13cd0*/  LOP3.LUT R21, R20, 0x7f, RZ, 0xc0, !PT ;  /* 0x0000007f14157812 */ /* 0x001fc600078ec0ff */
[----:B------:R-:W-:Y:S01]  /*13ce0*/  IMAD.IADD R6, R3, 0x1, R7 ;  /* 0x0000000103067824 */ /* 0x000fe200078e0207 */
[----:B------:R-:W-:Y:S01]  /*13cf0*/  LEA R7, P0, R2, UR10, 0x1 ;  /* 0x0000000a02077c11 */ /* 0x000fe2000f8008ff */
[----:B------:R-:W-:Y:S01]  /*13d00*/  IMAD.SHL.U32 R20, R20, 0x8, RZ ;  /* 0x0000000814147824 */ /* 0x000fe200078e00ff */
[----:B------:R-:W-:Y:S02]  /*13d10*/  UMOV UR4, 0xffffffff ;  /* 0xffffffff00047882 */ /* 0x000fe40000000000 */
[----:B------:R-:W-:Y:S02]  /*13d20*/  LEA.HI.X R6, R2, UR11, R6, 0x1, P0 ;  /* 0x0000000b02067c11 */ /* 0x000fe400080f0c06 */
[----:B------:R-:W-:Y:S02]  /*13d30*/  LOP3.LUT R20, R20, 0x18, RZ, 0xc0, !PT ;  /* 0x0000001814147812 */ /* 0x000fe400078ec0ff */
[----:B------:R-:W-:Y:S01]  /*13d40*/  SHF.R.U32.HI R21, RZ, 0x2, R21 ;  /* 0x00000002ff157819 */ /* 0x000fe20000011615 */
[----:B--2---:R-:W-:Y:S06]  /*13d50*/  BRA.DIV UR4, `(.L_x_935) ;  /* 0x0000002a04e47947 */ /* 0x004fec000b800000 */
[----:B------:R-:W0:Y:S01]  /*13d60*/  SHFL.IDX PT, R3, R0, RZ, 0x1c1f ;  /* 0x001c1fff00037589 */ /* 0x000e2200000e0000 */
[----:B------:R-:W-:-:S03]  /*13d70*/  VIADD R4, R21, UR43 ;  /* 0x0000002b15047c36 */ /* 0x000fc60008000000 */
        /* <DEDUP_REMOVED lines=9> */
[----:B-----5:R-:W-:Y:S04]  /*13e10*/  @!P0 LDGSTS.E.BYPASS.LTC128B.128 [R10+0xc400], desc[UR52][R2.64], !P3 ;  /* 0x0c400000020a8fae */ /* 0x020fe8000d901d74 */
[----:B------:R-:W-:Y:S04]  /*13e20*/  @!P0 LDGSTS.E.BYPASS.LTC128B.128 [R10+0xf400], desc[UR52][R2.64+0x40], !P4 ;  /* 0x0f400040020a8fae */ /* 0x000fe8000e101d74 */
[----:B------:R0:W-:Y:S01]  /*13e30*/  @!P0 LDGSTS.E.BYPASS.LTC128B.128 [R10+0x12400], desc[UR52][R2.64+0x80], !P5 ;  /* 0x12400080020a8fae */ /* 0x0001e2000e901d74 */
[----:B------:R-:W-:Y:S01]  /*13e40*/  ISETP.GE.AND P0, PT, R8, UR37, PT ;  /* 0x0000002508007c0c */ /* 0x000fe2000bf06270 */
[----:B------:R-:W-:-:S02]  /*13e50*/  VIADD R8, R4, 0x40 ;  /* 0x0000004004087836 */ /* 0x000fc40000000000 */
[----:B0-----:R-:W0:Y:S04]  /*13e60*/  SHFL.IDX PT, R3, R0, 0x1, 0x1c1f ;  /* 0x003c1f0000037f89 */ /* 0x001e2800000e0000 */
[----:B------:R-:W1:Y:S06]  /*13e70*/  SHFL.IDX PT, R2, R5, 0x1, 0x1c1f ;  /* 0x003c1f0005027f89 */ /* 0x000e6c00000e0000 */
        /* <DEDUP_REMOVED lines=8> */
[----:B------:R-:W-:-:S03]  /*13f00*/  ISETP.GE.AND P0, PT, R8, UR37, PT ;  /* 0x0000002508007c0c */ /* 0x000fc6000bf06270 */
[----:B0-----:R-:W0:Y:S04]  /*13f10*/  SHFL.IDX PT, R3, R0, 0x2, 0x1c1f ;  /* 0x005c1f0000037f89 */ /* 0x001e2800000e0000 */
[----:B------:R-:W1:Y:S04]  /*13f20*/  SHFL.IDX PT, R2, R5, 0x2, 0x1c1f ;  /* 0x005c1f0005027f89 */ /* 0x000e6800000e0000 */
[----:B------:R-:W2:Y:S04]  /*13f30*/  SHFL.IDX PT, R0, R0, 0x3, 0x1c1f ;  /* 0x007c1f0000007f89 */ /* 0x000ea800000e0000 */
[----:B------:R-:W3:Y:S01]  /*13f40*/  SHFL.IDX PT, R5, R5, 0x3, 0x1c1f ;  /* 0x007c1f0005057f89 */ /* 0x000ee200000e0000 */
        /* <DEDUP_REMOVED lines=9> */
[----:B------:R-:W-:-:S13]  /*13fe0*/  ISETP.GE.AND P0, PT, R2, UR37, PT ;  /* 0x0000002502007c0c */ /* 0x000fda000bf06270 */
[----:B--2---:R-:W-:Y:S02]  /*13ff0*/  @!P0 LEA R8, P1, R20, R0, 0x1 ;  /* 0x0000000014088211 */ /* 0x004fe400078208ff */
[----:B------:R-:W-:Y:S03]  /*14000*/  SHFL.IDX PT, R0, R6, RZ, 0x1c1f ;  /* 0x001c1fff06007589 */ /* 0x000fe600000e0000 */
[----:B---3--:R-:W-:Y:S01]  /*14010*/  @!P0 IMAD.X R9, RZ, RZ, R5, P1 ;  /* 0x000000ffff098224 */ /* 0x008fe200008e0605 */
[----:B------:R-:W-:Y:S01]  /*14020*/  SHFL.IDX PT, R6, R6, 0x1, 0x1c1f ;  /* 0x003c1f0006067f89 */ /* 0x000fe200000e0000 */
[----:B------:R-:W-:Y:S02]  /*14030*/  @!P0 IMAD.MOV.U32 R2, RZ, RZ, R8 ;  /* 0x000000ffff028224 */ /* 0x000fe400078e0008 */
[----:B------:R-:W-:-:S05]  /*14040*/  @!P0 IMAD.MOV.U32 R3, RZ, RZ, R9 ;  /* 0x000000ffff038224 */ /* 0x000fca00078e0009 */
[----:B------:R-:W-:Y:S04]  /*14050*/  @!P0 LDGSTS.E.BYPASS.LTC128B.128 [R10+0xdc00], desc[UR52][R2.64], !P3 ;  /* 0x0dc00000020a8fae */ /* 0x000fe8000d901d74 */
[----:B------:R-:W-:Y:S04]  /*14060*/  @!P0 LDGSTS.E.BYPASS.LTC128B.128 [R10+0x10c00], desc[UR52][R2.64+0x40], !P4 ;  /* 0x10c00040020a8fae */ /* 0x000fe8000e101d74 */
[----:B------:R0:W-:Y:S04]  /*14070*/  @!P0 LDGSTS.E.BYPASS.LTC128B.128 [R10+0x13c00], desc[UR52][R2.64+0x80], !P5 ;  /* 0x13c00080020a8fae */ /* 0x0001e8000e901d74 */
[----:B0-----:R-:W0:Y:S01]  /*14080*/  SHFL.IDX PT, R2, R7, RZ, 0x1c1f ;  /* 0x001c1fff07027589 */ /* 0x001e2200000e0000 */
[----:B------:R-:W-:-:S05]  /*14090*/  VIADD R3, R4, 0x80 ;  /* 0x0000008004037836 */ /* 0x000fca0000000000 */
[----:B------:R-:W-:-:S13]  /*140a0*/  ISETP.GE.AND P0, PT, R3, UR37, PT ;  /* 0x0000002503007c0c */ /* 0x000fda000bf06270 */
[----:B0-----:R-:W-:-:S05]  /*140b0*/  @!P0 LEA R5, P1, R20, R2, 0x1 ;  /* 0x0000000214058211 */ /* 0x001fca00078208ff */
[----:B------:R-:W-:Y:S02]  /*140c0*/  @!P0 IMAD.X R0, RZ, RZ, R0, P1 ;  /* 0x000000ffff008224 */ /* 0x000fe400008e0600 */
[----:B------:R-:W-:Y:S02]  /*140d0*/  @!P0 IMAD.MOV.U32 R2, RZ, RZ, R5 ;  /* 0x000000ffff028224 */ /* 0x000fe400078e0005 */
[----:B------:R-:W-:-:S05]  /*140e0*/  @!P0 IMAD.MOV.U32 R3, RZ, RZ, R0 ;  /* 0x000000ffff038224 */ /* 0x000fca00078e0000 */
[----:B------:R0:W-:Y:S04]  /*140f0*/  @!P0 LDGSTS.E.BYPASS.LTC128B.128 [R10+0xe400], desc[UR52][R2.64], !P3 ;  /* 0x0e400000020a8fae */ /* 0x0001e8000d901d74 */
[----:B------:R0:W-:Y:S04]  /*14100*/  @!P0 LDGSTS.E.BYPASS.LTC128B.128 [R10+0x11400], desc[UR52][R2.64+0x40], !P4 ;  /* 0x11400040020a8fae */ /* 0x0001e8000e101d74 */
[----:B------:R0:W-:Y:S02]  /*14110*/  @!P0 LDGSTS.E.BYPASS.LTC128B.128 [R10+0x14400], desc[UR52][R2.64+0x80], !P5 ;  /* 0x14400080020a8fae */ /* 0x0001e4000e901d74 */
.L_x_1004:
[----:B------:R-:W-:-:S05]  /*14120*/  VIADD R4, R4, 0xa0 ;  /* 0x000000a004047836 */ /* 0x000fca0000000000 */
[----:B------:R-:W-:-:S13]  /*14130*/  ISETP.GE.AND P0, PT, R4, UR37, PT ;  /* 0x0000002504007c0c */ /* 0x000fda000bf06270 */
[----:B0-----:R-:W-:-:S05]  /*14140*/  @!P0 LEA R2, P1, R20, R14, 0x1 ;  /* 0x0000000e14028211 */ /* 0x001fca00078208ff */
[----:B------:R-:W-:-:S05]  /*14150*/  @!P0 IMAD.X R3, RZ, RZ, R6, P1 ;  /* 0x000000ffff038224 */ /* 0x000fca00008e0606 */
[----:B------:R-:W-:Y:S01]  /*14160*/  @!PT LDS RZ, [RZ] ;  /* 0x00000000fffff984 */ /* 0x000fe20000000800 */
[----:B------:R-:W-:Y:S01]  /*14170*/  @!PT LDS RZ, [RZ] ;  /* 0x00000000fffff984 */ /* 0x000fe20000000800 */
[----:B------:R-:W-:Y:S01]  /*14180*/  @!PT LDS RZ, [RZ] ;  /* 0x00000000fffff984 */ /* 0x000fe20000000800 */
[----:B------:R0:W-:Y:S04]  /*14190*/  @!P0 LDGSTS.E.BYPASS.LTC128B.128 [R10+0xec00], desc[UR52][R2.64], !P3 ;  /* 0x0ec00000020a8fae */ /* 0x0001e8000d901d74 */
[----:B------:R0:W-:Y:S04]  /*141a0*/  @!P0 LDGSTS.E.BYPASS.LTC128B.128 [R10+0x11c00], desc[UR52][R2.64+0x40], !P4 ;  /* 0x11c00040020a8fae */ /* 0x0001e8000e101d74 */
[----:B------:R0:W-:Y:S01]  /*141b0*/  @!P0 LDGSTS.E.BYPASS.LTC128B.128 [R10+0x14c00], desc[UR52][R2.64+0x80], !P5 ;  /* 0x14c00080020a8fae */ /* 0x0001e2000e901d74 */
[----:B------:R-:W-:Y:S01]  /*141c0*/  PLOP3.LUT P0, PT, PT, PT, PT, 0x80, 0x0 ;  /* 0x000000000000781c */ /* 0x000fe20003f0f070 */
[----:B------:R-:W-:-:S12]  /*141d0*/  NOP ;  /* 0x0000000000007918 */ /* 0x000fd80000000000 */
.L_x_936:
[----:B------:R-:W-:Y:S02]  /*141e0*/  PLOP3.LUT P1, PT, P1, P0, PT, 0xa2, 0x0 ;  /* 0x000000000000781c */ /* 0x000fe40000f21472 */
[----:B------:R-:W-:-:S08]  /*141f0*/  @P0 R2UR P1, UR4, R16 ;  /* 0x00000000100402ca */ /* 0x000fd00000020000 */
[----:B------:R-:W-:-:S05]  /*14200*/  @P0 PLOP3.LUT P0, PT, P1, PT, PT, 0x80, 0x0 ;  /* 0x000000000000081c */ /* 0x000fca0000f0f070 */
[----:B------:R-:W-:Y:S01]  /*14210*/  @!P1 SYNCS.ARRIVE.TRANS64.RED.A0T1 RZ, [UR4+0x2d800], RZ ;  /* 0x02d800ffffff99a7 */ /* 0x000fe20008200404 */
[----:B------:R-:W-:Y:S07]  /*14220*/  @!P1 ARRIVES.LDGSTSBAR.64.TRANSCNT [UR4+0x2d800] ;  /* 0x02d80000ff0099b0 */ /* 0x000fee0008000a84 */
[----:B------:R-:W-:Y:S05]  /*14230*/  @P0 BRA.U.ANY `(.L_x_936) ;  /* 0xfffffffd00e80947 */ /* 0x000fea000393ffff */
[----:B0-----:R-:W2:Y:S02]  /*14240*/  LDL.LU R2, [R1+0x14] ;  /* 0x0000140001027983 */ /* 0x001ea40000300800 */
        /* <DEDUP_REMOVED lines=9> */
[----:B------:R-:W1:Y:S03]  /*142e0*/  SYNCS.PHASECHK.TRANS64.TRYWAIT P0, [R16+URZ+0x2d820], R3 ;  /* 0x02d82003100075a7 */ /* 0x000e66000800017f */
[----:B01----:R-:W-:Y:S05]  /*142f0*/  @!P0 BRA `(.L_x_938) ;  /* 0x0000002c00888947 */ /* 0x003fea0003800000 */
.L_x_1005:
[----:B------:R-:W-:Y:S05]  /*14300*/  BSYNC B0 ;  /* 0x0000000000007941 */ /* 0x000fea0003800000 */
.L_x_937:
[----:B------:R-:W-:-:S04]  /*14310*/  UIADD3 UR4, UR44, -0x2, URZ ;  /* 0xfffffffe2c047890 */ /* 0x000fc8000fffe03f */
[----:B------:R-:W-:-:S06]  /*14320*/  UISETP.GE.AND UP0, UPT, UR4, UR45, UPT ;  /* 0x0000002d0400728c */ /* 0x000fcc000bf06270 */
[----:B------:R-:W-:-:S13]  /*14330*/  PLOP3.LUT P0, PT, PT, PT, UP0, 0x40, 0x0 ;  /* 0x000000000000781c */ /* 0x000fda0003f0e808 */
[----:B------:R-:W-:Y:S05]  /*14340*/  @P0 BRA `(.L_x_939) ;  /* 0x0000000c00d00947 */ /* 0x000fea0003800000 */
[----:B------:R-:W-:Y:S01]  /*14350*/  BSSY B0, `(.L_x_939) ;  /* 0x00000f3000007945 */ /* 0x000fe20003800000 */
[----:B------:R-:W-:Y:S02]  /*14360*/  IMAD.MOV.U32 R9, RZ, RZ, R23 ;  /* 0x000000ffff097224 */ /* 0x000fe400078e0017 */
[----:B------:R-:W-:Y:S02]  /*14370*/  IMAD.MOV.U32 R20, RZ, RZ, R26 ;  /* 0x000000ffff147224 */ /* 0x000fe400078e001a */
[----:B------:R-:W-:Y:S02]  /*14380*/  IMAD.MOV.U32 R28, RZ, RZ, R24 ;  /* 0x000000ffff1c7224 */ /* 0x000fe400078e0018 */
[----:B------:R-:W-:-:S07]  /*14390*/  IMAD.U32 R0, RZ, RZ, UR4 ;  /* 0x00000004ff007e24 */ /* 0x000fce000f8e00ff */
.L_x_952:
[----:B------:R-:W2:Y:S01]  /*143a0*/  LDL R8, [R1+0x8] ;  /* 0x0000080001087983 */ /* 0x000ea20000100800 */
[----:B------:R-:W1:Y:S03]  /*143b0*/  LDC R4, c[0x0][0x430] ;  /* 0x00010c00ff047b82 */ /* 0x000e660000000800 */
[----:B------:R-:W3:Y:S04]  /*143c0*/  LDL R6, [R1+0x4] ;  /* 0x0000040001067983 */ /* 0x000ee80000100800 */
[----:B------:R-:W4:Y:S01]  /*143d0*/  LDL R7, [R1] ;  /* 0x0000000001077983 */ /* 0x000f220000100800 */
[----:B0-----:R-:W0:Y:S01]  /*143e0*/  S2R R3, SR_TID.X ;  /* 0x0000000000037919 */ /* 0x001e220000002100 */
        /* <DEDUP_REMOVED lines=13> */
[----:B0-----:R-:W-:Y:S01]  /*144c0*/  @P0 SHF.R.U32.HI R4, RZ, R2, R3 ;  /* 0x00000002ff040219 */ /* 0x001fe20000011603 */
        /* <DEDUP_REMOVED lines=9> */
[----:B------:R-:W-:Y:S02]  /*14560*/  ULDC UR4, c[0x0][0x430] ;  /* 0x00010c0000047ab9 */ /* 0x000fe40000000800 */
[----:B------:R-:W-:Y:S01]  /*14570*/  LEA.HI.X R7, R2, UR5, R3, 0x2, P0 ;  /* 0x0000000502077c11 */ /* 0x000fe200080f1403 */
[----:B------:R-:W-:-:S04]  /*14580*/  IMAD.MOV R2, RZ, RZ, -R4 ;  /* 0x000000ffff027224 */ /* 0x000fc800078e0a04 */
[----:B------:R-:W2:Y:S01]  /*14590*/  LDG.E R4, desc[UR52][R6.64] ;  /* 0x0000003406047981 */ /* 0x000ea2000c1e1900 */
[----:B------:R-:W-:Y:S01]  /*145a0*/  ISETP.NE.AND P1, PT, R8, 0x3, PT ;  /* 0x000000030800780c */ /* 0x000fe20003f25270 */
[----:B------:R-:W-:-:S05]  /*145b0*/  VIADD R23, R9, 0x1 ;  /* 0x0000000109177836 */ /* 0x000fca0000000000 */
        /* <DEDUP_REMOVED lines=9> */
.L_x_940:
[----:B------:R-:W-:Y:S01]  /*14650*/  IMAD R6, R23, 0x8, R16 ;  /* 0x0000000817067824 */ /* 0x000fe200078e0210 */
[----:B------:R-:W-:Y:S01]  /*14660*/  SHF.L.U32 R0, R26, 0x1f, RZ ;  /* 0x0000001f1a007819 */ /* 0x000fe200000006ff */
[----:B------:R-:W-:Y:S03]  /*14670*/  BSSY B1, `(.L_x_941) ;  /* 0x0000003000017945 */ /* 0x000fe60003800000 */
[----:B------:R-:W0:Y:S02]  /*14680*/  SYNCS.PHASECHK.TRANS64.TRYWAIT P0, [R6+URZ+0x2d840], R0 ;  /* 0x02d84000060075a7 */ /* 0x000e24000800017f */
[----:B0-----:R-:W-:Y:S05]  /*14690*/  @!P0 BRA `(.L_x_942) ;  /* 0x0000002800b48947 */ /* 0x001fea0003800000 */
.L_x_1006:
[----:B------:R-:W-:Y:S05]  /*146a0*/  BSYNC B1 ;  /* 0x0000000000017941 */ /* 0x000fea0003800000 */
.L_x_941:
[----:B------:R-:W1:Y:S01]  /*146b0*/  S2R R12, SR_TID.X ;  /* 0x00000000000c7919 */ /* 0x000e620000002100 */
[----:B------:R-:W-:Y:S01]  /*146c0*/  SHF.R.S32.HI R21, RZ, 0x1f, R5 ;  /* 0x0000001fff157819 */ /* 0x000fe20000011405 */
[----:B------:R-:W-:Y:S01]  /*146d0*/  ULDC.64 UR4, c[0x0][0x300] ;  /* 0x0000c00000047ab9 */ /* 0x000fe20000000a00 */
[----:B------:R-:W-:Y:S01]  /*146e0*/  LOP3.LUT P3, RZ, R19, 0x4, RZ, 0xc0, !PT ;  /* 0x0000000413ff7812 */ /* 0x000fe2000786c0ff */
[----:B------:R-:W-:Y:S01]  /*146f0*/  IMAD.WIDE.U32 R2, R5, UR4, RZ ;  /* 0x0000000405027c25 */ /* 0x000fe2000f8e00ff */
[C---:B------:R-:W-:Y:S02]  /*14700*/  LOP3.LUT P2, RZ, R19.reuse, 0x2, RZ, 0xc0, !PT ;  /* 0x0000000213ff7812 */ /* 0x040fe4000784c0ff */
[----:B------:R-:W-:Y:S01]  /*14710*/  LOP3.LUT P1, RZ, R19, 0x1, RZ, 0xc0, !PT ;  /* 0x0000000113ff7812 */ /* 0x000fe2000782c0ff */
        /* <DEDUP_REMOVED lines=10> */
[----:B-1----:R-:W-:Y:S02]  /*147c0*/  IMAD.SHL.U32 R8, R12, 0x8, RZ ;  /* 0x000000080c087824 */ /* 0x002fe400078e00ff */
[C---:B------:R-:W-:Y:S02]  /*147d0*/  IMAD R0, R22.reuse, UR5, R0 ;  /* 0x0000000516007c24 */ /* 0x040fe4000f8e0200 */
[----:B------:R-:W-:Y:S01]  /*147e0*/  IMAD.WIDE.U32 R2, R22, UR4, R2 ;  /* 0x0000000416027c25 */ /* 0x000fe2000f8e0002 */
[----:B------:R-:W-:Y:S01]  /*147f0*/  LOP3.LUT R8, R8, 0xd8, RZ, 0xc0, !PT ;  /* 0x000000d808087812 */ /* 0x000fe200078ec0ff */
[----:B------:R-:W-:-:S02]  /*14800*/  ULDC.64 UR4, c[0x0][0x2e8] ;  /* 0x0000ba0000047ab9 */ /* 0x000fc40000000a00 */
[----:B------:R-:W-:Y:S01]  /*14810*/  IMAD.SHL.U32 R11, R12, 0x8, RZ ;  /* 0x000000080c0b7824 */ /* 0x000fe200078e00ff */
[----:B------:R-:W-:Y:S01]  /*14820*/  LOP3.LUT R8, R8, 0x18, R12, 0x78, !PT ;  /* 0x0000001808087812 */ /* 0x000fe200078e780c */
[----:B------:R-:W-:Y:S01]  /*14830*/  IMAD.IADD R0, R0, 0x1, R3 ;  /* 0x0000000100007824 */ /* 0x000fe200078e0203 */
[----:B------:R-:W-:Y:S01]  /*14840*/  LEA R7, P0, R2, UR4, 0x1 ;  /* 0x0000000402077c11 */ /* 0x000fe2000f8008ff */
[----:B------:R-:W-:Y:S01]  /*14850*/  UMOV UR4, 0xffffffff ;  /* 0xffffffff00047882 */ /* 0x000fe20000000000 */
[----:B------:R-:W-:Y:S02]  /*14860*/  LOP3.LUT R8, R8, 0x320, R11, 0xf8, !PT ;  /* 0x0000032008087812 */ /* 0x000fe400078ef80b */
[----:B------:R-:W-:-:S03]  /*14870*/  LEA.HI.X R10, R2, UR5, R0, 0x1, P0 ;  /* 0x00000005020a7c11 */ /* 0x000fc600080f0c00 */
[----:B------:R-:W-:Y:S01]  /*14880*/  IMAD R8, R23, 0x3000, R8 ;  /* 0x0000300017087824 */ /* 0x000fe200078e0208 */
[----:B------:R-:W-:Y:S06]  /*14890*/  BRA.DIV UR4, `(.L_x_943) ;  /* 0x0000002a04487947 */ /* 0x000fec000b800000 */
[----:B------:R-:W0:Y:S01]  /*148a0*/  S2R R3, SR_TID.X ;  /* 0x0000000000037919 */ /* 0x000e220000002100 */
        /* <DEDUP_REMOVED lines=27> */
.L_x_1016:
        /* <DEDUP_REMOVED lines=10> */
.L_x_944:
        /* <DEDUP_REMOVED lines=11> */
.L_x_945:
[----:B------:R1:W-:Y:S01]  /*14bb0*/  SYNCS.ARRIVE.TRANS64.A1T0 RZ, [R6+URZ+0x2d830], RZ ;  /* 0x02d830ff06ff79a7 */ /* 0x0003e2000810003f */
[----:B------:R-:W-:Y:S05]  /*14bc0*/  @!P2 BRA `(.L_x_946) ;  /* 0x000000000004a947 */ /* 0x000fea0003800000 */
[----:B------:R-:W-:Y:S01]  /*14bd0*/  BPT.TRAP 0x1 ;  /* 0x000000040000795c */ /* 0x000fe20000300000 */
.L_x_946:
[----:B------:R-:W-:Y:S01]  /*14be0*/  SHF.L.U32 R2, R20, 0x1f, RZ ;  /* 0x0000001f14027819 */ /* 0x000fe200000006ff */
[----:B-1----:R-:W-:Y:S01]  /*14bf0*/  IMAD R6, R9, 0x8, R16 ;  /* 0x0000000809067824 */ /* 0x002fe200078e0210 */
[----:B------:R-:W-:Y:S03]  /*14c00*/  BSSY B1, `(.L_x_947) ;  /* 0x0000003000017945 */ /* 0x000fe60003800000 */
[----:B------:R-:W1:Y:S02]  /*14c10*/  SYNCS.PHASECHK.TRANS64.TRYWAIT P0, [R6+URZ+0x2d860], R2 ;  /* 0x02d86002060075a7 */ /* 0x000e64000800017f */
[----:B-1----:R-:W-:Y:S05]  /*14c20*/  @!P0 BRA `(.L_x_948) ;  /* 0x0000002800a88947 */ /* 0x002fea0003800000 */
.L_x_1017:
[----:B------:R-:W-:Y:S05]  /*14c30*/  BSYNC B1 ;  /* 0x0000000000017941 */ /* 0x000fea0003800000 */
.L_x_947:
[----:B------:R-:W0:Y:S01]  /*14c40*/  S2R R3, SR_TID.X ;  /* 0x0000000000037919 */ /* 0x000e220000002100 */
[----:B-1----:R-:W-:Y:S01]  /*14c50*/  IMAD.MOV.U32 R2, RZ, RZ, -0x80 ;  /* 0xffffff80ff027424 */ /* 0x002fe200078e00ff */
[----:B------:R-:W-:Y:S01]  /*14c60*/  UMOV UR4, 0xffffffff ;  /* 0xffffffff00047882 */ /* 0x000fe20000000000 */
[C---:B------:R-:W-:Y:S02]  /*14c70*/  LOP3.LUT P3, RZ, R19.reuse, 0x20, RZ, 0xc0, !PT ;  /* 0x0000002013ff7812 */ /* 0x040fe4000786c0ff */
[----:B------:R-:W-:Y:S01]  /*14c80*/  IMAD R2, R28, R2, UR36 ;  /* 0x000000241c027e24 */ /* 0x000fe2000f8e0202 */
[C---:B------:R-:W-:Y:S02]  /*14c90*/  LOP3.LUT P2, RZ, R19.reuse, 0x10, RZ, 0xc0, !PT ;  /* 0x0000001013ff7812 */ /* 0x040fe4000784c0ff */
[----:B------:R-:W-:Y:S01]  /*14ca0*/  LOP3.LUT P1, RZ, R19, 0x8, RZ, 0xc0, !PT ;  /* 0x0000000813ff7812 */ /* 0x000fe2000782c0ff */
[C---:B0-----:R-:W-:Y:S02]  /*14cb0*/  IMAD.SHL.U32 R7, R3.reuse, 0x8, RZ ;  /* 0x0000000803077824 */ /* 0x041fe400078e00ff */
[----:B------:R-:W-:-:S03]  /*14cc0*/  IMAD.SHL.U32 R8, R3, 0x8, RZ ;  /* 0x0000000803087824 */ /* 0x000fc600078e00ff */
[----:B------:R-:W-:-:S04]  /*14cd0*/  LOP3.LUT R7, R7, 0xd8, RZ, 0xc0, !PT ;  /* 0x000000d807077812 */ /* 0x000fc800078ec0ff */
[----:B------:R-:W-:Y:S02]  /*14ce0*/  LOP3.LUT R7, R7, 0x18, R3, 0x78, !PT ;  /* 0x0000001807077812 */ /* 0x000fe400078e7803 */
[----:B------:R-:W-:Y:S02]  /*14cf0*/  LOP3.LUT R3, R3, 0x7f, RZ, 0xc0, !PT ;  /* 0x0000007f03037812 */ /* 0x000fe400078ec0ff */
[----:B------:R-:W-:Y:S02]  /*14d00*/  LOP3.LUT R7, R7, 0x320, R8, 0xf8, !PT ;  /* 0x0000032007077812 */ /* 0x000fe400078ef808 */
[----:B------:R-:W-:-:S03]  /*14d10*/  SHF.R.U32.HI R3, RZ, 0x2, R3 ;  /* 0x00000002ff037819 */ /* 0x000fc60000011603 */
[----:B------:R-:W-:Y:S02]  /*14d20*/  IMAD R7, R9, 0x3000, R7 ;  /* 0x0000300009077824 */ /* 0x000fe400078e0207 */
[----:B------:R-:W-:Y:S01]  /*14d30*/  IMAD.IADD R8, R2, 0x1, -R3 ;  /* 0x0000000102087824 */ /* 0x000fe200078e0a03 */
[----:B------:R-:W-:Y:S06]  /*14d40*/  BRA.DIV UR4, `(.L_x_949) ;  /* 0x0000002a04747947 */ /* 0x000fec000b800000 */
[----:B------:R-:W0:Y:S01]  /*14d50*/  SHFL.IDX PT, R2, R17, RZ, 0x1c1f ;  /* 0x001c1fff11027589 */ /* 0x000e2200000e0000 */
        /* <DEDUP_REMOVED lines=33> */
.L_x_1027:
        /* <DEDUP_REMOVED lines=21> */
[----:B------:R-:W-:Y:S02]  /*150c0*/  ULDC.64 UR4, c[0x0][0x330] ;  /* 0x0000cc0000047ab9 */ /* 0x000fe40000000a00 */
[----:B------:R-:W-:Y:S02]  /*150d0*/  IMAD R5, R29, UR4, RZ ;  /* 0x000000041d057c24 */ /* 0x000fe4000f8e02ff */
[----:B------:R-:W-:Y:S02]  /*150e0*/  IMAD.IADD R3, R3, 0x1, R25 ;  /* 0x0000000103037824 */ /* 0x000fe400078e0219 */
[C---:B------:R-:W-:Y:S02]  /*150f0*/  IMAD R5, R22.reuse, UR5, R5 ;  /* 0x0000000516057c24 */ /* 0x040fe4000f8e0205 */
[----:B------:R-:W-:Y:S01]  /*15100*/  IMAD.WIDE.U32 R2, R22, UR4, R2 ;  /* 0x0000000416027c25 */ /* 0x000fe2000f8e0002 */
[----:B------:R-:W-:-:S03]  /*15110*/  ULDC.64 UR4, c[0x0][0x318] ;  /* 0x0000c60000047ab9 */ /* 0x000fc60000000a00 */
[----:B------:R-:W-:Y:S01]  /*15120*/  IMAD.IADD R3, R5, 0x1, R3 ;  /* 0x0000000105037824 */ /* 0x000fe200078e0203 */
[----:B0-----:R-:W-:-:S04]  /*15130*/  LEA R17, P0, R2, UR4, 0x1 ;  /* 0x0000000402117c11 */ /* 0x001fc8000f8008ff */
[----:B------:R-:W-:Y:S02]  /*15140*/  LEA.HI.X R18, R2, UR5, R3, 0x1, P0 ;  /* 0x0000000502127c11 */ /* 0x000fe400080f0c03 */
[----:B------:R-:W-:-:S13]  /*15150*/  PLOP3.LUT P0, PT, PT, PT, PT, 0x80, 0x0 ;  /* 0x000000000000781c */ /* 0x000fda0003f0f070 */
.L_x_950:
        /* <DEDUP_REMOVED lines=11> */
.L_x_951:
[C---:B------:R-:W-:Y:S01]  /*15210*/  ISETP.GT.AND P0, PT, R24.reuse, UR45, PT ;  /* 0x0000002d18007c0c */ /* 0x040fe2000bf04270 */
[----:B------:R1:W-:Y:S01]  /*15220*/  SYNCS.ARRIVE.TRANS64.A1T0 RZ, [R6+URZ+0x2d850], RZ ;  /* 0x02d850ff06ff79a7 */ /* 0x0003e2000810003f */
[----:B------:R-:W-:Y:S02]  /*15230*/  VIADD R0, R24, 0xffffffff ;  /* 0xffffffff18007836 */ /* 0x000fe40000000000 */
[----:B------:R-:W-:Y:S02]  /*15240*/  IMAD.MOV.U32 R9, RZ, RZ, R23 ;  /* 0x000000ffff097224 */ /* 0x000fe400078e0017 */
[----:B------:R-:W-:Y:S02]  /*15250*/  IMAD.MOV.U32 R20, RZ, RZ, R26 ;  /* 0x000000ffff147224 */ /* 0x000fe400078e001a */
[----:B------:R-:W-:-:S05]  /*15260*/  IMAD.MOV.U32 R28, RZ, RZ, R24 ;  /* 0x000000ffff1c7224 */ /* 0x000fca00078e0018 */
[----:B-1----:R-:W-:Y:S05]  /*15270*/  @P0 BRA `(.L_x_952) ;  /* 0xfffffff000480947 */ /* 0x002fea000383ffff */
[----:B------:R-:W-:Y:S05]  /*15280*/  BSYNC B0 ;  /* 0x0000000000007941 */ /* 0x000fea0003800000 */
.L_x_939:
[----:B------:R-:W1:Y:S01]  /*15290*/  S2R R0, SR_TID.X ;  /* 0x0000000000007919 */ /* 0x000e620000002100 */
[----:B------:R-:W-:Y:S01]  /*152a0*/  BSSY B0, `(.L_x_953) ;  /* 0x0000011000007945 */ /* 0x000fe20003800000 */
[----:B-1----:R-:W-:-:S04]  /*152b0*/  LOP3.LUT R0, R0, 0x7f, RZ, 0xc0, !PT ;  /* 0x0000007f00007812 */ /* 0x002fc800078ec0ff */
[----:B------:R-:W-:-:S13]  /*152c0*/  ISETP.NE.AND P2, PT, R0, RZ, PT ;  /* 0x000000ff0000720c */ /* 0x000fda0003f45270 */
[----:B------:R-:W-:Y:S05]  /*152d0*/  @P2 BRA `(.L_x_954) ;  /* 0x0000000000342947 */ /* 0x000fea0003800000 */
[----:B------:R-:W1:Y:S01]  /*152e0*/  S2R R7, SR_LANEID ;  /* 0x0000000000077919 */ /* 0x000e620000000000 */
[----:B------:R-:W-:Y:S01]  /*152f0*/  VOTEU.ANY UR4, UPT, PT ;  /* 0x0000000000047886 */ /* 0x000fe200038e0100 */
[----:B0-----:R-:W0:Y:S01]  /*15300*/  LDC.64 R2, c[0x0][0xc80] ;  /* 0x00032000ff027b82 */ /* 0x001e220000000a00 */
[----:B------:R-:W1:Y:S08]  /*15310*/  FLO.U32 R0, UR4 ;  /* 0x0000000400007d00 */ /* 0x000e7000080e0000 */
[----:B------:R-:W0:Y:S01]  /*15320*/  POPC R5, UR4 ;  /* 0x0000000400057d09 */ /* 0x000e220008000000 */
[----:B-1----:R-:W-:-:S13]  /*15330*/  ISETP.EQ.U32.AND P0, PT, R0, R7, PT ;  /* 0x000000070000720c */ /* 0x002fda0003f02070 */
[----:B0-----:R-:W2:Y:S01]  /*15340*/  @P0 ATOMG.E.ADD.STRONG.GPU PT, R3, desc[UR52][R2.64], R5 ;  /* 0x00000005020309a8 */ /* 0x001ea200081ee1f4 */
[----:B------:R-:W0:Y:S02]  /*15350*/  S2R R4, SR_LTMASK ;  /* 0x0000000000047919 */ /* 0x000e240000003900 */
[----:B0-----:R-:W-:-:S04]  /*15360*/  LOP3.LUT R4, R4, UR4, RZ, 0xc0, !PT ;  /* 0x0000000404047c12 */ /* 0x001fc8000f8ec0ff */
[----:B------:R-:W0:Y:S01]  /*15370*/  POPC R7, R4 ;  /* 0x0000000400077309 */ /* 0x000e220000000000 */
[----:B--2---:R-:W0:Y:S02]  /*15380*/  SHFL.IDX PT, R0, R3, R0, 0x1f ;  /* 0x00001f0003007589 */ /* 0x004e2400000e0000 */
[----:B0-----:R-:W-:-:S05]  /*15390*/  IADD3 R0, R0, UR46, R7 ;  /* 0x0000002e00007c10 */ /* 0x001fca000fffe007 */
[----:B------:R1:W-:Y:S02]  /*153a0*/  STL [R1+0x10], R0 ;  /* 0x0000100001007387 */ /* 0x0003e40000100800 */
.L_x_954:
[----:B------:R-:W-:Y:S05]  /*153b0*/  BSYNC B0 ;  /* 0x0000000000007941 */ /* 0x000fea0003800000 */
.L_x_953:
[----:B-1----:R-:W-:-:S05]  /*153c0*/  IMAD.U32 R0, RZ, RZ, UR47 ;  /* 0x0000002fff007e24 */ /* 0x002fca000f8e00ff */
[----:B------:R-:W-:-:S13]  /*153d0*/  ISETP.NE.AND P0, PT, R0, 0x3, PT ;  /* 0x000000030000780c */ /* 0x000fda0003f05270 */
[----:B------:R-:W-:Y:S05]  /*153e0*/  @!P0 BRA `(.L_x_955) ;  /* 0x0000000000048947 */ /* 0x000fea0003800000 */
[----:B------:R-:W-:Y:S01]  /*153f0*/  BPT.TRAP 0x1 ;  /* 0x000000040000795c */ /* 0x000fe20000300000 */
.L_x_955:
[----:B------:R-:W-:Y:S01]  /*15400*/  IMAD R4, R23, 0x8, R16 ;  /* 0x0000000817047824 */ /* 0x000fe200078e0210 */
[----:B0-----:R-:W-:Y:S01]  /*15410*/  SHF.L.U32 R3, R26, 0x1f, RZ ;  /* 0x0000001f1a037819 */ /* 0x001fe200000006ff */
[----:B------:R-:W-:Y:S03]  /*15420*/  BSSY B0, `(.L_x_956) ;  /* 0x0000003000007945 */ /* 0x000fe60003800000 */
[----:B------:R-:W0:Y:S02]  /*15430*/  SYNCS.PHASECHK.TRANS64.TRYWAIT P0, [R4+URZ+0x2d860], R3 ;  /* 0x02d86003040075a7 */ /* 0x000e24000800017f */
[----:B0-----:R-:W-:Y:S05]  /*15440*/  @!P0 BRA `(.L_x_957) ;  /* 0x0000002800188947 */ /* 0x001fea0003800000 */
.L_x_1028:
[----:B------:R-:W-:Y:S05]  /*15450*/  BSYNC B0 ;  /* 0x0000000000007941 */ /* 0x000fea0003800000 */
.L_x_956:
[----:B------:R-:W1:Y:S01]  /*15460*/  S2R R7, SR_TID.X ;  /* 0x0000000000077919 */ /* 0x000e620000002100 */
[----:B------:R-:W-:Y:S01]  /*15470*/  IMAD.MOV.U32 R5, RZ, RZ, -0x80 ;  /* 0xffffff80ff057424 */ /* 0x000fe200078e00ff */
[----:B------:R-:W-:Y:S01]  /*15480*/  UMOV UR4, 0xffffffff ;  /* 0xffffffff00047882 */ /* 0x000fe20000000000 */
[C---:B------:R-:W-:Y:S02]  /*15490*/  LOP3.LUT P4, RZ, R19.reuse, 0x20, RZ, 0xc0, !PT ;  /* 0x0000002013ff7812 */ /* 0x040fe4000788c0ff */
[----:B------:R-:W-:Y:S01]  /*154a0*/  IMAD R5, R24, R5, UR36 ;  /* 0x0000002418057e24 */ /* 0x000fe2000f8e0205 */
[C---:B------:R-:W-:Y:S02]  /*154b0*/  LOP3.LUT P3, RZ, R19.reuse, 0x10, RZ, 0xc0, !PT ;  /* 0x0000001013ff7812 */ /* 0x040fe4000786c0ff */
[----:B------:R-:W-:Y:S01]  /*154c0*/  LOP3.LUT P1, RZ, R19, 0x8, RZ, 0xc0, !PT ;  /* 0x0000000813ff7812 */ /* 0x000fe2000782c0ff */
[C---:B-1----:R-:W-:Y:S01]  /*154d0*/  IMAD.SHL.U32 R0, R7.reuse, 0x8, RZ ;  /* 0x0000000807007824 */ /* 0x042fe200078e00ff */
[C---:B------:R-:W-:Y:S01]  /*154e0*/  LOP3.LUT R6, R7.reuse, 0x7f, RZ, 0xc0, !PT ;  /* 0x0000007f07067812 */ /* 0x040fe200078ec0ff */
[----:B------:R-:W-:-:S03]  /*154f0*/  IMAD.SHL.U32 R2, R7, 0x8, RZ ;  /* 0x0000000807027824 */ /* 0x000fc600078e00ff */
[----:B------:R-:W-:Y:S02]  /*15500*/  LOP3.LUT R0, R0, 0xd8, RZ, 0xc0, !PT ;  /* 0x000000d800007812 */ /* 0x000fe400078ec0ff */
[----:B------:R-:W-:Y:S02]  /*15510*/  SHF.R.U32.HI R6, RZ, 0x2, R6 ;  /* 0x00000002ff067819 */ /* 0x000fe40000011606 */
[----:B------:R-:W-:-:S03]  /*15520*/  LOP3.LUT R0, R0, 0x18, R7, 0x78, !PT ;  /* 0x0000001800007812 */ /* 0x000fc600078e7807 */
[----:B------:R-:W-:Y:S01]  /*15530*/  IMAD.IADD R5, R5, 0x1, -R6 ;  /* 0x0000000105057824 */ /* 0x000fe200078e0a06 */
[----:B------:R-:W-:-:S05]  /*15540*/  LOP3.LUT R0, R0, 0x320, R2, 0xf8, !PT ;  /* 0x0000032000007812 */ /* 0x000fca00078ef802 */
[----:B------:R-:W-:Y:S01]  /*15550*/  IMAD R7, R23, 0x3000, R0 ;  /* 0x0000300017077824 */ /* 0x000fe200078e0200 */
        /* <DEDUP_REMOVED lines=8> */
[----:B------:R-:W1:Y:S03]  /*155e0*/  SHFL.IDX PT, R14, R17, 0x1, 0x1c1f ;  /* 0x003c1f00110e7f89 */ /* 0x000e6600000e0000 */
[----:B0-----:R-:W-:Y:S01]  /*155f0*/  IMAD.X R3, RZ, RZ, R0, P0 ;  /* 0x000000ffff037224 */ /* 0x001fe200000e0600 */
[----:B------:R-:W-:Y:S01]  /*15600*/  ISETP.LT.OR P0, PT, R5, 0x1, P4 ;  /* 0x000000010500780c */ /* 0x000fe20002701670 */
[----:B------:R-:W-:Y:S02]  /*15610*/  IMAD R0, R7, 0x2, R16 ;  /* 0x0000000207007824 */ /* 0x000fe400078e0210 */
[----:B------:R-:W-:Y:S10]  /*15620*/  SHFL.IDX PT, R7, R18, 0x3, 0x1c1f ;  /* 0x007c1f0012077f89 */ /* 0x000ff400000e0000 */
        /* <DEDUP_REMOVED lines=25> */
.L_x_1038:
        /* <DEDUP_REMOVED lines=13> */
.L_x_959:
        /* <DEDUP_REMOVED lines=11> */
.L_x_960:
[----:B------:R0:W-:Y:S01]  /*15940*/  SYNCS.ARRIVE.TRANS64.A1T0 RZ, [R4+URZ+0x2d850], RZ ;  /* 0x02d850ff04ff79a7 */ /* 0x0001e2000810003f */
[----:B------:R-:W-:-:S05]  /*15950*/  VIADD R23, R23, 0x1 ;  /* 0x0000000117177836 */ /* 0x000fca0000000000 */
[----:B------:R-:W-:-:S04]  /*15960*/  ISETP.NE.AND P0, PT, R23, 0x2, PT ;  /* 0x000000021700780c */ /* 0x000fc80003f05270 */
[----:B------:R-:W-:Y:S02]  /*15970*/  SEL R3, RZ, 0x1, P0 ;  /* 0x00000001ff037807 */ /* 0x000fe40000000000 */
[----:B------:R-:W-:Y:S02]  /*15980*/  SEL R23, R23, RZ, P0 ;  /* 0x000000ff17177207 */ /* 0x000fe40000000000 */
[----:B0-----:R-:W-:-:S07]  /*15990*/  LOP3.LUT R26, R26, R3, RZ, 0x3c, !PT ;  /* 0x000000031a1a7212 */ /* 0x001fce00078e3cff */
.L_x_920:
[----:B------:R-:W-:Y:S05]  /*159a0*/  BSYNC B7 ;  /* 0x0000000000077941 */ /* 0x000fea0003800000 */
.L_x_918:
[----:B------:R2:W5:Y:S01]  /*159b0*/  LDL R2, [R1+0x10] ;  /* 0x0000100001027983 */ /* 0x0005620000100800 */
[----:B------:R-:W-:-:S13]  /*159c0*/  LOP3.LUT P0, RZ, R19, 0x800, RZ, 0xc0, !PT ;  /* 0x0000080013ff7812 */ /* 0x000fda000780c0ff */
[----:B--2---:R-:W-:Y:S05]  /*159d0*/  @!P0 BRA `(.L_x_961) ;  /* 0x0000000000288947 */ /* 0x004fea0003800000 */
[----:B------:R-:W-:Y:S05]  /*159e0*/  WARPSYNC.ALL ;  /* 0x0000000000007948 */ /* 0x000fea0003800000 */
[----:B------:R-:W2:Y:S08]  /*159f0*/  S2UR UR5, SR_CgaCtaId ;  /* 0x00000000000579c3 */ /* 0x000eb00000008800 */
[----:B------:R-:W-:Y:S06]  /*15a00*/  BAR.SYNC.DEFER_BLOCKING 0x5, 0x200 ;  /* 0x0148000000007b1d */ /* 0x000fec0000010000 */
[----:B------:R-:W-:-:S02]  /*15a10*/  UMOV UR4, 0x400 ;  /* 0x0000040000047882 */ /* 0x000fc40000000000 */
[----:B--2---:R-:W-:-:S06]  /*15a20*/  ULEA UR4, UR5, UR4, 0x18 ;  /* 0x0000000405047291 */ /* 0x004fcc000f8ec03f */
[----:B------:R-:W-:-:S05]  /*15a30*/  IMAD.U32 R16, RZ, RZ, UR4 ;  /* 0x00000004ff107e24 */ /* 0x000fca000f8e00ff */
[----:B-----5:R-:W2:Y:S04]  /*15a40*/  LDS R2, [R16+0x2d8d0] ;  /* 0x02d8d00010027984 */ /* 0x020ea80000000800 */
[----:B--2---:R2:W-:Y:S01]  /*15a50*/  STL [R1+0x10], R2 ;  /* 0x0000100201007387 */ /* 0x0045e20000100800 */
[----:B------:R-:W-:Y:S06]  /*15a60*/  BAR.ARV 0x4, 0x200 ;  /* 0x0108000000007b1d */ /* 0x000fec0000002000 */
[----:B------:R-:W-:Y:S05]  /*15a70*/  BRA `(.L_x_962) ;  /* 0x00000000002c7947 */ /* 0x000fea0003800000 */
.L_x_961:
[----:B------:R-:W-:-:S03]  /*15a80*/  UMOV UR4, 0xffffffff ;  /* 0xffffffff00047882 */ /* 0x000fc60000000000 */
[----:B------:R-:W-:Y:S05]  /*15a90*/  BRA.DIV UR4, `(.L_x_963) ;  /* 0x0000002604fc7947 */ /* 0x000fea000b800000 */
[----:B-----5:R2:W3:Y:S02]  /*15aa0*/  SHFL.IDX PT, R14, R2, RZ, 0x1f ;  /* 0x00001fff020e7589 */ /* 0x0204e400000e0000 */
.L_x_1041:
[----:B------:R-:W4:Y:S01]  /*15ab0*/  @!P2 S2R R3, SR_CgaCtaId ;  /* 0x000000000003a919 */ /* 0x000f220000008800 */
[----:B------:R-:W-:Y:S05]  /*15ac0*/  WARPSYNC.ALL ;  /* 0x0000000000007948 */ /* 0x000fea0003800000 */
[----:B------:R-:W-:Y:S01]  /*15ad0*/  BAR.SYNC.DEFER_BLOCKING 0x4, 0x200 ;  /* 0x0108000000007b1d */ /* 0x000fe20000010000 */
[----:B-1----:R-:W-:-:S05]  /*15ae0*/  @!P2 MOV R0, 0x400 ;  /* 0x000004000000a802 */ /* 0x002fca0000000f00 */
[----:B---3--:R3:W-:Y:S01]  /*15af0*/  STL [R1+0x10], R14 ;  /* 0x0000100e01007387 */ /* 0x0087e20000100800 */
[----:B----4-:R-:W-:-:S05]  /*15b00*/  @!P2 LEA R16, R3, R0, 0x18 ;  /* 0x000000000310a211 */ /* 0x010fca00078ec0ff */
[----:B------:R3:W-:Y:S01]  /*15b10*/  @!P2 STS [R16+0x2d8d0], R2 ;  /* 0x02d8d0021000a388 */ /* 0x0007e20000000800 */
[----:B------:R-:W-:Y:S06]  /*15b20*/  BAR.ARV 0x5, 0x200 ;  /* 0x0148000000007b1d */ /* 0x000fec0000002000 */
.L_x_962:
[----:B-1----:R-:W4:Y:S01]  /*15b30*/  LDL R0, [R1+0x10] ;  /* 0x0000100001007983 */ /* 0x002f220000100800 */
[----:B------:R-:W-:Y:S02]  /*15b40*/  ULDC UR4, c[0x0][0xc38] ;  /* 0x00030e0000047ab9 */ /* 0x000fe40000000800 */
[----:B----4-:R-:W-:-:S13]  /*15b50*/  ISETP.GE.AND P0, PT, R0, UR4, PT ;  /* 0x0000000400007c0c */ /* 0x010fda000bf06270 */
[----:B------:R-:W-:Y:S05]  /*15b60*/  @!P0 BRA `(.L_x_964) ;  /* 0xffffffc000c48947 */ /* 0x000fea000383ffff */
.L_x_909:
[----:B------:R-:W4:Y:S01]  /*15b70*/  LDL.LU R0, [R1+0x14] ;  /* 0x0000140001007983 */ /* 0x000f220000300800 */
[----:B------:R-:W-:Y:S01]  /*15b80*/  BSSY B0, `(.L_x_965) ;  /* 0x000000b000007945 */ /* 0x000fe20003800000 */
[----:B------:R-:W1:Y:S01]  /*15b90*/  S2R R5, SR_CgaCtaId ;  /* 0x0000000000057919 */ /* 0x000e620000008800 */
[----:B----4-:R-:W-:-:S05]  /*15ba0*/  VIADD R0, R0, 0x1 ;  /* 0x0000000100007836 */ /* 0x010fca0000000000 */
[----:B--23--:R-:W-:-:S04]  /*15bb0*/  LEA.HI R2, R0, R0, RZ, 0x1 ;  /* 0x0000000000027211 */ /* 0x00cfc800078f08ff */
[----:B------:R-:W-:Y:S02]  /*15bc0*/  LOP3.LUT R3, R2, 0xfffffffe, RZ, 0xc0, !PT ;  /* 0xfffffffe02037812 */ /* 0x000fe400078ec0ff */
[----:B------:R-:W-:-:S03]  /*15bd0*/  MOV R2, 0x400 ;  /* 0x0000040000027802 */ /* 0x000fc60000000f00 */
[----:B------:R-:W-:Y:S01]  /*15be0*/  IMAD.IADD R0, R0, 0x1, -R3 ;  /* 0x0000000100007824 */ /* 0x000fe200078e0a03 */
[----:B-1----:R-:W-:-:S04]  /*15bf0*/  LEA R4, R5, R2, 0x18 ;  /* 0x0000000205047211 */ /* 0x002fc800078ec0ff */
[----:B------:R-:W-:-:S04]  /*15c00*/  SHF.L.U32 R0, R0, 0x1f, RZ ;  /* 0x0000001f00007819 */ /* 0x000fc800000006ff */
[----:B------:R-:W1:Y:S02]  /*15c10*/  SYNCS.PHASECHK.TRANS64.TRYWAIT P0, [R4+URZ+0x2d820], R0 ;  /* 0x02d82000040075a7 */ /* 0x000e64000800017f */
[----:B-1----:R-:W-:Y:S05]  /*15c20*/  @!P0 BRA `(.L_x_966) ;  /* 0x0000002400c08947 */ /* 0x002fea0003800000 */
.L_x_1042:
[----:B------:R-:W-:Y:S05]  /*15c30*/  BSYNC B0 ;  /* 0x0000000000007941 */ /* 0x000fea0003800000 */
.L_x_965:
[----:B------:R-:W-:-:S03]  /*15c40*/  UMOV UR4, 0xffffffff ;  /* 0xffffffff00047882 */ /* 0x000fc60000000000 */
[----:B------:R-:W-:Y:S05]  /*15c50*/  BRA.DIV UR4, `(.L_x_967) ;  /* 0x0000002604c87947 */ /* 0x000fea000b800000 */
[----:B-1----:R-:W1:Y:S02]  /*15c60*/  S2R R0, SR_TID.X ;  /* 0x0000000000007919 */ /* 0x002e640000002100 */
[----:B-1----:R-:W-:-:S04]  /*15c70*/  SHF.R.U32.HI R0, RZ, 0x5, R0 ;  /* 0x00000005ff007819 */ /* 0x002fc80000011600 */
[----:B------:R-:W-:-:S05]  /*15c80*/  LOP3.LUT R0, R0, 0x3, RZ, 0xc0, !PT ;  /* 0x0000000300007812 */ /* 0x000fca00078ec0ff */
[----:B------:R1:W2:Y:S02]  /*15c90*/  SHFL.IDX PT, R14, R0, RZ, 0x1f ;  /* 0x00001fff000e7589 */ /* 0x0002a400000e0000 */
.L_x_1045:
[----:B--2---:R-:W-:Y:S01]  /*15ca0*/  ISETP.NE.AND P0, PT, R14, RZ, PT ;  /* 0x000000ff0e00720c */ /* 0x004fe20003f05270 */
[----:B------:R-:W-:-:S12]  /*15cb0*/  BSSY B0, `(.L_x_968) ;  /* 0x0000024000007945 */ /* 0x000fd80003800000 */
[----:B------:R-:W-:Y:S05]  /*15cc0*/  @P0 BRA `(.L_x_969) ;  /* 0x0000000000880947 */ /* 0x000fea0003800000 */
[----:B------:R-:W-:-:S03]  /*15cd0*/  UMOV UR4, 0xffffffff ;  /* 0xffffffff00047882 */ /* 0x000fc60000000000 */
[----:B------:R-:W-:Y:S05]  /*15ce0*/  BRA.DIV UR4, `(.L_x_970) ;  /* 0x0000002604d87947 */ /* 0x000fea000b800000 */
[----:B------:R-:W-:-:S13]  /*15cf0*/  ELECT P6, URZ, PT ;  /* 0x00000000003f782f */ /* 0x000fda00038c0000 */
.L_x_1048:
[----:B------:R-:W-:Y:S05]  /*15d00*/  @!P6 BRA `(.L_x_969) ;  /* 0x000000000078e947 */ /* 0x000fea0003800000 */
[----:B------:R-:W-:-:S06]  /*15d10*/  ULOP3.LUT UR4, UR42, 0x2, URZ, 0xfc, !UPT ;  /* 0x000000022a047892 */ /* 0x000fcc000f8efc3f */
[----:B-1----:R-:W-:-:S05]  /*15d20*/  IMAD.U32 R0, RZ, RZ, UR4 ;  /* 0x00000004ff007e24 */ /* 0x002fca000f8e00ff */
[----:B------:R-:W-:-:S13]  /*15d30*/  ISETP.NE.AND P0, PT, R0, 0x3, PT ;  /* 0x000000030000780c */ /* 0x000fda0003f05270 */
[----:B------:R-:W-:Y:S05]  /*15d40*/  @!P0 BRA `(.L_x_971) ;  /* 0x0000000000048947 */ /* 0x000fea0003800000 */
[----:B------:R-:W-:Y:S01]  /*15d50*/  BPT.TRAP 0x1 ;  /* 0x000000040000795c */ /* 0x000fe20000300000 */
.L_x_971:
[C---:B------:R-:W-:Y:S01]  /*15d60*/  IMAD R5, R23.reuse, 0x8, R4 ;  /* 0x0000000817057824 */ /* 0x040fe200078e0204 */
[----:B------:R-:W-:Y:S01]  /*15d70*/  SHF.L.U32 R0, R26, 0x1f, RZ ;  /* 0x0000001f1a007819 */ /* 0x000fe200000006ff */
[----:B------:R-:W-:-:S03]  /*15d80*/  VIADD R23, R23, 0x1 ;  /* 0x0000000117177836 */ /* 0x000fc60000000000 */
[----:B------:R-:W1:Y:S02]  /*15d90*/  SYNCS.PHASECHK.TRANS64.TRYWAIT P1, [R5+URZ+0x2d840], R0 ;  /* 0x02d84000050075a7 */ /* 0x000e64000802017f */
[----:B------:R-:W-:-:S04]  /*15da0*/  ISETP.NE.AND P2, PT, R23, 0x2, PT ;  /* 0x000000021700780c */ /* 0x000fc80003f45270 */
[----:B------:R-:W-:Y:S01]  /*15db0*/  SEL R3, RZ, 0x1, P2 ;  /* 0x00000001ff037807 */ /* 0x000fe20001000000 */
[----:B-1----:R-:W-:Y:S08]  /*15dc0*/  @!P1 BRA `(.L_x_972) ;  /* 0x0000002400c09947 */ /* 0x002ff00003800000 */
.L_x_1049:
[----:B------:R-:W-:Y:S02]  /*15dd0*/  SEL R23, R23, RZ, P2 ;  /* 0x000000ff17177207 */ /* 0x000fe40001000000 */
[----:B------:R-:W-:Y:S01]  /*15de0*/  LOP3.LUT R2, R26, R3, RZ, 0x3c, !PT ;  /* 0x000000031a027212 */ /* 0x000fe200078e3cff */
[----:B------:R-:W-:Y:S06]  /*15df0*/  @!P0 BRA `(.L_x_973) ;  /* 0x0000000000048947 */ /* 0x000fec0003800000 */
[----:B------:R-:W-:Y:S01]  /*15e00*/  BPT.TRAP 0x1 ;  /* 0x000000040000795c */ /* 0x000fe20000300000 */
.L_x_973:
[----:B------:R-:W-:Y:S01]  /*15e10*/  IMAD R23, R23, 0x8, R4 ;  /* 0x0000000817177824 */ /* 0x000fe200078e0204 */
[----:B------:R-:W-:-:S04]  /*15e20*/  SHF.L.U32 R2, R2, 0x1f, RZ ;  /* 0x0000001f02027819 */ /* 0x000fc800000006ff */
[----:B------:R-:W2:Y:S02]  /*15e30*/  SYNCS.PHASECHK.TRANS64.TRYWAIT P1, [R23+URZ+0x2d840], R2 ;  /* 0x02d84002170075a7 */ /* 0x000ea4000802017f */
[----:B--2---:R-:W-:Y:S05]  /*15e40*/  @!P1 BRA `(.L_x_974) ;  /* 0x0000002400b49947 */ /* 0x004fea0003800000 */
.L_x_1050:
[----:B------:R-:W-:Y:S05]  /*15e50*/  @!P0 BRA `(.L_x_975) ;  /* 0x0000000000048947 */ /* 0x000fea0003800000 */
[----:B------:R-:W-:Y:S01]  /*15e60*/  BPT.TRAP 0x1 ;  /* 0x000000040000795c */ /* 0x000fe20000300000 */
.L_x_975:
[----:B------:R-:W3:Y:S02]  /*15e70*/  SYNCS.PHASECHK.TRANS64.TRYWAIT P1, [R5+URZ+0x2d860], R0 ;  /* 0x02d86000050075a7 */ /* 0x000ee4000802017f */
[----:B---3--:R-:W-:Y:S05]  /*15e80*/  @!P1 BRA `(.L_x_976) ;  /* 0x0000002400b89947 */ /* 0x008fea0003800000 */
.L_x_1051:
[----:B------:R-:W-:Y:S05]  /*15e90*/  @!P0 BRA `(.L_x_977) ;  /* 0x0000000000048947 */ /* 0x000fea0003800000 */
[----:B------:R-:W-:Y:S01]  /*15ea0*/  BPT.TRAP 0x1 ;  /* 0x000000040000795c */ /* 0x000fe20000300000 */
.L_x_977:
[----:B----4-:R4:W0:Y:S02]  /*15eb0*/  SYNCS.PHASECHK.TRANS64.TRYWAIT P0, [R23+URZ+0x2d860], R2 ;  /* 0x02d86002170075a7 */ /* 0x010824000800017f */
[----:B0-----:R-:W-:Y:S05]  /*15ec0*/  @!P0 NANOSLEEP.SYNCS 0x989680 ;  /* 0x009896800000895d */ /* 0x001fea0003900000 */
[----:B------:R-:W0:Y:S02]  /*15ed0*/  @!P0 SYNCS.PHASECHK.TRANS64 P0, [R23+URZ+0x2d860], R2 ;  /* 0x02d86002170085a7 */ /* 0x000e24000800007f */
[----:B0-----:R-:W-:Y:S05]  /*15ee0*/  @!P0 BRA `(.L_x_977) ;  /* 0xfffffffc00f08947 */ /* 0x001fea000383ffff */
.L_x_969:
[----:B------:R-:W-:Y:S05]  /*15ef0*/  BSYNC B0 ;  /* 0x0000000000007941 */ /* 0x000fea0003800000 */
.L_x_968:
[----:B------:R-:W-:Y:S05]  /*15f00*/  EXIT ;  /* 0x000000000000794d */ /* 0x000fea0003800000 */
.L_x_822:
[----:B0-----:R-:W-:-:S04]  /*15f10*/  IMAD.U32 R3, RZ, RZ, UR40 ;  /* 0x00000028ff037e24 */ /* 0x001fc8000f8e00ff */
[----:B------:R0:W1:Y:S03]  /*15f20*/  SYNCS.PHASECHK.TRANS64.TRYWAIT P1, [R3+URZ+0x2d800], R0 ;  /* 0x02d80000030075a7 */ /* 0x000066000802017f */
[----:B-1----:R-:W-:Y:S05]  /*15f30*/  @!P1 NANOSLEEP.SYNCS 0x989680 ;  /* 0x009896800000995d */ /* 0x002fea0003900000 */
[----:B------:R-:W1:Y:S02]  /*15f40*/  @!P1 SYNCS.PHASECHK.TRANS64 P1, [R3+URZ+0x2d800], R0 ;  /* 0x02d80000030095a7 */ /* 0x000e64000802007f */
[----:B-1----:R-:W-:Y:S05]  /*15f50*/  @!P1 BRA `(.L_x_822) ;  /* 0xfffffffc00ec9947 */ /* 0x002fea000383ffff */
[----:B------:R-:W-:Y:S05]  /*15f60*/  BRA `(.L_x_978) ;  /* 0xfffffeb800e47947 */ /* 0x000fea000383ffff */
.L_x_826:
[----:B-1----:R1:W2:Y:S02]  /*15f70*/  SYNCS.PHASECHK.TRANS64.TRYWAIT P1, [R6+URZ+0x2d830], R3 ;  /* 0x02d83003060075a7 */ /* 0x0022a4000802017f */
[----:B--2---:R-:W-:Y:S05]  /*15f80*/  @!P1 NANOSLEEP.SYNCS 0x989680 ;  /* 0x009896800000995d */ /* 0x004fea0003900000 */
[----:B------:R-:W2:Y:S02]  /*15f90*/  @!P1 SYNCS.PHASECHK.TRANS64 P1, [R6+URZ+0x2d830], R3 ;  /* 0x02d83003060095a7 */ /* 0x000ea4000802007f */
[----:B--2---:R-:W-:Y:S05]  /*15fa0*/  @!P1 BRA `(.L_x_826) ;  /* 0xfffffffc00f09947 */ /* 0x004fea000383ffff */
[----:B------:R-:W-:Y:S05]  /*15fb0*/  BRA `(.L_x_825) ;  /* 0xfffffebc00007947 */ /* 0x000fea000383ffff */
.L_x_843:
[----:B-1----:R-:W-:-:S04]  /*15fc0*/  IMAD.U32 R7, RZ, RZ, UR6 ;  /* 0x00000006ff077e24 */ /* 0x002fc8000f8e00ff */
[----:B------:R1:W2:Y:S03]  /*15fd0*/  SYNCS.PHASECHK.TRANS64.TRYWAIT P1, [R7+URZ+0x2d830], R6 ;  /* 0x02d83006070075a7 */ /* 0x0002a6000802017f */
[----:B--2---:R-:W-:Y:S05]  /*15fe0*/  @!P1 NANOSLEEP.SYNCS 0x989680 ;  /* 0x009896800000995d */ /* 0x004fea0003900000 */
[----:B------:R-:W2:Y:S02]  /*15ff0*/  @!P1 SYNCS.PHASECHK.TRANS64 P1, [R7+URZ+0x2d830], R6 ;  /* 0x02d83006070095a7 */ /* 0x000ea4000802007f */
[----:B--2---:R-:W-:Y:S05]  /*16000*/  @!P1 BRA `(.L_x_843) ;  /* 0xfffffffc00ec9947 */ /* 0x004fea000383ffff */
[----:B------:R-:W-:Y:S05]  /*16010*/  BRA `(.L_x_840) ;  /* 0xfffffef800247947 */ /* 0x000fea000383ffff */
.L_x_847:
[----:B-1----:R-:W-:-:S04]  /*16020*/  IMAD.U32 R7, RZ, RZ, UR6 ;  /* 0x00000006ff077e24 */ /* 0x002fc8000f8e00ff */
[----:B------:R1:W2:Y:S03]  /*16030*/  SYNCS.PHASECHK.TRANS64.TRYWAIT P1, [R7+URZ+0x2d850], R6 ;  /* 0x02d85006070075a7 */ /* 0x0002a6000802017f */
[----:B--2---:R-:W-:Y:S05]  /*16040*/  @!P1 NANOSLEEP.SYNCS 0x989680 ;  /* 0x009896800000995d */ /* 0x004fea0003900000 */
[----:B------:R-:W2:Y:S02]  /*16050*/  @!P1 SYNCS.PHASECHK.TRANS64 P1, [R7+URZ+0x2d850], R6 ;  /* 0x02d85006070095a7 */ /* 0x000ea4000802007f */
[----:B--2---:R-:W-:Y:S05]  /*16060*/  @!P1 BRA `(.L_x_847) ;  /* 0xfffffffc00ec9947 */ /* 0x004fea000383ffff */
[----:B------:R-:W-:Y:S05]  /*16070*/  BRA `(.L_x_844) ;  /* 0xfffffef800d07947 */ /* 0x000fea000383ffff */
.L_x_866:
[----:B-1----:R-:W-:-:S04]  /*16080*/  IMAD.U32 R8, RZ, RZ, UR6 ;  /* 0x00000006ff087e24 */ /* 0x002fc8000f8e00ff */
[----:B------:R1:W2:Y:S03]  /*16090*/  SYNCS.PHASECHK.TRANS64.TRYWAIT P1, [R8+URZ+0x2d830], R7 ;  /* 0x02d83007080075a7 */ /* 0x0002a6000802017f */
[----:B--2---:R-:W-:Y:S05]  /*160a0*/  @!P1 NANOSLEEP.SYNCS 0x989680 ;  /* 0x009896800000995d */ /* 0x004fea0003900000 */
[----:B------:R-:W2:Y:S02]  /*160b0*/  @!P1 SYNCS.PHASECHK.TRANS64 P1, [R8+URZ+0x2d830], R7 ;  /* 0x02d83007080095a7 */ /* 0x000ea4000802007f */
[----:B--2---:R-:W-:Y:S05]  /*160c0*/  @!P1 BRA `(.L_x_866) ;  /* 0xfffffffc00ec9947 */ /* 0x004fea000383ffff */
[----:B------:R-:W-:Y:S05]  /*160d0*/  BRA `(.L_x_863) ;  /* 0xffffff34002c7947 */ /* 0x000fea000383ffff */
.L_x_870:
[----:B-1----:R-:W-:-:S04]  /*160e0*/  IMAD.U32 R8, RZ, RZ, UR6 ;  /* 0x00000006ff087e24 */ /* 0x002fc8000f8e00ff */
[----:B------:R1:W2:Y:S03]  /*160f0*/  SYNCS.PHASECHK.TRANS64.TRYWAIT P1, [R8+URZ+0x2d850], R7 ;  /* 0x02d85007080075a7 */ /* 0x0002a6000802017f */
[----:B--2---:R-:W-:Y:S05]  /*16100*/  @!P1 NANOSLEEP.SYNCS 0x989680 ;  /* 0x009896800000995d */ /* 0x004fea0003900000 */
[----:B------:R-:W2:Y:S02]  /*16110*/  @!P1 SYNCS.PHASECHK.TRANS64 P1, [R8+URZ+0x2d850], R7 ;  /* 0x02d85007080095a7 */ /* 0x000ea4000802007f */
[----:B--2---:R-:W-:Y:S05]  /*16120*/  @!P1 BRA `(.L_x_870) ;  /* 0xfffffffc00ec9947 */ /* 0x004fea000383ffff */
[----:B------:R-:W-:Y:S05]  /*16130*/  BRA `(.L_x_867) ;  /* 0xffffff3400d87947 */ /* 0x000fea000383ffff */
.L_x_878:
[----:B-1----:R-:W-:-:S04]  /*16140*/  IMAD.U32 R6, RZ, RZ, UR6 ;  /* 0x00000006ff067e24 */ /* 0x002fc8000f8e00ff */
[----:B------:R1:W2:Y:S03]  /*16150*/  SYNCS.PHASECHK.TRANS64.TRYWAIT P1, [R6+URZ+0x2d830], R5 ;  /* 0x02d83005060075a7 */ /* 0x0002a6000802017f */
[----:B--2---:R-:W-:Y:S05]  /*16160*/  @!P1 NANOSLEEP.SYNCS 0x989680 ;  /* 0x009896800000995d */ /* 0x004fea0003900000 */
[----:B------:R-:W2:Y:S02]  /*16170*/  @!P1 SYNCS.PHASECHK.TRANS64 P1, [R6+URZ+0x2d830], R5 ;  /* 0x02d83005060095a7 */ /* 0x000ea4000802007f */
[----:B--2---:R-:W-:Y:S05]  /*16180*/  @!P1 BRA `(.L_x_878) ;  /* 0xfffffffc00ec9947 */ /* 0x004fea000383ffff */
[----:B------:R-:W-:Y:S05]  /*16190*/  BRA `(.L_x_875) ;  /* 0xffffff5c00587947 */ /* 0x000fea000383ffff */
.L_x_882:
[----:B-1----:R-:W-:-:S04]  /*161a0*/  IMAD.U32 R6, RZ, RZ, UR6 ;  /* 0x00000006ff067e24 */ /* 0x002fc8000f8e00ff */
[----:B------:R1:W2:Y:S03]  /*161b0*/  SYNCS.PHASECHK.TRANS64.TRYWAIT P1, [R6+URZ+0x2d850], R5 ;  /* 0x02d85005060075a7 */ /* 0x0002a6000802017f */
[----:B--2---:R-:W-:Y:S05]  /*161c0*/  @!P1 NANOSLEEP.SYNCS 0x989680 ;  /* 0x009896800000995d */ /* 0x004fea0003900000 */
[----:B------:R-:W2:Y:S02]  /*161d0*/  @!P1 SYNCS.PHASECHK.TRANS64 P1, [R6+URZ+0x2d850], R5 ;  /* 0x02d85005060095a7 */ /* 0x000ea4000802007f */
[----:B--2---:R-:W-:Y:S05]  /*161e0*/  @!P1 BRA `(.L_x_882) ;  /* 0xfffffffc00ec9947 */ /* 0x004fea000383ffff */
[----:B------:R-:W-:Y:S05]  /*161f0*/  BRA `(.L_x_879) ;  /* 0xffffff6000047947 */ /* 0x000fea000383ffff */
.L_x_897:
[----:B-1----:R-:W-:-:S04]  /*16200*/  IMAD.U32 R4, RZ, RZ, UR8 ;  /* 0x00000008ff047e24 */ /* 0x002fc8000f8e00ff */
[----:B------:R1:W2:Y:S03]  /*16210*/  SYNCS.PHASECHK.TRANS64.TRYWAIT P1, [R4+URZ+0x2d850], R3 ;  /* 0x02d85003040075a7 */ /* 0x0002a6000802017f */
[----:B--2---:R-:W-:Y:S05]  /*16220*/  @!P1 NANOSLEEP.SYNCS 0x989680 ;  /* 0x009896800000995d */ /* 0x004fea0003900000 */
[----:B------:R-:W2:Y:S02]  /*16230*/  @!P1 SYNCS.PHASECHK.TRANS64 P1, [R4+URZ+0x2d850], R3 ;  /* 0x02d85003040095a7 */ /* 0x000ea4000802007f */
[----:B--2---:R-:W-:Y:S05]  /*16240*/  @!P1 BRA `(.L_x_897) ;  /* 0xfffffffc00ec9947 */ /* 0x004fea000383ffff */
[----:B------:R-:W-:Y:S05]  /*16250*/  BRA `(.L_x_896) ;  /* 0xffffff9400807947 */ /* 0x000fea000383ffff */
.L_x_926:
[----:B------:R-:W1:Y:S01]  /*16260*/  S2R R20, SR_TID.X ;  /* 0x0000000000147919 */ /* 0x000e620000002100 */
[----:B------:R-:W-:Y:S02]  /*16270*/  IMAD.MOV.U32 R12, RZ, RZ, RZ ;  /* 0x000000ffff0c7224 */ /* 0x000fe400078e00ff */
[----:B------:R-:W-:Y:S02]  /*16280*/  IMAD.MOV.U32 R11, RZ, RZ, 0x1f ;  /* 0x0000001fff0b7424 */ /* 0x000fe400078e00ff */
[----:B------:R-:W-:Y:S01]  /*16290*/  IMAD.MOV.U32 R15, RZ, RZ, -0x1 ;  /* 0xffffffffff0f7424 */ /* 0x000fe200078e00ff */
[----:B-1----:R-:W-:-:S04]  /*162a0*/  SHF.R.U32.HI R20, RZ, 0x5, R20 ;  /* 0x00000005ff147819 */ /* 0x002fc80000011614 */
[----:B------:R-:W-:-:S05]  /*162b0*/  LOP3.LUT R20, R20, 0x3, RZ, 0xc0, !PT ;  /* 0x0000000314147812 */ /* 0x000fca00078ec0ff */
[----:B------:R-:W-:-:S07]  /*162c0*/  IMAD.MOV.U32 R13, RZ, RZ, R20 ;  /* 0x000000ffff0d7224 */ /* 0x000fce00078e0014 */
[----:B0-2---:R-:W-:Y:S05]  /*162d0*/  WARPSYNC.COLLECTIVE R15, `(.L_x_979) ;  /* 0x000000000f087348 */ /* 0x005fea0003c00000 */
[----:B------:R1:W3:Y:S02]  /*162e0*/  SHFL.IDX P6, R14, R13, R12, R11 ;  /* 0x0000000c0d0e7389 */ /* 0x0002e400000c000b */
[----:B0123--:R-:W-:Y:S01]  /*162f0*/  ENDCOLLECTIVE ;  /* 0x000000000000791b */ /* 0x00ffe20003800000 */
.L_x_979:
[----:B------:R-:W-:Y:S05]  /*16300*/  BRA `(.L_x_980) ;  /* 0xffffffc8004c7947 */ /* 0x000fea000383ffff */
.L_x_929:
[----:B0-----:R0:W1:Y:S02]  /*16310*/  SYNCS.PHASECHK.TRANS64.TRYWAIT P0, [R6+URZ+0x2d840], R2 ;  /* 0x02d84002060075a7 */ /* 0x001064000800017f */
[----:B-1----:R-:W-:Y:S05]  /*16320*/  @!P0 NANOSLEEP.SYNCS 0x989680 ;  /* 0x009896800000895d */ /* 0x002fea0003900000 */
[----:B------:R-:W1:Y:S02]  /*16330*/  @!P0 SYNCS.PHASECHK.TRANS64 P0, [R6+URZ+0x2d840], R2 ;  /* 0x02d84002060085a7 */ /* 0x000e64000800007f */
[----:B-1----:R-:W-:Y:S05]  /*16340*/  @!P0 BRA `(.L_x_929) ;  /* 0xfffffffc00f08947 */ /* 0x002fea000383ffff */
[----:B------:R-:W-:Y:S05]  /*16350*/  BRA `(.L_x_981) ;  /* 0xffffffcc00547947 */ /* 0x000fea000383ffff */
.L_x_930:
        /* <DEDUP_REMOVED lines=8> */
.L_x_983:
[----:B------:R-:W-:Y:S05]  /*163e0*/  BSYNC B0 ;  /* 0x0000000000007941 */ /* 0x000fea0003800000 */
.L_x_982:
[----:B------:R-:W-:Y:S02]  /*163f0*/  IMAD.MOV.U32 R13, RZ, RZ, R4 ;  /* 0x000000ffff0d7224 */ /* 0x000fe400078e0004 */
[----:B------:R-:W-:Y:S02]  /*16400*/  IMAD.MOV.U32 R12, RZ, RZ, RZ ;  /* 0x000000ffff0c7224 */ /* 0x000fe400078e00ff */
[----:B------:R-:W-:Y:S02]  /*16410*/  IMAD.MOV.U32 R11, RZ, RZ, 0x1c1f ;  /* 0x00001c1fff0b7424 */ /* 0x000fe400078e00ff */
[----:B------:R-:W-:Y:S02]  /*16420*/  IMAD.MOV.U32 R15, RZ, RZ, -0x1 ;  /* 0xffffffffff0f7424 */ /* 0x000fe400078e00ff */
[----:B------:R-:W-:Y:S02]  /*16430*/  IMAD.MOV.U32 R2, RZ, RZ, R14 ;  /* 0x000000ffff027224 */ /* 0x000fe400078e000e */
[----:B------:R-:W-:-:S07]  /*16440*/  @P0 IMAD R8, R7, 0x2, R16 ;  /* 0x0000000207080824 */ /* 0x000fce00078e0210 */
[----:B------:R-:W-:Y:S05]  /*16450*/  WARPSYNC.COLLECTIVE R15, `(.L_x_984) ;  /* 0x000000000f087348 */ /* 0x000fea0003c00000 */
[----:B------:R0:W1:Y:S02]  /*16460*/  SHFL.IDX P6, R14, R13, R12, R11 ;  /* 0x0000000c0d0e7389 */ /* 0x00006400000c000b */
[----:B01----:R-:W-:Y:S01]  /*16470*/  ENDCOLLECTIVE ;  /* 0x000000000000791b */ /* 0x003fe20003800000 */
.L_x_984:
[----:B------:R-:W-:Y:S02]  /*16480*/  IMAD.MOV.U32 R13, RZ, RZ, R0 ;  /* 0x000000ffff0d7224 */ /* 0x000fe400078e0000 */
[----:B------:R-:W-:Y:S02]  /*16490*/  IMAD.MOV.U32 R12, RZ, RZ, 0x1 ;  /* 0x00000001ff0c7424 */ /* 0x000fe400078e00ff */
[----:B------:R-:W-:-:S07]  /*164a0*/  IMAD.MOV.U32 R3, RZ, RZ, R14 ;  /* 0x000000ffff037224 */ /* 0x000fce00078e000e */
[----:B------:R-:W-:Y:S05]  /*164b0*/  WARPSYNC.COLLECTIVE R15, `(.L_x_985) ;  /* 0x000000000f087348 */ /* 0x000fea0003c00000 */
[----:B------:R0:W1:Y:S02]  /*164c0*/  SHFL.IDX P6, R14, R13, R12, R11 ;  /* 0x0000000c0d0e7389 */ /* 0x00006400000c000b */
[----:B01----:R-:W-:Y:S01]  /*164d0*/  ENDCOLLECTIVE ;  /* 0x000000000000791b */ /* 0x003fe20003800000 */
.L_x_985:
        /* <DEDUP_REMOVED lines=17> */
.L_x_986:
[----:B------:R-:W-:Y:S02]  /*165f0*/  @P0 IMAD R8, R7, 0x2, R16 ;  /* 0x0000000207080824 */ /* 0x000fe400078e0210 */
[----:B------:R-:W-:Y:S02]  /*16600*/  IMAD.MOV.U32 R13, RZ, RZ, R0 ;  /* 0x000000ffff0d7224 */ /* 0x000fe400078e0000 */
[----:B------:R-:W-:Y:S02]  /*16610*/  IMAD.MOV.U32 R12, RZ, RZ, 0x2 ;  /* 0x00000002ff0c7424 */ /* 0x000fe400078e00ff */
[----:B------:R-:W-:-:S07]  /*16620*/  IMAD.MOV.U32 R3, RZ, RZ, R14 ;  /* 0x000000ffff037224 */ /* 0x000fce00078e000e */
[----:B------:R-:W-:Y:S05]  /*16630*/  WARPSYNC.COLLECTIVE R15, `(.L_x_987) ;  /* 0x000000000f087348 */ /* 0x000fea0003c00000 */
[----:B------:R0:W1:Y:S02]  /*16640*/  SHFL.IDX P6, R14, R13, R12, R11 ;  /* 0x0000000c0d0e7389 */ /* 0x00006400000c000b */
[----:B01----:R-:W-:Y:S01]  /*16650*/  ENDCOLLECTIVE ;  /* 0x000000000000791b */ /* 0x003fe20003800000 */
.L_x_987:
        /* <DEDUP_REMOVED lines=17> */
.L_x_988:
[----:B------:R-:W-:Y:S02]  /*16770*/  @P0 IMAD R8, R7, 0x2, R16 ;  /* 0x0000000207080824 */ /* 0x000fe400078e0210 */
[----:B------:R-:W-:Y:S02]  /*16780*/  IMAD.MOV.U32 R13, RZ, RZ, R0 ;  /* 0x000000ffff0d7224 */ /* 0x000fe400078e0000 */
[----:B------:R-:W-:Y:S02]  /*16790*/  IMAD.MOV.U32 R12, RZ, RZ, 0x3 ;  /* 0x00000003ff0c7424 */ /* 0x000fe400078e00ff */
[----:B------:R-:W-:-:S07]  /*167a0*/  IMAD.MOV.U32 R3, RZ, RZ, R14 ;  /* 0x000000ffff037224 */ /* 0x000fce00078e000e */
[----:B------:R-:W-:Y:S05]  /*167b0*/  WARPSYNC.COLLECTIVE R15, `(.L_x_989) ;  /* 0x000000000f087348 */ /* 0x000fea0003c00000 */
[----:B------:R0:W1:Y:S02]  /*167c0*/  SHFL.IDX P6, R14, R13, R12, R11 ;  /* 0x0000000c0d0e7389 */ /* 0x00006400000c000b */
[----:B01----:R-:W-:Y:S01]  /*167d0*/  ENDCOLLECTIVE ;  /* 0x000000000000791b */ /* 0x003fe20003800000 */
.L_x_989:
        /* <DEDUP_REMOVED lines=16> */
.L_x_990:
[----:B------:R-:W-:Y:S05]  /*168e0*/  BRA `(.L_x_991) ;  /* 0xffffffcc001c7947 */ /* 0x000fea000383ffff */
.L_x_935:
[----:B------:R-:W-:Y:S02]  /*168f0*/  IMAD.MOV.U32 R13, RZ, RZ, R5 ;  /* 0x000000ffff0d7224 */ /* 0x000fe400078e0005 */
[----:B------:R-:W-:Y:S02]  /*16900*/  IMAD.MOV.U32 R12, RZ, RZ, RZ ;  /* 0x000000ffff0c7224 */ /* 0x000fe400078e00ff */
[----:B------:R-:W-:Y:S02]  /*16910*/  IMAD.MOV.U32 R11, RZ, RZ, 0x1c1f ;  /* 0x00001c1fff0b7424 */ /* 0x000fe400078e00ff */
[----:B------:R-:W-:Y:S02]  /*16920*/  IMAD.MOV.U32 R15, RZ, RZ, -0x1 ;  /* 0xffffffffff0f7424 */ /* 0x000fe400078e00ff */
[----:B------:R-:W-:-:S07]  /*16930*/  VIADD R4, R21, UR43 ;  /* 0x0000002b15047c36 */ /* 0x000fce0008000000 */
[----:B-----5:R-:W-:Y:S05]  /*16940*/  WARPSYNC.COLLECTIVE R15, `(.L_x_992) ;  /* 0x000000000f087348 */ /* 0x020fea0003c00000 */
[----:B------:R0:W1:Y:S02]  /*16950*/  SHFL.IDX P6, R14, R13, R12, R11 ;  /* 0x0000000c0d0e7389 */ /* 0x00006400000c000b */
[----:B01---5:R-:W-:Y:S01]  /*16960*/  ENDCOLLECTIVE ;  /* 0x000000000000791b */ /* 0x023fe20003800000 */
.L_x_992:
[C---:B------:R-:W-:Y:S01]  /*16970*/  VIADD R8, R4.reuse, 0x20 ;  /* 0x0000002004087836 */ /* 0x040fe20000000000 */
[----:B------:R-:W-:Y:S01]  /*16980*/  ISETP.GE.AND P0, PT, R4, UR37, PT ;  /* 0x0000002504007c0c */ /* 0x000fe2000bf06270 */
[----:B------:R-:W-:Y:S02]  /*16990*/  IMAD.MOV.U32 R13, RZ, RZ, R0 ;  /* 0x000000ffff0d7224 */ /* 0x000fe400078e0000 */
[----:B------:R-:W-:-:S10]  /*169a0*/  IMAD.MOV.U32 R2, RZ, RZ, R14 ;  /* 0x000000ffff027224 */ /* 0x000fd400078e000e */
[----:B------:R-:W-:Y:S05]  /*169b0*/  WARPSYNC.COLLECTIVE R15, `(.L_x_993) ;  /* 0x000000000f087348 */ /* 0x000fea0003c00000 */
[----:B------:R0:W1:Y:S02]  /*169c0*/  SHFL.IDX P6, R14, R13, R12, R11 ;  /* 0x0000000c0d0e7389 */ /* 0x00006400000c000b */
[----:B01----:R-:W-:Y:S01]  /*169d0*/  ENDCOLLECTIVE ;  /* 0x000000000000791b */ /* 0x003fe20003800000 */
.L_x_993:
[----:B------:R-:W-:Y:S02]  /*169e0*/  IMAD.MOV.U32 R13, RZ, RZ, R5 ;  /* 0x000000ffff0d7224 */ /* 0x000fe400078e0005 */
[----:B------:R-:W-:Y:S02]  /*169f0*/  IMAD.MOV.U32 R12, RZ, RZ, 0x1 ;  /* 0x00000001ff0c7424 */ /* 0x000fe400078e00ff */
[----:B------:R-:W-:-:S07]  /*16a00*/  IMAD.MOV.U32 R3, RZ, RZ, R14 ;  /* 0x000000ffff037224 */ /* 0x000fce00078e000e */
[----:B------:R-:W-:Y:S05]  /*16a10*/  WARPSYNC.COLLECTIVE R15, `(.L_x_994) ;  /* 0x000000000f087348 */ /* 0x000fea0003c00000 */
[----:B------:R0:W1:Y:S02]  /*16a20*/  SHFL.IDX P6, R14, R13, R12, R11 ;  /* 0x0000000c0d0e7389 */ /* 0x00006400000c000b */
[----:B01----:R-:W-:Y:S01]  /*16a30*/  ENDCOLLECTIVE ;  /* 0x000000000000791b */ /* 0x003fe20003800000 */
.L_x_994:
        /* <DEDUP_REMOVED lines=17> */
.L_x_995:
[----:B------:R-:W-:Y:S02]  /*16b50*/  IMAD.MOV.U32 R13, RZ, RZ, R5 ;  /* 0x000000ffff0d7224 */ /* 0x000fe400078e0005 */
[----:B------:R-:W-:Y:S02]  /*16b60*/  IMAD.MOV.U32 R12, RZ, RZ, 0x2 ;  /* 0x00000002ff0c7424 */ /* 0x000fe400078e00ff */
[----:B------:R-:W-:-:S07]  /*16b70*/  IMAD.MOV.U32 R3, RZ, RZ, R14 ;  /* 0x000000ffff037224 */ /* 0x000fce00078e000e */
[----:B------:R-:W-:Y:S05]  /*16b80*/  WARPSYNC.COLLECTIVE R15, `(.L_x_996) ;  /* 0x000000000f087348 */ /* 0x000fea0003c00000 */
[----:B------:R0:W1:Y:S02]  /*16b90*/  SHFL.IDX P6, R14, R13, R12, R11 ;  /* 0x0000000c0d0e7389 */ /* 0x00006400000c000b */
[----:B01----:R-:W-:Y:S01]  /*16ba0*/  ENDCOLLECTIVE ;  /* 0x000000000000791b */ /* 0x003fe20003800000 */
.L_x_996:
        /* <DEDUP_REMOVED lines=13> */
[----:B------:R-:W-:Y:S01]  /*16c80*/  ISETP.GE.AND P0, PT, R2, UR37, PT ;  /* 0x0000002502007c0c */ /* 0x000fe2000bf06270 */
[----:B------:R-:W-:-:S12]  /*16c90*/  IMAD.MOV.U32 R2, RZ, RZ, R14 ;  /* 0x000000ffff027224 */ /* 0x000fd800078e000e */
[----:B------:R-:W-:Y:S05]  /*16ca0*/  WARPSYNC.COLLECTIVE R15, `(.L_x_997) ;  /* 0x000000000f087348 */ /* 0x000fea0003c00000 */
[----:B------:R0:W1:Y:S02]  /*16cb0*/  SHFL.IDX P6, R14, R13, R12, R11 ;  /* 0x0000000c0d0e7389 */ /* 0x00006400000c000b */
[----:B01----:R-:W-:Y:S01]  /*16cc0*/  ENDCOLLECTIVE ;  /* 0x000000000000791b */ /* 0x003fe20003800000 */
.L_x_997:
[----:B------:R-:W-:Y:S02]  /*16cd0*/  IMAD.MOV.U32 R13, RZ, RZ, R5 ;  /* 0x000000ffff0d7224 */ /* 0x000fe400078e0005 */
[----:B------:R-:W-:Y:S02]  /*16ce0*/  IMAD.MOV.U32 R12, RZ, RZ, 0x3 ;  /* 0x00000003ff0c7424 */ /* 0x000fe400078e00ff */
[----:B------:R-:W-:-:S07]  /*16cf0*/  IMAD.MOV.U32 R3, RZ, RZ, R14 ;  /* 0x000000ffff037224 */ /* 0x000fce00078e000e */
[----:B------:R-:W-:Y:S05]  /*16d00*/  WARPSYNC.COLLECTIVE R15, `(.L_x_998) ;  /* 0x000000000f087348 */ /* 0x000fea0003c00000 */
[----:B------:R0:W1:Y:S02]  /*16d10*/  SHFL.IDX P6, R14, R13, R12, R11 ;  /* 0x0000000c0d0e7389 */ /* 0x00006400000c000b */
[----:B01----:R-:W-:Y:S01]  /*16d20*/  ENDCOLLECTIVE ;  /* 0x000000000000791b */ /* 0x003fe20003800000 */
.L_x_998:
        /* <DEDUP_REMOVED lines=10> */
.L_x_999:
[----:B------:R-:W-:Y:S01]  /*16dd0*/  @!PT LDS RZ, [RZ] ;  /* 0x00000000fffff984 */ /* 0x000fe20000000800 */
[----:B------:R-:W-:Y:S01]  /*16de0*/  @!PT LDS RZ, [RZ] ;  /* 0x00000000fffff984 */ /* 0x000fe20000000800 */
[----:B------:R-:W-:Y:S01]  /*16df0*/  @!PT LDS RZ, [RZ] ;  /* 0x00000000fffff984 */ /* 0x000fe20000000800 */
[----:B------:R-:W-:Y:S04]  /*16e00*/  @!P0 LDGSTS.E.BYPASS.LTC128B.128 [R10+0xd400], desc[UR52][R2.64], !P3 ;  /* 0x0d400000020a8fae */ /* 0x000fe8000d901d74 */
[----:B------:R-:W-:Y:S04]  /*16e10*/  @!P0 LDGSTS.E.BYPASS.LTC128B.128 [R10+0x10400], desc[UR52][R2.64+0x40], !P4 ;  /* 0x10400040020a8fae */ /* 0x000fe8000e101d74 */
[----:B------:R0:W-:Y:S01]  /*16e20*/  @!P0 LDGSTS.E.BYPASS.LTC128B.128 [R10+0x13400], desc[UR52][R2.64+0x80], !P5 ;  /* 0x13400080020a8fae */ /* 0x0001e2000e901d74 */
[----:B------:R-:W-:Y:S02]  /*16e30*/  IMAD.MOV.U32 R13, RZ, RZ, R6 ;  /* 0x000000ffff0d7224 */ /* 0x000fe400078e0006 */
[----:B------:R-:W-:-:S02]  /*16e40*/  IMAD.MOV.U32 R12, RZ, RZ, RZ ;  /* 0x000000ffff0c7224 */ /* 0x000fc400078e00ff */
[----:B0-----:R-:W-:Y:S02]  /*16e50*/  VIADD R2, R4, 0x60 ;  /* 0x0000006004027836 */ /* 0x001fe40000000000 */
[----:B------:R-:W-:-:S07]  /*16e60*/  IMAD.MOV.U32 R0, RZ, RZ, R14 ;  /* 0x000000ffff007224 */ /* 0x000fce00078e000e */
[----:B------:R-:W-:Y:S05]  /*16e70*/  WARPSYNC.COLLECTIVE R15, `(.L_x_1000) ;  /* 0x000000000f087348 */ /* 0x000fea0003c00000 */
[----:B------:R0:W1:Y:S02]  /*16e80*/  SHFL.IDX P6, R14, R13, R12, R11 ;  /* 0x0000000c0d0e7389 */ /* 0x00006400000c000b */
[----:B01----:R-:W-:Y:S01]  /*16e90*/  ENDCOLLECTIVE ;  /* 0x000000000000791b */ /* 0x003fe20003800000 */
.L_x_1000:
[----:B------:R-:W-:-:S13]  /*16ea0*/  ISETP.GE.AND P0, PT, R2, UR37, PT ;  /* 0x0000002502007c0c */ /* 0x000fda000bf06270 */
[----:B------:R-:W-:Y:S01]  /*16eb0*/  @!P0 LEA R8, P1, R20, R0, 0x1 ;  /* 0x0000000014088211 */ /* 0x000fe200078208ff */
[----:B------:R-:W-:Y:S02]  /*16ec0*/  VIADD R0, R4, 0x80 ;  /* 0x0000008004007836 */ /* 0x000fe40000000000 */
[----:B------:R-:W-:Y:S02]  /*16ed0*/  IMAD.MOV.U32 R13, RZ, RZ, R7 ;  /* 0x000000ffff0d7224 */ /* 0x000fe400078e0007 */
[----:B------:R-:W-:Y:S02]  /*16ee0*/  @!P0 IMAD.X R9, RZ, RZ, R5, P1 ;  /* 0x000000ffff098224 */ /* 0x000fe400008e0605 */
[----:B------:R-:W-:Y:S02]  /*16ef0*/  @!P0 IMAD.MOV.U32 R2, RZ, RZ, R8 ;  /* 0x000000ffff028224 */ /* 0x000fe400078e0008 */
[----:B------:R-:W-:-:S05]  /*16f00*/  @!P0 IMAD.MOV.U32 R3, RZ, RZ, R9 ;  /* 0x000000ffff038224 */ /* 0x000fca00078e0009 */
[----:B------:R-:W-:Y:S01]  /*16f10*/  @!PT LDS RZ, [RZ] ;  /* 0x00000000fffff984 */ /* 0x000fe20000000800 */
[----:B------:R-:W-:Y:S01]  /*16f20*/  @!PT LDS RZ, [RZ] ;  /* 0x00000000fffff984 */ /* 0x000fe20000000800 */
[----:B------:R-:W-:Y:S01]  /*16f30*/  @!PT LDS RZ, [RZ] ;  /* 0x00000000fffff984 */ /* 0x000fe20000000800 */
[----:B------:R0:W-:Y:S04]  /*16f40*/  @!P0 LDGSTS.E.BYPASS.LTC128B.128 [R10+0xdc00], desc[UR52][R2.64], !P3 ;  /* 0x0dc00000020a8fae */ /* 0x0001e8000d901d74 */
[----:B------:R0:W-:Y:S04]  /*16f50*/  @!P0 LDGSTS.E.BYPASS.LTC128B.128 [R10+0x10c00], desc[UR52][R2.64+0x40], !P4 ;  /* 0x10c00040020a8fae */ /* 0x0001e8000e101d74 */
[----:B------:R0:W-:Y:S01]  /*16f60*/  @!P0 LDGSTS.E.BYPASS.LTC128B.128 [R10+0x13c00], desc[UR52][R2.64+0x80], !P5 ;  /* 0x13c00080020a8fae */ /* 0x0001e2000e901d74 */
[----:B------:R-:W-:Y:S01]  /*16f70*/  ISETP.GE.AND P0, PT, R0, UR37, PT ;  /* 0x0000002500007c0c */ /* 0x000fe2000bf06270 */
[----:B------:R-:W-:-:S12]  /*16f80*/  IMAD.MOV.U32 R0, RZ, RZ, R14 ;  /* 0x000000ffff007224 */ /* 0x000fd800078e000e */
[----:B0-----:R-:W-:Y:S05]  /*16f90*/  WARPSYNC.COLLECTIVE R15, `(.L_x_1001) ;  /* 0x000000000f087348 */ /* 0x001fea0003c00000 */
[----:B------:R1:W2:Y:S02]  /*16fa0*/  SHFL.IDX P6, R14, R13, R12, R11 ;  /* 0x0000000c0d0e7389 */ /* 0x0002a400000c000b */
[----:B012---:R-:W-:Y:S01]  /*16fb0*/  ENDCOLLECTIVE ;  /* 0x000000000000791b */ /* 0x007fe20003800000 */
.L_x_1001:
[----:B------:R-:W-:Y:S02]  /*16fc0*/  IMAD.MOV.U32 R13, RZ, RZ, R6 ;  /* 0x000000ffff0d7224 */ /* 0x000fe400078e0006 */
[----:B------:R-:W-:Y:S02]  /*16fd0*/  IMAD.MOV.U32 R12, RZ, RZ, 0x1 ;  /* 0x00000001ff0c7424 */ /* 0x000fe400078e00ff */
[----:B------:R-:W-:-:S07]  /*16fe0*/  IMAD.MOV.U32 R2, RZ, RZ, R14 ;  /* 0x000000ffff027224 */ /* 0x000fce00078e000e */
[----:B------:R-:W-:Y:S05]  /*16ff0*/  WARPSYNC.COLLECTIVE R15, `(.L_x_1002) ;  /* 0x000000000f087348 */ /* 0x000fea0003c00000 */
[----:B------:R0:W1:Y:S02]  /*17000*/  SHFL.IDX P6, R14, R13, R12, R11 ;  /* 0x0000000c0d0e7389 */ /* 0x00006400000c000b */
[----:B01----:R-:W-:Y:S01]  /*17010*/  ENDCOLLECTIVE ;  /* 0x000000000000791b */ /* 0x003fe20003800000 */
.L_x_1002:
[----:B------:R-:W-:-:S05]  /*17020*/  @!P0 LEA R5, P1, R20, R2, 0x1 ;  /* 0x0000000214058211 */ /* 0x000fca00078208ff */
[----:B------:R-:W-:Y:S02]  /*17030*/  @!P0 IMAD.X R0, RZ, RZ, R0, P1 ;  /* 0x000000ffff008224 */ /* 0x000fe400008e0600 */
[----:B------:R-:W-:Y:S02]  /*17040*/  @!P0 IMAD.MOV.U32 R2, RZ, RZ, R5 ;  /* 0x000000ffff028224 */ /* 0x000fe400078e0005 */
        /* <DEDUP_REMOVED lines=12> */
.L_x_1003:
[----:B------:R-:W-:Y:S05]  /*17110*/  BRA `(.L_x_1004) ;  /* 0xffffffd000007947 */ /* 0x000fea000383ffff */
.L_x_938:
[----:B0-----:R0:W1:Y:S02]  /*17120*/  SYNCS.PHASECHK.TRANS64.TRYWAIT P0, [R16+URZ+0x2d820], R3 ;  /* 0x02d82003100075a7 */ /* 0x001064000800017f */
[----:B-1----:R-:W-:Y:S05]  /*17130*/  @!P0 NANOSLEEP.SYNCS 0x989680 ;  /* 0x009896800000895d */ /* 0x002fea0003900000 */
[----:B------:R-:W1:Y:S02]  /*17140*/  @!P0 SYNCS.PHASECHK.TRANS64 P0, [R16+URZ+0x2d820], R3 ;  /* 0x02d82003100085a7 */ /* 0x000e64000800007f */
[----:B-1----:R-:W-:Y:S05]  /*17150*/  @!P0 BRA `(.L_x_938) ;  /* 0xfffffffc00f08947 */ /* 0x002fea000383ffff */
[----:B------:R-:W-:Y:S05]  /*17160*/  BRA `(.L_x_1005) ;  /* 0xffffffd000647947 */ /* 0x000fea000383ffff */
.L_x_942:
[----:B0-----:R0:W1:Y:S02]  /*17170*/  SYNCS.PHASECHK.TRANS64.TRYWAIT P0, [R6+URZ+0x2d840], R0 ;  /* 0x02d84000060075a7 */ /* 0x001064000800017f */
[----:B-1----:R-:W-:Y:S05]  /*17180*/  @!P0 NANOSLEEP.SYNCS 0x989680 ;  /* 0x009896800000895d */ /* 0x002fea0003900000 */
[----:B------:R-:W1:Y:S02]  /*17190*/  @!P0 SYNCS.PHASECHK.TRANS64 P0, [R6+URZ+0x2d840], R0 ;  /* 0x02d84000060085a7 */ /* 0x000e64000800007f */
[----:B-1----:R-:W-:Y:S05]  /*171a0*/  @!P0 BRA `(.L_x_942) ;  /* 0xfffffffc00f08947 */ /* 0x002fea000383ffff */
[----:B------:R-:W-:Y:S05]  /*171b0*/  BRA `(.L_x_1006) ;  /* 0xffffffd400387947 */ /* 0x000fea000383ffff */
.L_x_943:
        /* <DEDUP_REMOVED lines=8> */
.L_x_1008:
[----:B------:R-:W-:Y:S05]  /*17240*/  BSYNC B1 ;  /* 0x0000000000017941 */ /* 0x000fea0003800000 */
.L_x_1007:
        /* <DEDUP_REMOVED lines=10> */
.L_x_1009:
[----:B------:R-:W-:Y:S02]  /*172f0*/  IMAD.MOV.U32 R13, RZ, RZ, R10 ;  /* 0x000000ffff0d7224 */ /* 0x000fe400078e000a */
[----:B------:R-:W-:Y:S02]  /*17300*/  IMAD.MOV.U32 R12, RZ, RZ, 0x1 ;  /* 0x00000001ff0c7424 */ /* 0x000fe400078e00ff */
[----:B------:R-:W-:Y:S02]  /*17310*/  IMAD.SHL.U32 R27, R27, 0x8, RZ ;  /* 0x000000081b1b7824 */ /* 0x000fe400078e00ff */
[----:B------:R-:W-:-:S03]  /*17320*/  IMAD.MOV.U32 R2, RZ, RZ, R14 ;  /* 0x000000ffff027224 */ /* 0x000fc600078e000e */
[----:B------:R-:W-:-:S07]  /*17330*/  LOP3.LUT R27, R27, 0x18, RZ, 0xc0, !PT ;  /* 0x000000181b1b7812 */ /* 0x000fce00078ec0ff */
[----:B------:R-:W-:Y:S05]  /*17340*/  WARPSYNC.COLLECTIVE R15, `(.L_x_1010) ;  /* 0x000000000f087348 */ /* 0x000fea0003c00000 */
[----:B------:R0:W1:Y:S02]  /*17350*/  SHFL.IDX P6, R14, R13, R12, R11 ;  /* 0x0000000c0d0e7389 */ /* 0x00006400000c000b */
[----:B01----:R-:W-:Y:S01]  /*17360*/  ENDCOLLECTIVE ;  /* 0x000000000000791b */ /* 0x003fe20003800000 */
.L_x_1010:
[----:B------:R-:W-:-:S05]  /*17370*/  IMAD.SHL.U32 R0, R27, 0x2, RZ ;  /* 0x000000021b007824 */ /* 0x000fca00078e00ff */
[----:B------:R-:W-:-:S05]  /*17380*/  IADD3 R2, P0, R2, R0, RZ ;  /* 0x0000000002027210 */ /* 0x000fca0007f1e0ff */
[----:B------:R-:W-:Y:S02]  /*17390*/  IMAD.X R3, RZ, RZ, R3, P0 ;  /* 0x000000ffff037224 */ /* 0x000fe400000e0603 */
[----:B------:R-:W-:-:S03]  /*173a0*/  IMAD.MOV.U32 R13, RZ, RZ, R7 ;  /* 0x000000ffff0d7224 */ /* 0x000fc600078e0007 */
        /* <DEDUP_REMOVED lines=10> */
.L_x_1011:
[----:B------:R-:W-:Y:S02]  /*17450*/  IMAD.MOV.U32 R13, RZ, RZ, R10 ;  /* 0x000000ffff0d7224 */ /* 0x000fe400078e000a */
[----:B------:R-:W-:Y:S02]  /*17460*/  IMAD.MOV.U32 R12, RZ, RZ, 0x2 ;  /* 0x00000002ff0c7424 */ /* 0x000fe400078e00ff */
[----:B------:R-:W-:-:S07]  /*17470*/  IMAD.MOV.U32 R2, RZ, RZ, R14 ;  /* 0x000000ffff027224 */ /* 0x000fce00078e000e */
[----:B------:R-:W-:Y:S05]  /*17480*/  WARPSYNC.COLLECTIVE R15, `(.L_x_1012) ;  /* 0x000000000f087348 */ /* 0x000fea0003c00000 */
[----:B------:R0:W1:Y:S02]  /*17490*/  SHFL.IDX P6, R14, R13, R12, R11 ;  /* 0x0000000c0d0e7389 */ /* 0x00006400000c000b */
[----:B01----:R-:W-:Y:S01]  /*174a0*/  ENDCOLLECTIVE ;  /* 0x000000000000791b */ /* 0x003fe20003800000 */
.L_x_1012:
        /* <DEDUP_REMOVED lines=13> */
.L_x_1013:
[----:B------:R-:W-:Y:S02]  /*17580*/  IMAD.MOV.U32 R13, RZ, RZ, R10 ;  /* 0x000000ffff0d7224 */ /* 0x000fe400078e000a */
[----:B------:R-:W-:Y:S02]  /*17590*/  IMAD.MOV.U32 R12, RZ, RZ, 0x3 ;  /* 0x00000003ff0c7424 */ /* 0x000fe400078e00ff */
[----:B------:R-:W-:-:S07]  /*175a0*/  IMAD.MOV.U32 R2, RZ, RZ, R14 ;  /* 0x000000ffff027224 */ /* 0x000fce00078e000e */
[----:B------:R-:W-:Y:S05]  /*175b0*/  WARPSYNC.COLLECTIVE R15, `(.L_x_1014) ;  /* 0x000000000f087348 */ /* 0x000fea0003c00000 */
[----:B------:R0:W1:Y:S02]  /*175c0*/  SHFL.IDX P6, R14, R13, R12, R11 ;  /* 0x0000000c0d0e7389 */ /* 0x00006400000c000b */
[----:B01----:R-:W-:Y:S01]  /*175d0*/  ENDCOLLECTIVE ;  /* 0x000000000000791b */ /* 0x003fe20003800000 */
.L_x_1014:
        /* <DEDUP_REMOVED lines=13> */
.L_x_1015:
[----:B------:R-:W-:Y:S01]  /*176b0*/  IMAD.MOV.U32 R2, RZ, RZ, R14 ;  /* 0x000000ffff027224 */ /* 0x000fe200078e000e */
[----:B------:R-:W-:Y:S06]  /*176c0*/  BRA `(.L_x_1016) ;  /* 0xffffffd000e47947 */ /* 0x000fec000383ffff */
.L_x_948:
[----:B-1----:R1:W2:Y:S02]  /*176d0*/  SYNCS.PHASECHK.TRANS64.TRYWAIT P0, [R6+URZ+0x2d860], R2 ;  /* 0x02d86002060075a7 */ /* 0x0022a4000800017f */
[----:B--2---:R-:W-:Y:S05]  /*176e0*/  @!P0 NANOSLEEP.SYNCS 0x989680 ;  /* 0x009896800000895d */ /* 0x004fea0003900000 */
[----:B------:R-:W2:Y:S02]  /*176f0*/  @!P0 SYNCS.PHASECHK.TRANS64 P0, [R6+URZ+0x2d860], R2 ;  /* 0x02d86002060085a7 */ /* 0x000ea4000800007f */
[----:B--2---:R-:W-:Y:S05]  /*17700*/  @!P0 BRA `(.L_x_948) ;  /* 0xfffffffc00f08947 */ /* 0x004fea000383ffff */
[----:B------:R-:W-:Y:S05]  /*17710*/  BRA `(.L_x_1017) ;  /* 0xffffffd400447947 */ /* 0x000fea000383ffff */
.L_x_949:
        /* <DEDUP_REMOVED lines=8> */
.L_x_1019:
[----:B------:R-:W-:Y:S05]  /*177a0*/  BSYNC B1 ;  /* 0x0000000000017941 */ /* 0x000fea0003800000 */
.L_x_1018:
        /* <DEDUP_REMOVED lines=9> */
.L_x_1020:
[----:B------:R-:W-:Y:S02]  /*17840*/  IMAD.MOV.U32 R13, RZ, RZ, R18 ;  /* 0x000000ffff0d7224 */ /* 0x000fe400078e0012 */
[----:B------:R-:W-:Y:S02]  /*17850*/  IMAD.MOV.U32 R12, RZ, RZ, 0x1 ;  /* 0x00000001ff0c7424 */ /* 0x000fe400078e00ff */
[----:B------:R-:W-:-:S07]  /*17860*/  IMAD.MOV.U32 R2, RZ, RZ, R14 ;  /* 0x000000ffff027224 */ /* 0x000fce00078e000e */
[----:B------:R-:W-:Y:S05]  /*17870*/  WARPSYNC.COLLECTIVE R15, `(.L_x_1021) ;  /* 0x000000000f087348 */ /* 0x000fea0003c00000 */
[----:B------:R0:W1:Y:S02]  /*17880*/  SHFL.IDX P6, R14, R13, R12, R11 ;  /* 0x0000000c0d0e7389 */ /* 0x00006400000c000b */
[----:B01----:R-:W-:Y:S01]  /*17890*/  ENDCOLLECTIVE ;  /* 0x000000000000791b */ /* 0x003fe20003800000 */
.L_x_1021:
        /* <DEDUP_REMOVED lines=16> */
.L_x_1022:
[----:B------:R-:W-:Y:S02]  /*179a0*/  IMAD.MOV.U32 R13, RZ, RZ, R18 ;  /* 0x000000ffff0d7224 */ /* 0x000fe400078e0012 */
[----:B------:R-:W-:Y:S02]  /*179b0*/  IMAD.MOV.U32 R12, RZ, RZ, 0x2 ;  /* 0x00000002ff0c7424 */ /* 0x000fe400078e00ff */
[----:B------:R-:W-:-:S07]  /*179c0*/  IMAD.MOV.U32 R2, RZ, RZ, R14 ;  /* 0x000000ffff027224 */ /* 0x000fce00078e000e */
[----:B------:R-:W-:Y:S05]  /*179d0*/  WARPSYNC.COLLECTIVE R15, `(.L_x_1023) ;  /* 0x000000000f087348 */ /* 0x000fea0003c00000 */
[----:B------:R0:W1:Y:S02]  /*179e0*/  SHFL.IDX P6, R14, R13, R12, R11 ;  /* 0x0000000c0d0e7389 */ /* 0x00006400000c000b */
[----:B01----:R-:W-:Y:S01]  /*179f0*/  ENDCOLLECTIVE ;  /* 0x000000000000791b */ /* 0x003fe20003800000 */
.L_x_1023:
        /* <DEDUP_REMOVED lines=16> */
.L_x_1024:
[----:B------:R-:W-:Y:S02]  /*17b00*/  IMAD.MOV.U32 R13, RZ, RZ, R18 ;  /* 0x000000ffff0d7224 */ /* 0x000fe400078e0012 */
[----:B------:R-:W-:Y:S02]  /*17b10*/  IMAD.MOV.U32 R12, RZ, RZ, 0x3 ;  /* 0x00000003ff0c7424 */ /* 0x000fe400078e00ff */
[----:B------:R-:W-:-:S07]  /*17b20*/  IMAD.MOV.U32 R2, RZ, RZ, R14 ;  /* 0x000000ffff027224 */ /* 0x000fce00078e000e */
[----:B------:R-:W-:Y:S05]  /*17b30*/  WARPSYNC.COLLECTIVE R15, `(.L_x_1025) ;  /* 0x000000000f087348 */ /* 0x000fea0003c00000 */
[----:B------:R0:W1:Y:S02]  /*17b40*/  SHFL.IDX P6, R14, R13, R12, R11 ;  /* 0x0000000c0d0e7389 */ /* 0x00006400000c000b */
[----:B01----:R-:W-:Y:S01]  /*17b50*/  ENDCOLLECTIVE ;  /* 0x000000000000791b */ /* 0x003fe20003800000 */
.L_x_1025:
        /* <DEDUP_REMOVED lines=13> */
.L_x_1026:
        /* <DEDUP_REMOVED lines=8> */
.L_x_957:
[----:B0-----:R0:W1:Y:S02]  /*17cb0*/  SYNCS.PHASECHK.TRANS64.TRYWAIT P0, [R4+URZ+0x2d860], R3 ;  /* 0x02d86003040075a7 */ /* 0x001064000800017f */
[----:B-1----:R-:W-:Y:S05]  /*17cc0*/  @!P0 NANOSLEEP.SYNCS 0x989680 ;  /* 0x009896800000895d */ /* 0x002fea0003900000 */
[----:B------:R-:W1:Y:S02]  /*17cd0*/  @!P0 SYNCS.PHASECHK.TRANS64 P0, [R4+URZ+0x2d860], R3 ;  /* 0x02d86003040085a7 */ /* 0x000e64000800007f */
[----:B-1----:R-:W-:Y:S05]  /*17ce0*/  @!P0 BRA `(.L_x_957) ;  /* 0xfffffffc00f08947 */ /* 0x002fea000383ffff */
[----:B------:R-:W-:Y:S05]  /*17cf0*/  BRA `(.L_x_1028) ;  /* 0xffffffd400d47947 */ /* 0x000fea000383ffff */
.L_x_958:
        /* <DEDUP_REMOVED lines=8> */
.L_x_1030:
[----:B------:R-:W-:Y:S05]  /*17d80*/  BSYNC B0 ;  /* 0x0000000000007941 */ /* 0x000fea0003800000 */
.L_x_1029:
[----:B------:R-:W0:Y:S01]  /*17d90*/  S2R R2, SR_TID.X ;  /* 0x0000000000027919 */ /* 0x000e220000002100 */
[----:B------:R-:W-:Y:S02]  /*17da0*/  IMAD.MOV.U32 R13, RZ, RZ, R17 ;  /* 0x000000ffff0d7224 */ /* 0x000fe400078e0011 */
[----:B------:R-:W-:Y:S02]  /*17db0*/  IMAD.MOV.U32 R12, RZ, RZ, RZ ;  /* 0x000000ffff0c7224 */ /* 0x000fe400078e00ff */
[----:B------:R-:W-:Y:S02]  /*17dc0*/  IMAD.MOV.U32 R11, RZ, RZ, 0x1c1f ;  /* 0x00001c1fff0b7424 */ /* 0x000fe400078e00ff */
[----:B------:R-:W-:Y:S02]  /*17dd0*/  IMAD.MOV.U32 R15, RZ, RZ, -0x1 ;  /* 0xffffffffff0f7424 */ /* 0x000fe400078e00ff */
[----:B------:R-:W-:-:S07]  /*17de0*/  IMAD.MOV.U32 R0, RZ, RZ, R14 ;  /* 0x000000ffff007224 */ /* 0x000fce00078e000e */
[----:B0-----:R-:W-:Y:S05]  /*17df0*/  WARPSYNC.COLLECTIVE R15, `(.L_x_1031) ;  /* 0x000000000f087348 */ /* 0x001fea0003c00000 */
[----:B------:R1:W2:Y:S02]  /*17e00*/  SHFL.IDX P6, R14, R13, R12, R11 ;  /* 0x0000000c0d0e7389 */ /* 0x0002a400000c000b */
[----:B012---:R-:W-:Y:S01]  /*17e10*/  ENDCOLLECTIVE ;  /* 0x000000000000791b */ /* 0x007fe20003800000 */
.L_x_1031:
[----:B------:R-:W-:Y:S02]  /*17e20*/  IMAD.MOV.U32 R13, RZ, RZ, R18 ;  /* 0x000000ffff0d7224 */ /* 0x000fe400078e0012 */
[----:B------:R-:W-:Y:S02]  /*17e30*/  IMAD.MOV.U32 R12, RZ, RZ, 0x1 ;  /* 0x00000001ff0c7424 */ /* 0x000fe400078e00ff */
[----:B------:R-:W-:-:S05]  /*17e40*/  IMAD.SHL.U32 R2, R2, 0x8, RZ ;  /* 0x0000000802027824 */ /* 0x000fca00078e00ff */
[----:B------:R-:W-:-:S05]  /*17e50*/  LOP3.LUT R2, R2, 0x18, RZ, 0xc0, !PT ;  /* 0x0000001802027812 */ /* 0x000fca00078ec0ff */
[----:B------:R-:W-:-:S05]  /*17e60*/  IMAD.SHL.U32 R6, R2, 0x2, RZ ;  /* 0x0000000202067824 */ /* 0x000fca00078e00ff */
[----:B------:R-:W-:-:S13]  /*17e70*/  IADD3 R2, P0, R14, R6, RZ ;  /* 0x000000060e027210 */ /* 0x000fda0007f1e0ff */
[----:B------:R-:W-:Y:S05]  /*17e80*/  WARPSYNC.COLLECTIVE R15, `(.L_x_1032) ;  /* 0x000000000f087348 */ /* 0x000fea0003c00000 */
[----:B------:R0:W1:Y:S02]  /*17e90*/  SHFL.IDX P6, R14, R13, R12, R11 ;  /* 0x0000000c0d0e7389 */ /* 0x00006400000c000b */
[----:B01----:R-:W-:Y:S01]  /*17ea0*/  ENDCOLLECTIVE ;  /* 0x000000000000791b */ /* 0x003fe20003800000 */
.L_x_1032:
[----:B------:R-:W-:Y:S01]  /*17eb0*/  IMAD.X R3, RZ, RZ, R0, P0 ;  /* 0x000000ffff037224 */ /* 0x000fe200000e0600 */
[----:B------:R-:W-:Y:S01]  /*17ec0*/  ISETP.LT.OR P0, PT, R5, 0x1, P4 ;  /* 0x000000010500780c */ /* 0x000fe20002701670 */
[----:B------:R-:W-:Y:S02]  /*17ed0*/  IMAD R0, R7, 0x2, R16 ;  /* 0x0000000207007824 */ /* 0x000fe400078e0210 */
        /* <DEDUP_REMOVED lines=13> */
.L_x_1033:
[----:B------:R-:W-:Y:S02]  /*17fb0*/  IMAD.MOV.U32 R13, RZ, RZ, R18 ;  /* 0x000000ffff0d7224 */ /* 0x000fe400078e0012 */
[----:B------:R-:W-:Y:S01]  /*17fc0*/  IMAD.MOV.U32 R12, RZ, RZ, 0x2 ;  /* 0x00000002ff0c7424 */ /* 0x000fe200078e00ff */
[----:B------:R-:W-:-:S13]  /*17fd0*/  IADD3 R2, P0, R14, R6, RZ ;  /* 0x000000060e027210 */ /* 0x000fda0007f1e0ff */
[----:B------:R-:W-:Y:S05]  /*17fe0*/  WARPSYNC.COLLECTIVE R15, `(.L_x_1034) ;  /* 0x000000000f087348 */ /* 0x000fea0003c00000 */
[----:B------:R0:W1:Y:S02]  /*17ff0*/  SHFL.IDX P6, R14, R13, R12, R11 ;  /* 0x0000000c0d0e7389 */ /* 0x00006400000c000b */
[----:B01----:R-:W-:Y:S01]  /*18000*/  ENDCOLLECTIVE ;  /* 0x000000000000791b */ /* 0x003fe20003800000 */
.L_x_1034:
        /* <DEDUP_REMOVED lines=15> */
.L_x_1035:
[----:B------:R-:W-:Y:S02]  /*18100*/  IMAD.MOV.U32 R13, RZ, RZ, R18 ;  /* 0x000000ffff0d7224 */ /* 0x000fe400078e0012 */
[----:B------:R-:W-:Y:S01]  /*18110*/  IMAD.MOV.U32 R12, RZ, RZ, 0x3 ;  /* 0x00000003ff0c7424 */ /* 0x000fe200078e00ff */
[----:B------:R-:W-:-:S13]  /*18120*/  IADD3 R2, P0, R14, R6, RZ ;  /* 0x000000060e027210 */ /* 0x000fda0007f1e0ff */
[----:B------:R-:W-:Y:S05]  /*18130*/  WARPSYNC.COLLECTIVE R15, `(.L_x_1036) ;  /* 0x000000000f087348 */ /* 0x000fea0003c00000 */
[----:B------:R0:W1:Y:S02]  /*18140*/  SHFL.IDX P6, R14, R13, R12, R11 ;  /* 0x0000000c0d0e7389 */ /* 0x00006400000c000b */
[----:B01----:R-:W-:Y:S01]  /*18150*/  ENDCOLLECTIVE ;  /* 0x000000000000791b */ /* 0x003fe20003800000 */
.L_x_1036:
        /* <DEDUP_REMOVED lines=12> */
.L_x_1037:
[----:B------:R-:W-:Y:S01]  /*18220*/  @!PT LDS RZ, [RZ] ;  /* 0x00000000fffff984 */ /* 0x000fe20000000800 */
[----:B------:R-:W-:Y:S01]  /*18230*/  @!PT LDS RZ, [RZ] ;  /* 0x00000000fffff984 */ /* 0x000fe20000000800 */
[----:B------:R-:W-:Y:S01]  /*18240*/  @!PT LDS RZ, [RZ] ;  /* 0x00000000fffff984 */ /* 0x000fe20000000800 */
[----:B------:R0:W-:Y:S01]  /*18250*/  LDGSTS.E.BYPASS.LTC128B.128 [R0+0x3400], desc[UR52][R2.64+0x40], !P0 ;  /* 0x0340004002007fae */ /* 0x0001e2000c101d74 */
[----:B------:R-:W-:-:S13]  /*18260*/  ISETP.LT.OR P0, PT, R5, 0x41, P1 ;  /* 0x000000410500780c */ /* 0x000fda0000f01670 */
[----:B------:R0:W-:Y:S01]  /*18270*/  LDGSTS.E.BYPASS.LTC128B.128 [R0+0x5400], desc[UR52][R2.64+0x80], !P0 ;  /* 0x0540008002007fae */ /* 0x0001e2000c101d74 */
[----:B------:R-:W-:Y:S05]  /*18280*/  BRA `(.L_x_1038) ;  /* 0xffffffd4004c7947 */ /* 0x000fea000383ffff */
.L_x_963:
[----:B------:R-:W-:Y:S01]  /*18290*/  BSSY B0, `(.L_x_1039) ;  /* 0x0000008000007945 */ /* 0x000fe20003800000 */
[----:B-----5:R-:W-:Y:S02]  /*182a0*/  IMAD.MOV.U32 R13, RZ, RZ, R2 ;  /* 0x000000ffff0d7224 */ /* 0x020fe400078e0002 */
[----:B------:R-:W-:Y:S02]  /*182b0*/  IMAD.MOV.U32 R12, RZ, RZ, RZ ;  /* 0x000000ffff0c7224 */ /* 0x000fe400078e00ff */
[----:B------:R-:W-:Y:S02]  /*182c0*/  IMAD.MOV.U32 R11, RZ, RZ, 0x1f ;  /* 0x0000001fff0b7424 */ /* 0x000fe400078e00ff */
[----:B------:R-:W-:-:S07]  /*182d0*/  IMAD.MOV.U32 R15, RZ, RZ, -0x1 ;  /* 0xffffffffff0f7424 */ /* 0x000fce00078e00ff */
[----:B01----:R-:W-:Y:S05]  /*182e0*/  WARPSYNC.COLLECTIVE R15, `(.L_x_1040) ;  /* 0x000000000f087348 */ /* 0x003fea0003c00000 */
[----:B------:R2:W3:Y:S02]  /*182f0*/  SHFL.IDX P6, R14, R13, R12, R11 ;  /* 0x0000000c0d0e7389 */ /* 0x0004e400000c000b */
[----:B0123--:R-:W-:Y:S01]  /*18300*/  ENDCOLLECTIVE ;  /* 0x000000000000791b */ /* 0x00ffe20003800000 */
.L_x_1040:
[----:B------:R-:W-:Y:S05]  /*18310*/  BSYNC B0 ;  /* 0x0000000000007941 */ /* 0x000fea0003800000 */
.L_x_1039:
[----:B------:R-:W-:Y:S05]  /*18320*/  BRA `(.L_x_1041) ;  /* 0xffffffd400e07947 */ /* 0x000fea000383ffff */
.L_x_966:
[----:B-1----:R1:W2:Y:S02]  /*18330*/  SYNCS.PHASECHK.TRANS64.TRYWAIT P0, [R4+URZ+0x2d820], R0 ;  /* 0x02d82000040075a7 */ /* 0x0022a4000800017f */
[----:B--2---:R-:W-:Y:S05]  /*18340*/  @!P0 NANOSLEEP.SYNCS 0x989680 ;  /* 0x009896800000895d */ /* 0x004fea0003900000 */
[----:B------:R-:W2:Y:S02]  /*18350*/  @!P0 SYNCS.PHASECHK.TRANS64 P0, [R4+URZ+0x2d820], R0 ;  /* 0x02d82000040085a7 */ /* 0x000ea4000800007f */
[----:B--2---:R-:W-:Y:S05]  /*18360*/  @!P0 BRA `(.L_x_966) ;  /* 0xfffffffc00f08947 */ /* 0x004fea000383ffff */
[----:B------:R-:W-:Y:S05]  /*18370*/  BRA `(.L_x_1042) ;  /* 0xffffffd8002c7947 */ /* 0x000fea000383ffff */
.L_x_967:
[----:B------:R-:W2:Y:S01]  /*18380*/  S2R R2, SR_TID.X ;  /* 0x0000000000027919 */ /* 0x000ea20000002100 */
[----:B------:R-:W-:Y:S01]  /*18390*/  BSSY B0, `(.L_x_1043) ;  /* 0x000000a000007945 */ /* 0x000fe20003800000 */
[----:B------:R-:W-:Y:S02]  /*183a0*/  IMAD.MOV.U32 R12, RZ, RZ, RZ ;  /* 0x000000ffff0c7224 */ /* 0x000fe400078e00ff */
[----:B------:R-:W-:Y:S02]  /*183b0*/  IMAD.MOV.U32 R11, RZ, RZ, 0x1f ;  /* 0x0000001fff0b7424 */ /* 0x000fe400078e00ff */
[----:B------:R-:W-:Y:S01]  /*183c0*/  IMAD.MOV.U32 R15, RZ, RZ, -0x1 ;  /* 0xffffffffff0f7424 */ /* 0x000fe200078e00ff */
[----:B--2---:R-:W-:-:S04]  /*183d0*/  SHF.R.U32.HI R2, RZ, 0x5, R2 ;  /* 0x00000005ff027819 */ /* 0x004fc80000011602 */
[----:B------:R-:W-:-:S05]  /*183e0*/  LOP3.LUT R2, R2, 0x3, RZ, 0xc0, !PT ;  /* 0x0000000302027812 */ /* 0x000fca00078ec0ff */
[----:B------:R-:W-:-:S07]  /*183f0*/  IMAD.MOV.U32 R13, RZ, RZ, R2 ;  /* 0x000000ffff0d7224 */ /* 0x000fce00078e0002 */
[----:B01----:R-:W-:Y:S05]  /*18400*/  WARPSYNC.COLLECTIVE R15, `(.L_x_1044) ;  /* 0x000000000f087348 */ /* 0x003fea0003c00000 */
[----:B------:R2:W3:Y:S02]  /*18410*/  SHFL.IDX P6, R14, R13, R12, R11 ;  /* 0x0000000c0d0e7389 */ /* 0x0004e400000c000b */
[----:B0123--:R-:W-:Y:S01]  /*18420*/  ENDCOLLECTIVE ;  /* 0x000000000000791b */ /* 0x00ffe20003800000 */
.L_x_1044:
[----:B------:R-:W-:Y:S05]  /*18430*/  BSYNC B0 ;  /* 0x0000000000007941 */ /* 0x000fea0003800000 */
.L_x_1043:
[----:B------:R-:W-:Y:S05]  /*18440*/  BRA `(.L_x_1045) ;  /* 0xffffffd800147947 */ /* 0x000fea000383ffff */
.L_x_970:
[----:B------:R-:W-:Y:S01]  /*18450*/  BSSY B1, `(.L_x_1046) ;  /* 0x0000006000017945 */ /* 0x000fe20003800000 */
[----:B------:R-:W-:-:S07]  /*18460*/  IMAD.MOV.U32 R15, RZ, RZ, -0x1 ;  /* 0xffffffffff0f7424 */ /* 0x000fce00078e00ff */
[----:B01----:R-:W-:Y:S05]  /*18470*/  WARPSYNC.COLLECTIVE R15, `(.L_x_1047) ;  /* 0x000000000f0c7348 */ /* 0x003fea0003c00000 */
[----:B------:R-:W-:Y:S02]  /*18480*/  ELECT P6, UR62, PT ;  /* 0x00000000003e782f */ /* 0x000fe400038c0000 */
[----:B------:R-:W-:Y:S01]  /*18490*/  MOV R14, UR62 ;  /* 0x0000003e000e7c02 */ /* 0x000fe20008000f00 */
[----:B01----:R-:W-:Y:S10]  /*184a0*/  ENDCOLLECTIVE ;  /* 0x000000000000791b */ /* 0x003ff40003800000 */
.L_x_1047:
[----:B------:R-:W-:Y:S05]  /*184b0*/  BSYNC B1 ;  /* 0x0000000000017941 */ /* 0x000fea0003800000 */
.L_x_1046:
[----:B------:R-:W-:Y:S05]  /*184c0*/  BRA `(.L_x_1048) ;  /* 0xffffffd8000c7947 */ /* 0x000fea000383ffff */
.L_x_972:
[----:B-1----:R1:W2:Y:S02]  /*184d0*/  SYNCS.PHASECHK.TRANS64.TRYWAIT P1, [R5+URZ+0x2d840], R0 ;  /* 0x02d84000050075a7 */ /* 0x0022a4000802017f */
[----:B--2---:R-:W-:Y:S05]  /*184e0*/  @!P1 NANOSLEEP.SYNCS 0x989680 ;  /* 0x009896800000995d */ /* 0x004fea0003900000 */
[----:B------:R-:W2:Y:S02]  /*184f0*/  @!P1 SYNCS.PHASECHK.TRANS64 P1, [R5+URZ+0x2d840], R0 ;  /* 0x02d84000050095a7 */ /* 0x000ea4000802007f */
[----:B--2---:R-:W-:Y:S05]  /*18500*/  @!P1 BRA `(.L_x_972) ;  /* 0xfffffffc00f09947 */ /* 0x004fea000383ffff */
[----:B------:R-:W-:Y:S05]  /*18510*/  BRA `(.L_x_1049) ;  /* 0xffffffd8002c7947 */ /* 0x000fea000383ffff */
.L_x_974:
[----:B--2---:R2:W3:Y:S02]  /*18520*/  SYNCS.PHASECHK.TRANS64.TRYWAIT P1, [R23+URZ+0x2d840], R2 ;  /* 0x02d84002170075a7 */ /* 0x0044e4000802017f */
[----:B---3--:R-:W-:Y:S05]  /*18530*/  @!P1 NANOSLEEP.SYNCS 0x989680 ;  /* 0x009896800000995d */ /* 0x008fea0003900000 */
[----:B------:R-:W3:Y:S02]  /*18540*/  @!P1 SYNCS.PHASECHK.TRANS64 P1, [R23+URZ+0x2d840], R2 ;  /* 0x02d84002170095a7 */ /* 0x000ee4000802007f */
[----:B---3--:R-:W-:Y:S05]  /*18550*/  @!P1 BRA `(.L_x_974) ;  /* 0xfffffffc00f09947 */ /* 0x008fea000383ffff */
[----:B------:R-:W-:Y:S05]  /*18560*/  BRA `(.L_x_1050) ;  /* 0xffffffd800387947 */ /* 0x000fea000383ffff */
.L_x_976:
[----:B---3--:R3:W4:Y:S02]  /*18570*/  SYNCS.PHASECHK.TRANS64.TRYWAIT P1, [R5+URZ+0x2d860], R0 ;  /* 0x02d86000050075a7 */ /* 0x008724000802017f */
[----:B----4-:R-:W-:Y:S05]  /*18580*/  @!P1 NANOSLEEP.SYNCS 0x989680 ;  /* 0x009896800000995d */ /* 0x010fea0003900000 */
[----:B------:R-:W4:Y:S02]  /*18590*/  @!P1 SYNCS.PHASECHK.TRANS64 P1, [R5+URZ+0x2d860], R0 ;  /* 0x02d86000050095a7 */ /* 0x000f24000802007f */
[----:B----4-:R-:W-:Y:S05]  /*185a0*/  @!P1 BRA `(.L_x_976) ;  /* 0xfffffffc00f09947 */ /* 0x010fea000383ffff */
[----:B------:R-:W-:Y:S05]  /*185b0*/  BRA `(.L_x_1051) ;  /* 0xffffffd800347947 */ /* 0x000fea000383ffff */
.L_x_1052:
        /* <DEDUP_REMOVED lines=12> */
.L_x_2731:


//--------------------- .text._ZN7cutlass13device_kernelIN5flash11enable_sm90INS1_16FlashAttnFwdSm90INS1_25CollectiveMainloopFwdSm90ILi2EN4cute5tupleIJNS5_1CILi1EEES8_S8_EEENS6_IJNS7_ILi192EEENS7_ILi128EEENS7_ILi96EEEEEELi96ENS_10bfloat16_tEfNS_4arch4Sm90ELb0ELb1ELb1ELb1ELb1ELb0ELb0ELb0ELb1ELb1ELb0ELb0EEENS1_21CollectiveEpilogueFwdINS6_IJSA_SC_SB_EEES9_SE_SG_Li384ELb1ELb1ELb0ELb0EEENS1_36VarlenDynamicPersistentTileSchedulerILi192ELi128ELi384ELi128ELb0ELb1ELb1ELb1ELb0ELb1EEEEEEEEEvNT_6ParamsE --------------------------
	.section	.text._ZN7cutlass13device_kernelIN5flash11enable_sm90INS1_16FlashAttnFwdSm90INS1_25CollectiveMainloopFwdSm90ILi2EN4cute5tupleIJNS5_1CILi1EEES8_S8_EEENS6_IJNS7_ILi192EEENS7_ILi128EEENS7_ILi96EEEEEELi96ENS_10bfloat16_tEfNS_4arch4Sm90ELb0ELb1ELb1ELb1ELb1ELb0ELb0ELb0ELb1ELb1ELb0ELb0EEENS1_21CollectiveEpilogueFwdINS6_IJSA_SC_SB_EEES9_SE_SG_Li384ELb1ELb1ELb0ELb0EEENS1_36VarlenDynamicPersistentTileSchedulerILi192ELi128ELi384ELi128ELb0ELb1ELb1ELb1ELb0ELb1EEEEEEEEEvNT_6ParamsE,"ax",@progbits
	.align	128
.text._ZN7cutlass13device_kernelIN5flash11enable_sm90INS1_16FlashAttnFwdSm90INS1_25CollectiveMainloopFwdSm90ILi2EN4cute5tupleIJNS5_1CILi1EEES8_S8_EEENS6_IJNS7_ILi192EEENS7_ILi128EEENS7_ILi96EEEEEELi96ENS_10bfloat16_tEfNS_4arch4Sm90ELb0ELb1ELb1ELb1ELb1ELb0ELb0ELb0ELb1ELb1ELb0ELb0EEENS1_21CollectiveEpilogueFwdINS6_IJSA_SC_SB_EEES9_SE_SG_Li384ELb1ELb1ELb0ELb0EEENS1_36VarlenDynamicPersistentTileSchedulerILi192ELi128ELi384ELi128ELb0ELb1ELb1ELb1ELb0ELb1EEEEEEEEEvNT_6ParamsE:
        .type           _ZN7cutlass13device_kernelIN5flash11enable_sm90INS1_16FlashAttnFwdSm90INS1_25CollectiveMainloopFwdSm90ILi2EN4cute5tupleIJNS5_1CILi1EEES8_S8_EEENS6_IJNS7_ILi192EEENS7_ILi128EEENS7_ILi96EEEEEELi96ENS_10bfloat16_tEfNS_4arch4Sm90ELb0ELb1ELb1ELb1ELb1ELb0ELb0ELb0ELb1ELb1ELb0ELb0EEENS1_21CollectiveEpilogueFwdINS6_IJSA_SC_SB_EEES9_SE_SG_Li384ELb1ELb1ELb0ELb0EEENS1_36VarlenDynamicPersistentTileSchedulerILi192ELi128ELi384ELi128ELb0ELb1ELb1ELb1ELb0ELb1EEEEEEEEEvNT_6ParamsE,@function
        .size           _ZN7cutlass13device_kernelIN5flash11enable_sm90INS1_16FlashAttnFwdSm90INS1_25CollectiveMainloopFwdSm90ILi2EN4cute5tupleIJNS5_1CILi1EEES8_S8_EEENS6_IJNS7_ILi192EEENS7_ILi128EEENS7_ILi96EEEEEELi96ENS_10bfloat16_tEfNS_4arch4Sm90ELb0ELb1ELb1ELb1ELb1ELb0ELb0ELb0ELb1ELb1ELb0ELb0EEENS1_21CollectiveEpilogueFwdINS6_IJSA_SC_SB_EEES9_SE_SG_Li384ELb1ELb1ELb0ELb0EEENS1_36VarlenDynamicPersistentTileSchedulerILi192ELi128ELi384ELi128ELb0ELb1ELb1ELb1ELb0ELb1EEEEEEEEEvNT_6ParamsE,(.L_x_2732 - _ZN7cutlass13device_kernelIN5flash11enable_sm90INS1_16FlashAttnFwdSm90INS1_25CollectiveMainloopFwdSm90ILi2EN4cute5tupleIJNS5_1CILi1EEES8_S8_EEENS6_IJNS7_ILi192EEENS7_ILi128EEENS7_ILi96EEEEEELi96ENS_10bfloat16_tEfNS_4arch4Sm90ELb0ELb1ELb1ELb1ELb1ELb0ELb0ELb0ELb1ELb1ELb0ELb0EEENS1_21CollectiveEpilogueFwdINS6_IJSA_SC_SB_EEES9_SE_SG_Li384ELb1ELb1ELb0ELb0EEENS1_36VarlenDynamicPersistentTileSchedulerILi192ELi128ELi384ELi128ELb0ELb1ELb1ELb1ELb0ELb1EEEEEEEEEvNT_6ParamsE)
        .other          _ZN7cutlass13device_kernelIN5flash11enable_sm90INS1_16FlashAttnFwdSm90INS1_25CollectiveMainloopFwdSm90ILi2EN4cute5tupleIJNS5_1CILi1EEES8_S8_EEENS6_IJNS7_ILi192EEENS7_ILi128EEENS7_ILi96EEEEEELi96ENS_10bfloat16_tEfNS_4arch4Sm90ELb0ELb1ELb1ELb1ELb1ELb0ELb0ELb0ELb1ELb1ELb0ELb0EEENS1_21CollectiveEpilogueFwdINS6_IJSA_SC_SB_EEES9_SE_SG_Li384ELb1ELb1ELb0ELb0EEENS1_36VarlenDynamicPersistentTileSchedulerILi192ELi128ELi384ELi128ELb0ELb1ELb1ELb1ELb0ELb1EEEEEEEEEvNT_6ParamsE,@"STO_CUDA_ENTRY STV_DEFAULT"
_ZN7cutlass13device_kernelIN5flash11enable_sm90INS1_16FlashAttnFwdSm90INS1_25CollectiveMainloopFwdSm90ILi2EN4cute5tupleIJNS5_1CILi1EEES8_S8_EEENS6_IJNS7_ILi192EEENS7_ILi128EEENS7_ILi96EEEEEELi96ENS_10bfloat16_tEfNS_4arch4Sm90ELb0ELb1ELb1ELb1ELb1ELb0ELb0ELb0ELb1ELb1ELb0ELb0EEENS1_21CollectiveEpilogueFwdINS6_IJSA_SC_SB_EEES9_SE_SG_Li384ELb1ELb1ELb0ELb0EEENS1_36VarlenDynamicPersistentTileSchedulerILi192ELi128ELi384ELi128ELb0ELb1ELb1ELb1ELb0ELb1EEEEEEEEEvNT_6ParamsE:
        /* <DEDUP_REMOVED lines=45> */
.L_x_1053:
        /* <DEDUP_REMOVED lines=22> */
.L_x_1054:
        /* <DEDUP_REMOVED lines=18> */
.L_x_1055:
        /* <DEDUP_REMOVED lines=22> */
.L_x_1056:
        /* <DEDUP_REMOVED lines=23> */
.L_x_1057:
        /* <DEDUP_REMOVED lines=8> */
.L_x_1059:
        /* <DEDUP_REMOVED lines=18> */
[----:B------:R-:W-:Y:S01]  /*09c0*/  VIADD R149, R2, 0xffffff80 ;  /* 0xffffff8002957836 */ /* 0x000fe20000000000 */
[----:B------:R-:W-:Y:S01]  /*09d0*/  R2UR UR5, R9 ;  /* 0x00000000090572ca */ /* 0x000fe200000e0000 */
[----:B------:R-:W-:Y:S01]  /*09e0*/  IMAD.MOV.U32 R18, RZ, RZ, 0x40 ;  /* 0x00000040ff127424 */ /* 0x000fe200078e00ff */
[----:B------:R-:W-:Y:S01]  /*09f0*/  R2UR UR7, R10 ;  /* 0x000000000a0772ca */ /* 0x000fe200000e0000 */
[----:B------:R-:W-:Y:S01]  /*0a00*/  ULOP3.LUT UR50, UR43, 0x1, URZ, 0xfc, !UPT ;  /* 0x000000012b327892 */ /* 0x000fe2000f8efc3f */
[----:B------:R-:W-:Y:S01]  /*0a10*/  SHF.R.S32.HI R0, RZ, 0x1f, R149 ;  /* 0x0000001fff007819 */ /* 0x000fe20000011495 */
[----:B------:R-:W-:Y:S01]  /*0a20*/  UMOV UR49, URZ ;  /* 0x0000003f00317c82 */ /* 0x000fe20008000000 */
[----:B------:R-:W-:Y:S01]  /*0a30*/  R2UR UR6, R11 ;  /* 0x000000000b0672ca */ /* 0x000fe200000e0000 */
[----:B------:R-:W-:Y:S01]  /*0a40*/  UMOV UR48, URZ ;  /* 0x0000003f00307c82 */ /* 0x000fe20008000000 */
[CC--:B------:R-:W-:Y:S01]  /*0a50*/  LEA.HI R2, R0.reuse, R149.reuse, RZ, 0x4 ;  /* 0x0000009500027211 */ /* 0x0c0fe200078f20ff */
[----:B------:R-:W-:Y:S01]  /*0a60*/  UMOV UR47, URZ ;  /* 0x0000003f002f7c82 */ /* 0x000fe20008000000 */
        /* <DEDUP_REMOVED lines=9> */
[----:B------:R-:W-:Y:S02]  /*0b00*/  LOP3.LUT R2, R2, 0x1ffffffe, RZ, 0xc0, !PT ;  /* 0x1ffffffe02027812 */ /* 0x000fe400078ec0ff */
[----:B------:R-:W-:Y:S02]  /*0b10*/  LEA.HI R3, R3, R4, RZ, 0x3 ;  /* 0x0000000403037211 */ /* 0x000fe400078f18ff */
[----:B------:R-:W-:Y:S01]  /*0b20*/  LEA.HI R6, R0, R149, RZ, 0x5 ;  /* 0x0000009500067211 */ /* 0x000fe200078f28ff */
[----:B------:R-:W-:Y:S01]  /*0b30*/  IMAD.IADD R2, R5, 0x1, -R2 ;  /* 0x0000000105027824 */ /* 0x000fe200078e0a02 */
[----:B------:R-:W-:Y:S01]  /*0b40*/  SHF.R.S32.HI R8, RZ, 0x1f, R143 ;  /* 0x0000001fff087819 */ /* 0x000fe2000001148f */
[C---:B------:R-:W-:Y:S01]  /*0b50*/  IMAD.SHL.U32 R5, R3.reuse, 0x40, RZ ;  /* 0x0000004003057824 */ /* 0x040fe200078e00ff */
[----:B------:R-:W-:Y:S02]  /*0b60*/  LOP3.LUT R3, R3, 0xfffffff8, RZ, 0xc0, !PT ;  /* 0xfffffff803037812 */ /* 0x000fe400078ec0ff */
[----:B------:R-:W-:-:S02]  /*0b70*/  SHF.R.S32.HI R6, RZ, 0x5, R6 ;  /* 0x00000005ff067819 */ /* 0x000fc40000011406 */
[----:B------:R-:W-:Y:S01]  /*0b80*/  LOP3.LUT R5, R5, 0x7ffffe00, RZ, 0xc0, !PT ;  /* 0x7ffffe0005057812 */ /* 0x000fe200078ec0ff */
[----:B------:R-:W-:Y:S01]  /*0b90*/  IMAD.IADD R3, R4, 0x1, -R3 ;  /* 0x0000000104037824 */ /* 0x000fe200078e0a03 */
[----:B------:R-:W-:Y:S01]  /*0ba0*/  LEA.HI R9, R8, R143, RZ, 0x2 ;  /* 0x0000008f08097211 */ /* 0x000fe200078f10ff */
[----:B------:R-:W-:Y:S01]  /*0bb0*/  IMAD R146, R6, 0x10, R4 ;  /* 0x0000001006927824 */ /* 0x000fe200078e0204 */
[----:B------:R-:W-:Y:S01]  /*0bc0*/  LEA.HI R0, R0, R149, RZ, 0x2 ;  /* 0x0000009500007211 */ /* 0x000fe200078f10ff */
[----:B------:R-:W-:Y:S01]  /*0bd0*/  IMAD.SHL.U32 R4, R3, 0x40, RZ ;  /* 0x0000004003047824 */ /* 0x000fe200078e00ff */
[----:B------:R-:W-:Y:S01]  /*0be0*/  SHF.R.S32.HI R7, RZ, 0x2, R9 ;  /* 0x00000002ff077819 */ /* 0x000fe20000011409 */
[----:B------:R-:W-:Y:S01]  /*0bf0*/  IMAD R6, R6, 0x400, R5 ;  /* 0x0000040006067824 */ /* 0x000fe200078e0205 */
[----:B------:R-:W-:Y:S01]  /*0c00*/  SHF.R.S32.HI R10, RZ, 0x1f, R9 ;  /* 0x0000001fff0a7819 */ /* 0x000fe20000011409 */
[----:B------:R-:W-:Y:S01]  /*0c10*/  IMAD.SHL.U32 R5, R2, 0x8, RZ ;  /* 0x0000000802057824 */ /* 0x000fe200078e00ff */
[----:B------:R-:W-:-:S02]  /*0c20*/  LOP3.LUT R4, R4, 0x1c0, RZ, 0xc0, !PT ;  /* 0x000001c004047812 */ /* 0x000fc400078ec0ff */
[----:B------:R-:W-:Y:S01]  /*0c30*/  LEA.HI R10, R10, R7, RZ, 0x3 ;  /* 0x000000070a0a7211 */ /* 0x000fe200078f18ff */
[--C-:B------:R-:W-:Y:S01]  /*0c40*/  IMAD.U32 R146, R146, 0x20, R5.reuse ;  /* 0x0000002092927824 */ /* 0x100fe200078e0005 */
[----:B------:R-:W-:Y:S02]  /*0c50*/  LOP3.LUT R5, R4, 0x8, R5, 0xf8, !PT ;  /* 0x0000000804057812 */ /* 0x000fe400078ef805 */
[----:B------:R-:W-:Y:S02]  /*0c60*/  SHF.R.U32.HI R4, RZ, 0x3, R4 ;  /* 0x00000003ff047819 */ /* 0x000fe40000011604 */
[----:B------:R-:W-:Y:S02]  /*0c70*/  LOP3.LUT R10, R10, 0xfffffff8, RZ, 0xc0, !PT ;  /* 0xfffffff80a0a7812 */ /* 0x000fe400078ec0ff */
[----:B------:R-:W-:Y:S02]  /*0c80*/  LOP3.LUT R2, R0, 0xfffffffc, RZ, 0xc0, !PT ;  /* 0xfffffffc00027812 */ /* 0x000fe400078ec0ff */
[----:B------:R-:W-:Y:S01]  /*0c90*/  LOP3.LUT R5, R5, R4, RZ, 0x3c, !PT ;  /* 0x0000000405057212 */ /* 0x000fe200078e3cff */
[----:B------:R-:W-:Y:S01]  /*0ca0*/  IMAD.IADD R11, R7, 0x1, -R10 ;  /* 0x00000001070b7824 */ /* 0x000fe200078e0a0a */
[----:B------:R-:W-:Y:S01]  /*0cb0*/  LEA.HI R8, R8, R143, RZ, 0x5 ;  /* 0x0000008f08087211 */ /* 0x000fe200078f28ff */
[----:B------:R-:W-:Y:S01]  /*0cc0*/  IMAD.HI R7, R144, 0x55555556, RZ ;  /* 0x5555555690077827 */ /* 0x000fe200078e02ff */
[----:B------:R-:W-:-:S02]  /*0cd0*/  R2P PR, R3, 0x6 ;  /* 0x0000000603007804 */ /* 0x000fc40000000000 */
[----:B------:R-:W-:Y:S01]  /*0ce0*/  SHF.R.S32.HI R8, RZ, 0x5, R8 ;  /* 0x00000005ff087819 */ /* 0x000fe20000011408 */
[----:B------:R-:W-:Y:S01]  /*0cf0*/  IMAD.IADD R141, R149, 0x1, -R2 ;  /* 0x00000001958d7824 */ /* 0x000fe200078e0a02 */
[----:B------:R-:W-:Y:S01]  /*0d00*/  LEA.HI R7, R7, R7, RZ, 0x1 ;  /* 0x0000000707077211 */ /* 0x000fe200078f08ff */
[----:B------:R-:W-:Y:S01]  /*0d10*/  IMAD.IADD R5, R6, 0x1, R5 ;  /* 0x0000000106057824 */ /* 0x000fe200078e0205 */
[----:B------:R-:W-:Y:S01]  /*0d20*/  SEL R18, R18, 0xffffffc0, !P2 ;  /* 0xffffffc012127807 */ /* 0x000fe20005000000 */
[C---:B------:R-:W-:Y:S01]  /*0d30*/  IMAD.SHL.U32 R138, R141.reuse, 0x8, RZ ;  /* 0x000000088d8a7824 */ /* 0x040fe200078e00ff */
[----:B------:R-:W-:Y:S01]  /*0d40*/  LEA.HI R2, R141, R141, RZ, 0x1 ;  /* 0x0000008d8d027211 */ /* 0x000fe200078f08ff */
[----:B------:R-:W-:Y:S01]  /*0d50*/  IMAD R7, R7, -0x3, R144 ;  /* 0xfffffffd07077824 */ /* 0x000fe200078e0290 */
[----:B------:R-:W-:Y:S01]  /*0d60*/  LEA R17, R5, UR41, 0x1 ;  /* 0x0000002905117c11 */ /* 0x000fe2000f8e08ff */
[----:B------:R-:W-:Y:S01]  /*0d70*/  IMAD R8, R8, 0x10, R11 ;  /* 0x0000001008087824 */ /* 0x000fe200078e020b */
[----:B------:R-:W-:Y:S01]  /*0d80*/  LOP3.LUT R2, R2, 0x1ffffffe, RZ, 0xc0, !PT ;  /* 0x1ffffffe02027812 */ /* 0x000fe200078ec0ff */
[C---:B------:R-:W-:Y:S01]  /*0d90*/  VIADD R139, R138.reuse, 0x20 ;  /* 0x000000208a8b7836 */ /* 0x040fe20000000000 */
[----:B------:R-:W-:Y:S01]  /*0da0*/  LOP3.LUT R16, R9, 0x7ffffffc, RZ, 0xc0, !PT ;  /* 0x7ffffffc09107812 */ /* 0x000fe200078ec0ff */
[C---:B------:R-:W-:Y:S01]  /*0db0*/  VIADD R19, R17.reuse, 0x21800 ;  /* 0x0002180011137836 */ /* 0x040fe20000000000 */
[----:B------:R-:W-:Y:S01]  /*0dc0*/  SHF.R.S32.HI R142, RZ, 0x2, R0 ;  /* 0x00000002ff8e7819 */ /* 0x000fe20000011400 */
        /* <DEDUP_REMOVED lines=12> */
.L_x_1159:
[----:B------:R-:W-:Y:S01]  /*0e90*/  ULDC.64 UR8, c[0x0][0xa28] ;  /* 0x00028a0000087ab9 */ /* 0x000fe20000000a00 */
[----:B------:R-:W-:Y:S01]  /*0ea0*/  ULDC UR4, c[0x0][0x424] ;  /* 0x0001090000047ab9 */ /* 0x000fe20000000800 */
[----:B------:R-:W-:-:S04]  /*0eb0*/  UISETP.NE.U32.AND UP0, UPT, UR8, URZ, UPT ;  /* 0x0000003f0800728c */ /* 0x000fc8000bf05070 */
[----:B------:R-:W-:-:S03]  /*0ec0*/  UISETP.NE.AND.EX UP0, UPT, UR9, URZ, UPT, UP0 ;  /* 0x0000003f0900728c */ /* 0x000fc6000bf05300 */
[----:B------:R-:W-:Y:S02]  /*0ed0*/  ULDC.64 UR8, c[0x0][0xa18] ;  /* 0x0002860000087ab9 */ /* 0x000fe40000000a00 */
[----:B------:R-:W-:Y:S01]  /*0ee0*/  UISETP.NE.U32.AND UP1, UPT, UR8, URZ, UPT ;  /* 0x0000003f0800728c */ /* 0x000fe2000bf25070 */
[----:B------:R-:W-:-:S03]  /*0ef0*/  PLOP3.LUT P0, PT, PT, PT, UP0, 0x80, 0x0 ;  /* 0x000000000000781c */ /* 0x000fc60003f0f008 */
[----:B------:R-:W-:-:S03]  /*0f00*/  UISETP.NE.AND.EX UP1, UPT, UR9, URZ, UPT, UP1 ;  /* 0x0000003f0900728c */ /* 0x000fc6000bf25310 */
[----:B------:R-:W-:Y:S02]  /*0f10*/  @UP0 ULDC.64 UR8, c[0x0][0xa28] ;  /* 0x00028a0000080ab9 */ /* 0x000fe40000000a00 */
[----:B------:R-:W-:Y:S01]  /*0f20*/  @UP0 UIMAD.WIDE UR8, UR6, 0x4, UR8 ;  /* 0x00000004060808a5 */ /* 0x000fe2000f8e0208 */
[----:B------:R-:W-:-:S05]  /*0f30*/  PLOP3.LUT P2, PT, PT, PT, UP1, 0x80, 0x0 ;  /* 0x000000000000781c */ /* 0x000fca0003f4f018 */
[----:B------:R-:W-:Y:S01]  /*0f40*/  @UP1 ULDC.64 UR10, c[0x0][0xa18] ;  /* 0x00028600000a1ab9 */ /* 0x000fe20000000a00 */
[----:B01-3--:R-:W-:Y:S02]  /*0f50*/  IMAD.U32 R2, RZ, RZ, UR8 ;  /* 0x00000008ff027e24 */ /* 0x00bfe4000f8e00ff */
[----:B----4-:R-:W-:Y:S01]  /*0f60*/  IMAD.U32 R3, RZ, RZ, UR9 ;  /* 0x00000009ff037e24 */ /* 0x010fe2000f8e00ff */
[----:B------:R-:W-:-:S04]  /*0f70*/  @UP1 UIMAD.WIDE UR8, UR6, 0x4, UR10 ;  /* 0x00000004060818a5 */ /* 0x000fc8000f8e020a */
[----:B--2---:R-:W2:Y:S02]  /*0f80*/  @P0 LDG.E R2, desc[UR54][R2.64] ;  /* 0x0000003602020981 */ /* 0x004ea4000c1e1900 */
[----:B------:R-:W-:Y:S02]  /*0f90*/  IMAD.U32 R4, RZ, RZ, UR8 ;  /* 0x00000008ff047e24 */ /* 0x000fe4000f8e00ff */
[----:B------:R-:W-:Y:S01]  /*0fa0*/  IMAD.U32 R5, RZ, RZ, UR9 ;  /* 0x00000009ff057e24 */ /* 0x000fe2000f8e00ff */
[----:B------:R-:W-:-:S04]  /*0fb0*/  ULDC.64 UR8, c[0x0][0x418] ;  /* 0x0001060000087ab9 */ /* 0x000fc80000000a00 */
[----:B------:R-:W3:Y:S01]  /*0fc0*/  @P2 LDG.E R4, desc[UR54][R4.64] ;  /* 0x0000003604042981 */ /* 0x000ee2000c1e1900 */
[----:B------:R-:W-:Y:S01]  /*0fd0*/  UISETP.NE.U32.AND UP0, UPT, UR8, URZ, UPT ;  /* 0x0000003f0800728c */ /* 0x000fe2000bf05070 */
[----:B------:R-:W-:Y:S01]  /*0fe0*/  UMOV UR37, URZ ;  /* 0x0000003f00257c82 */ /* 0x000fe20008000000 */
[----:B------:R-:W-:Y:S02]  /*0ff0*/  UMOV UR40, UR7 ;  /* 0x0000000700287c82 */ /* 0x000fe40008000000 */
[----:B------:R-:W-:-:S03]  /*1000*/  UISETP.NE.AND.EX UP0, UPT, UR9, URZ, UPT, UP0 ;  /* 0x0000003f0900728c */ /* 0x000fc6000bf05300 */
[----:B------:R-:W-:Y:S01]  /*1010*/  ULDC.64 UR8, c[0x0][0xa20] ;  /* 0x0002880000087ab9 */ /* 0x000fe20000000a00 */
[----:B------:R-:W-:Y:S01]  /*1020*/  USEL UR4, UR4, 0x1, UP0 ;  /* 0x0000000104047887 */ /* 0x000fe20008000000 */
[----:B------:R-:W-:Y:S01]  /*1030*/  ISETP.NE.U32.AND P1, PT, RZ, UR8, PT ;  /* 0x00000008ff007c0c */ /* 0x000fe2000bf25070 */
[----:B------:R-:W-:Y:S02]  /*1040*/  ULDC UR8, c[0x0][0x2f0] ;  /* 0x0000bc0000087ab9 */ /* 0x000fe40000000800 */
[----:B------:R-:W-:Y:S01]  /*1050*/  UIMAD UR4, UR4, UR8, URZ ;  /* 0x00000008040472a4 */ /* 0x000fe2000f8e023f */
[----:B------:R-:W-:Y:S02]  /*1060*/  ISETP.NE.AND.EX P1, PT, RZ, UR9, PT, P1 ;  /* 0x00000009ff007c0c */ /* 0x000fe4000bf25310 */
[----:B--2---:R-:W-:Y:S02]  /*1070*/  @P0 R2UR UR37, R2 ;  /* 0x00000000022502ca */ /* 0x004fe400000e0000 */
[----:B---3--:R-:W-:Y:S01]  /*1080*/  @P2 R2UR UR46, R4 ;  /* 0x00000000042e22ca */ /* 0x008fe200000e0000 */
[----:B------:R-:W-:-:S14]  /*1090*/  @P2 BRA `(.L_x_1060) ;  /* 0x0000000000382947 */ /* 0x000fdc0003800000 */
[----:B------:R-:W-:Y:S01]  /*10a0*/  ULDC.64 UR8, c[0x0][0xa00] ;  /* 0x0002800000087ab9 */ /* 0x000fe20000000a00 */
[----:B------:R-:W-:Y:S01]  /*10b0*/  ULDC UR46, c[0x0][0x288] ;  /* 0x0000a200002e7ab9 */ /* 0x000fe20000000800 */
[----:B------:R-:W-:-:S04]  /*10c0*/  ISETP.NE.U32.AND P0, PT, RZ, UR8, PT ;  /* 0x00000008ff007c0c */ /* 0x000fc8000bf05070 */
[----:B------:R-:W-:-:S13]  /*10d0*/  ISETP.NE.AND.EX P0, PT, RZ, UR9, PT, P0 ;  /* 0x00000009ff007c0c */ /* 0x000fda000bf05300 */
[----:B------:R-:W-:Y:S05]  /*10e0*/  @!P0 BRA `(.L_x_1060) ;  /* 0x0000000000248947 */ /* 0x000fea0003800000 */
[----:B------:R-:W-:Y:S02]  /*10f0*/  ULDC.64 UR8, c[0x0][0xa00] ;  /* 0x0002800000087ab9 */ /* 0x000fe40000000a00 */
[----:B------:R-:W-:-:S06]  /*1100*/  UIMAD.WIDE UR8, UR6, 0x4, UR8 ;  /* 0x00000004060878a5 */ /* 0x000fcc000f8e0208 */
[----:B------:R-:W-:Y:S02]  /*1110*/  IMAD.U32 R2, RZ, RZ, UR8 ;  /* 0x00000008ff027e24 */ /* 0x000fe4000f8e00ff */
[----:B------:R-:W-:-:S05]  /*1120*/  IMAD.U32 R3, RZ, RZ, UR9 ;  /* 0x00000009ff037e24 */ /* 0x000fca000f8e00ff */
[----:B------:R-:W2:Y:S04]  /*1130*/  LDG.E R4, desc[UR54][R2.64] ;  /* 0x0000003602047981 */ /* 0x000ea8000c1e1900 */
[----:B------:R-:W3:Y:S01]  /*1140*/  LDG.E R0, desc[UR54][R2.64+0x4] ;  /* 0x0000043602007981 */ /* 0x000ee2000c1e1900 */
[----:B--2---:R-:W-:Y:S02]  /*1150*/  R2UR UR46, R4 ;  /* 0x00000000042e72ca */ /* 0x004fe400000e0000 */
[----:B---3--:R-:W-:-:S13]  /*1160*/  R2UR UR7, R0 ;  /* 0x00000000000772ca */ /* 0x008fda00000e0000 */
[----:B------:R-:W-:-:S12]  /*1170*/  UIADD3 UR46, -UR46, UR7, URZ ;  /* 0x000000072e2e7290 */ /* 0x000fd8000fffe13f */
.L_x_1060:
[----:B------:R-:W-:Y:S01]  /*1180*/  UMOV UR39, UR6 ;  /* 0x0000000600277c82 */ /* 0x000fe20008000000 */
[----:B------:R-:W-:Y:S05]  /*1190*/  @!P1 BRA `(.L_x_1061) ;  /* 0x00000000001c9947 */ /* 0x000fea0003800000 */
[----:B------:R-:W-:Y:S02]  /*11a0*/  ULDC.64 UR8, c[0x0][0xa20] ;  /* 0x0002880000087ab9 */ /* 0x000fe40000000a00 */
[----:B------:R-:W-:-:S06]  /*11b0*/  UIMAD.WIDE UR6, UR6, 0x4, UR8 ;  /* 0x00000004060678a5 */ /* 0x000fcc000f8e0208 */
[----:B------:R-:W-:Y:S02]  /*11c0*/  IMAD.U32 R2, RZ, RZ, UR6 ;  /* 0x00000006ff027e24 */ /* 0x000fe4000f8e00ff */
[----:B------:R-:W-:-:S05]  /*11d0*/  IMAD.U32 R3, RZ, RZ, UR7 ;  /* 0x00000007ff037e24 */ /* 0x000fca000f8e00ff */
[----:B------:R-:W2:Y:S02]  /*11e0*/  LDG.E R2, desc[UR54][R2.64] ;  /* 0x0000003602027981 */ /* 0x000ea4000c1e1900 */
[----:B--2---:R-:W-:Y:S01]  /*11f0*/  R2UR UR4, R2 ;  /* 0x00000000020472ca */ /* 0x004fe200000e0000 */
[----:B------:R-:W-:-:S14]  /*1200*/  BRA `(.L_x_1062) ;  /* 0x0000000000347947 */ /* 0x000fdc0003800000 */
.L_x_1061:
[----:B------:R-:W-:Y:S02]  /*1210*/  ULDC.64 UR8, c[0x0][0xa08] ;  /* 0x0002820000087ab9 */ /* 0x000fe40000000a00 */
        /* <DEDUP_REMOVED lines=12> */
.L_x_1062:
[----:B------:R-:W-:Y:S01]  /*12e0*/  ULDC UR6, c[0x0][0x448] ;  /* 0x0001120000067ab9 */ /* 0x000fe20000000800 */
[----:B------:R-:W-:Y:S02]  /*12f0*/  UIMAD UR38, UR5, 0xc0, URZ ;  /* 0x000000c0052678a4 */ /* 0x000fe4000f8e023f */
[----:B------:R-:W-:Y:S02]  /*1300*/  UISETP.NE.AND UP0, UPT, UR6, 0x1, UPT ;  /* 0x000000010600788c */ /* 0x000fe4000bf05270 */
[----:B------:R-:W-:Y:S02]  /*1310*/  UIADD3 UR8, UR38, 0xbf, URZ ;  /* 0x000000bf26087890 */ /* 0x000fe4000fffe03f */
[----:B------:R-:W-:Y:S02]  /*1320*/  UIADD3 UR37, -UR37, UR4, URZ ;  /* 0x0000000425257290 */ /* 0x000fe4000fffe13f */
[----:B------:R-:W-:Y:S01]  /*1330*/  UP2UR UR52, UPR, URZ, 0x1 ;  /* 0x000000013f347883 */ /* 0x000fe20008000000 */
[----:B------:R-:W-:Y:S01]  /*1340*/  ULDC.64 UR4, c[0x0][0x9e0] ;  /* 0x0002780000047ab9 */ /* 0x000fe20000000a00 */
[----:B------:R-:W-:-:S03]  /*1350*/  UIADD3 UR9, UR37, 0x1, -UR46 ;  /* 0x0000000125097890 */ /* 0x000fc6000fffe82e */
[----:B------:R-:W-:Y:S01]  /*1360*/  @UP0 ULDC UR6, c[0x0][0x44c] ;  /* 0x0001130000060ab9 */ /* 0x000fe20000000800 */
[----:B------:R-:W-:Y:S01]  /*1370*/  @UP0 ULDC UR10, c[0x0][0x450] ;  /* 0x00011400000a0ab9 */ /* 0x000fe20000000800 */
[----:B------:R-:W-:-:S04]  /*1380*/  UIMAD.WIDE.U32 UR6, UR8, UR6, URZ ;  /* 0x00000006080672a5 */ /* 0x000fc8000f8e003f */
[----:B------:R-:W-:Y:S02]  /*1390*/  @UP0 USHF.R.U32.HI UR8, URZ, UR10, UR7 ;  /* 0x0000000a3f080299 */ /* 0x000fe40008011607 */
[----:B------:R-:W-:Y:S02]  /*13a0*/  UISETP.GE.AND UP0, UPT, UR5, 0x1, UPT ;  /* 0x000000010500788c */ /* 0x000fe4000bf06270 */
[----:B------:R-:W-:Y:S02]  /*13b0*/  UIADD3 UR8, UR9, UR8, URZ ;  /* 0x0000000809087290 */ /* 0x000fe4000fffe03f */
[----:B------:R-:W-:Y:S02]  /*13c0*/  UP2UR UR51, UPR, URZ, 0x1 ;  /* 0x000000013f337883 */ /* 0x000fe40008000000 */
[----:B------:R-:W-:Y:S01]  /*13d0*/  PLOP3.LUT P0, PT, PT, PT, UP0, 0x40, 0x0 ;  /* 0x000000000000781c */ /* 0x000fe20003f0e808 */
[----:B------:R-:W-:-:S06]  /*13e0*/  UIADD3 UR4, UR8, UR4, URZ ;  /* 0x0000000408047290 */ /* 0x000fcc000fffe03f */
[----:B------:R-:W-:-:S06]  /*13f0*/  IMAD.U32 R0, RZ, RZ, UR4 ;  /* 0x00000004ff007e24 */ /* 0x000fcc000f8e00ff */
        /* <DEDUP_REMOVED lines=11> */
.L_x_1064:
[----:B------:R-:W-:-:S11]  /*14b0*/  UISETP.NE.AND UP0, UPT, UR5, 0x1, UPT ;  /* 0x000000010500788c */ /* 0x000fd6000bf05270 */
[----:B------:R-:W-:Y:S02]  /*14c0*/  @UP0 ULDC.64 UR8, c[0x0][0x9e8] ;  /* 0x00027a0000080ab9 */ /* 0x000fe40000000a00 */
[----:B------:R-:W-:-:S04]  /*14d0*/  UIMAD.WIDE.U32 UR6, UR4, UR8, URZ ;  /* 0x00000008040672a5 */ /* 0x000fc8000f8e003f */
[----:B------:R-:W-:-:S12]  /*14e0*/  @UP0 USHF.R.U32.HI UR4, URZ, UR9, UR7 ;  /* 0x000000093f040299 */ /* 0x000fd80008011607 */
.L_x_1065:
[----:B------:R-:W-:-:S06]  /*14f0*/  UIMAD UR4, UR4, UR5, UR5 ;  /* 0x00000005040472a4 */ /* 0x000fcc000f8e0205 */
[----:B------:R-:W-:-:S07]  /*1500*/  VIMNMX R0, R0, UR4, PT ;  /* 0x0000000400007c48 */ /* 0x000fce000bfe0100 */
.L_x_1063:
[----:B------:R-:W-:Y:S01]  /*1510*/  UISETP.NE.AND UP0, UPT, UR52, URZ, UPT ;  /* 0x0000003f3400728c */ /* 0x000fe2000bf05270 */
[----:B------:R-:W-:Y:S01]  /*1520*/  VIADD R0, R0, 0x7f ;  /* 0x0000007f00007836 */ /* 0x000fe20000000000 */
[----:B------:R-:W-:Y:S01]  /*1530*/  UMOV UR9, UR38 ;  /* 0x0000002600097c82 */ /* 0x000fe20008000000 */
[----:B------:R-:W-:Y:S02]  /*1540*/  UIADD3 UR4, UR37, 0x7f, URZ ;  /* 0x0000007f25047890 */ /* 0x000fe4000fffe03f */
[----:B------:R-:W-:Y:S01]  /*1550*/  UIADD3 UR56, UR37, -UR46, URZ ;  /* 0x8000002e25387290 */ /* 0x000fe2000fffe03f */
        /* <DEDUP_REMOVED lines=27> */
.L_x_1067:
[----:B------:R-:W-:-:S11]  /*1710*/  UISETP.NE.AND UP0, UPT, UR5, 0x1, UPT ;  /* 0x000000010500788c */ /* 0x000fd6000bf05270 */
[----:B------:R-:W-:Y:S02]  /*1720*/  @UP0 ULDC.64 UR10, c[0x0][0x9e8] ;  /* 0x00027a00000a0ab9 */ /* 0x000fe40000000a00 */
[----:B------:R-:W-:-:S04]  /*1730*/  UIMAD.WIDE.U32 UR6, UR4, UR10, URZ ;  /* 0x0000000a040672a5 */ /* 0x000fc8000f8e003f */
[----:B------:R-:W-:-:S12]  /*1740*/  @UP0 USHF.R.U32.HI UR4, URZ, UR11, UR7 ;  /* 0x0000000b3f040299 */ /* 0x000fd80008011607 */
.L_x_1068:
[----:B------:R-:W-:-:S04]  /*1750*/  UIMAD UR4, UR4, UR5, URZ ;  /* 0x00000005040472a4 */ /* 0x000fc8000f8e023f */
[----:B------:R-:W-:-:S04]  /*1760*/  UISETP.LT.AND UP0, UPT, UR9, UR4, UPT ;  /* 0x000000040900728c */ /* 0x000fc8000bf01270 */
[----:B------:R-:W-:-:S12]  /*1770*/  USEL UR9, UR9, UR4, !UP0 ;  /* 0x0000000409097287 */ /* 0x000fd8000c000000 */
.L_x_1066:
[----:B------:R-:W-:Y:S01]  /*1780*/  USHF.R.S32.HI UR4, URZ, 0x1f, UR9 ;  /* 0x0000001f3f047899 */ /* 0x000fe20008011409 */
[----:B------:R-:W-:Y:S01]  /*1790*/  PLOP3.LUT P0, PT, PT, PT, PT, 0x80, 0x0 ;  /* 0x000000000000781c */ /* 0x000fe20003f0f070 */
[----:B------:R-:W-:Y:S01]  /*17a0*/  IMAD.MOV.U32 R0, RZ, RZ, RZ ;  /* 0x000000ffff007224 */ /* 0x000fe200078e00ff */
[----:B------:R-:W-:Y:S01]  /*17b0*/  CS2R R134, SRZ ;  /* 0x0000000000867805 */ /* 0x000fe2000001ff00 */
[----:B------:R-:W-:Y:S01]  /*17c0*/  ULEA.HI UR4, UR4, UR9, URZ, 0x7 ;  /* 0x0000000904047291 */ /* 0x000fe2000f8f383f */
[----:B------:R-:W-:Y:S01]  /*17d0*/  IMAD.MOV.U32 R2, RZ, RZ, RZ ;  /* 0x000000ffff027224 */ /* 0x000fe200078e00ff */
[----:B------:R-:W-:Y:S02]  /*17e0*/  CS2R R132, SRZ ;  /* 0x0000000000847805 */ /* 0x000fe4000001ff00 */
[----:B------:R-:W-:Y:S01]  /*17f0*/  CS2R R130, SRZ ;  /* 0x0000000000827805 */ /* 0x000fe2000001ff00 */
[----:B------:R-:W-:Y:S01]  /*1800*/  USHF.R.S32.HI UR4, URZ, 0x7, UR4 ;  /* 0x000000073f047899 */ /* 0x000fe20008011404 */
[----:B------:R-:W-:-:S02]  /*1810*/  CS2R R128, SRZ ;  /* 0x0000000000807805 */ /* 0x000fc4000001ff00 */
[----:B------:R-:W-:Y:S01]  /*1820*/  CS2R R26, SRZ ;  /* 0x00000000001a7805 */ /* 0x000fe2000001ff00 */
[----:B------:R-:W-:Y:S01]  /*1830*/  IMAD.MOV.U32 R126, RZ, RZ, RZ ;  /* 0x000000ffff7e7224 */ /* 0x000fe200078e00ff */
[----:B------:R-:W-:Y:S01]  /*1840*/  UISETP.LT.AND UP0, UPT, URZ, UR4, UPT ;  /* 0x000000043f00728c */ /* 0x000fe2000bf01270 */
[----:B------:R-:W-:Y:S01]  /*1850*/  IMAD.MOV.U32 R125, RZ, RZ, RZ ;  /* 0x000000ffff7d7224 */ /* 0x000fe200078e00ff */
[----:B------:R-:W-:Y:S02]  /*1860*/  CS2R R122, SRZ ;  /* 0x00000000007a7805 */ /* 0x000fe4000001ff00 */
[----:B------:R-:W-:Y:S01]  /*1870*/  CS2R R120, SRZ ;  /* 0x0000000000787805 */ /* 0x000fe2000001ff00 */
[----:B------:R-:W-:Y:S01]  /*1880*/  USEL UR36, URZ, UR4, !UP0 ;  /* 0x000000043f247287 */ /* 0x000fe2000c000000 */
[----:B------:R-:W-:Y:S02]  /*1890*/  CS2R R118, SRZ ;  /* 0x0000000000767805 */ /* 0x000fe4000001ff00 */
        /* <DEDUP_REMOVED lines=15> */
[----:B------:R-:W-:Y:S02]  /*1990*/  IMAD.MOV.U32 R89, RZ, RZ, RZ ;  /* 0x000000ffff597224 */ /* 0x000fe400078e00ff */
        /* <DEDUP_REMOVED lines=34> */
.L_x_1070:
        /* <DEDUP_REMOVED lines=9> */
.L_x_1252:
[----:B------:R-:W-:Y:S05]  /*1c50*/  @!P0 BRA `(.L_x_1072) ;  /* 0x0000000000048947 */ /* 0x000fea0003800000 */
[----:B------:R-:W-:Y:S01]  /*1c60*/  BPT.TRAP 0x1 ;  /* 0x000000040000795c */ /* 0x000fe20000300000 */
.L_x_1072:
[----:B------:R-:W-:Y:S02]  /*1c70*/  IMAD.U32 R6, RZ, RZ, UR47 ;  /* 0x0000002fff067e24 */ /* 0x000fe4000f8e00ff */
[----:B0-----:R-:W-:-:S03]  /*1c80*/  IMAD.U32 R3, RZ, RZ, UR48 ;  /* 0x00000030ff037e24 */ /* 0x001fc6000f8e00ff */
[----:B------:R-:W-:Y:S02]  /*1c90*/  LEA R6, R6, UR41, 0x3 ;  /* 0x0000002906067c11 */ /* 0x000fe4000f8e18ff */
[----:B------:R-:W-:-:S04]  /*1ca0*/  SHF.L.U32 R3, R3, 0x1f, RZ ;  /* 0x0000001f03037819 */ /* 0x000fc800000006ff */
[----:B------:R0:W1:Y:S01]  /*1cb0*/  SYNCS.PHASECHK.TRANS64.TRYWAIT P1, [R6+URZ+0x2d830], R3 ;  /* 0x02d83003060075a7 */ /* 0x000062000802017f */
[----:B------:R-:W-:Y:S05]  /*1cc0*/  @!P0 BRA `(.L_x_1073) ;  /* 0x0000000000048947 */ /* 0x000fea0003800000 */
[----:B------:R-:W-:Y:S01]  /*1cd0*/  BPT.TRAP 0x1 ;  /* 0x000000040000795c */ /* 0x000fe20000300000 */
.L_x_1073:
[----:B-1----:R-:W-:Y:S05]  /*1ce0*/  @P1 BRA `(.L_x_1074) ;  /* 0x0000000000081947 */ /* 0x002fea0003800000 */
[----:B------:R-:W1:Y:S02]  /*1cf0*/  SYNCS.PHASECHK.TRANS64.TRYWAIT P1, [R6+URZ+0x2d830], R3 ;  /* 0x02d83003060075a7 */ /* 0x000e64000802017f */
[----:B-1----:R-:W-:Y:S05]  /*1d00*/  @!P1 BRA `(.L_x_1075) ;  /* 0x0000015c002c9947 */ /* 0x002fea0003800000 */
.L_x_1074:
        /* <DEDUP_REMOVED lines=49> */
.L_x_1076:
[----:B------:R-:W-:Y:S01]  /*2020*/  UISETP.NE.AND UP1, UPT, UR52, URZ, UPT ;  /* 0x0000003f3400728c */ /* 0x000fe2000bf25270 */
[----:B------:R-:W-:Y:S01]  /*2030*/  R2UR UR6, R6 ;  /* 0x00000000060672ca */ /* 0x000fe200000e0000 */
[----:B------:R-:W-:Y:S01]  /*2040*/  ULDC UR7, c[0x0][0x9d8] ;  /* 0x0002760000077ab9 */ /* 0x000fe20000000800 */
[----:B------:R-:W-:Y:S02]  /*2050*/  IMAD.MOV.U32 R7, RZ, RZ, -0x80 ;  /* 0xffffff80ff077424 */ /* 0x000fe400078e00ff */
[----:B------:R-:W-:Y:S01]  /*2060*/  FMUL.FTZ R89, R25, UR7 ;  /* 0x0000000719597c20 */ /* 0x000fe20008410000 */
[----:B------:R-:W-:Y:S01]  /*2070*/  FMUL.FTZ R25, R54, UR7 ;  /* 0x0000000736197c20 */ /* 0x000fe20008410000 */
[----:B------:R-:W-:Y:S01]  /*2080*/  PLOP3.LUT P1, PT, PT, PT, UP1, 0x80, 0x0 ;  /* 0x000000000000781c */ /* 0x000fe20003f2f018 */
[----:B------:R-:W-:Y:S01]  /*2090*/  FMUL.FTZ R54, R68, UR7 ;  /* 0x0000000744367c20 */ /* 0x000fe20008410000 */
[----:B------:R-:W-:Y:S01]  /*20a0*/  PLOP3.LUT P2, PT, PT, PT, UP1, 0x80, 0x0 ;  /* 0x000000000000781c */ /* 0x000fe20003f4f018 */
[----:B------:R-:W-:-:S02]  /*20b0*/  VIADD R68, R137, UR38 ;  /* 0x0000002689447c36 */ /* 0x000fc40008000000 */
[----:B------:R-:W-:Y:S01]  /*20c0*/  FMUL.FTZ R12, R42, UR7 ;  /* 0x000000072a0c7c20 */ /* 0x000fe20008410000 */
[----:B------:R-:W-:Y:S01]  /*20d0*/  @UP1 ULDC UR10, c[0x0][0x44c] ;  /* 0x00011300000a1ab9 */ /* 0x000fe20000000800 */
[----:B------:R-:W-:Y:S01]  /*20e0*/  FMUL.FTZ R42, R44, UR7 ;  /* 0x000000072c2a7c20 */ /* 0x000fe20008410000 */
[----:B------:R-:W-:Y:S01]  /*20f0*/  FMUL.FTZ R44, R48, UR7 ;  /* 0x00000007302c7c20 */ /* 0x000fe20008410000 */
[----:B------:R-:W-:Y:S01]  /*2100*/  FMUL.FTZ R92, R32, UR7 ;  /* 0x00000007205c7c20 */ /* 0x000fe20008410000 */
[----:B------:R-:W-:Y:S01]  /*2110*/  FMUL.FTZ R48, R56, UR7 ;  /* 0x0000000738307c20 */ /* 0x000fe20008410000 */
[----:B------:R-:W-:Y:S01]  /*2120*/  FMUL.FTZ R32, R71, UR7 ;  /* 0x0000000747207c20 */ /* 0x000fe20008410000 */
[----:B------:R-:W-:Y:S01]  /*2130*/  UIADD3 UR6, UR6, 0x2d840, URZ ;  /* 0x0002d84006067890 */ /* 0x000fe2000fffe03f */
[----:B------:R-:W-:Y:S01]  /*2140*/  IMAD R71, R88, R7, 0x80 ;  /* 0x0000008058477424 */ /* 0x000fe200078e0207 */
[----:B------:R-:W-:Y:S01]  /*2150*/  UISETP.NE.AND UP0, UPT, UR51, URZ, UPT ;  /* 0x0000003f3300728c */ /* 0x000fe2000bf05270 */
[----:B01----:R-:W-:Y:S01]  /*2160*/  @P1 IMAD.HI.U32 R6, R68, UR10, RZ ;  /* 0x0000000a44061c27 */ /* 0x003fe2000f8e00ff */
[----:B------:R-:W-:-:S03]  /*2170*/  @UP1 ULDC UR10, c[0x0][0x450] ;  /* 0x00011400000a1ab9 */ /* 0x000fc60000000800 */
[----:B------:R-:W-:Y:S01]  /*2180*/  FMUL.FTZ R13, R43, UR7 ;  /* 0x000000072b0d7c20 */ /* 0x000fe20008410000 */
[----:B------:R-:W-:Y:S01]  /*2190*/  FMUL.FTZ R14, R46, UR7 ;  /* 0x000000072e0e7c20 */ /* 0x000fe20008410000 */
[----:B------:R-:W-:Y:S01]  /*21a0*/  FMUL.FTZ R15, R47, UR7 ;  /* 0x000000072f0f7c20 */ /* 0x000fe20008410000 */
[----:B------:R-:W-:Y:S01]  /*21b0*/  @P2 SHF.R.U32.HI R68, RZ, UR10, R6 ;  /* 0x0000000aff442c19 */ /* 0x000fe20008011606 */
[----:B------:R-:W-:Y:S01]  /*21c0*/  FMUL.FTZ R3, R24, UR7 ;  /* 0x0000000718037c20 */ /* 0x000fe20008410000 */
[----:B------:R-:W-:Y:S01]  /*21d0*/  FMUL.FTZ R4, R30, UR7 ;  /* 0x000000071e047c20 */ /* 0x000fe20008410000 */
[----:B------:R-:W-:Y:S01]  /*21e0*/  FMUL.FTZ R5, R31, UR7 ;  /* 0x000000071f057c20 */ /* 0x000fe20008410000 */
[----:B------:R-:W-:Y:S01]  /*21f0*/  FMUL.FTZ R43, R45, UR7 ;  /* 0x000000072d2b7c20 */ /* 0x000fe20008410000 */
[----:B------:R-:W0:Y:S01]  /*2200*/  SHFL.IDX PT, R56, R68, RZ, 0x1c1f ;  /* 0x001c1fff44387589 */ /* 0x000e2200000e0000 */
        /* <DEDUP_REMOVED lines=24> */
[----:B------:R-:W-:-:S02]  /*2390*/  VIADD R7, R71, 0x1 ;  /* 0x0000000147077836 */ /* 0x000fc40000000000 */
        /* <DEDUP_REMOVED lines=27> */
[----:B------:R-:W-:Y:S01]  /*2550*/  IMAD.U32 R57, RZ, RZ, UR46 ;  /* 0x0000002eff397e24 */ /* 0x000fe2000f8e00ff */
[----:B------:R-:W1:Y:S01]  /*2560*/  MUFU.TANH R3, R3 ;  /* 0x0000000300037308 */ /* 0x000e620000002400 */
[----:B------:R-:W-:Y:S01]  /*2570*/  ULDC UR35, c[0x0][0x9dc] ;  /* 0x0002770000237ab9 */ /* 0x000fe20000000800 */
[----:B------:R-:W-:Y:S01]  /*2580*/  SYNCS.ARRIVE.TRANS64.RED.A1T0 RZ, [UR6], RZ ;  /* 0x000000ffffff79a7 */ /* 0x000fe20008100406 */
[----:B------:R-:W-:Y:S01]  /*2590*/  ULOP3.LUT UR6, URZ, UR35, URZ, 0x33, !UPT ;  /* 0x000000233f067292 */ /* 0x000fe2000f8e333f */
[----:B------:R-:W-:Y:S01]  /*25a0*/  IADD3 R6, -R57, UR37, R6 ;  /* 0x0000002539067c10 */ /* 0x000fe2000fffe106 */
[----:B------:R-:W-:Y:S01]  /*25b0*/  VIADD R7, R71, UR37 ;  /* 0x0000002547077c36 */ /* 0x000fe20008000000 */
[----:B------:R-:W-:Y:S01]  /*25c0*/  ULDC UR14, c[0x0][0x9e0] ;  /* 0x00027800000e7ab9 */ /* 0x000fe20000000800 */
[----:B------:R-:W-:Y:S01]  /*25d0*/  LEA R72, R88, 0xffffff80, 0x7 ;  /* 0xffffff8058487811 */ /* 0x000fe200078e38ff */
[----:B------:R-:W2:Y:S01]  /*25e0*/  MUFU.TANH R89, R89 ;  /* 0x0000005900597308 */ /* 0x000ea20000002400 */
[----:B------:R-:W-:-:S02]  /*25f0*/  IMAD R73, R16, -0x2, R7 ;  /* 0xfffffffe10497824 */ /* 0x000fc400078e0207 */
[C---:B------:R-:W-:Y:S02]  /*2600*/  VIADD R74, R6.reuse, UR14 ;  /* 0x0000000e064a7c36 */ /* 0x040fe40008000000 */
[----:B------:R-:W-:-:S03]  /*2610*/  VIADD R75, R6, UR6 ;  /* 0x00000006064b7c36 */ /* 0x000fc60008000000 */
[----:B------:R-:W3:Y:S01]  /*2620*/  MUFU.TANH R0, R0 ;  /* 0x0000000000007308 */ /* 0x000ee20000002400 */
[----:B0-----:R-:W-:Y:S01]  /*2630*/  VIADDMNMX R69, R56, R74, R73, PT ;  /* 0x0000004a38457246 */ /* 0x001fe20003800149 */
[----:B------:R-:W-:-:S06]  /*2640*/  IMAD.IADD R70, R75, 0x1, R56 ;  /* 0x000000014b467824 */ /* 0x000fcc00078e0238 */
[----:B------:R-:W0:Y:S08]  /*2650*/  MUFU.TANH R2, R2 ;  /* 0x0000000200027308 */ /* 0x000e300000002400 */
        /* <DEDUP_REMOVED lines=61> */
[----:B------:R-:W-:Y:S01]  /*2a30*/  IMAD.U32 R57, RZ, RZ, UR46 ;  /* 0x0000002eff397e24 */ /* 0x000fe2000f8e00ff */
[----:B------:R-:W-:Y:S04]  /*2a40*/  BSSY B0, `(.L_x_1078) ;  /* 0x0000013000007945 */ /* 0x000fe80003800000 */
[----:B------:R-:W-:-:S04]  /*2a50*/  IADD3 R57, -R57, UR37, R56 ;  /* 0x0000002539397c10 */ /* 0x000fc8000fffe138 */
        /* <DEDUP_REMOVED lines=11> */
.L_x_1079:
[----:B------:R-:W-:Y:S02]  /*2b10*/  ULDC UR6, c[0x0][0x9e4] ;  /* 0x0002790000067ab9 */ /* 0x000fe40000000800 */
[----:B------:R-:W-:-:S05]  /*2b20*/  IMAD.U32 R56, RZ, RZ, UR6 ;  /* 0x00000006ff387e24 */ /* 0x000fca000f8e00ff */
[----:B------:R-:W-:-:S13]  /*2b30*/  ISETP.NE.AND P1, PT, R56, 0x1, PT ;  /* 0x000000013800780c */ /* 0x000fda0003f25270 */
[----:B------:R-:W1:Y:S02]  /*2b40*/  @P1 LDC.64 R6, c[0x0][0x9e8] ;  /* 0x00027a00ff061b82 */ /* 0x000e640000000a00 */
[----:B-1----:R-:W-:-:S05]  /*2b50*/  @P1 IMAD.HI.U32 R6, R57, R6, RZ ;  /* 0x0000000639061227 */ /* 0x002fca00078e00ff */
[----:B------:R-:W-:-:S07]  /*2b60*/  @P1 SHF.R.U32.HI R57, RZ, R7, R6 ;  /* 0x00000007ff391219 */ /* 0x000fce0000011606 */
.L_x_1080:
[----:B------:R-:W-:Y:S05]  /*2b70*/  BSYNC B0 ;  /* 0x0000000000007941 */ /* 0x000fea0003800000 */
.L_x_1078:
[----:B------:R-:W-:-:S04]  /*2b80*/  IMAD R57, R57, R56, -R72 ;  /* 0x0000003839397224 */ /* 0x000fc800078e0a48 */
[----:B------:R-:W-:-:S05]  /*2b90*/  IMAD R57, R16, -0x2, R57 ;  /* 0xfffffffe10397824 */ /* 0x000fca00078e0239 */
[----:B------:R-:W-:Y:S02]  /*2ba0*/  VIADDMNMX R69, R57, R56, R69, PT ;  /* 0x0000003839457246 */ /* 0x000fe40003800145 */
[----:B------:R-:W-:-:S07]  /*2bb0*/  VIMNMX R70, R70, R57, !PT ;  /* 0x0000003946467248 */ /* 0x000fce0007fe0100 */
.L_x_1077:
        /* <DEDUP_REMOVED lines=13> */
[----:B------:R-:W-:-:S02]  /*2c90*/  FSEL R89, R89, -INF , !P4 ;  /* 0xff80000059597808 */ /* 0x000fc40006000000 */
[----:B------:R-:W-:Y:S02]  /*2ca0*/  FSEL R90, R90, -INF , !P3 ;  /* 0xff8000005a5a7808 */ /* 0x000fe40005800000 */
[C---:B------:R-:W-:Y:S02]  /*2cb0*/  ISETP.GT.AND P4, PT, R70.reuse, 0x9, !P6 ;  /* 0x000000094600780c */ /* 0x040fe40007784270 */
[----:B------:R-:W-:Y:S02]  /*2cc0*/  @P5 LOP3.LUT R23, R23, 0x8, RZ, 0xfc, !PT ;  /* 0x0000000817175812 */ /* 0x000fe400078efcff */
[----:B------:R-:W-:Y:S02]  /*2cd0*/  ISETP.GT.AND P3, PT, R70, 0x10, !P5 ;  /* 0x000000104600780c */ /* 0x000fe40006f64270 */
[----:B------:R-:W-:Y:S02]  /*2ce0*/  ISETP.GE.AND P5, PT, R71, 0x12, PT ;  /* 0x000000124700780c */ /* 0x000fe40003fa6270 */
[----:B------:R-:W-:-:S02]  /*2cf0*/  ISETP.LT.OR P4, PT, R69, 0xa, P4 ;  /* 0x0000000a4500780c */ /* 0x000fc40002781670 */
[----:B------:R-:W-:Y:S02]  /*2d00*/  ISETP.LT.OR P3, PT, R69, 0x11, P3 ;  /* 0x000000114500780c */ /* 0x000fe40001f61670 */
[----:B0-----:R-:W-:Y:S02]  /*2d10*/  FSEL R91, R91, -INF , !P4 ;  /* 0xff8000005b5b7808 */ /* 0x001fe40006000000 */
        /* <DEDUP_REMOVED lines=180> */
.L_x_1083:
[----:B------:R-:W-:Y:S02]  /*3860*/  ULDC UR6, c[0x0][0x9e4] ;  /* 0x0002790000067ab9 */ /* 0x000fe40000000800 */
[----:B------:R-:W-:-:S05]  /*3870*/  IMAD.U32 R68, RZ, RZ, UR6 ;  /* 0x00000006ff447e24 */ /* 0x000fca000f8e00ff */
[----:B------:R-:W-:-:S13]  /*3880*/  ISETP.NE.AND P6, PT, R68, 0x1, PT ;  /* 0x000000014400780c */ /* 0x000fda0003fc5270 */
[----:B------:R-:W0:Y:S02]  /*3890*/  @P6 LDC.64 R6, c[0x0][0x9e8] ;  /* 0x00027a00ff066b82 */ /* 0x000e240000000a00 */
[----:B0-----:R-:W-:-:S05]  /*38a0*/  @P6 IMAD.HI.U32 R6, R65, R6, RZ ;  /* 0x0000000641066227 */ /* 0x001fca00078e00ff */
[----:B------:R-:W-:-:S07]  /*38b0*/  @P6 SHF.R.U32.HI R65, RZ, R7, R6 ;  /* 0x00000007ff416219 */ /* 0x000fce0000011606 */
.L_x_1084:
[----:B------:R-:W-:Y:S05]  /*38c0*/  BSYNC B0 ;  /* 0x0000000000007941 */ /* 0x000fea0003800000 */
.L_x_1082:
[----:B------:R-:W-:-:S04]  /*38d0*/  IMAD R65, R65, R68, -R72 ;  /* 0x0000004441417224 */ /* 0x000fc800078e0a48 */
[----:B------:R-:W-:-:S05]  /*38e0*/  IMAD R65, R16, -0x2, R65 ;  /* 0xfffffffe10417824 */ /* 0x000fca00078e0241 */
[----:B------:R-:W-:Y:S02]  /*38f0*/  VIADDMNMX R55, R65, R68, R55, PT ;  /* 0x0000004441377246 */ /* 0x000fe40003800137 */
[----:B------:R-:W-:-:S07]  /*3900*/  VIMNMX R64, R64, R65, !PT ;  /* 0x0000004140407248 */ /* 0x000fce0007fe0100 */
.L_x_1081:
[C---:B------:R-:W-:Y:S01]  /*3910*/  ISETP.GT.AND P1, PT, R64.reuse, 0x1, !P1 ;  /* 0x000000014000780c */ /* 0x040fe20004f24270 */
[----:B------:R-:W-:Y:S01]  /*3920*/  ULDC UR33, c[0x0][0x988] ;  /* 0x0002620000217ab9 */ /* 0x000fe20000000800 */
[----:B------:R-:W-:Y:S01]  /*3930*/  LOP3.LUT P6, RZ, R23, 0x4, RZ, 0xc0, !PT ;  /* 0x0000000417ff7812 */ /* 0x000fe200078cc0ff */
[----:B------:R-:W-:Y:S01]  /*3940*/  UISETP.NE.AND UP1, UPT, UR52, URZ, UPT ;  /* 0x0000003f3400728c */ /* 0x000fe2000bf25270 */
[----:B------:R-:W-:Y:S01]  /*3950*/  ISETP.LT.OR P1, PT, R55, 0x2, P1 ;  /* 0x000000023700780c */ /* 0x000fe20000f21670 */
[----:B------:R-:W-:Y:S01]  /*3960*/  UISETP.NE.AND UP0, UPT, UR51, URZ, UPT ;  /* 0x0000003f3300728c */ /* 0x000fe2000bf05270 */
[----:B------:R-:W-:Y:S01]  /*3970*/  ISETP.GT.AND P2, PT, R64, 0x8, !P2 ;  /* 0x000000084000780c */ /* 0x000fe20005744270 */
[----:B------:R-:W-:Y:S01]  /*3980*/  UMOV UR10, UR38 ;  /* 0x00000026000a7c82 */ /* 0x000fe20008000000 */
[----:B------:R-:W-:Y:S02]  /*3990*/  FSEL R2, R2, -INF , !P1 ;  /* 0xff80000002027808 */ /* 0x000fe40004800000 */
[----:B------:R-:W-:-:S02]  /*39a0*/  ISETP.GT.AND P1, PT, R64, 0x9, !P6 ;  /* 0x000000094000780c */ /* 0x000fc40007724270 */
[C---:B------:R-:W-:Y:S02]  /*39b0*/  ISETP.LT.OR P2, PT, R55.reuse, 0x9, P2 ;  /* 0x000000093700780c */ /* 0x040fe40001741670 */
[----:B------:R-:W-:Y:S01]  /*39c0*/  ISETP.LT.OR P1, PT, R55, 0xa, P1 ;  /* 0x0000000a3700780c */ /* 0x000fe20000f21670 */
[----:B------:R-:W-:Y:S01]  /*39d0*/  @UP1 ULDC UR6, c[0x0][0x44c] ;  /* 0x0001130000061ab9 */ /* 0x000fe20000000800 */
[----:B------:R-:W-:Y:S01]  /*39e0*/  FSEL R4, R4, -INF , !P2 ;  /* 0xff80000004047808 */ /* 0x000fe20005000000 */
[----:B------:R-:W-:Y:S01]  /*39f0*/  UIMAD.WIDE.U32 UR6, UR38, UR6, URZ ;  /* 0x00000006260672a5 */ /* 0x000fe2000f8e003f */
[----:B------:R-:W-:Y:S01]  /*3a00*/  FSEL R5, R5, -INF , !P1 ;  /* 0xff80000005057808 */ /* 0x000fe20004800000 */
[----:B------:R-:W-:Y:S01]  /*3a10*/  @UP1 ULDC UR11, c[0x0][0x450] ;  /* 0x00011400000b1ab9 */ /* 0x000fe20000000800 */
[C---:B------:R-:W-:Y:S01]  /*3a20*/  LOP3.LUT P1, RZ, R23.reuse, 0x8, RZ, 0xc0, !PT ;  /* 0x0000000817ff7812 */ /* 0x040fe2000782c0ff */
[----:B------:R-:W-:Y:S01]  /*3a30*/  @UP1 USHF.R.U32.HI UR10, URZ, UR11, UR7 ;  /* 0x0000000b3f0a1299 */ /* 0x000fe20008011607 */
[----:B------:R-:W-:-:S02]  /*3a40*/  LOP3.LUT P2, RZ, R23, 0x40000, RZ, 0xc0, !PT ;  /* 0x0004000017ff7812 */ /* 0x000fc4000784c0ff */
[----:B------:R-:W-:Y:S01]  /*3a50*/  ISETP.GT.AND P1, PT, R64, 0x10, !P1 ;  /* 0x000000104000780c */ /* 0x000fe20004f24270 */
[----:B------:R-:W-:Y:S01]  /*3a60*/  UIADD3 UR56, UR56, UR10, URZ ;  /* 0x0000000a38387290 */ /* 0x000fe2000fffe03f */
[----:B------:R-:W-:Y:S02]  /*3a70*/  LOP3.LUT P6, RZ, R23, 0x20000, RZ, 0xc0, !PT ;  /* 0x0002000017ff7812 */ /* 0x000fe400078cc0ff */
[----:B------:R-:W-:Y:S01]  /*3a80*/  ISETP.LT.OR P1, PT, R55, 0x11, P1 ;  /* 0x000000113700780c */ /* 0x000fe20000f21670 */
[----:B------:R-:W-:Y:S01]  /*3a90*/  UIADD3 UR14, UR56, UR14, URZ ;  /* 0x0000000e380e7290 */ /* 0x000fe2000fffe03f */
[----:B------:R-:W-:Y:S02]  /*3aa0*/  FMNMX.FTZ R7, R66, R89, !PT ;  /* 0x0000005942077209 */ /* 0x000fe40007810000 */
[----:B------:R-:W-:Y:S02]  /*3ab0*/  FSEL R8, R8, -INF , !P1 ;  /* 0xff80000008087808 */ /* 0x000fe40004800000 */
[----:B------:R-:W-:-:S02]  /*3ac0*/  LOP3.LUT P1, RZ, R23, 0x10, RZ, 0xc0, !PT ;  /* 0x0000001017ff7812 */ /* 0x000fc4000782c0ff */
[C---:B------:R-:W-:Y:S02]  /*3ad0*/  ISETP.GT.AND P3, PT, R64.reuse, 0x70, !P3 ;  /* 0x000000704000780c */ /* 0x040fe40005f64270 */
[C---:B------:R-:W-:Y:S02]  /*3ae0*/  ISETP.GT.AND P1, PT, R64.reuse, 0x11, !P1 ;  /* 0x000000114000780c */ /* 0x040fe40004f24270 */
[C---:B------:R-:W-:Y:S02]  /*3af0*/  ISETP.GT.AND P4, PT, R64.reuse, 0x71, !P4 ;  /* 0x000000714000780c */ /* 0x040fe40006784270 */
[----:B------:R-:W-:Y:S02]  /*3b00*/  ISETP.LT.OR P1, PT, R55, 0x12, P1 ;  /* 0x000000123700780c */ /* 0x000fe40000f21670 */
[----:B------:R-:W-:Y:S02]  /*3b10*/  ISETP.GT.AND P5, PT, R64, 0x78, !P5 ;  /* 0x000000784000780c */ /* 0x000fe40006fa4270 */
[----:B------:R-:W-:-:S02]  /*3b20*/  FSEL R9, R9, -INF , !P1 ;  /* 0xff80000009097808 */ /* 0x000fc40004800000 */
[----:B------:R-:W-:Y:S02]  /*3b30*/  LOP3.LUT P1, RZ, R23, 0x2000000, RZ, 0xc0, !PT ;  /* 0x0200000017ff7812 */ /* 0x000fe4000782c0ff */
[C---:B------:R-:W-:Y:S02]  /*3b40*/  ISETP.LT.OR P3, PT, R55.reuse, 0x71, P3 ;  /* 0x000000713700780c */ /* 0x040fe40001f61670 */
[----:B------:R-:W-:Y:S02]  /*3b50*/  ISETP.GT.AND P1, PT, R64, 0x18, !P1 ;  /* 0x000000184000780c */ /* 0x000fe40004f24270 */
[C---:B------:R-:W-:Y:S02]  /*3b60*/  ISETP.LT.OR P4, PT, R55.reuse, 0x72, P4 ;  /* 0x000000723700780c */ /* 0x040fe40002781670 */
[C---:B------:R-:W-:Y:S02]  /*3b70*/  ISETP.LT.OR P1, PT, R55.reuse, 0x19, P1 ;  /* 0x000000193700780c */ /* 0x040fe40000f21670 */
[----:B------:R-:W-:-:S02]  /*3b80*/  ISETP.LT.OR P5, PT, R55, 0x79, P5 ;  /* 0x000000793700780c */ /* 0x000fc40002fa1670 */
        /* <DEDUP_REMOVED lines=27> */
[----:B------:R-:W-:-:S04]  /*3d40*/  ISETP.LT.OR P1, PT, R55, 0x32, P1 ;  /* 0x000000323700780c */ /* 0x000fc80000f21670 */
[----:B------:R-:W-:Y:S02]  /*3d50*/  FSEL R21, R21, -INF , !P1 ;  /* 0xff80000015157808 */ /* 0x000fe40004800000 */
[----:B------:R-:W-:Y:S02]  /*3d60*/  ISETP.GT.AND P1, PT, R64, 0x38, !P6 ;  /* 0x000000384000780c */ /* 0x000fe40007724270 */
[----:B------:R-:W-:Y:S02]  /*3d70*/  LOP3.LUT P6, RZ, R23, 0x40, RZ, 0xc0, !PT ;  /* 0x0000004017ff7812 */ /* 0x000fe400078cc0ff */
[----:B------:R-:W-:-:S04]  /*3d80*/  ISETP.LT.OR P1, PT, R55, 0x39, P1 ;  /* 0x000000393700780c */ /* 0x000fc80000f21670 */
[----:B------:R-:W-:Y:S02]  /*3d90*/  FSEL R25, R25, -INF , !P1 ;  /* 0xff80000019197808 */ /* 0x000fe40004800000 */
[----:B------:R-:W-:-:S04]  /*3da0*/  LOP3.LUT P1, RZ, R23, 0x10000, RZ, 0xc0, !PT ;  /* 0x0001000017ff7812 */ /* 0x000fc8000782c0ff */
[----:B------:R-:W-:-:S04]  /*3db0*/  ISETP.GT.AND P1, PT, R64, 0x39, !P1 ;  /* 0x000000394000780c */ /* 0x000fc80004f24270 */
[----:B------:R-:W-:-:S04]  /*3dc0*/  ISETP.LT.OR P1, PT, R55, 0x3a, P1 ;  /* 0x0000003a3700780c */ /* 0x000fc80000f21670 */
[----:B------:R-:W-:Y:S02]  /*3dd0*/  FSEL R6, R24, -INF , !P1 ;  /* 0xff80000018067808 */ /* 0x000fe40004800000 */
[----:B------:R-:W-:Y:S02]  /*3de0*/  FMNMX.FTZ R24, R90, R7, !PT ;  /* 0x000000075a187209 */ /* 0x000fe40007810000 */
[----:B------:R-:W-:Y:S02]  /*3df0*/  LOP3.LUT P1, RZ, R23, 0x8000, RZ, 0xc0, !PT ;  /* 0x0000800017ff7812 */ /* 0x000fe4000782c0ff */
[----:B------:R-:W-:Y:S02]  /*3e00*/  FMNMX.FTZ R7, R91, R24, !PT ;  /* 0x000000185b077209 */ /* 0x000fe40007810000 */
[----:B------:R-:W-:Y:S02]  /*3e10*/  ISETP.GT.AND P1, PT, R64, 0x40, !P1 ;  /* 0x000000404000780c */ /* 0x000fe40004f24270 */
[----:B------:R-:W-:-:S02]  /*3e20*/  FMNMX.FTZ R24, R92, R7, !PT ;  /* 0x000000075c187209 */ /* 0x000fc40007810000 */
[----:B------:R-:W-:Y:S02]  /*3e30*/  ISETP.LT.OR P1, PT, R55, 0x41, P1 ;  /* 0x000000413700780c */ /* 0x000fe40000f21670 */
[----:B------:R-:W-:Y:S02]  /*3e40*/  FMNMX.FTZ R7, R93, R24, !PT ;  /* 0x000000185d077209 */ /* 0x000fe40007810000 */
[----:B------:R-:W-:Y:S02]  /*3e50*/  FSEL R27, R27, -INF , !P1 ;  /* 0xff8000001b1b7808 */ /* 0x000fe40004800000 */
[----:B------:R-:W-:Y:S02]  /*3e60*/  FMNMX.FTZ R24, R94, R7, !PT ;  /* 0x000000075e187209 */ /* 0x000fe40007810000 */
[----:B------:R-:W-:Y:S02]  /*3e70*/  LOP3.LUT P1, RZ, R23, 0x4000, RZ, 0xc0, !PT ;  /* 0x0000400017ff7812 */ /* 0x000fe4000782c0ff */
[----:B------:R-:W-:-:S02]  /*3e80*/  FMNMX.FTZ R7, R95, R24, !PT ;  /* 0x000000185f077209 */ /* 0x000fc40007810000 */
[----:B------:R-:W-:Y:S02]  /*3e90*/  ISETP.GT.AND P1, PT, R64, 0x41, !P1 ;  /* 0x000000414000780c */ /* 0x000fe40004f24270 */
[----:B------:R-:W-:Y:S02]  /*3ea0*/  FMNMX.FTZ R24, R96, R7, !PT ;  /* 0x0000000760187209 */ /* 0x000fe40007810000 */
[----:B------:R-:W-:Y:S02]  /*3eb0*/  ISETP.LT.OR P1, PT, R55, 0x42, P1 ;  /* 0x000000423700780c */ /* 0x000fe40000f21670 */
[----:B------:R-:W-:Y:S02]  /*3ec0*/  FMNMX.FTZ R7, R97, R24, !PT ;  /* 0x0000001861077209 */ /* 0x000fe40007810000 */
[----:B------:R-:W-:Y:S02]  /*3ed0*/  FSEL R26, R26, -INF , !P1 ;  /* 0xff8000001a1a7808 */ /* 0x000fe40004800000 */
[----:B------:R-:W-:-:S02]  /*3ee0*/  FMNMX.FTZ R24, R58, R7, !PT ;  /* 0x000000073a187209 */ /* 0x000fc40007810000 */
[----:B------:R-:W-:Y:S02]  /*3ef0*/  LOP3.LUT P1, RZ, R23, 0x2000, RZ, 0xc0, !PT ;  /* 0x0000200017ff7812 */ /* 0x000fe4000782c0ff */
[----:B------:R-:W-:Y:S02]  /*3f00*/  FMNMX.FTZ R7, R59, R24, !PT ;  /* 0x000000183b077209 */ /* 0x000fe40007810000 */
[----:B------:R-:W-:Y:S02]  /*3f10*/  ISETP.GT.AND P1, PT, R64, 0x48, !P1 ;  /* 0x000000484000780c */ /* 0x000fe40004f24270 */
[----:B------:R-:W-:Y:S02]  /*3f20*/  FMNMX.FTZ R24, R60, R7, !PT ;  /* 0x000000073c187209 */ /* 0x000fe40007810000 */
[----:B------:R-:W-:Y:S02]  /*3f30*/  ISETP.LT.OR P1, PT, R55, 0x49, P1 ;  /* 0x000000493700780c */ /* 0x000fe40000f21670 */
[----:B------:R-:W-:-:S02]  /*3f40*/  FMNMX.FTZ R7, R61, R24, !PT ;  /* 0x000000183d077209 */ /* 0x000fc40007810000 */
        /* <DEDUP_REMOVED lines=36> */
[----:B------:R-:W-:-:S03]  /*4190*/  ISETP.GT.AND P1, PT, R64, 0x59, !P1 ;  /* 0x000000594000780c */ /* 0x000fc60004f24270 */
[----:B------:R-:W0:Y:S01]  /*41a0*/  SHFL.BFLY PT, R24, R7, 0x2, 0x1f ;  /* 0x0c401f0007187f89 */ /* 0x000e2200000e0000 */
[----:B------:R-:W-:-:S04]  /*41b0*/  ISETP.LT.OR P1, PT, R55, 0x5a, P1 ;  /* 0x0000005a3700780c */ /* 0x000fc80000f21670 */
[----:B------:R-:W-:Y:S02]  /*41c0*/  FSEL R32, R32, -INF , !P1 ;  /* 0xff80000020207808 */ /* 0x000fe40004800000 */
[C---:B------:R-:W-:Y:S02]  /*41d0*/  ISETP.GT.AND P1, PT, R64.reuse, 0x60, !P2 ;  /* 0x000000604000780c */ /* 0x040fe40005724270 */
        /* <DEDUP_REMOVED lines=8> */
[----:B0-----:R-:W-:Y:S02]  /*4260*/  FMNMX.FTZ R65, R7, R24, !PT ;  /* 0x0000001807417209 */ /* 0x001fe40007810000 */
[----:B------:R-:W-:-:S03]  /*4270*/  FSEL R40, R40, -INF , !P1 ;  /* 0xff80000028287808 */ /* 0x000fc60004800000 */
[----:B------:R-:W0:Y:S02]  /*4280*/  SHFL.BFLY PT, R24, R65, 0x1, 0x1f ;  /* 0x0c201f0041187f89 */ /* 0x000e2400000e0000 */
[----:B0-----:R-:W-:-:S04]  /*4290*/  FMNMX.FTZ R24, R65, R24, !PT ;  /* 0x0000001841187209 */ /* 0x001fc80007810000 */
[C---:B------:R-:W-:Y:S01]  /*42a0*/  FSETP.NEU.FTZ.AND P1, PT, R24.reuse, -INF , PT ;  /* 0xff8000001800780b */ /* 0x040fe20003f3d000 */
[----:B------:R-:W-:-:S05]  /*42b0*/  FMUL.FTZ R74, R24, UR33 ;  /* 0x00000021184a7c20 */ /* 0x000fca0008410000 */
        /* <DEDUP_REMOVED lines=9> */
[----:B------:R-:W-:Y:S01]  /*4350*/  MUFU.EX2 R7, R7 ;  /* 0x0000000700077308 */ /* 0x000fe20000000800 */
[----:B------:R-:W-:Y:S01]  /*4360*/  LOP3.LUT P1, RZ, R23, 0x4000000, RZ, 0xc0, !PT ;  /* 0x0400000017ff7812 */ /* 0x000fe2000782c0ff */
[--C-:B------:R-:W-:Y:S01]  /*4370*/  FFMA.FTZ R68, R91, UR33, -R74.reuse ;  /* 0x000000215b447c23 */ /* 0x100fe2000801084a */
[----:B------:R-:W-:Y:S01]  /*4380*/  FMNMX.FTZ R67, R73, R2, !PT ;  /* 0x0000000249437209 */ /* 0x000fe20007810000 */
[--C-:B------:R-:W-:Y:S01]  /*4390*/  FFMA.FTZ R0, R92, UR33, -R74.reuse ;  /* 0x000000215c007c23 */ /* 0x100fe2000801084a */
[----:B------:R-:W-:Y:S01]  /*43a0*/  ISETP.GT.AND P1, PT, R64, 0x68, !P1 ;  /* 0x000000684000780c */ /* 0x000fe20004f24270 */
[--C-:B------:R-:W-:Y:S01]  /*43b0*/  FFMA.FTZ R93, R93, UR33, -R74.reuse ;  /* 0x000000215d5d7c23 */ /* 0x100fe2000801084a */
[----:B------:R-:W-:Y:S01]  /*43c0*/  FMNMX.FTZ R70, R4, R67, !PT ;  /* 0x0000004304467209 */ /* 0x000fe20007810000 */
[----:B------:R-:W-:Y:S01]  /*43d0*/  MUFU.EX2 R66, R66 ;  /* 0x0000004200427308 */ /* 0x000fe20000000800 */
[----:B------:R-:W-:Y:S01]  /*43e0*/  ISETP.LT.OR P1, PT, R55, 0x69, P1 ;  /* 0x000000693700780c */ /* 0x000fe20000f21670 */
        /* <DEDUP_REMOVED lines=14> */
[----:B------:R-:W0:Y:S03]  /*44d0*/  MUFU.EX2 R68, R68 ;  /* 0x0000004400447308 */ /* 0x000e260000000800 */
[----:B------:R-:W-:Y:S01]  /*44e0*/  FMNMX.FTZ R71, R11, R70, !PT ;  /* 0x000000460b477209 */ /* 0x000fe20007810000 */
[----:B------:R-:W-:-:S03]  /*44f0*/  FFMA.FTZ R70, R95, UR33, -R74 ;  /* 0x000000215f467c23 */ /* 0x000fc6000801084a */
[----:B------:R-:W-:Y:S01]  /*4500*/  FMNMX.FTZ R72, R12, R71, !PT ;  /* 0x000000470c487209 */ /* 0x000fe20007810000 */
[----:B------:R-:W-:Y:S03]  /*4510*/  MUFU.EX2 R0, R0 ;  /* 0x0000000000007308 */ /* 0x000fe60000000800 */
[----:B------:R-:W-:-:S04]  /*4520*/  FMNMX.FTZ R71, R13, R72, !PT ;  /* 0x000000480d477209 */ /* 0x000fc80007810000 */
[----:B------:R-:W-:Y:S01]  /*4530*/  FMNMX.FTZ R72, R14, R71, !PT ;  /* 0x000000470e487209 */ /* 0x000fe20007810000 */
[----:B------:R-:W-:Y:S03]  /*4540*/  MUFU.EX2 R67, R93 ;  /* 0x0000005d00437308 */ /* 0x000fe60000000800 */
        /* <DEDUP_REMOVED lines=11> */
[----:B------:R-:W-:Y:S01]  /*4600*/  FMNMX.FTZ R76, R26, R59, !PT ;  /* 0x0000003b1a4c7209 */ /* 0x000fe20007810000 */
[--C-:B------:R-:W-:Y:S01]  /*4610*/  FFMA.FTZ R59, R60, UR33, -R74.reuse ;  /* 0x000000213c3b7c23 */ /* 0x100fe2000801084a */
[--C-:B------:R-:W-:Y:S01]  /*4620*/  FFMA.FTZ R60, R61, UR33, -R74.reuse ;  /* 0x000000213d3c7c23 */ /* 0x100fe2000801084a */
[----:B------:R-:W-:Y:S01]  /*4630*/  FFMA.FTZ R61, R62, UR33, -R74 ;  /* 0x000000213e3d7c23 */ /* 0x000fe2000801084a */
[----:B------:R-:W-:Y:S01]  /*4640*/  FMNMX.FTZ R77, R29, R76, !PT ;  /* 0x0000004c1d4d7209 */ /* 0x000fe20007810000 */
[----:B------:R-:W-:Y:S03]  /*4650*/  MUFU.EX2 R72, R72 ;  /* 0x0000004800487308 */ /* 0x000fe60000000800 */
[----:B------:R-:W-:-:S04]  /*4660*/  FMNMX.FTZ R77, R28, R77, !PT ;  /* 0x0000004d1c4d7209 */ /* 0x000fc80007810000 */
[----:B------:R-:W-:Y:S01]  /*4670*/  FMNMX.FTZ R76, R30, R77, !PT ;  /* 0x0000004d1e4c7209 */ /* 0x000fe20007810000 */
[----:B------:R-:W-:Y:S03]  /*4680*/  MUFU.EX2 R58, R58 ;  /* 0x0000003a003a7308 */ /* 0x000fe60000000800 */
[----:B------:R-:W-:-:S04]  /*4690*/  FMNMX.FTZ R76, R31, R76, !PT ;  /* 0x0000004c1f4c7209 */ /* 0x000fc80007810000 */
[----:B------:R-:W-:Y:S01]  /*46a0*/  FMNMX.FTZ R77, R33, R76, !PT ;  /* 0x0000004c214d7209 */ /* 0x000fe20007810000 */
[----:B------:R-:W-:Y:S01]  /*46b0*/  FFMA.FTZ R76, R63, UR33, -R74 ;  /* 0x000000213f4c7c23 */ /* 0x000fe2000801084a */
[----:B------:R-:W-:Y:S02]  /*46c0*/  MUFU.EX2 R75, R75 ;  /* 0x0000004b004b7308 */ /* 0x000fe40000000800 */
[----:B------:R-:W-:-:S04]  /*46d0*/  FMNMX.FTZ R62, R32, R77, !PT ;  /* 0x0000004d203e7209 */ /* 0x000fc80007810000 */
[----:B------:R-:W-:Y:S02]  /*46e0*/  FMNMX.FTZ R63, R41, R62, !PT ;  /* 0x0000003e293f7209 */ /* 0x000fe40007810000 */
[----:B------:R-:W-:Y:S01]  /*46f0*/  FSEL R62, R34, -INF , !P1 ;  /* 0xff800000223e7808 */ /* 0x000fe20004800000 */
[----:B------:R-:W-:Y:S01]  /*4700*/  MUFU.EX2 R59, R59 ;  /* 0x0000003b003b7308 */ /* 0x000fe20000000800 */
[----:B------:R-:W-:Y:S02]  /*4710*/  FMNMX.FTZ R77, R40, R63, !PT ;  /* 0x0000003f284d7209 */ /* 0x000fe40007810000 */
[----:B------:R-:W-:Y:S01]  /*4720*/  FSEL R63, R35, -INF , !P2 ;  /* 0xff800000233f7808 */ /* 0x000fe20005000000 */
[----:B------:R-:W-:Y:S01]  /*4730*/  FFMA.FTZ R35, R57, UR33, -R74 ;  /* 0x0000002139237c23 */ /* 0x000fe2000801084a */
[----:B------:R-:W-:Y:S02]  /*4740*/  FMNMX.FTZ R64, R62, R77, !PT ;  /* 0x0000004d3e407209 */ /* 0x000fe40007810000 */
[----:B------:R-:W-:Y:S01]  /*4750*/  FSEL R57, R36, -INF , !P3 ;  /* 0xff80000024397808 */ /* 0x000fe20005800000 */
[----:B------:R1:W-:Y:S01]  /*4760*/  MUFU.EX2 R34, R76 ;  /* 0x0000004c00227308 */ /* 0x0003e20000000800 */
[----:B------:R-:W-:-:S02]  /*4770*/  FMNMX.FTZ R36, R63, R64, !PT ;  /* 0x000000403f247209 */ /* 0x000fc40007810000 */
[----:B------:R-:W-:Y:S02]  /*4780*/  FSEL R64, R37, -INF , !P4 ;  /* 0xff80000025407808 */ /* 0x000fe40006000000 */
[----:B------:R-:W-:-:S03]  /*4790*/  FMNMX.FTZ R37, R57, R36, !PT ;  /* 0x0000002439257209 */ /* 0x000fc60007810000 */
[----:B------:R-:W-:Y:S01]  /*47a0*/  MUFU.EX2 R60, R60 ;  /* 0x0000003c003c7308 */ /* 0x000fe20000000800 */
[----:B------:R-:W-:Y:S01]  /*47b0*/  FMNMX.FTZ R38, R64, R37, !PT ;  /* 0x0000002540267209 */ /* 0x000fe20007810000 */
[--C-:B-1----:R-:W-:Y:S01]  /*47c0*/  FFMA.FTZ R76, R56, UR33, -R74.reuse ;  /* 0x00000021384c7c23 */ /* 0x102fe2000801084a */
[----:B------:R-:W-:Y:S01]  /*47d0*/  FSEL R56, R39, -INF , !P6 ;  /* 0xff80000027387808 */ /* 0x000fe20007000000 */
        /* <DEDUP_REMOVED lines=9> */
[----:B------:R1:W-:Y:S01]  /*4870*/  MUFU.EX2 R36, R76 ;  /* 0x0000004c00247308 */ /* 0x0003e20000000800 */
[----:B------:R-:W2:Y:S07]  /*4880*/  SHFL.BFLY PT, R78, R77, 0x2, 0x1f ;  /* 0x0c401f004d4e7f89 */ /* 0x000eae00000e0000 */
[----:B------:R-:W-:Y:S01]  /*4890*/  MUFU.EX2 R61, R61 ;  /* 0x0000003d003d7308 */ /* 0x000fe20000000800 */
[--C-:B-1----:R-:W-:Y:S01]  /*48a0*/  FFMA.FTZ R76, R46, UR33, -R74.reuse ;  /* 0x000000212e4c7c23 */ /* 0x102fe2000801084a */
[--C-:B------:R-:W-:Y:S01]  /*48b0*/  FFMA.FTZ R46, R48, UR33, -R74.reuse ;  /* 0x00000021302e7c23 */ /* 0x100fe2000801084a */
[----:B------:R-:W-:-:S05]  /*48c0*/  FFMA.FTZ R48, R54, UR33, -R74 ;  /* 0x0000002136307c23 */ /* 0x000fca000801084a */
[----:B------:R-:W-:Y:S08]  /*48d0*/  MUFU.EX2 R35, R35 ;  /* 0x0000002300237308 */ /* 0x000ff00000000800 */
[----:B------:R-:W-:Y:S01]  /*48e0*/  MUFU.EX2 R37, R37 ;  /* 0x0000002500257308 */ /* 0x000fe20000000800 */
[----:B--2---:R-:W-:-:S05]  /*48f0*/  FMNMX.FTZ R78, R77, R78, !PT ;  /* 0x0000004e4d4e7209 */ /* 0x004fca0007810000 */
[----:B------:R-:W1:Y:S02]  /*4900*/  SHFL.BFLY PT, R53, R78, 0x1, 0x1f ;  /* 0x0c201f004e357f89 */ /* 0x000e6400000e0000 */
[----:B------:R-:W-:Y:S08]  /*4910*/  MUFU.EX2 R38, R38 ;  /* 0x0000002600267308 */ /* 0x000ff00000000800 */
[----:B------:R-:W-:Y:S08]  /*4920*/  MUFU.EX2 R39, R39 ;  /* 0x0000002700277308 */ /* 0x000ff00000000800 */
[----:B------:R-:W-:Y:S01]  /*4930*/  MUFU.EX2 R50, R50 ;  /* 0x0000003200327308 */ /* 0x000fe20000000800 */
[----:B-1----:R-:W-:-:S07]  /*4940*/  FMNMX.FTZ R52, R78, R53, !PT ;  /* 0x000000354e347209 */ /* 0x002fce0007810000 */
[----:B------:R-:W-:Y:S01]  /*4950*/  MUFU.EX2 R51, R51 ;  /* 0x0000003300337308 */ /* 0x000fe20000000800 */
[C---:B------:R-:W-:Y:S01]  /*4960*/  FSETP.NEU.FTZ.AND P1, PT, R52.reuse, -INF , PT ;  /* 0xff8000003400780b */ /* 0x040fe20003f3d000 */
[----:B------:R-:W-:-:S05]  /*4970*/  FMUL.FTZ R49, R52, UR33 ;  /* 0x0000002134317c20 */ /* 0x000fca0008410000 */
[----:B------:R-:W-:Y:S01]  /*4980*/  FSEL R49, R49, RZ, P1 ;  /* 0x000000ff31317208 */ /* 0x000fe20000800000 */
[----:B------:R-:W-:Y:S01]  /*4990*/  MUFU.EX2 R76, R76 ;  /* 0x0000004c004c7308 */ /* 0x000fe20000000800 */
[----:B------:R-:W-:-:S03]  /*49a0*/  PLOP3.LUT P1, PT, PT, PT, UP0, 0x40, 0x0 ;  /* 0x000000000000781c */ /* 0x000fc60003f2e808 */
        /* <DEDUP_REMOVED lines=13> */
[--C-:B-1----:R-:W-:Y:S01]  /*4a80*/  FFMA.FTZ R73, R12, UR33, -R49.reuse ;  /* 0x000000210c497c23 */ /* 0x102fe20008010831 */
[--C-:B------:R-:W-:Y:S01]  /*4a90*/  FFMA.FTZ R21, R21, UR33, -R49.reuse ;  /* 0x0000002115157c23 */ /* 0x100fe20008010831 */
[--C-:B------:R-:W-:Y:S01]  /*4aa0*/  FFMA.FTZ R25, R25, UR33, -R49.reuse ;  /* 0x0000002119197c23 */ /* 0x100fe20008010831 */
[--C-:B------:R-:W-:Y:S01]  /*4ab0*/  FFMA.FTZ R78, R6, UR33, -R49.reuse ;  /* 0x00000021064e7c23 */ /* 0x100fe20008010831 */
[--C-:B------:R-:W-:Y:S01]  /*4ac0*/  FFMA.FTZ R27, R27, UR33, -R49.reuse ;  /* 0x000000211b1b7c23 */ /* 0x100fe20008010831 */
[--C-:B------:R-:W-:Y:S01]  /*4ad0*/  FFMA.FTZ R26, R26, UR33, -R49.reuse ;  /* 0x000000211a1a7c23 */ /* 0x100fe20008010831 */
[--C-:B------:R-:W-:Y:S01]  /*4ae0*/  FFMA.FTZ R79, R29, UR33, -R49.reuse ;  /* 0x000000211d4f7c23 */ /* 0x100fe20008010831 */
[----:B------:R1:W4:Y:S01]  /*4af0*/  MUFU.EX2 R83, R4 ;  /* 0x0000000400537308 */ /* 0x0003220000000800 */
[--C-:B--2---:R-:W-:Y:S01]  /*4b00*/  FFMA.FTZ R54, R11, UR33, -R49.reuse ;  /* 0x000000210b367c23 */ /* 0x104fe20008010831 */
[----:B0-----:R-:W-:Y:S01]  /*4b10*/  F2FP.BF16.F32.PACK_AB R6, R68, R65 ;  /* 0x000000414406723e */ /* 0x001fe200000010ff */
[--C-:B------:R-:W-:Y:S01]  /*4b20*/  FFMA.FTZ R82, R28, UR33, -R49.reuse ;  /* 0x000000211c527c23 */ /* 0x100fe20008010831 */
[--C-:B------:R-:W-:Y:S01]  /*4b30*/  FFMA.FTZ R30, R30, UR33, -R49.reuse ;  /* 0x000000211e1e7c23 */ /* 0x100fe20008010831 */
[--C-:B------:R-:W-:Y:S01]  /*4b40*/  FFMA.FTZ R33, R33, UR33, -R49.reuse ;  /* 0x0000002121217c23 */ /* 0x100fe20008010831 */
[--C-:B------:R-:W-:Y:S01]  /*4b50*/  FFMA.FTZ R32, R32, UR33, -R49.reuse ;  /* 0x0000002120207c23 */ /* 0x100fe20008010831 */
[--C-:B------:R-:W-:Y:S01]  /*4b60*/  FFMA.FTZ R41, R41, UR33, -R49.reuse ;  /* 0x0000002129297c23 */ /* 0x100fe20008010831 */
[----:B------:R0:W2:Y:S01]  /*4b70*/  MUFU.EX2 R86, R5 ;  /* 0x0000000500567308 */ /* 0x0000a20000000800 */
[----:B-1----:R-:W-:Y:S01]  /*4b80*/  FADD.FTZ R4, R7, R66 ;  /* 0x0000004207047221 */ /* 0x002fe20000010000 */
[----:B---3--:R-:W-:Y:S01]  /*4b90*/  FADD.FTZ R8, R81, R84 ;  /* 0x0000005451087221 */ /* 0x008fe20000010000 */
[--C-:B------:R-:W-:Y:S01]  /*4ba0*/  FFMA.FTZ R40, R40, UR33, -R49.reuse ;  /* 0x0000002128287c23 */ /* 0x100fe20008010831 */
[--C-:B------:R-:W-:Y:S01]  /*4bb0*/  FFMA.FTZ R62, R62, UR33, -R49.reuse ;  /* 0x000000213e3e7c23 */ /* 0x100fe20008010831 */
[--C-:B------:R-:W-:Y:S01]  /*4bc0*/  FFMA.FTZ R63, R63, UR33, -R49.reuse ;  /* 0x000000213f3f7c23 */ /* 0x100fe20008010831 */
[--C-:B------:R-:W-:Y:S01]  /*4bd0*/  FFMA.FTZ R57, R57, UR33, -R49.reuse ;  /* 0x0000002139397c23 */ /* 0x100fe20008010831 */
[--C-:B------:R-:W-:Y:S01]  /*4be0*/  FFMA.FTZ R64, R64, UR33, -R49.reuse ;  /* 0x0000002140407c23 */ /* 0x100fe20008010831 */
[----:B------:R-:W1:Y:S01]  /*4bf0*/  MUFU.EX2 R2, R2 ;  /* 0x0000000200027308 */ /* 0x000e620000000800 */
[----:B0-----:R-:W-:Y:S01]  /*4c00*/  FADD.FTZ R5, R65, R4 ;  /* 0x0000000441057221 */ /* 0x001fe20000010000 */
[----:B------:R-:W-:Y:S01]  /*4c10*/  F2FP.BF16.F32.PACK_AB R4, R66, R7 ;  /* 0x000000074204723e */ /* 0x000fe200000010ff */
[----:B----4-:R-:W-:Y:S01]  /*4c20*/  FADD.FTZ R7, R83, R8 ;  /* 0x0000000853077221 */ /* 0x010fe20000010000 */
[----:B------:R-:W-:Y:S01]  /*4c30*/  FFMA.FTZ R66, R31, UR33, -R49 ;  /* 0x000000211f427c23 */ /* 0x000fe20008010831 */
[----:B------:R-:W-:Y:S01]  /*4c40*/  FADD.FTZ R5, R68, R5 ;  /* 0x0000000544057221 */ /* 0x000fe20000010000 */
[--C-:B------:R-:W-:Y:S01]  /*4c50*/  FFMA.FTZ R55, R55, UR33, -R49.reuse ;  /* 0x0000002137377c23 */ /* 0x100fe20008010831 */
[----:B------:R-:W-:Y:S01]  /*4c60*/  FFMA.FTZ R49, R56, UR33, -R49 ;  /* 0x0000002138317c23 */ /* 0x000fe20008010831 */
[----:B------:R-:W0:Y:S01]  /*4c70*/  MUFU.EX2 R9, R9 ;  /* 0x0000000900097308 */ /* 0x000e220000000800 */
[----:B--2---:R-:W-:Y:S01]  /*4c80*/  FADD.FTZ R11, R86, R7 ;  /* 0x00000007560b7221 */ /* 0x004fe20000010000 */
[----:B------:R-:W-:Y:S01]  /*4c90*/  FADD.FTZ R10, R0, R5 ;  /* 0x00000005000a7221 */ /* 0x000fe20000010000 */
[----:B------:R-:W-:-:S02]  /*4ca0*/  F2FP.BF16.F32.PACK_AB R5, R84, R81 ;  /* 0x000000515405723e */ /* 0x000fc400000010ff */
[----:B------:R-:W-:Y:S01]  /*4cb0*/  F2FP.BF16.F32.PACK_AB R7, R86, R83 ;  /* 0x000000535607723e */ /* 0x000fe200000010ff */
[----:B------:R-:W-:Y:S01]  /*4cc0*/  FADD.FTZ R10, R67, R10 ;  /* 0x0000000a430a7221 */ /* 0x000fe20000010000 */
[----:B------:R-:W-:Y:S01]  /*4cd0*/  F2FP.BF16.F32.PACK_AB R14, R75, R58 ;  /* 0x0000003a4b0e723e */ /* 0x000fe200000010ff */
[----:B------:R-:W2:Y:S01]  /*4ce0*/  MUFU.EX2 R53, R53 ;  /* 0x0000003500357308 */ /* 0x000ea20000000800 */
[----:B-1----:R-:W-:Y:S01]  /*4cf0*/  FADD.FTZ R8, R2, R11 ;  /* 0x0000000b02087221 */ /* 0x002fe20000010000 */
[----:B------:R-:W-:Y:S01]  /*4d00*/  FADD.FTZ R13, R69, R10 ;  /* 0x0000000a450d7221 */ /* 0x000fe20000010000 */
[----:B------:R1:W-:Y:S03]  /*4d10*/  STSM.16.M88.4 [R17+0x21800], R4 ;  /* 0x0218000411007844 */ /* 0x0003e60000000200 */
[----:B------:R-:W-:Y:S02]  /*4d20*/  FADD.FTZ R10, R70, R13 ;  /* 0x0000000d460a7221 */ /* 0x000fe40000010000 */
[----:B------:R-:W3:Y:S01]  /*4d30*/  MUFU.EX2 R54, R54 ;  /* 0x0000003600367308 */ /* 0x000ee20000000800 */
[----:B0-----:R-:W-:Y:S01]  /*4d40*/  FADD.FTZ R8, R9, R8 ;  /* 0x0000000809087221 */ /* 0x001fe20000010000 */
        /* <DEDUP_REMOVED lines=12> */
[----:B------:R-:W-:-:S03]  /*4e10*/  F2FP.BF16.F32.PACK_AB R10, R70, R69 ;  /* 0x00000045460a723e */ /* 0x000fc600000010ff */
[----:B------:R-:W-:Y:S02]  /*4e20*/  FADD.FTZ R12, R60, R13 ;  /* 0x0000000d3c0c7221 */ /* 0x000fe40000010000 */
[----:B------:R-:W2:Y:S01]  /*4e30*/  MUFU.EX2 R77, R77 ;  /* 0x0000004d004d7308 */ /* 0x000ea20000000800 */
[----:B0-----:R-:W-:Y:S01]  /*4e40*/  FADD.FTZ R11, R73, R8 ;  /* 0x00000008490b7221 */ /* 0x001fe20000010000 */
[----:B------:R-:W-:Y:S01]  /*4e50*/  FADD.FTZ R13, R61, R12 ;  /* 0x0000000c3d0d7221 */ /* 0x000fe20000010000 */
[----:B------:R-:W-:-:S03]  /*4e60*/  F2FP.BF16.F32.PACK_AB R12, R72, R71 ;  /* 0x00000047480c723e */ /* 0x000fc600000010ff */
[----:B------:R-:W-:Y:S02]  /*4e70*/  FADD.FTZ R28, R34, R13 ;  /* 0x0000000d221c7221 */ /* 0x000fe40000010000 */
[----:B------:R-:W0:Y:S01]  /*4e80*/  MUFU.EX2 R80, R80 ;  /* 0x0000005000507308 */ /* 0x000e220000000800 */
[C---:B-1----:R-:W-:Y:S01]  /*4e90*/  FADD.FTZ R8, R74.reuse, R11 ;  /* 0x0000000b4a087221 */ /* 0x042fe20000010000 */
        /* <DEDUP_REMOVED lines=10> */
[C---:B0-----:R-:W-:Y:S01]  /*4f40*/  FADD.FTZ R11, R80.reuse, R11 ;  /* 0x0000000b500b7221 */ /* 0x041fe20000010000 */
[----:B------:R-:W-:Y:S01]  /*4f50*/  F2FP.BF16.F32.PACK_AB R15, R80, R77 ;  /* 0x0000004d500f723e */ /* 0x000fe200000010ff */
[----:B------:R-:W-:-:S04]  /*4f60*/  FADD.FTZ R7, R39, R2 ;  /* 0x0000000227077221 */ /* 0x000fc80000010000 */
[----:B------:R-:W-:Y:S01]  /*4f70*/  FADD.FTZ R2, R50, R7 ;  /* 0x0000000732027221 */ /* 0x000fe20000010000 */
[----:B------:R-:W0:Y:S01]  /*4f80*/  MUFU.EX2 R25, R25 ;  /* 0x0000001900197308 */ /* 0x000e220000000800 */
[----:B-1----:R-:W-:Y:S01]  /*4f90*/  FADD.FTZ R0, R20, R11 ;  /* 0x0000000b14007221 */ /* 0x002fe20000010000 */
[----:B------:R-:W-:Y:S01]  /*4fa0*/  F2FP.BF16.F32.PACK_AB R11, R54, R53 ;  /* 0x00000035360b723e */ /* 0x000fe200000010ff */
[----:B------:R-:W-:-:S04]  /*4fb0*/  FADD.FTZ R7, R51, R2 ;  /* 0x0000000233077221 */ /* 0x000fc80000010000 */
[----:B------:R1:W-:Y:S01]  /*4fc0*/  STSM.16.M88.4 [R22], R8 ;  /* 0x0000000816007844 */ /* 0x0003e20000000200 */
[----:B------:R-:W3:Y:S01]  /*4fd0*/  MUFU.EX2 R78, R78 ;  /* 0x0000004e004e7308 */ /* 0x000ee20000000800 */
[----:B--2---:R-:W-:Y:S01]  /*4fe0*/  FADD.FTZ R0, R21, R0 ;  /* 0x0000000015007221 */ /* 0x004fe20000010000 */
[----:B------:R-:W-:Y:S01]  /*4ff0*/  FADD.FTZ R2, R76, R7 ;  /* 0x000000074c027221 */ /* 0x000fe20000010000 */
[----:B------:R2:W-:Y:S05]  /*5000*/  STSM.16.M88.4 [R19], R12 ;  /* 0x0000000c13007844 */ /* 0x0005ea0000000200 */
[----:B------:R-:W4:Y:S01]  /*5010*/  MUFU.EX2 R27, R27 ;  /* 0x0000001b001b7308 */ /* 0x000f220000000800 */
[----:B0-----:R-:W-:Y:S01]  /*5020*/  FADD.FTZ R5, R25, R0 ;  /* 0x0000000019057221 */ /* 0x001fe20000010000 */
[----:B-1----:R-:W-:-:S06]  /*5030*/  F2FP.BF16.F32.PACK_AB R8, R50, R39 ;  /* 0x000000273208723e */ /* 0x002fcc00000010ff */
[----:B------:R-:W0:Y:S01]  /*5040*/  MUFU.EX2 R26, R26 ;  /* 0x0000001a001a7308 */ /* 0x000e220000000800 */
[C---:B---3--:R-:W-:Y:S01]  /*5050*/  FADD.FTZ R0, R78.reuse, R5 ;  /* 0x000000054e007221 */ /* 0x048fe20000010000 */
[----:B------:R-:W-:Y:S02]  /*5060*/  F2FP.BF16.F32.PACK_AB R7, R78, R25 ;  /* 0x000000194e07723e */ /* 0x000fe400000010ff */
[----:B------:R-:W-:-:S04]  /*5070*/  F2FP.BF16.F32.PACK_AB R10, R76, R51 ;  /* 0x000000334c0a723e */ /* 0x000fc800000010ff */
[----:B------:R-:W1:Y:S01]  /*5080*/  MUFU.EX2 R79, R79 ;  /* 0x0000004f004f7308 */ /* 0x000e620000000800 */
[----:B----4-:R-:W-:-:S07]  /*5090*/  FADD.FTZ R5, R27, R0 ;  /* 0x000000001b057221 */ /* 0x010fce0000010000 */
[----:B------:R-:W3:Y:S01]  /*50a0*/  MUFU.EX2 R82, R82 ;  /* 0x0000005200527308 */ /* 0x000ee20000000800 */
[C---:B0-----:R-:W-:Y:S01]  /*50b0*/  FADD.FTZ R0, R26.reuse, R5 ;  /* 0x000000051a007221 */ /* 0x041fe20000010000 */
[----:B------:R-:W-:-:S06]  /*50c0*/  F2FP.BF16.F32.PACK_AB R29, R26, R27 ;  /* 0x0000001b1a1d723e */ /* 0x000fcc00000010ff */
[----:B------:R0:W4:Y:S01]  /*50d0*/  MUFU.EX2 R65, R30 ;  /* 0x0000001e00417308 */ /* 0x0001220000000800 */
[----:B-1----:R-:W-:-:S07]  /*50e0*/  FADD.FTZ R5, R79, R0 ;  /* 0x000000004f057221 */ /* 0x002fce0000010000 */
[----:B------:R-:W1:Y:S01]  /*50f0*/  MUFU.EX2 R66, R66 ;  /* 0x0000004200427308 */ /* 0x000e620000000800 */
[----:B---3--:R-:W-:Y:S01]  /*5100*/  FADD.FTZ R0, R82, R5 ;  /* 0x0000000552007221 */ /* 0x008fe20000010000 */
[----:B0-----:R-:W-:Y:S02]  /*5110*/  F2FP.BF16.F32.PACK_AB R30, R38, R37 ;  /* 0x00000025261e723e */ /* 0x001fe400000010ff */
[----:B------:R-:W-:-:S04]  /*5120*/  F2FP.BF16.F32.PACK_AB R31, R82, R79 ;  /* 0x0000004f521f723e */ /* 0x000fc800000010ff */
[----:B------:R-:W0:Y:S01]  /*5130*/  MUFU.EX2 R33, R33 ;  /* 0x0000002100217308 */ /* 0x000e220000000800 */
[----:B----4-:R-:W-:-:S07]  /*5140*/  FADD.FTZ R5, R65, R0 ;  /* 0x0000000041057221 */ /* 0x010fce0000010000 */
[----:B------:R-:W2:Y:S01]  /*5150*/  MUFU.EX2 R45, R45 ;  /* 0x0000002d002d7308 */ /* 0x000ea20000000800 */
[C---:B-1----:R-:W-:Y:S01]  /*5160*/  FADD.FTZ R0, R66.reuse, R5 ;  /* 0x0000000542007221 */ /* 0x042fe20000010000 */
[----:B------:R-:W-:Y:S02]  /*5170*/  F2FP.BF16.F32.PACK_AB R5, R21, R20 ;  /* 0x000000141505723e */ /* 0x000fe400000010ff */
[----:B------:R-:W-:-:S03]  /*5180*/  F2FP.BF16.F32.PACK_AB R9, R66, R65 ;  /* 0x000000414209723e */ /* 0x000fc600000010ff */
[----:B------:R1:W-:Y:S01]  /*5190*/  STSM.16.M88.4 [R18], R4 ;  /* 0x0000000412007844 */ /* 0x0003e20000000200 */
[----:B------:R-:W3:Y:S01]  /*51a0*/  MUFU.EX2 R32, R32 ;  /* 0x0000002000207308 */ /* 0x000ee20000000800 */
[----:B0-----:R-:W-:Y:S02]  /*51b0*/  FADD.FTZ R11, R33, R0 ;  /* 0x00000000210b7221 */ /* 0x001fe40000010000 */
[----:B------:R-:W-:Y:S05]  /*51c0*/  STSM.16.M88.4 [R17+0x27800], R28 ;  /* 0x0278001c11007844 */ /* 0x000fea0000000200 */
[----:B------:R-:W0:Y:S01]  /*51d0*/  MUFU.EX2 R46, R46 ;  /* 0x0000002e002e7308 */ /* 0x000e220000000800 */
[----:B--2---:R-:W-:-:S07]  /*51e0*/  FADD.FTZ R13, R45, R2 ;  /* 0x000000022d0d7221 */ /* 0x004fce0000010000 */
[----:B------:R-:W2:Y:S01]  /*51f0*/  MUFU.EX2 R41, R41 ;  /* 0x0000002900297308 */ /* 0x000ea20000000800 */
[C---:B---3--:R-:W-:Y:S01]  /*5200*/  FADD.FTZ R12, R32.reuse, R11 ;  /* 0x0000000b200c7221 */ /* 0x048fe20000010000 */
[----:B------:R-:W-:-:S05]  /*5210*/  F2FP.BF16.F32.PACK_AB R11, R32, R33 ;  /* 0x00000021200b723e */ /* 0x000fca00000010ff */
[----:B------:R-:W-:Y:S01]  /*5220*/  STSM.16.M88.4 [R136], R8 ;  /* 0x0000000888007844 */ /* 0x000fe20000000200 */
[----:B------:R-:W3:Y:S01]  /*5230*/  MUFU.EX2 R47, R47 ;  /* 0x0000002f002f7308 */ /* 0x000ee20000000800 */
[----:B0-----:R-:W-:-:S07]  /*5240*/  FADD.FTZ R2, R46, R13 ;  /* 0x0000000d2e027221 */ /* 0x001fce0000010000 */
[----:B------:R-:W0:Y:S01]  /*5250*/  MUFU.EX2 R40, R40 ;  /* 0x0000002800287308 */ /* 0x000e220000000800 */
[----:B--2---:R-:W-:Y:S01]  /*5260*/  FADD.FTZ R15, R41, R12 ;  /* 0x0000000c290f7221 */ /* 0x004fe20000010000 */
[----:B------:R-:W-:-:S06]  /*5270*/  F2FP.BF16.F32.PACK_AB R12, R46, R45 ;  /* 0x0000002d2e0c723e */ /* 0x000fcc00000010ff */
[----:B------:R-:W2:Y:S01]  /*5280*/  MUFU.EX2 R48, R48 ;  /* 0x0000003000307308 */ /* 0x000ea20000000800 */
[----:B---3--:R-:W-:-:S07]  /*5290*/  FADD.FTZ R13, R47, R2 ;  /* 0x000000022f0d7221 */ /* 0x008fce0000010000 */
[----:B------:R-:W3:Y:S01]  /*52a0*/  MUFU.EX2 R62, R62 ;  /* 0x0000003e003e7308 */ /* 0x000ee20000000800 */
[----:B0-----:R-:W-:-:S07]  /*52b0*/  FADD.FTZ R15, R40, R15 ;  /* 0x0000000f280f7221 */ /* 0x001fce0000010000 */
[----:B------:R-:W0:Y:S01]  /*52c0*/  MUFU.EX2 R63, R63 ;  /* 0x0000003f003f7308 */ /* 0x000e220000000800 */
[C---:B--2---:R-:W-:Y:S01]  /*52d0*/  FADD.FTZ R21, R48.reuse, R13 ;  /* 0x0000000d30157221 */ /* 0x044fe20000010000 */
[----:B------:R-:W-:Y:S02]  /*52e0*/  F2FP.BF16.F32.PACK_AB R14, R48, R47 ;  /* 0x0000002f300e723e */ /* 0x000fe400000010ff */
[----:B------:R-:W-:-:S04]  /*52f0*/  F2FP.BF16.F32.PACK_AB R13, R40, R41 ;  /* 0x00000029280d723e */ /* 0x000fc800000010ff */
[----:B------:R-:W-:Y:S01]  /*5300*/  MUFU.EX2 R44, R44 ;  /* 0x0000002c002c7308 */ /* 0x000fe20000000800 */
[----:B---3--:R-:W-:-:S07]  /*5310*/  FADD.FTZ R2, R62, R15 ;  /* 0x0000000f3e027221 */ /* 0x008fce0000010000 */
[----:B------:R-:W1:Y:S01]  /*5320*/  MUFU.EX2 R43, R43 ;  /* 0x0000002b002b7308 */ /* 0x000e620000000800 */
[C---:B0-----:R-:W-:Y:S01]  /*5330*/  F2FP.BF16.F32.PACK_AB R15, R63.reuse, R62 ;  /* 0x0000003e3f0f723e */ /* 0x041fe200000010ff */
[----:B------:R-:W-:-:S04]  /*5340*/  FADD.FTZ R2, R63, R2 ;  /* 0x000000023f027221 */ /* 0x000fc80000010000 */
[----:B------:R-:W-:Y:S02]  /*5350*/  STSM.16.M88.4 [R19+0x6000], R12 ;  /* 0x0060000c13007844 */ /* 0x000fe40000000200 */
[----:B------:R-:W-:Y:S08]  /*5360*/  MUFU.EX2 R42, R42 ;  /* 0x0000002a002a7308 */ /* 0x000ff00000000800 */
[----:B------:R-:W0:Y:S01]  /*5370*/  MUFU.EX2 R3, R3 ;  /* 0x0000000300037308 */ /* 0x000e220000000800 */
[----:B-1----:R-:W-:Y:S01]  /*5380*/  F2FP.BF16.F32.PACK_AB R4, R43, R44 ;  /* 0x0000002c2b04723e */ /* 0x002fe200000010ff */
        /* <DEDUP_REMOVED lines=32> */
.L_x_1086:
[----:B------:R-:W-:Y:S02]  /*5590*/  ULDC UR18, c[0x0][0x9e4] ;  /* 0x0002790000127ab9 */ /* 0x000fe40000000800 */
[----:B------:R-:W-:-:S11]  /*55a0*/  UISETP.NE.AND UP0, UPT, UR18, 0x1, UPT ;  /* 0x000000011200788c */ /* 0x000fd6000bf05270 */
[----:B------:R-:W-:Y:S02]  /*55b0*/  @UP0 ULDC.64 UR6, c[0x0][0x9e8] ;  /* 0x00027a0000060ab9 */ /* 0x000fe40000000a00 */
[----:B------:R-:W-:-:S04]  /*55c0*/  UIMAD.WIDE.U32 UR10, UR15, UR6, URZ ;  /* 0x000000060f0a72a5 */ /* 0x000fc8000f8e003f */
[----:B------:R-:W-:-:S12]  /*55d0*/  @UP0 USHF.R.U32.HI UR15, URZ, UR7, UR11 ;  /* 0x000000073f0f0299 */ /* 0x000fd8000801160b */
.L_x_1087:
[----:B------:R-:W-:-:S04]  /*55e0*/  UIMAD UR15, UR15, UR18, UR18 ;  /* 0x000000120f0f72a4 */ /* 0x000fc8000f8e0212 */
[----:B------:R-:W-:-:S04]  /*55f0*/  UISETP.LT.AND UP0, UPT, UR14, UR15, UPT ;  /* 0x0000000f0e00728c */ /* 0x000fc8000bf01270 */
[----:B------:R-:W-:-:S12]  /*5600*/  USEL UR14, UR14, UR15, UP0 ;  /* 0x0000000f0e0e7287 */ /* 0x000fd80008000000 */
.L_x_1085:
        /* <DEDUP_REMOVED lines=42> */
.L_x_1107:
[----:B------:R-:W-:Y:S01]  /*58b0*/  ISETP.NE.AND P2, PT, RZ, UR45, PT ;  /* 0x0000002dff007c0c */ /* 0x000fe2000bf45270 */
[----:B------:R-:W-:-:S04]  /*58c0*/  UISETP.NE.AND UP0, UPT, UR59, 0x1, UPT ;  /* 0x000000013b00788c */ /* 0x000fc8000bf05270 */
[----:B------:R-:W-:-:S04]  /*58d0*/  USEL UR48, URZ, 0x1, UP0 ;  /* 0x000000013f307887 */ /* 0x000fc80008000000 */
[----:B------:R-:W-:-:S04]  /*58e0*/  ULOP3.LUT UR48, UR28, UR48, URZ, 0x3c, !UPT ;  /* 0x000000301c307292 */ /* 0x000fc8000f8e3c3f */
[----:B------:R-:W-:Y:S08]  /*58f0*/  @P2 BRA `(.L_x_1089) ;  /* 0x0000000000382947 */ /* 0x000ff00003800000 */
[----:B------:R-:W-:Y:S05]  /*5900*/  @!P0 BRA `(.L_x_1090) ;  /* 0x0000000000048947 */ /* 0x000fea0003800000 */
[----:B------:R-:W-:Y:S01]  /*5910*/  BPT.TRAP 0x1 ;  /* 0x000000040000795c */ /* 0x000fe20000300000 */
.L_x_1090:
        /* <DEDUP_REMOVED lines=9> */
.L_x_1091:
[----:B-1----:R-:W-:Y:S05]  /*59b0*/  @P1 BRA `(.L_x_1089) ;  /* 0x0000000000081947 */ /* 0x002fea0003800000 */
[----:B------:R-:W1:Y:S02]  /*59c0*/  SYNCS.PHASECHK.TRANS64.TRYWAIT P1, [UR6+0x2d830], R6 ;  /* 0x02d83006ff0075a7 */ /* 0x000e640008020146 */
[----:B-1----:R-:W-:Y:S05]  /*59d0*/  @!P1 BRA `(.L_x_1092) ;  /* 0x00000120000c9947 */ /* 0x002fea0003800000 */
.L_x_1089:
        /* <DEDUP_REMOVED lines=40> */
.L_x_1094:
[----:B------:R-:W-:Y:S01]  /*5c60*/  ULEA UR6, UR59, UR41, 0x3 ;  /* 0x000000293b067291 */ /* 0x000fe2000f8e183f */
[----:B------:R-:W-:-:S05]  /*5c70*/  IMAD.U32 R6, RZ, RZ, UR28 ;  /* 0x0000001cff067e24 */ /* 0x000fca000f8e00ff */
[----:B------:R-:W-:-:S04]  /*5c80*/  SHF.L.U32 R6, R6, 0x1f, RZ ;  /* 0x0000001f06067819 */ /* 0x000fc800000006ff */
[----:B------:R0:W1:Y:S01]  /*5c90*/  SYNCS.PHASECHK.TRANS64.TRYWAIT P1, [UR6+0x2d850], R6 ;  /* 0x02d85006ff0075a7 */ /* 0x0000620008020146 */
[----:B------:R-:W-:Y:S05]  /*5ca0*/  @!P0 BRA `(.L_x_1095) ;  /* 0x0000000000048947 */ /* 0x000fea0003800000 */
[----:B------:R-:W-:Y:S01]  /*5cb0*/  BPT.TRAP 0x1 ;  /* 0x000000040000795c */ /* 0x000fe20000300000 */
.L_x_1095:
[----:B-1----:R-:W-:Y:S05]  /*5cc0*/  @P1 BRA `(.L_x_1093) ;  /* 0x0000000000081947 */ /* 0x002fea0003800000 */
[----:B------:R-:W1:Y:S02]  /*5cd0*/  SYNCS.PHASECHK.TRANS64.TRYWAIT P1, [UR6+0x2d850], R6 ;  /* 0x02d85006ff0075a7 */ /* 0x000e640008020146 */
[----:B-1----:R-:W-:Y:S05]  /*5ce0*/  @!P1 BRA `(.L_x_1096) ;  /* 0x0000011c00609947 */ /* 0x002fea0003800000 */
.L_x_1093:
        /* <DEDUP_REMOVED lines=74> */
.L_x_1097:
        /* <DEDUP_REMOVED lines=13> */
[----:B------:R-:W-:Y:S01]  /*6260*/  FMUL.FTZ R40, R52, UR57 ;  /* 0x0000003934287c20 */ /* 0x000fe20008410000 */
[----:B------:R-:W-:Y:S01]  /*6270*/  FMUL.FTZ R12, R30, UR57 ;  /* 0x000000391e0c7c20 */ /* 0x000fe20008410000 */
[----:B------:R-:W-:Y:S01]  /*6280*/  FMUL.FTZ R15, R33, UR57 ;  /* 0x00000039210f7c20 */ /* 0x000fe20008410000 */
[----:B------:R-:W-:Y:S01]  /*6290*/  FMUL.FTZ R30, R42, UR57 ;  /* 0x000000392a1e7c20 */ /* 0x000fe20008410000 */
[----:B------:R-:W-:Y:S01]  /*62a0*/  FMUL.FTZ R33, R45, UR57 ;  /* 0x000000392d217c20 */ /* 0x000fe20008410000 */
[----:B------:R-:W-:Y:S01]  /*62b0*/  FMUL.FTZ R42, R54, UR57 ;  /* 0x00000039362a7c20 */ /* 0x000fe20008410000 */
[----:B------:R-:W-:Y:S01]  /*62c0*/  @P1 IMAD.HI.U32 R52, R83, UR7, RZ ;  /* 0x0000000753341c27 */ /* 0x000fe2000f8e00ff */
[----:B------:R-:W-:Y:S01]  /*62d0*/  @UP1 ULDC UR7, c[0x0][0x450] ;  /* 0x0001140000071ab9 */ /* 0x000fe20000000800 */
[----:B------:R-:W-:-:S02]  /*62e0*/  ULEA UR6, UR47, UR41, 0x3 ;  /* 0x000000292f067291 */ /* 0x000fc4000f8e183f */
[----:B------:R-:W-:Y:S01]  /*62f0*/  FMUL.FTZ R45, R57, UR57 ;  /* 0x00000039392d7c20 */ /* 0x000fe20008410000 */
[----:B------:R-:W-:Y:S01]  /*6300*/  FMUL.FTZ R54, R64, UR57 ;  /* 0x0000003940367c20 */ /* 0x000fe20008410000 */
[----:B------:R-:W-:Y:S01]  /*6310*/  @P2 SHF.R.U32.HI R83, RZ, UR7, R52 ;  /* 0x00000007ff532c19 */ /* 0x000fe20008011634 */
[----:B------:R-:W-:Y:S01]  /*6320*/  FMUL.FTZ R57, R67, UR57 ;  /* 0x0000003943397c20 */ /* 0x000fe20008410000 */
[----:B------:R-:W-:Y:S01]  /*6330*/  FMUL.FTZ R64, R74, UR57 ;  /* 0x000000394a407c20 */ /* 0x000fe20008410000 */
[----:B------:R-:W-:Y:S01]  /*6340*/  FMUL.FTZ R67, R77, UR57 ;  /* 0x000000394d437c20 */ /* 0x000fe20008410000 */
[----:B------:R-:W-:Y:S01]  /*6350*/  FMUL.FTZ R74, R84, UR57 ;  /* 0x00000039544a7c20 */ /* 0x000fe20008410000 */
[----:B------:R-:W-:Y:S01]  /*6360*/  UIADD3 UR6, UR6, 0x2d840, URZ ;  /* 0x0002d84006067890 */ /* 0x000fe2000fffe03f */
[----:B------:R-:W1:Y:S01]  /*6370*/  SHFL.IDX PT, R84, R83, RZ, 0x1c1f ;  /* 0x001c1fff53547589 */ /* 0x000e6200000e0000 */
[----:B------:R-:W-:Y:S02]  /*6380*/  IMAD.SHL.U32 R77, R3, 0x80, RZ ;  /* 0x00000080034d7824 */ /* 0x000fe400078e00ff */
        /* <DEDUP_REMOVED lines=47> */
[----:B------:R-:W-:Y:S01]  /*6680*/  PLOP3.LUT P1, PT, PT, PT, UP0, 0x40, 0x0 ;  /* 0x000000000000781c */ /* 0x000fe20003f2e808 */
[----:B------:R-:W-:Y:S01]  /*6690*/  IMAD R53, R16, -0x2, R53 ;  /* 0xfffffffe10357824 */ /* 0x000fe200078e0235 */
[----:B------:R-:W0:Y:S01]  /*66a0*/  MUFU.TANH R6, R6 ;  /* 0x0000000600067308 */ /* 0x000e220000002400 */
[----:B------:R-:W-:Y:S01]  /*66b0*/  IMAD.U32 R52, RZ, RZ, UR46 ;  /* 0x0000002eff347e24 */ /* 0x000fe2000f8e00ff */
[----:B------:R-:W-:Y:S01]  /*66c0*/  SYNCS.ARRIVE.TRANS64.RED.A1T0 RZ, [UR6], RZ ;  /* 0x000000ffffff79a7 */ /* 0x000fe20008100406 */
[----:B------:R-:W-:-:S03]  /*66d0*/  ULOP3.LUT UR6, URZ, UR35, URZ, 0x33, !UPT ;  /* 0x000000233f067292 */ /* 0x000fc6000f8e333f */
[----:B------:R-:W-:Y:S02]  /*66e0*/  IADD3 R53, -R52, UR37, R53 ;  /* 0x0000002534357c10 */ /* 0x000fe4000fffe135 */
[----:B------:R-:W2:Y:S03]  /*66f0*/  MUFU.TANH R7, R7 ;  /* 0x0000000700077308 */ /* 0x000ea60000002400 */
[C---:B------:R-:W-:Y:S02]  /*6700*/  VIADD R82, R53.reuse, UR56 ;  /* 0x0000003835527c36 */ /* 0x040fe40008000000 */
[----:B------:R-:W-:Y:S02]  /*6710*/  VIADD R81, R53, UR6 ;  /* 0x0000000635517c36 */ /* 0x000fe40008000000 */
[----:B-1----:R-:W-:Y:S01]  /*6720*/  IMAD.IADD R80, R82, 0x1, R84 ;  /* 0x0000000152507824 */ /* 0x002fe200078e0254 */
[----:B------:R-:W1:Y:S01]  /*6730*/  MUFU.TANH R8, R8 ;  /* 0x0000000800087308 */ /* 0x000e620000002400 */
        /* <DEDUP_REMOVED lines=76> */
.L_x_1100:
[----:B------:R-:W-:-:S05]  /*6c00*/  IMAD.U32 R86, RZ, RZ, UR34 ;  /* 0x00000022ff567e24 */ /* 0x000fca000f8e00ff */
[----:B------:R-:W-:-:S13]  /*6c10*/  ISETP.NE.AND P1, PT, R86, 0x1, PT ;  /* 0x000000015600780c */ /* 0x000fda0003f25270 */
[----:B------:R-:W1:Y:S02]  /*6c20*/  @P1 LDC.64 R52, c[0x0][0x9e8] ;  /* 0x00027a00ff341b82 */ /* 0x000e640000000a00 */
[----:B-1----:R-:W-:-:S05]  /*6c30*/  @P1 IMAD.HI.U32 R52, R84, R52, RZ ;  /* 0x0000003454341227 */ /* 0x002fca00078e00ff */
[----:B------:R-:W-:-:S07]  /*6c40*/  @P1 SHF.R.U32.HI R84, RZ, R53, R52 ;  /* 0x00000035ff541219 */ /* 0x000fce0000011634 */
.L_x_1101:
[----:B------:R-:W-:Y:S05]  /*6c50*/  BSYNC B0 ;  /* 0x0000000000007941 */ /* 0x000fea0003800000 */
.L_x_1099:
[----:B------:R-:W-:-:S04]  /*6c60*/  IMAD R53, R84, R86, -R77 ;  /* 0x0000005654357224 */ /* 0x000fc800078e0a4d */
[----:B------:R-:W-:-:S05]  /*6c70*/  IMAD R53, R16, -0x2, R53 ;  /* 0xfffffffe10357824 */ /* 0x000fca00078e0235 */
[----:B------:R-:W-:Y:S02]  /*6c80*/  VIADDMNMX R80, R53, R86, R80, PT ;  /* 0x0000005635507246 */ /* 0x000fe40003800150 */
[----:B------:R-:W-:-:S07]  /*6c90*/  VIMNMX R79, R79, R53, !PT ;  /* 0x000000354f4f7248 */ /* 0x000fce0007fe0100 */
.L_x_1098:
        /* <DEDUP_REMOVED lines=116> */
.L_x_1104:
[----:B------:R-:W-:-:S05]  /*73e0*/  IMAD.U32 R80, RZ, RZ, UR34 ;  /* 0x00000022ff507e24 */ /* 0x000fca000f8e00ff */
[----:B------:R-:W-:-:S13]  /*73f0*/  ISETP.NE.AND P2, PT, R80, 0x1, PT ;  /* 0x000000015000780c */ /* 0x000fda0003f45270 */
[----:B------:R-:W0:Y:S02]  /*7400*/  @P2 LDC.64 R24, c[0x0][0x9e8] ;  /* 0x00027a00ff182b82 */ /* 0x000e240000000a00 */
[----:B0-----:R-:W-:-:S05]  /*7410*/  @P2 IMAD.HI.U32 R24, R52, R24, RZ ;  /* 0x0000001834182227 */ /* 0x001fca00078e00ff */
[----:B------:R-:W-:-:S07]  /*7420*/  @P2 SHF.R.U32.HI R52, RZ, R25, R24 ;  /* 0x00000019ff342219 */ /* 0x000fce0000011618 */
.L_x_1105:
[----:B------:R-:W-:Y:S05]  /*7430*/  BSYNC B0 ;  /* 0x0000000000007941 */ /* 0x000fea0003800000 */
.L_x_1103:
[----:B------:R-:W-:-:S04]  /*7440*/  IMAD R77, R52, R80, -R77 ;  /* 0x00000050344d7224 */ /* 0x000fc800078e0a4d */
[----:B------:R-:W-:-:S05]  /*7450*/  IMAD R77, R16, -0x2, R77 ;  /* 0xfffffffe104d7824 */ /* 0x000fca00078e024d */
[----:B------:R-:W-:Y:S02]  /*7460*/  VIADDMNMX R82, R77, R80, R82, PT ;  /* 0x000000504d527246 */ /* 0x000fe40003800152 */
[----:B------:R-:W-:-:S07]  /*7470*/  VIMNMX R81, R81, R77, !PT ;  /* 0x0000004d51517248 */ /* 0x000fce0007fe0100 */
.L_x_1102:
        /* <DEDUP_REMOVED lines=101> */
[C---:B------:R-:W-:Y:S02]  /*7ad0*/  ISETP.GT.AND P3, PT, R81.reuse, 0x61, P1 ;  /* 0x000000615100780c */ /* 0x040fe40000f64270 */
        /* <DEDUP_REMOVED lines=26> */
[----:B0-----:R-:W-:Y:S01]  /*7c80*/  FMNMX.FTZ R77, R21, R80, !PT ;  /* 0x00000050154d7209 */ /* 0x001fe20007810000 */
        /* <DEDUP_REMOVED lines=38> */
[----:B------:R-:W-:Y:S02]  /*7ef0*/  ISETP.GT.AND P2, PT, R81, 0x70, P1 ;  /* 0x000000705100780c */ /* 0x000fe40000f44270 */
[----:B------:R-:W-:Y:S02]  /*7f00*/  FMNMX.FTZ R80, R46, R77, !PT ;  /* 0x0000004d2e507209 */ /* 0x000fe40007810000 */
[----:B------:R-:W-:-:S02]  /*7f10*/  ISETP.LT.OR P4, PT, R82, 0x6a, P4 ;  /* 0x0000006a5200780c */ /* 0x000fc40002781670 */
[----:B------:R-:W-:Y:S01]  /*7f20*/  FMNMX.FTZ R77, R47, R80, !PT ;  /* 0x000000502f4d7209 */ /* 0x000fe20007810000 */
[----:B------:R-:W-:Y:S01]  /*7f30*/  MUFU.EX2 R42, R83 ;  /* 0x00000053002a7308 */ /* 0x000fe20000000800 */
[----:B------:R-:W-:Y:S02]  /*7f40*/  ISETP.GT.AND P3, PT, R81, 0x71, P1 ;  /* 0x000000715100780c */ /* 0x000fe40000f64270 */
[----:B------:R-:W-:Y:S02]  /*7f50*/  FMNMX.FTZ R80, R50, R77, !PT ;  /* 0x0000004d32507209 */ /* 0x000fe40007810000 */
[C---:B------:R-:W-:Y:S02]  /*7f60*/  ISETP.LT.OR P2, PT, R82.reuse, 0x71, P2 ;  /* 0x000000715200780c */ /* 0x040fe40001741670 */
[----:B------:R-:W-:Y:S01]  /*7f70*/  FMNMX.FTZ R77, R51, R80, !PT ;  /* 0x00000050334d7209 */ /* 0x000fe20007810000 */
[----:B------:R-:W-:Y:S01]  /*7f80*/  MUFU.EX2 R10, R10 ;  /* 0x0000000a000a7308 */ /* 0x000fe20000000800 */
[----:B------:R-:W-:-:S02]  /*7f90*/  ISETP.LT.OR P3, PT, R82, 0x72, P3 ;  /* 0x000000725200780c */ /* 0x000fc40001f61670 */
[----:B------:R-:W-:Y:S02]  /*7fa0*/  FMNMX.FTZ R80, R56, R77, !PT ;  /* 0x0000004d38507209 */ /* 0x000fe40007810000 */
[----:B------:R-:W-:Y:S02]  /*7fb0*/  FSEL R73, R73, -INF , !P3 ;  /* 0xff80000049497808 */ /* 0x000fe40005800000 */
[----:B------:R-:W-:Y:S01]  /*7fc0*/  FMNMX.FTZ R77, R57, R80, !PT ;  /* 0x00000050394d7209 */ /* 0x000fe20007810000 */
[----:B------:R-:W-:Y:S03]  /*7fd0*/  MUFU.EX2 R11, R11 ;  /* 0x0000000b000b7308 */ /* 0x000fe60000000800 */
[----:B------:R-:W-:Y:S02]  /*7fe0*/  FMNMX.FTZ R80, R60, R77, !PT ;  /* 0x0000004d3c507209 */ /* 0x000fe40007810000 */
[----:B------:R-:W-:-:S02]  /*7ff0*/  FSEL R77, R68, -INF , !P5 ;  /* 0xff800000444d7808 */ /* 0x000fc40006800000 */
[----:B------:R-:W-:Y:S01]  /*8000*/  FMNMX.FTZ R79, R61, R80, !PT ;  /* 0x000000503d4f7209 */ /* 0x000fe20007810000 */
[----:B------:R-:W-:Y:S01]  /*8010*/  MUFU.EX2 R15, R15 ;  /* 0x0000000f000f7308 */ /* 0x000fe20000000800 */
[----:B------:R-:W-:Y:S02]  /*8020*/  ISETP.GT.AND P5, PT, R81, 0x78, P1 ;  /* 0x000000785100780c */ /* 0x000fe40000fa4270 */
[----:B------:R-:W-:Y:S02]  /*8030*/  FMNMX.FTZ R68, R64, R79, !PT ;  /* 0x0000004f40447209 */ /* 0x000fe40007810000 */
[----:B------:R-:W-:Y:S02]  /*8040*/  FSEL R79, R69, -INF , !P4 ;  /* 0xff800000454f7808 */ /* 0x000fe40006000000 */
[----:B------:R-:W-:Y:S01]  /*8050*/  FMNMX.FTZ R68, R65, R68, !PT ;  /* 0x0000004441447209 */ /* 0x000fe20007810000 */
[----:B------:R-:W-:Y:S01]  /*8060*/  MUFU.EX2 R25, R25 ;  /* 0x0000001900197308 */ /* 0x000fe20000000800 */
[----:B------:R-:W-:-:S02]  /*8070*/  FSEL R80, R72, -INF , !P2 ;  /* 0xff80000048507808 */ /* 0x000fc40005000000 */
[----:B------:R-:W-:Y:S02]  /*8080*/  FMNMX.FTZ R68, R77, R68, !PT ;  /* 0x000000444d447209 */ /* 0x000fe40007810000 */
[----:B------:R-:W-:Y:S02]  /*8090*/  ISETP.GT.AND P1, PT, R81, 0x79, P1 ;  /* 0x000000795100780c */ /* 0x000fe40000f24270 */
[----:B------:R-:W-:Y:S01]  /*80a0*/  FMNMX.FTZ R69, R79, R68, !PT ;  /* 0x000000444f457209 */ /* 0x000fe20007810000 */
[----:B------:R-:W-:Y:S01]  /*80b0*/  MUFU.EX2 R28, R28 ;  /* 0x0000001c001c7308 */ /* 0x000fe20000000800 */
[----:B------:R-:W-:Y:S02]  /*80c0*/  ISETP.LT.OR P5, PT, R82, 0x79, P5 ;  /* 0x000000795200780c */ /* 0x000fe40002fa1670 */
[----:B------:R-:W-:Y:S02]  /*80d0*/  FMNMX.FTZ R68, R80, R69, !PT ;  /* 0x0000004550447209 */ /* 0x000fe40007810000 */
[----:B------:R-:W-:-:S02]  /*80e0*/  ISETP.LT.OR P1, PT, R82, 0x7a, P1 ;  /* 0x0000007a5200780c */ /* 0x000fc40000f21670 */
[----:B------:R-:W-:Y:S01]  /*80f0*/  FSEL R76, R76, -INF , !P5 ;  /* 0xff8000004c4c7808 */ /* 0x000fe20006800000 */
[----:B------:R-:W-:Y:S01]  /*8100*/  MUFU.EX2 R29, R29 ;  /* 0x0000001d001d7308 */ /* 0x000fe20000000800 */
[----:B------:R-:W-:Y:S02]  /*8110*/  FMNMX.FTZ R69, R73, R68, !PT ;  /* 0x0000004449457209 */ /* 0x000fe40007810000 */
[----:B------:R-:W-:Y:S02]  /*8120*/  FSEL R78, R78, -INF , !P1 ;  /* 0xff8000004e4e7808 */ /* 0x000fe40004800000 */
[----:B------:R-:W-:-:S03]  /*8130*/  FMNMX.FTZ R69, R76, R69, !PT ;  /* 0x000000454c457209 */ /* 0x000fc60007810000 */
[----:B------:R-:W-:Y:S01]  /*8140*/  MUFU.EX2 R32, R32 ;  /* 0x0000002000207308 */ /* 0x000fe20000000800 */
[----:B------:R-:W-:-:S05]  /*8150*/  FMNMX.FTZ R69, R78, R69, !PT ;  /* 0x000000454e457209 */ /* 0x000fca0007810000 */
[----:B------:R-:W0:Y:S02]  /*8160*/  SHFL.BFLY PT, R68, R69, 0x2, 0x1f ;  /* 0x0c401f0045447f89 */ /* 0x000e2400000e0000 */
[----:B------:R-:W-:Y:S08]  /*8170*/  MUFU.EX2 R33, R33 ;  /* 0x0000002100217308 */ /* 0x000ff00000000800 */
[----:B------:R-:W-:Y:S08]  /*8180*/  MUFU.EX2 R36, R36 ;  /* 0x0000002400247308 */ /* 0x000ff00000000800 */
[----:B------:R-:W-:Y:S01]  /*8190*/  MUFU.EX2 R37, R37 ;  /* 0x0000002500257308 */ /* 0x000fe20000000800 */
[----:B0-----:R-:W-:Y:S01]  /*81a0*/  FMNMX.FTZ R72, R69, R68, !PT ;  /* 0x0000004445487209 */ /* 0x001fe20007810000 */
[--C-:B------:R-:W-:Y:S01]  /*81b0*/  FFMA.FTZ R68, R70, UR33, -R52.reuse ;  /* 0x0000002146447c23 */ /* 0x100fe20008010834 */
[--C-:B------:R-:W-:Y:S01]  /*81c0*/  FFMA.FTZ R69, R71, UR33, -R52.reuse ;  /* 0x0000002147457c23 */ /* 0x100fe20008010834 */
[--C-:B------:R-:W-:Y:S01]  /*81d0*/  FFMA.FTZ R70, R74, UR33, -R52.reuse ;  /* 0x000000214a467c23 */ /* 0x100fe20008010834 */
[----:B------:R-:W-:Y:S01]  /*81e0*/  FSEL R71, R24, RZ, P6 ;  /* 0x000000ff18477208 */ /* 0x000fe20003000000 */
[----:B------:R-:W0:Y:S01]  /*81f0*/  SHFL.BFLY PT, R81, R72, 0x1, 0x1f ;  /* 0x0c201f0048517f89 */ /* 0x000e2200000e0000 */
[----:B------:R-:W-:Y:S01]  /*8200*/  FFMA.FTZ R74, R75, UR33, -R52 ;  /* 0x000000214b4a7c23 */ /* 0x000fe20008010834 */
[----:B------:R-:W-:Y:S02]  /*8210*/  MUFU.EX2 R40, R40 ;  /* 0x0000002800287308 */ /* 0x000fe40000000800 */
[----:B------:R-:W-:-:S04]  /*8220*/  FADD.FTZ R71, -R71, R4 ;  /* 0x0000000447477221 */ /* 0x000fc80000010100 */
[----:B------:R-:W-:Y:S02]  /*8230*/  FMUL.FTZ R71, R71, UR33 ;  /* 0x0000002147477c20 */ /* 0x000fe40008410000 */
[----:B------:R-:W-:Y:S08]  /*8240*/  MUFU.EX2 R41, R41 ;  /* 0x0000002900297308 */ /* 0x000ff00000000800 */
[----:B------:R-:W1:Y:S01]  /*8250*/  MUFU.EX2 R71, R71 ;  /* 0x0000004700477308 */ /* 0x000e620000000800 */
[----:B0-----:R-:W-:-:S07]  /*8260*/  FMNMX.FTZ R52, R72, R81, !PT ;  /* 0x0000005148347209 */ /* 0x001fce0007810000 */
[----:B------:R-:W-:Y:S01]  /*8270*/  MUFU.EX2 R72, R74 ;  /* 0x0000004a00487308 */ /* 0x000fe20000000800 */
[C---:B------:R-:W-:Y:S01]  /*8280*/  FSETP.NEU.FTZ.AND P1, PT, R52.reuse, -INF , PT ;  /* 0xff8000003400780b */ /* 0x040fe20003f3d000 */
[----:B------:R-:W-:-:S05]  /*8290*/  FMUL.FTZ R4, R52, UR33 ;  /* 0x0000002134047c20 */ /* 0x000fca0008410000 */
[----:B------:R-:W-:Y:S01]  /*82a0*/  FSEL R4, R4, RZ, P1 ;  /* 0x000000ff04047208 */ /* 0x000fe20000800000 */
[----:B-1----:R-:W-:Y:S01]  /*82b0*/  FFMA.FTZ R2, R71, R2, R6 ;  /* 0x0000000247027223 */ /* 0x002fe20000010006 */
[----:B------:R-:W-:Y:S03]  /*82c0*/  MUFU.EX2 R44, R44 ;  /* 0x0000002c002c7308 */ /* 0x000fe60000000800 */
        /* <DEDUP_REMOVED lines=8> */
[----:B------:R-:W-:Y:S01]  /*8350*/  FFMA.FTZ R26, R35, UR33, -R4 ;  /* 0x00000021231a7c23 */ /* 0x000fe20008010804 */
[----:B------:R-:W-:Y:S01]  /*8360*/  FADD.FTZ R35, R7, R2 ;  /* 0x0000000207237221 */ /* 0x000fe20000010000 */
[--C-:B------:R-:W-:Y:S01]  /*8370*/  FFMA.FTZ R81, R27, UR33, -R4.reuse ;  /* 0x000000211b517c23 */ /* 0x100fe20008010804 */
[--C-:B------:R-:W-:Y:S01]  /*8380*/  FFMA.FTZ R14, R30, UR33, -R4.reuse ;  /* 0x000000211e0e7c23 */ /* 0x100fe20008010804 */
[--C-:B------:R-:W-:Y:S01]  /*8390*/  FFMA.FTZ R27, R31, UR33, -R4.reuse ;  /* 0x000000211f1b7c23 */ /* 0x100fe20008010804 */
[----:B------:R-:W-:Y:S01]  /*83a0*/  MUFU.EX2 R75, R75 ;  /* 0x0000004b004b7308 */ /* 0x000fe20000000800 */
[----:B0-----:R-:W-:Y:S01]  /*83b0*/  FSEL R12, R52, RZ, P1 ;  /* 0x000000ff340c7208 */ /* 0x001fe20000800000 */
[--C-:B------:R-:W-:Y:S01]  /*83c0*/  FFMA.FTZ R31, R34, UR33, -R4.reuse ;  /* 0x00000021221f7c23 */ /* 0x100fe20008010804 */
[--C-:B------:R-:W-:Y:S01]  /*83d0*/  FFMA.FTZ R87, R43, UR33, -R4.reuse ;  /* 0x000000212b577c23 */ /* 0x100fe20008010804 */
[--C-:B------:R-:W-:Y:S01]  /*83e0*/  FFMA.FTZ R13, R38, UR33, -R4.reuse ;  /* 0x00000021260d7c23 */ /* 0x100fe20008010804 */
[--C-:B------:R-:W-:Y:S01]  /*83f0*/  FFMA.FTZ R86, R51, UR33, -R4.reuse ;  /* 0x0000002133567c23 */ /* 0x100fe20008010804 */
[----:B------:R-:W-:Y:S01]  /*8400*/  FADD.FTZ R12, -R12, R5 ;  /* 0x000000050c0c7221 */ /* 0x000fe20000010100 */
[--C-:B------:R-:W-:Y:S01]  /*8410*/  FFMA.FTZ R21, R39, UR33, -R4.reuse ;  /* 0x0000002127157c23 */ /* 0x100fe20008010804 */
[----:B------:R-:W-:Y:S01]  /*8420*/  MUFU.EX2 R84, R84 ;  /* 0x0000005400547308 */ /* 0x000fe20000000800 */
[--C-:B------:R-:W-:Y:S01]  /*8430*/  FFMA.FTZ R39, R53, UR33, -R4.reuse ;  /* 0x0000002135277c23 */ /* 0x100fe20008010804 */
[----:B------:R-:W-:Y:S01]  /*8440*/  FMUL.FTZ R12, R12, UR33 ;  /* 0x000000210c0c7c20 */ /* 0x000fe20008410000 */
        /* <DEDUP_REMOVED lines=8> */
[----:B------:R-:W-:-:S05]  /*84d0*/  FFMA.FTZ R64, R73, UR33, -R4 ;  /* 0x0000002149407c23 */ /* 0x000fca0008010804 */
[----:B------:R-:W1:Y:S08]  /*84e0*/  MUFU.EX2 R83, R83 ;  /* 0x0000005300537308 */ /* 0x000e700000000800 */
[----:B------:R-:W2:Y:S01]  /*84f0*/  MUFU.EX2 R9, R9 ;  /* 0x0000000900097308 */ /* 0x000ea20000000800 */
[----:B0-----:R-:W-:Y:S01]  /*8500*/  FFMA.FTZ R5, R12, R0, R75 ;  /* 0x000000000c057223 */ /* 0x001fe2000001004b */
[----:B------:R-:W-:Y:S01]  /*8510*/  FADD.FTZ R0, R10, R35 ;  /* 0x000000230a007221 */ /* 0x000fe20000010000 */
[----:B------:R-:W-:-:S02]  /*8520*/  FFMA.FTZ R35, R56, UR33, -R4 ;  /* 0x0000002138237c23 */ /* 0x000fc40008010804 */
[----:B------:R-:W-:-:S03]  /*8530*/  FADD.FTZ R5, R84, R5 ;  /* 0x0000000554057221 */ /* 0x000fc60000010000 */
[----:B------:R-:W0:Y:S01]  /*8540*/  MUFU.EX2 R82, R82 ;  /* 0x0000005200527308 */ /* 0x000e220000000800 */
[----:B------:R-:W-:Y:S01]  /*8550*/  FADD.FTZ R2, R74, R5 ;  /* 0x000000054a027221 */ /* 0x000fe20000010000 */
[----:B------:R-:W-:-:S03]  /*8560*/  FADD.FTZ R5, R11, R0 ;  /* 0x000000000b057221 */ /* 0x000fc60000010000 */
[----:B-1----:R-:W-:Y:S01]  /*8570*/  FADD.FTZ R2, R83, R2 ;  /* 0x0000000253027221 */ /* 0x002fe20000010000 */
[----:B------:R-:W-:Y:S02]  /*8580*/  FADD.FTZ R0, R8, R5 ;  /* 0x0000000508007221 */ /* 0x000fe40000010000 */
[----:B------:R-:W1:Y:S01]  /*8590*/  MUFU.EX2 R20, R20 ;  /* 0x0000001400147308 */ /* 0x000e620000000800 */
[----:B--2---:R-:W-:Y:S01]  /*85a0*/  FADD.FTZ R5, R9, R2 ;  /* 0x0000000209057221 */ /* 0x004fe20000010000 */
[----:B------:R-:W-:-:S04]  /*85b0*/  FADD.FTZ R0, R15, R0 ;  /* 0x000000000f007221 */ /* 0x000fc80000010000 */
[----:B------:R-:W-:Y:S02]  /*85c0*/  FADD.FTZ R43, R25, R0 ;  /* 0x00000000192b7221 */ /* 0x000fe40000010000 */
[----:B------:R-:W2:Y:S01]  /*85d0*/  MUFU.EX2 R81, R81 ;  /* 0x0000005100517308 */ /* 0x000ea20000000800 */
[----:B0-----:R-:W-:-:S07]  /*85e0*/  FADD.FTZ R5, R82, R5 ;  /* 0x0000000552057221 */ /* 0x001fce0000010000 */
[----:B------:R-:W0:Y:S01]  /*85f0*/  MUFU.EX2 R14, R14 ;  /* 0x0000000e000e7308 */ /* 0x000e220000000800 */
[----:B-1----:R-:W-:Y:S01]  /*8600*/  FADD.FTZ R0, R20, R5 ;  /* 0x0000000514007221 */ /* 0x002fe20000010000 */
[----:B------:R-:W-:Y:S01]  /*8610*/  FADD.FTZ R5, R42, R43 ;  /* 0x0000002b2a057221 */ /* 0x000fe20000010000 */
[--C-:B------:R-:W-:Y:S01]  /*8620*/  FFMA.FTZ R43, R60, UR33, -R4.reuse ;  /* 0x000000213c2b7c23 */ /* 0x100fe20008010804 */
[----:B------:R-:W-:-:S04]  /*8630*/  FFMA.FTZ R60, R79, UR33, -R4 ;  /* 0x000000214f3c7c23 */ /* 0x000fc80008010804 */
        /* <DEDUP_REMOVED lines=11> */
[----:B--2---:R-:W-:Y:S01]  /*86f0*/  FADD.FTZ R5, R31, R2 ;  /* 0x000000021f057221 */ /* 0x004fe20000010000 */
[----:B------:R-:W-:Y:S01]  /*8700*/  FADD.FTZ R2, R36, R51 ;  /* 0x0000003324027221 */ /* 0x000fe20000010000 */
[----:B------:R-:W-:-:S05]  /*8710*/  FFMA.FTZ R51, R77, UR33, -R4 ;  /* 0x000000214d337c23 */ /* 0x000fca0008010804 */
[----:B------:R-:W2:Y:S01]  /*8720*/  MUFU.EX2 R21, R21 ;  /* 0x0000001500157308 */ /* 0x000ea20000000800 */
[----:B0-----:R-:W-:Y:S01]  /*8730*/  FADD.FTZ R0, R26, R5 ;  /* 0x000000051a007221 */ /* 0x001fe20000010000 */
[----:B------:R-:W-:-:S04]  /*8740*/  FADD.FTZ R5, R37, R2 ;  /* 0x0000000225057221 */ /* 0x000fc80000010000 */
[----:B------:R-:W-:Y:S02]  /*8750*/  FADD.FTZ R2, R40, R5 ;  /* 0x0000000528027221 */ /* 0x000fe40000010000 */
[----:B------:R-:W0:Y:S01]  /*8760*/  MUFU.EX2 R39, R39 ;  /* 0x0000002700277308 */ /* 0x000e220000000800 */
[----:B-1----:R-:W-:Y:S01]  /*8770*/  FADD.FTZ R0, R13, R0 ;  /* 0x000000000d007221 */ /* 0x002fe20000010000 */
[----:B------:R-:W-:-:S06]  /*8780*/  FADD.FTZ R5, R41, R2 ;  /* 0x0000000229057221 */ /* 0x000fcc0000010000 */
[----:B------:R-:W1:Y:S01]  /*8790*/  MUFU.EX2 R87, R87 ;  /* 0x0000005700577308 */ /* 0x000e620000000800 */
[----:B--2---:R-:W-:-:S07]  /*87a0*/  FADD.FTZ R0, R21, R0 ;  /* 0x0000000015007221 */ /* 0x004fce0000010000 */
[----:B------:R-:W2:Y:S01]  /*87b0*/  MUFU.EX2 R34, R34 ;  /* 0x0000002200227308 */ /* 0x000ea20000000800 */
[----:B0-----:R-:W-:-:S07]  /*87c0*/  FADD.FTZ R0, R39, R0 ;  /* 0x0000000027007221 */ /* 0x001fce0000010000 */
        /* <DEDUP_REMOVED lines=61> */
[----:B--2---:R-:W-:-:S04]  /*8ba0*/  FADD.FTZ R77, R70, R77 ;  /* 0x0000004d464d7221 */ /* 0x004fc80000010000 */
[----:B------:R-:W-:Y:S01]  /*8bb0*/  FADD.FTZ R2, R72, R77 ;  /* 0x0000004d48027221 */ /* 0x000fe20000010000 */
[----:B0-----:R-:W-:-:S04]  /*8bc0*/  FADD.FTZ R0, R65, R0 ;  /* 0x0000000041007221 */ /* 0x001fc80000010000 */
[----:B-1----:R-:W-:Y:S01]  /*8bd0*/  FADD.FTZ R0, R73, R0 ;  /* 0x0000000049007221 */ /* 0x002fe20000010000 */
[----:B------:R-:W-:Y:S06]  /*8be0*/  @!P0 BRA `(.L_x_1106) ;  /* 0x0000000000048947 */ /* 0x000fec0003800000 */
[----:B------:R-:W-:Y:S01]  /*8bf0*/  BPT.TRAP 0x1 ;  /* 0x000000040000795c */ /* 0x000fe20000300000 */
.L_x_1106:
        /* <DEDUP_REMOVED lines=24> */
[----:B------:R-:W-:Y:S01]  /*8d80*/  STSM.16.M88.4 [R22], R8 ;  /* 0x0000000816007844 */ /* 0x000fe20000000200 */
[----:B------:R-:W-:Y:S01]  /*8d90*/  F2FP.BF16.F32.PACK_AB R36, R37, R36 ;  /* 0x000000242524723e */ /* 0x000fe200000010ff */
[----:B------:R-:W-:Y:S01]  /*8da0*/  FMUL.FTZ R97, R97, R71 ;  /* 0x0000004761617220 */ /* 0x000fe20000410000 */
[----:B------:R-:W-:Y:S01]  /*8db0*/  F2FP.BF16.F32.PACK_AB R44, R45, R44 ;  /* 0x0000002c2d2c723e */ /* 0x000fe200000010ff */
[----:B------:R-:W-:Y:S01]  /*8dc0*/  STSM.16.M88.4 [R19], R28 ;  /* 0x0000001c13007844 */ /* 0x000fe20000000200 */
[----:B------:R-:W-:Y:S01]  /*8dd0*/  F2FP.BF16.F32.PACK_AB R37, R21, R13 ;  /* 0x0000000d1525723e */ /* 0x000fe200000010ff */
[-C--:B------:R-:W-:Y:S01]  /*8de0*/  FMUL.FTZ R100, R100, R71.reuse ;  /* 0x0000004764647220 */ /* 0x080fe20000410000 */
        /* <DEDUP_REMOVED lines=19> */
[-C--:B------:R-:W-:Y:S01]  /*8f20*/  FMUL.FTZ R116, R116, R71.reuse ;  /* 0x0000004774747220 */ /* 0x080fe20000410000 */
        /* <DEDUP_REMOVED lines=53> */
[----:B-1----:R-:W-:Y:S01]  /*9280*/  NOP ;  /* 0x0000000000007918 */ /* 0x002fe20000000000 */
[----:B------:R-:W-:Y:S05]  /*9290*/  @P1 BRA `(.L_x_1107) ;  /* 0xffffffc400841947 */ /* 0x000fea000383ffff */
[----:B------:R-:W-:-:S07]  /*92a0*/  IMAD.MOV.U32 R6, RZ, RZ, R3 ;  /* 0x000000ffff067224 */ /* 0x000fce00078e0003 */
.L_x_1088:
[----:B------:R-:W-:Y:S02]  /*92b0*/  UISETP.NE.AND UP1, UPT, UR52, URZ, UPT ;  /* 0x0000003f3400728c */ /* 0x000fe4000bf25270 */
[----:B------:R-:W-:Y:S02]  /*92c0*/  UISETP.NE.AND UP0, UPT, UR51, URZ, UPT ;  /* 0x0000003f3300728c */ /* 0x000fe4000bf05270 */
[----:B------:R-:W-:Y:S02]  /*92d0*/  UIADD3 UR10, UR38, 0xbf, URZ ;  /* 0x000000bf260a7890 */ /* 0x000fe4000fffe03f */
[----:B------:R-:W-:Y:S02]  /*92e0*/  UIADD3 UR11, UR37, 0x1, -UR46 ;  /* 0x00000001250b7890 */ /* 0x000fe4000fffe82e */
[----:B------:R-:W-:-:S03]  /*92f0*/  PLOP3.LUT P1, PT, PT, PT, UP0, 0x40, 0x0 ;  /* 0x000000000000781c */ /* 0x000fc60003f2e808 */
[----:B------:R-:W-:Y:S01]  /*9300*/  @UP1 ULDC UR6, c[0x0][0x44c] ;  /* 0x0001130000061ab9 */ /* 0x000fe20000000800 */
[----:B------:R-:W-:Y:S01]  /*9310*/  @UP1 ULDC UR14, c[0x0][0x450] ;  /* 0x00011400000e1ab9 */ /* 0x000fe20000000800 */
[----:B------:R-:W-:-:S04]  /*9320*/  UIMAD.WIDE.U32 UR6, UR10, UR6, URZ ;  /* 0x000000060a0672a5 */ /* 0x000fc8000f8e003f */
[----:B------:R-:W-:-:S04]  /*9330*/  @UP1 USHF.R.U32.HI UR10, URZ, UR14, UR7 ;  /* 0x0000000e3f0a1299 */ /* 0x000fc80008011607 */
[----:B------:R-:W-:-:S04]  /*9340*/  UIADD3 UR10, UR11, UR10, URZ ;  /* 0x0000000a0b0a7290 */ /* 0x000fc8000fffe03f */
[----:B------:R-:W-:Y:S01]  /*9350*/  UIADD3 UR35, UR10, -UR35, URZ ;  /* 0x800000230a237290 */ /* 0x000fe2000fffe03f */
[----:B------:R-:W-:Y:S11]  /*9360*/  @P1 BRA `(.L_x_1108) ;  /* 0x0000000000501947 */ /* 0x000ff60003800000 */
[----:B------:R-:W-:Y:S02]  /*9370*/  UMOV UR14, UR10 ;  /* 0x0000000a000e7c82 */ /* 0x000fe40008000000 */
[----:B------:R-:W-:-:S06]  /*9380*/  UISETP.GT.AND UP0, UPT, UR14, -0x1, UPT ;  /* 0xffffffff0e00788c */ /* 0x000fcc000bf04270 */
[----:B------:R-:W-:-:S13]  /*9390*/  PLOP3.LUT P1, PT, PT, PT, UP0, 0x80, 0x0 ;  /* 0x000000000000781c */ /* 0x000fda0003f2f008 */
[----:B------:R-:W-:Y:S05]  /*93a0*/  @P1 BRA `(.L_x_1109) ;  /* 0x0000000000201947 */ /* 0x000fea0003800000 */
[----:B------:R-:W-:Y:S01]  /*93b0*/  ULDC UR15, c[0x0][0x9e4] ;  /* 0x00027900000f7ab9 */ /* 0x000fe20000000800 */
[----:B------:R-:W-:Y:S02]  /*93c0*/  ULOP3.LUT UR14, URZ, UR14, URZ, 0x33, !UPT ;  /* 0x0000000e3f0e7292 */ /* 0x000fe4000f8e333f */
[----:B------:R-:W-:-:S11]  /*93d0*/  UISETP.NE.AND UP0, UPT, UR15, 0x1, UPT ;  /* 0x000000010f00788c */ /* 0x000fd6000bf05270 */
[----:B------:R-:W-:Y:S02]  /*93e0*/  @UP0 ULDC.64 UR6, c[0x0][0x9e8] ;  /* 0x00027a0000060ab9 */ /* 0x000fe40000000a00 */
[----:B------:R-:W-:-:S04]  /*93f0*/  UIMAD.WIDE.U32 UR10, UR14, UR6, URZ ;  /* 0x000000060e0a72a5 */ /* 0x000fc8000f8e003f */
[----:B------:R-:W-:-:S04]  /*9400*/  @UP0 USHF.R.U32.HI UR14, URZ, UR7, UR11 ;  /* 0x000000073f0e0299 */ /* 0x000fc8000801160b */
[----:B------:R-:W-:Y:S01]  /*9410*/  ULOP3.LUT UR14, URZ, UR14, URZ, 0x33, !UPT ;  /* 0x0000000e3f0e7292 */ /* 0x000fe2000f8e333f */
[----:B------:R-:W-:Y:S11]  /*9420*/  BRA `(.L_x_1110) ;  /* 0x0000000000147947 */ /* 0x000ff60003800000 */
.L_x_1109:
[----:B------:R-:W-:Y:S02]  /*9430*/  ULDC UR15, c[0x0][0x9e4] ;  /* 0x00027900000f7ab9 */ /* 0x000fe40000000800 */
[----:B------:R-:W-:-:S11]  /*9440*/  UISETP.NE.AND UP0, UPT, UR15, 0x1, UPT ;  /* 0x000000010f00788c */ /* 0x000fd6000bf05270 */
[----:B------:R-:W-:Y:S02]  /*9450*/  @UP0 ULDC.64 UR6, c[0x0][0x9e8] ;  /* 0x00027a0000060ab9 */ /* 0x000fe40000000a00 */
[----:B------:R-:W-:-:S04]  /*9460*/  UIMAD.WIDE.U32 UR10, UR14, UR6, URZ ;  /* 0x000000060e0a72a5 */ /* 0x000fc8000f8e003f */
[----:B------:R-:W-:-:S12]  /*9470*/  @UP0 USHF.R.U32.HI UR14, URZ, UR7, UR11 ;  /* 0x000000073f0e0299 */ /* 0x000fd8000801160b */
.L_x_1110:
[----:B------:R-:W-:-:S04]  /*9480*/  UIMAD UR14, UR14, UR15, URZ ;  /* 0x0000000f0e0e72a4 */ /* 0x000fc8000f8e023f */
[----:B------:R-:W-:-:S04]  /*9490*/  UISETP.LT.AND UP0, UPT, UR35, UR14, UPT ;  /* 0x0000000e2300728c */ /* 0x000fc8000bf01270 */
[----:B------:R-:W-:-:S12]  /*94a0*/  USEL UR35, UR35, UR14, !UP0 ;  /* 0x0000000e23237287 */ /* 0x000fd8000c000000 */
.L_x_1108:
[----:B------:R-:W-:-:S04]  /*94b0*/  UIADD3 UR35, UR35, 0x7f, URZ ;  /* 0x0000007f23237890 */ /* 0x000fc8000fffe03f */
[----:B------:R-:W-:-:S04]  /*94c0*/  USHF.R.S32.HI UR6, URZ, 0x1f, UR35 ;  /* 0x0000001f3f067899 */ /* 0x000fc80008011423 */
[----:B------:R-:W-:-:S04]  /*94d0*/  ULEA.HI UR6, UR6, UR35, URZ, 0x7 ;  /* 0x0000002306067291 */ /* 0x000fc8000f8f383f */
[----:B------:R-:W-:-:S04]  /*94e0*/  USHF.R.S32.HI UR6, URZ, 0x7, UR6 ;  /* 0x000000073f067899 */ /* 0x000fc80008011406 */
[----:B------:R-:W-:-:S04]  /*94f0*/  UISETP.LT.AND UP0, UPT, UR36, UR6, UPT ;  /* 0x000000062400728c */ /* 0x000fc8000bf01270 */
[----:B------:R-:W-:-:S06]  /*9500*/  USEL UR35, UR36, UR6, !UP0 ;  /* 0x0000000624237287 */ /* 0x000fcc000c000000 */
[----:B------:R-:W-:-:S13]  /*9510*/  ISETP.GE.AND P1, PT, R6, UR35, PT ;  /* 0x0000002306007c0c */ /* 0x000fda000bf26270 */
        /* <DEDUP_REMOVED lines=8> */
.L_x_1122:
[----:B------:R-:W-:Y:S01]  /*95a0*/  ISETP.NE.AND P2, PT, RZ, UR45, PT ;  /* 0x0000002dff007c0c */ /* 0x000fe2000bf45270 */
[----:B------:R-:W-:-:S04]  /*95b0*/  UISETP.NE.AND UP0, UPT, UR53, 0x1, UPT ;  /* 0x000000013500788c */ /* 0x000fc8000bf05270 */
[----:B------:R-:W-:-:S04]  /*95c0*/  USEL UR48, URZ, 0x1, UP0 ;  /* 0x000000013f307887 */ /* 0x000fc80008000000 */
[----:B------:R-:W-:-:S04]  /*95d0*/  ULOP3.LUT UR48, UR28, UR48, URZ, 0x3c, !UPT ;  /* 0x000000301c307292 */ /* 0x000fc8000f8e3c3f */
[----:B------:R-:W-:Y:S08]  /*95e0*/  @P2 BRA `(.L_x_1112) ;  /* 0x0000000000382947 */ /* 0x000ff00003800000 */
[----:B------:R-:W-:Y:S05]  /*95f0*/  @!P0 BRA `(.L_x_1113) ;  /* 0x0000000000048947 */ /* 0x000fea0003800000 */
[----:B------:R-:W-:Y:S01]  /*9600*/  BPT.TRAP 0x1 ;  /* 0x000000040000795c */ /* 0x000fe20000300000 */
.L_x_1113:
        /* <DEDUP_REMOVED lines=9> */
.L_x_1114:
[----:B-1----:R-:W-:Y:S05]  /*96a0*/  @P1 BRA `(.L_x_1112) ;  /* 0x0000000000081947 */ /* 0x002fea0003800000 */
[----:B------:R-:W1:Y:S02]  /*96b0*/  SYNCS.PHASECHK.TRANS64.TRYWAIT P1, [UR6+0x2d830], R6 ;  /* 0x02d83006ff0075a7 */ /* 0x000e640008020146 */
[----:B-1----:R-:W-:Y:S05]  /*96c0*/  @!P1 BRA `(.L_x_1115) ;  /* 0x000000e400009947 */ /* 0x002fea0003800000 */
.L_x_1112:
        /* <DEDUP_REMOVED lines=40> */
.L_x_1117:
[----:B------:R-:W-:Y:S01]  /*9950*/  ULEA UR6, UR53, UR41, 0x3 ;  /* 0x0000002935067291 */ /* 0x000fe2000f8e183f */
[----:B------:R-:W-:-:S05]  /*9960*/  IMAD.U32 R6, RZ, RZ, UR28 ;  /* 0x0000001cff067e24 */ /* 0x000fca000f8e00ff */
[----:B------:R-:W-:-:S04]  /*9970*/  SHF.L.U32 R6, R6, 0x1f, RZ ;  /* 0x0000001f06067819 */ /* 0x000fc800000006ff */
[----:B------:R0:W1:Y:S01]  /*9980*/  SYNCS.PHASECHK.TRANS64.TRYWAIT P1, [UR6+0x2d850], R6 ;  /* 0x02d85006ff0075a7 */ /* 0x0000620008020146 */
[----:B------:R-:W-:Y:S05]  /*9990*/  @!P0 BRA `(.L_x_1118) ;  /* 0x0000000000048947 */ /* 0x000fea0003800000 */
[----:B------:R-:W-:Y:S01]  /*99a0*/  BPT.TRAP 0x1 ;  /* 0x000000040000795c */ /* 0x000fe20000300000 */
.L_x_1118:
[----:B-1----:R-:W-:Y:S05]  /*99b0*/  @P1 BRA `(.L_x_1116) ;  /* 0x0000000000081947 */ /* 0x002fea0003800000 */
[----:B------:R-:W1:Y:S02]  /*99c0*/  SYNCS.PHASECHK.TRANS64.TRYWAIT P1, [UR6+0x2d850], R6 ;  /* 0x02d85006ff0075a7 */ /* 0x000e640008020146 */
[----:B-1----:R-:W-:Y:S05]  /*99d0*/  @!P1 BRA `(.L_x_1119) ;  /* 0x000000e000549947 */ /* 0x002fea0003800000 */
.L_x_1116:
        /* <DEDUP_REMOVED lines=70> */
.L_x_1120:
        /* <DEDUP_REMOVED lines=74> */
[----:B------:R-:W-:-:S04]  /*a2e0*/  ULEA UR6, UR47, UR41, 0x3 ;  /* 0x000000292f067291 */ /* 0x000fc8000f8e183f */
[----:B------:R-:W0:Y:S01]  /*a2f0*/  MUFU.TANH R20, R20 ;  /* 0x0000001400147308 */ /* 0x000e220000002400 */
[----:B-1----:R-:W-:Y:S01]  /*a300*/  FMNMX.FTZ R69, R13, R52, !PT ;  /* 0x000000340d457209 */ /* 0x002fe20007810000 */
[----:B------:R-:W-:-:S04]  /*a310*/  UIADD3 UR6, UR6, 0x2d840, URZ ;  /* 0x0002d84006067890 */ /* 0x000fc8000fffe03f */
[----:B------:R-:W-:Y:S02]  /*a320*/  UPRMT UR6, UR42, 0x654, UR6 ;  /* 0x000006542a067896 */ /* 0x000fe40008000006 */
[----:B------:R-:W1:Y:S01]  /*a330*/  MUFU.TANH R15, R15 ;  /* 0x0000000f000f7308 */ /* 0x000e620000002400 */
[----:B--2---:R-:W-:Y:S01]  /*a340*/  FMNMX.FTZ R24, R14, R67, !PT ;  /* 0x000000430e187209 */ /* 0x004fe20007810000 */
[----:B------:R-:W-:-:S05]  /*a350*/  FMUL.FTZ R67, R77, UR34 ;  /* 0x000000224d437c20 */ /* 0x000fca0008410000 */
[----:B------:R-:W-:Y:S01]  /*a360*/  SYNCS.ARRIVE.TRANS64.RED.A1T0 RZ, [UR6], RZ ;  /* 0x000000ffffff79a7 */ /* 0x000fe20008100406 */
        /* <DEDUP_REMOVED lines=111> */
[----:B--2---:R-:W-:-:S03]  /*aa60*/  FMNMX.FTZ R52, R76, R81, !PT ;  /* 0x000000514c347209 */ /* 0x004fc60007810000 */
        /* <DEDUP_REMOVED lines=46> */
[----:B------:R-:W-:Y:S01]  /*ad50*/  FMUL.FTZ R3, R3, UR33 ;  /* 0x0000002103037c20 */ /* 0x000fe20008410000 */
        /* <DEDUP_REMOVED lines=17> */
[--C-:B0-----:R-:W-:Y:S01]  /*ae70*/  FFMA.FTZ R82, R40, UR33, -R80.reuse ;  /* 0x0000002128527c23 */ /* 0x101fe20008010850 */
[----:B------:R-:W-:Y:S01]  /*ae80*/  MUFU.EX2 R3, R3 ;  /* 0x0000000300037308 */ /* 0x000fe20000000800 */
[--C-:B------:R-:W-:Y:S01]  /*ae90*/  FFMA.FTZ R40, R51, UR33, -R80.reuse ;  /* 0x0000002133287c23 */ /* 0x100fe20008010850 */
[--C-:B------:R-:W-:Y:S01]  /*aea0*/  FFMA.FTZ R36, R44, UR33, -R80.reuse ;  /* 0x000000212c247c23 */ /* 0x100fe20008010850 */
[--C-:B------:R-:W-:Y:S01]  /*aeb0*/  FFMA.FTZ R81, R48, UR33, -R80.reuse ;  /* 0x0000002130517c23 */ /* 0x100fe20008010850 */
[--C-:B------:R-:W-:Y:S01]  /*aec0*/  FFMA.FTZ R79, R53, UR33, -R80.reuse ;  /* 0x00000021354f7c23 */ /* 0x100fe20008010850 */
[--C-:B------:R-:W-:Y:S01]  /*aed0*/  FFMA.FTZ R57, R57, UR33, -R80.reuse ;  /* 0x0000002139397c23 */ /* 0x100fe20008010850 */
[--C-:B------:R-:W-:Y:S01]  /*aee0*/  FFMA.FTZ R44, R60, UR33, -R80.reuse ;  /* 0x000000213c2c7c23 */ /* 0x100fe20008010850 */
[----:B------:R-:W-:Y:S01]  /*aef0*/  FFMA.FTZ R60, R61, UR33, -R80 ;  /* 0x000000213d3c7c23 */ /* 0x000fe20008010850 */
[----:B------:R-:W0:Y:S01]  /*af00*/  MUFU.EX2 R78, R78 ;  /* 0x0000004e004e7308 */ /* 0x000e220000000800 */
[----:B-1----:R-:W-:Y:S01]  /*af10*/  FFMA.FTZ R2, R5, R2, R6 ;  /* 0x0000000205027223 */ /* 0x002fe20000010006 */
[--C-:B------:R-:W-:Y:S01]  /*af20*/  FFMA.FTZ R65, R65, UR33, -R80.reuse ;  /* 0x0000002141417c23 */ /* 0x100fe20008010850 */
[--C-:B------:R-:W-:Y:S01]  /*af30*/  FFMA.FTZ R48, R68, UR33, -R80.reuse ;  /* 0x0000002144307c23 */ /* 0x100fe20008010850 */
[----:B------:R-:W-:-:S04]  /*af40*/  FFMA.FTZ R68, R76, UR33, -R80 ;  /* 0x000000214c447c23 */ /* 0x000fc80008010850 */
[----:B------:R-:W1:Y:S08]  /*af50*/  MUFU.EX2 R7, R7 ;  /* 0x0000000700077308 */ /* 0x000e700000000800 */
[----:B------:R-:W2:Y:S01]  /*af60*/  MUFU.EX2 R9, R9 ;  /* 0x0000000900097308 */ /* 0x000ea20000000800 */
[----:B0-----:R-:W-:-:S07]  /*af70*/  FFMA.FTZ R0, R3, R0, R78 ;  /* 0x0000000003007223 */ /* 0x001fce000001004e */
        /* <DEDUP_REMOVED lines=130> */
.L_x_1121:
        /* <DEDUP_REMOVED lines=12> */
[----:B------:R-:W-:Y:S01]  /*b860*/  FMUL.FTZ R89, R89, R5 ;  /* 0x0000000559597220 */ /* 0x000fe20000410000 */
        /* <DEDUP_REMOVED lines=93> */
[----:B------:R-:W-:-:S07]  /*be40*/  IMAD.MOV.U32 R6, RZ, RZ, R4 ;  /* 0x000000ffff067224 */ /* 0x000fce00078e0004 */
.L_x_1111:
        /* <DEDUP_REMOVED lines=10> */
[----:B------:R-:W-:-:S05]  /*bef0*/  ULDC UR35, c[0x0][0x9e0] ;  /* 0x0002780000237ab9 */ /* 0x000fca0000000800 */
.L_x_1142:
[----:B------:R-:W-:Y:S01]  /*bf00*/  ISETP.NE.AND P2, PT, RZ, UR45, PT ;  /* 0x0000002dff007c0c */ /* 0x000fe2000bf45270 */
[----:B------:R-:W-:-:S04]  /*bf10*/  UISETP.NE.AND UP0, UPT, UR57, 0x1, UPT ;  /* 0x000000013900788c */ /* 0x000fc8000bf05270 */
[----:B------:R-:W-:-:S04]  /*bf20*/  USEL UR48, URZ, 0x1, UP0 ;  /* 0x000000013f307887 */ /* 0x000fc80008000000 */
[----:B------:R-:W-:-:S04]  /*bf30*/  ULOP3.LUT UR48, UR28, UR48, URZ, 0x3c, !UPT ;  /* 0x000000301c307292 */ /* 0x000fc8000f8e3c3f */
[----:B------:R-:W-:Y:S08]  /*bf40*/  @P2 BRA `(.L_x_1124) ;  /* 0x0000000000382947 */ /* 0x000ff00003800000 */
[----:B------:R-:W-:Y:S05]  /*bf50*/  @!P0 BRA `(.L_x_1125) ;  /* 0x0000000000048947 */ /* 0x000fea0003800000 */
[----:B------:R-:W-:Y:S01]  /*bf60*/  BPT.TRAP 0x1 ;  /* 0x000000040000795c */ /* 0x000fe20000300000 */
.L_x_1125:
        /* <DEDUP_REMOVED lines=9> */
.L_x_1126:
[----:B-1----:R-:W-:Y:S05]  /*c000*/  @P1 BRA `(.L_x_1124) ;  /* 0x0000000000081947 */ /* 0x002fea0003800000 */
[----:B------:R-:W1:Y:S02]  /*c010*/  SYNCS.PHASECHK.TRANS64.TRYWAIT P1, [UR6+0x2d830], R5 ;  /* 0x02d83005ff0075a7 */ /* 0x000e640008020146 */
[----:B-1----:R-:W-:Y:S05]  /*c020*/  @!P1 BRA `(.L_x_1127) ;  /* 0x000000b800d89947 */ /* 0x002fea0003800000 */
.L_x_1124:
[----:B------:R-:W2:Y:S01]  /*c030*/  S2R R7, SR_TID.X ;  /* 0x0000000000077919 */ /* 0x000ea20000002100 */
        /* <DEDUP_REMOVED lines=16> */
[----:B01----:R-:W-:-:S05]  /*c140*/  VIADD R5, R7, 0x8 ;  /* 0x0000000807057836 */ /* 0x003fca0000000000 */
        /* <DEDUP_REMOVED lines=22> */
.L_x_1129:
[----:B------:R-:W-:Y:S01]  /*c2b0*/  ULEA UR6, UR57, UR41, 0x3 ;  /* 0x0000002939067291 */ /* 0x000fe2000f8e183f */
[----:B------:R-:W-:-:S05]  /*c2c0*/  IMAD.U32 R5, RZ, RZ, UR28 ;  /* 0x0000001cff057e24 */ /* 0x000fca000f8e00ff */
[----:B------:R-:W-:-:S04]  /*c2d0*/  SHF.L.U32 R5, R5, 0x1f, RZ ;  /* 0x0000001f05057819 */ /* 0x000fc800000006ff */
[----:B------:R0:W1:Y:S01]  /*c2e0*/  SYNCS.PHASECHK.TRANS64.TRYWAIT P1, [UR6+0x2d850], R5 ;  /* 0x02d85005ff0075a7 */ /* 0x0000620008020146 */
[----:B------:R-:W-:Y:S05]  /*c2f0*/  @!P0 BRA `(.L_x_1130) ;  /* 0x0000000000048947 */ /* 0x000fea0003800000 */
[----:B------:R-:W-:Y:S01]  /*c300*/  BPT.TRAP 0x1 ;  /* 0x000000040000795c */ /* 0x000fe20000300000 */
.L_x_1130:
[----:B-1----:R-:W-:Y:S05]  /*c310*/  @P1 BRA `(.L_x_1128) ;  /* 0x0000000000081947 */ /* 0x002fea0003800000 */
[----:B------:R-:W1:Y:S02]  /*c320*/  SYNCS.PHASECHK.TRANS64.TRYWAIT P1, [UR6+0x2d850], R5 ;  /* 0x02d85005ff0075a7 */ /* 0x000e640008020146 */
[----:B-1----:R-:W-:Y:S05]  /*c330*/  @!P1 BRA `(.L_x_1131) ;  /* 0x000000b8002c9947 */ /* 0x002fea0003800000 */
.L_x_1128:
[----:B------:R-:W-:Y:S01]  /*c340*/  UIADD3 UR6, UR41, 0x400, URZ ;  /* 0x0000040029067890 */ /* 0x000fe2000fffe03f */
[----:B------:R-:W-:Y:S01]  /*c350*/  WARPGROUP.ARRIVE ;  /* 0x00000000000079c5 */ /* 0x000fe20000000000 */
[----:B------:R-:W-:Y:S01]  /*c360*/  UMOV UR29, 0x40000040 ;  /* 0x40000040001d7882 */ /* 0x000fe20000000000 */
[----:B------:R-:W-:Y:S01]  /*c370*/  UMOV UR31, 0x80000020 ;  /* 0x80000020001f7882 */ /* 0x000fe20000000000 */
[----:B------:R-:W-:-:S03]  /*c380*/  USHF.R.U32.HI UR6, URZ, 0x4, UR6 ;  /* 0x000000043f067899 */ /* 0x000fc60008011606 */
[----:B-1----:R-:W1:Y:S01]  /*c390*/  S2R R8, SR_TID.X ;  /* 0x0000000000087919 */ /* 0x002e620000002100 */
        /* <DEDUP_REMOVED lines=64> */
.L_x_1132:
        /* <DEDUP_REMOVED lines=167> */
.L_x_1135:
[----:B------:R-:W-:-:S05]  /*d210*/  IMAD.U32 R84, RZ, RZ, UR34 ;  /* 0x00000022ff547e24 */ /* 0x000fca000f8e00ff */
[----:B------:R-:W-:-:S13]  /*d220*/  ISETP.NE.AND P1, PT, R84, 0x1, PT ;  /* 0x000000015400780c */ /* 0x000fda0003f25270 */
[----:B------:R-:W1:Y:S02]  /*d230*/  @P1 LDC.64 R52, c[0x0][0x9e8] ;  /* 0x00027a00ff341b82 */ /* 0x000e640000000a00 */
[----:B-1----:R-:W-:-:S05]  /*d240*/  @P1 IMAD.HI.U32 R52, R85, R52, RZ ;  /* 0x0000003455341227 */ /* 0x002fca00078e00ff */
[----:B------:R-:W-:-:S07]  /*d250*/  @P1 SHF.R.U32.HI R85, RZ, R53, R52 ;  /* 0x00000035ff551219 */ /* 0x000fce0000011634 */
.L_x_1136:
[----:B------:R-:W-:Y:S05]  /*d260*/  BSYNC B0 ;  /* 0x0000000000007941 */ /* 0x000fea0003800000 */
.L_x_1134:
[----:B------:R-:W-:-:S04]  /*d270*/  IMAD R85, R85, R84, -R76 ;  /* 0x0000005455557224 */ /* 0x000fc800078e0a4c */
[----:B------:R-:W-:-:S05]  /*d280*/  IMAD R85, R16, -0x2, R85 ;  /* 0xfffffffe10557824 */ /* 0x000fca00078e0255 */
[----:B------:R-:W-:Y:S02]  /*d290*/  VIADDMNMX R80, R85, R84, R80, PT ;  /* 0x0000005455507246 */ /* 0x000fe40003800150 */
[----:B------:R-:W-:-:S07]  /*d2a0*/  VIMNMX R79, R79, R85, !PT ;  /* 0x000000554f4f7248 */ /* 0x000fce0007fe0100 */
.L_x_1133:
        /* <DEDUP_REMOVED lines=116> */
.L_x_1139:
[----:B------:R-:W-:-:S05]  /*d9f0*/  IMAD.U32 R24, RZ, RZ, UR34 ;  /* 0x00000022ff187e24 */ /* 0x000fca000f8e00ff */
[----:B------:R-:W-:-:S13]  /*da00*/  ISETP.NE.AND P2, PT, R24, 0x1, PT ;  /* 0x000000011800780c */ /* 0x000fda0003f45270 */
[----:B------:R-:W0:Y:S02]  /*da10*/  @P2 LDC.64 R52, c[0x0][0x9e8] ;  /* 0x00027a00ff342b82 */ /* 0x000e240000000a00 */
[----:B0-----:R-:W-:-:S05]  /*da20*/  @P2 IMAD.HI.U32 R52, R79, R52, RZ ;  /* 0x000000344f342227 */ /* 0x001fca00078e00ff */
[----:B------:R-:W-:-:S07]  /*da30*/  @P2 SHF.R.U32.HI R79, RZ, R53, R52 ;  /* 0x00000035ff4f2219 */ /* 0x000fce0000011634 */
.L_x_1140:
[----:B------:R-:W-:Y:S05]  /*da40*/  BSYNC B0 ;  /* 0x0000000000007941 */ /* 0x000fea0003800000 */
.L_x_1138:
[----:B------:R-:W-:-:S04]  /*da50*/  IMAD R79, R79, R24, -R76 ;  /* 0x000000184f4f7224 */ /* 0x000fc800078e0a4c */
[----:B------:R-:W-:-:S05]  /*da60*/  IMAD R79, R16, -0x2, R79 ;  /* 0xfffffffe104f7824 */ /* 0x000fca00078e024f */
[----:B------:R-:W-:Y:S02]  /*da70*/  VIADDMNMX R82, R79, R24, R82, PT ;  /* 0x000000184f527246 */ /* 0x000fe40003800152 */
[----:B------:R-:W-:-:S07]  /*da80*/  VIMNMX R81, R81, R79, !PT ;  /* 0x0000004f51517248 */ /* 0x000fce0007fe0100 */
.L_x_1137:
        /* <DEDUP_REMOVED lines=115> */
[----:B------:R-:W-:Y:S01]  /*e1c0*/  MUFU.EX2 R5, R5 ;  /* 0x0000000500057308 */ /* 0x000fe20000000800 */
[----:B------:R-:W-:Y:S01]  /*e1d0*/  FMNMX.FTZ R52, R11, R52, !PT ;  /* 0x000000340b347209 */ /* 0x000fe20007810000 */
[--C-:B0-----:R-:W-:Y:S01]  /*e1e0*/  FFMA.FTZ R76, R83, UR33, -R53.reuse ;  /* 0x00000021534c7c23 */ /* 0x101fe20008010835 */
[----:B------:R-:W-:Y:S01]  /*e1f0*/  ISETP.GT.AND P5, PT, R81, 0x48, P1 ;  /* 0x000000485100780c */ /* 0x000fe20000fa4270 */
[--C-:B------:R-:W-:Y:S01]  /*e200*/  FFMA.FTZ R15, R15, UR33, -R53.reuse ;  /* 0x000000210f0f7c23 */ /* 0x100fe20008010835 */
[----:B------:R-:W-:Y:S01]  /*e210*/  FMNMX.FTZ R79, R13, R52, !PT ;  /* 0x000000340d4f7209 */ /* 0x000fe20007810000 */
[--C-:B------:R-:W-:Y:S01]  /*e220*/  FFMA.FTZ R26, R26, UR33, -R53.reuse ;  /* 0x000000211a1a7c23 */ /* 0x100fe20008010835 */
[----:B------:R-:W-:Y:S01]  /*e230*/  ISETP.LT.OR P5, PT, R82, 0x49, P5 ;  /* 0x000000495200780c */ /* 0x000fe20002fa1670 */
[----:B------:R-:W-:Y:S01]  /*e240*/  MUFU.EX2 R8, R8 ;  /* 0x0000000800087308 */ /* 0x000fe20000000800 */
        /* <DEDUP_REMOVED lines=35> */
[----:B------:R-:W-:Y:S01]  /*e480*/  FFMA.FTZ R64, R64, UR33, -R53 ;  /* 0x0000002140407c23 */ /* 0x000fe20008010835 */
[----:B------:R-:W-:Y:S01]  /*e490*/  FMNMX.FTZ R52, R39, R52, !PT ;  /* 0x0000003427347209 */ /* 0x000fe20007810000 */
[----:B------:R-:W-:Y:S01]  /*e4a0*/  MUFU.EX2 R10, R10 ;  /* 0x0000000a000a7308 */ /* 0x000fe20000000800 */
[----:B------:R-:W-:-:S02]  /*e4b0*/  ISETP.LT.OR P5, PT, R82, 0x69, P5 ;  /* 0x000000695200780c */ /* 0x000fc40002fa1670 */
[----:B------:R-:W-:Y:S02]  /*e4c0*/  FMNMX.FTZ R52, R41, R52, !PT ;  /* 0x0000003429347209 */ /* 0x000fe40007810000 */
[----:B------:R-:W-:Y:S02]  /*e4d0*/  FSEL R79, R65, -INF , !P3 ;  /* 0xff800000414f7808 */ /* 0x000fe40005800000 */
[----:B------:R-:W-:Y:S01]  /*e4e0*/  FMNMX.FTZ R52, R43, R52, !PT ;  /* 0x000000342b347209 */ /* 0x000fe20007810000 */
[----:B------:R-:W-:Y:S01]  /*e4f0*/  MUFU.EX2 R12, R12 ;  /* 0x0000000c000c7308 */ /* 0x000fe20000000800 */
[----:B------:R-:W-:Y:S02]  /*e500*/  ISETP.GT.AND P2, PT, R81, 0x70, P1 ;  /* 0x000000705100780c */ /* 0x000fe40000f44270 */
[----:B------:R-:W-:Y:S02]  /*e510*/  FMNMX.FTZ R52, R45, R52, !PT ;  /* 0x000000342d347209 */ /* 0x000fe40007810000 */
[----:B------:R-:W-:Y:S01]  /*e520*/  FSEL R80, R67, -INF , !P5 ;  /* 0xff80000043507808 */ /* 0x000fe20006800000 */
[----:B------:R-:W-:Y:S01]  /*e530*/  FFMA.FTZ R67, R70, UR33, -R53 ;  /* 0x0000002146437c23 */ /* 0x000fe20008010835 */
[----:B------:R-:W-:Y:S01]  /*e540*/  FMNMX.FTZ R52, R47, R52, !PT ;  /* 0x000000342f347209 */ /* 0x000fe20007810000 */
[----:B------:R-:W-:Y:S01]  /*e550*/  MUFU.EX2 R15, R15 ;  /* 0x0000000f000f7308 */ /* 0x000fe20000000800 */
[----:B------:R-:W-:-:S02]  /*e560*/  ISETP.LT.OR P4, PT, R82, 0x6a, P4 ;  /* 0x0000006a5200780c */ /* 0x000fc40002781670 */
[----:B------:R-:W-:Y:S02]  /*e570*/  FMNMX.FTZ R52, R49, R52, !PT ;  /* 0x0000003431347209 */ /* 0x000fe40007810000 */
[----:B------:R-:W-:Y:S02]  /*e580*/  ISETP.GT.AND P3, PT, R81, 0x71, P1 ;  /* 0x000000715100780c */ /* 0x000fe40000f64270 */
[----:B------:R-:W-:Y:S01]  /*e590*/  FMNMX.FTZ R52, R51, R52, !PT ;  /* 0x0000003433347209 */ /* 0x000fe20007810000 */
[----:B------:R-:W-:Y:S01]  /*e5a0*/  MUFU.EX2 R76, R76 ;  /* 0x0000004c004c7308 */ /* 0x000fe20000000800 */
[----:B------:R-:W-:Y:S02]  /*e5b0*/  ISETP.GT.AND P5, PT, R81, 0x78, P1 ;  /* 0x000000785100780c */ /* 0x000fe40000fa4270 */
        /* <DEDUP_REMOVED lines=15> */
[----:B------:R-:W-:Y:S02]  /*e6b0*/  ISETP.LT.OR P5, PT, R82, 0x79, P5 ;  /* 0x000000795200780c */ /* 0x000fe40002fa1670 */
[----:B------:R-:W-:Y:S02]  /*e6c0*/  FMNMX.FTZ R52, R80, R65, !PT ;  /* 0x0000004150347209 */ /* 0x000fe40007810000 */
[----:B------:R-:W-:-:S02]  /*e6d0*/  FSEL R73, R73, -INF , !P3 ;  /* 0xff80000049497808 */ /* 0x000fc40005800000 */
[----:B------:R-:W-:Y:S01]  /*e6e0*/  FMNMX.FTZ R52, R81, R52, !PT ;  /* 0x0000003451347209 */ /* 0x000fe20007810000 */
[----:B------:R-:W-:Y:S01]  /*e6f0*/  MUFU.EX2 R32, R32 ;  /* 0x0000002000207308 */ /* 0x000fe20000000800 */
[----:B------:R-:W-:Y:S02]  /*e700*/  ISETP.LT.OR P1, PT, R82, 0x7a, P1 ;  /* 0x0000007a5200780c */ /* 0x000fe40000f21670 */
[----:B------:R-:W-:Y:S02]  /*e710*/  FMNMX.FTZ R52, R71, R52, !PT ;  /* 0x0000003447347209 */ /* 0x000fe40007810000 */
[----:B------:R-:W-:Y:S02]  /*e720*/  FSEL R75, R75, -INF , !P5 ;  /* 0xff8000004b4b7808 */ /* 0x000fe40006800000 */
[----:B------:R-:W-:Y:S01]  /*e730*/  FMNMX.FTZ R52, R73, R52, !PT ;  /* 0x0000003449347209 */ /* 0x000fe20007810000 */
[----:B------:R-:W-:Y:S01]  /*e740*/  MUFU.EX2 R34, R34 ;  /* 0x0000002200227308 */ /* 0x000fe20000000800 */
[----:B------:R-:W-:-:S02]  /*e750*/  FSEL R78, R78, -INF , !P1 ;  /* 0xff8000004e4e7808 */ /* 0x000fc40004800000 */
[----:B------:R-:W-:Y:S02]  /*e760*/  FMNMX.FTZ R65, R75, R52, !PT ;  /* 0x000000344b417209 */ /* 0x000fe40007810000 */
[----:B------:R-:W-:Y:S02]  /*e770*/  FSEL R70, R24, RZ, P6 ;  /* 0x000000ff18467208 */ /* 0x000fe40003000000 */
[----:B------:R-:W-:Y:S01]  /*e780*/  FMNMX.FTZ R65, R78, R65, !PT ;  /* 0x000000414e417209 */ /* 0x000fe20007810000 */
[----:B------:R-:W-:Y:S02]  /*e790*/  MUFU.EX2 R36, R36 ;  /* 0x0000002400247308 */ /* 0x000fe40000000800 */
[----:B------:R-:W-:Y:S02]  /*e7a0*/  FADD.FTZ R70, -R70, R3 ;  /* 0x0000000346467221 */ /* 0x000fe40000010100 */
[----:B------:R-:W0:Y:S02]  /*e7b0*/  SHFL.BFLY PT, R52, R65, 0x2, 0x1f ;  /* 0x0c401f0041347f89 */ /* 0x000e2400000e0000 */
[----:B------:R-:W-:-:S02]  /*e7c0*/  FMUL.FTZ R3, R70, UR33 ;  /* 0x0000002146037c20 */ /* 0x000fc40008410000 */
[----:B------:R-:W-:Y:S08]  /*e7d0*/  MUFU.EX2 R38, R38 ;  /* 0x0000002600267308 */ /* 0x000ff00000000800 */
[----:B------:R-:W1:Y:S08]  /*e7e0*/  MUFU.EX2 R3, R3 ;  /* 0x0000000300037308 */ /* 0x000e700000000800 */
[----:B------:R-:W-:Y:S01]  /*e7f0*/  MUFU.EX2 R40, R40 ;  /* 0x0000002800287308 */ /* 0x000fe20000000800 */
[----:B0-----:R-:W-:Y:S01]  /*e800*/  FMNMX.FTZ R52, R65, R52, !PT ;  /* 0x0000003441347209 */ /* 0x001fe20007810000 */
[--C-:B------:R-:W-:Y:S01]  /*e810*/  FFMA.FTZ R65, R66, UR33, -R53.reuse ;  /* 0x0000002142417c23 */ /* 0x100fe20008010835 */
[--C-:B------:R-:W-:Y:S01]  /*e820*/  FFMA.FTZ R66, R68, UR33, -R53.reuse ;  /* 0x0000002144427c23 */ /* 0x100fe20008010835 */
[--C-:B------:R-:W-:Y:S01]  /*e830*/  FFMA.FTZ R68, R72, UR33, -R53.reuse ;  /* 0x0000002148447c23 */ /* 0x100fe20008010835 */
[----:B------:R-:W-:Y:S01]  /*e840*/  FFMA.FTZ R53, R77, UR33, -R53 ;  /* 0x000000214d357c23 */ /* 0x000fe20008010835 */
[----:B------:R-:W0:Y:S02]  /*e850*/  SHFL.BFLY PT, R83, R52, 0x1, 0x1f ;  /* 0x0c201f0034537f89 */ /* 0x000e2400000e0000 */
[----:B------:R-:W-:Y:S08]  /*e860*/  MUFU.EX2 R42, R42 ;  /* 0x0000002a002a7308 */ /* 0x000ff00000000800 */
[----:B------:R-:W-:Y:S08]  /*e870*/  MUFU.EX2 R44, R44 ;  /* 0x0000002c002c7308 */ /* 0x000ff00000000800 */
[----:B------:R-:W-:Y:S01]  /*e880*/  MUFU.EX2 R46, R46 ;  /* 0x0000002e002e7308 */ /* 0x000fe20000000800 */
[----:B0-----:R-:W-:-:S07]  /*e890*/  FMNMX.FTZ R52, R52, R83, !PT ;  /* 0x0000005334347209 */ /* 0x001fce0007810000 */
[----:B------:R-:W-:Y:S01]  /*e8a0*/  MUFU.EX2 R48, R48 ;  /* 0x0000003000307308 */ /* 0x000fe20000000800 */
[C---:B------:R-:W-:Y:S01]  /*e8b0*/  FSETP.NEU.FTZ.AND P1, PT, R52.reuse, -INF , PT ;  /* 0xff8000003400780b */ /* 0x040fe20003f3d000 */
[----:B------:R-:W-:-:S06]  /*e8c0*/  FMUL.FTZ R72, R52, UR33 ;  /* 0x0000002134487c20 */ /* 0x000fcc0008410000 */
[----:B------:R-:W-:Y:S01]  /*e8d0*/  MUFU.EX2 R50, R50 ;  /* 0x0000003200327308 */ /* 0x000fe20000000800 */
        /* <DEDUP_REMOVED lines=14> */
[----:B-1----:R-:W-:Y:S01]  /*e9c0*/  FFMA.FTZ R33, R3, R2, R5 ;  /* 0x0000000203217223 */ /* 0x002fe20000010005 */
        /* <DEDUP_REMOVED lines=14> */
[----:B------:R-:W-:Y:S01]  /*eab0*/  FFMA.FTZ R47, R49, UR33, -R70 ;  /* 0x00000021312f7c23 */ /* 0x000fe20008010846 */
        /* <DEDUP_REMOVED lines=53> */
[----:B------:R-:W-:Y:S01]  /*ee10*/  FADD.FTZ R43, R46, R49 ;  /* 0x000000312e2b7221 */ /* 0x000fe20000010000 */
[----:B------:R-:W-:-:S03]  /*ee20*/  FFMA.FTZ R49, R81, UR33, -R70 ;  /* 0x0000002151317c23 */ /* 0x000fc60008010846 */
[----:B------:R-:W-:Y:S02]  /*ee30*/  FADD.FTZ R43, R48, R43 ;  /* 0x0000002b302b7221 */ /* 0x000fe40000010000 */
[----:B------:R-:W0:Y:S01]  /*ee40*/  MUFU.EX2 R47, R47 ;  /* 0x0000002f002f7308 */ /* 0x000e220000000800 */
[----:B-1----:R-:W-:Y:S01]  /*ee50*/  FADD.FTZ R0, R45, R0 ;  /* 0x000000002d007221 */ /* 0x002fe20000010000 */
[----:B------:R-:W-:Y:S01]  /*ee60*/  FADD.FTZ R63, R50, R43 ;  /* 0x0000002b323f7221 */ /* 0x000fe20000010000 */
[----:B------:R-:W-:-:S05]  /*ee70*/  FFMA.FTZ R43, R71, UR33, -R70 ;  /* 0x00000021472b7c23 */ /* 0x000fca0008010846 */
        /* <DEDUP_REMOVED lines=22> */
[----:B------:R-:W-:-:S05]  /*efe0*/  FFMA.FTZ R70, R78, UR33, -R70 ;  /* 0x000000214e467c23 */ /* 0x000fca0008010846 */
        /* <DEDUP_REMOVED lines=34> */
.L_x_1141:
        /* <DEDUP_REMOVED lines=49> */
[----:B0-----:R-:W-:Y:S01]  /*f520*/  F2FP.BF16.F32.PACK_AB R8, R64, R62 ;  /* 0x0000003e4008723e */ /* 0x001fe200000010ff */
        /* <DEDUP_REMOVED lines=55> */
[----:B-1----:R-:W-:Y:S05]  /*f8a0*/  @P1 BRA `(.L_x_1142) ;  /* 0xffffffc400941947 */ /* 0x002fea000383ffff */
.L_x_1123:
[----:B------:R-:W-:Y:S06]  /*f8b0*/  BAR.ARV 0x8, 0x200 ;  /* 0x0208000000007b1d */ /* 0x000fec0000002000 */
[----:B------:R-:W-:Y:S05]  /*f8c0*/  @!P0 BRA `(.L_x_1143) ;  /* 0x0000000000048947 */ /* 0x000fea0003800000 */
[----:B------:R-:W-:Y:S01]  /*f8d0*/  BPT.TRAP 0x1 ;  /* 0x000000040000795c */ /* 0x000fe20000300000 */
.L_x_1143:
[----:B------:R-:W-:Y:S01]  /*f8e0*/  ULEA UR8, UR47, UR41, 0x3 ;  /* 0x000000292f087291 */ /* 0x000fe2000f8e183f */
[----:B------:R-:W-:-:S05]  /*f8f0*/  IMAD.U32 R3, RZ, RZ, UR48 ;  /* 0x00000030ff037e24 */ /* 0x000fca000f8e00ff */
[----:B------:R-:W-:-:S04]  /*f900*/  SHF.L.U32 R3, R3, 0x1f, RZ ;  /* 0x0000001f03037819 */ /* 0x000fc800000006ff */
[----:B------:R0:W1:Y:S01]  /*f910*/  SYNCS.PHASECHK.TRANS64.TRYWAIT P1, [UR8+0x2d850], R3 ;  /* 0x02d85003ff0075a7 */ /* 0x0000620008020148 */
[----:B------:R-:W-:Y:S05]  /*f920*/  @!P0 BRA `(.L_x_1144) ;  /* 0x0000000000048947 */ /* 0x000fea0003800000 */
[----:B------:R-:W-:Y:S01]  /*f930*/  BPT.TRAP 0x1 ;  /* 0x000000040000795c */ /* 0x000fe20000300000 */
.L_x_1144:
[----:B-1----:R-:W-:Y:S05]  /*f940*/  @P1 BRA `(.L_x_1145) ;  /* 0x0000000000081947 */ /* 0x002fea0003800000 */
[----:B------:R-:W1:Y:S02]  /*f950*/  SYNCS.PHASECHK.TRANS64.TRYWAIT P1, [UR8+0x2d850], R3 ;  /* 0x02d85003ff0075a7 */ /* 0x000e640008020148 */
[----:B-1----:R-:W-:Y:S05]  /*f960*/  @!P1 BRA `(.L_x_1146) ;  /* 0x0000008000b89947 */ /* 0x002fea0003800000 */
.L_x_1145:
        /* <DEDUP_REMOVED lines=11> */
[----:B------:R-:W-:Y:S01]  /*fa20*/  IMAD.U32 R12, RZ, RZ, UR33 ;  /* 0x00000021ff0c7e24 */ /* 0x000fe2000f8e00ff */
        /* <DEDUP_REMOVED lines=10> */
[----:B------:R-:W0:Y:S01]  /*fad0*/  SHFL.BFLY PT, R4, R3, 0x1, 0x1f ;  /* 0x0c201f0003047f89 */ /* 0x000e2200000e0000 */
[----:B-1----:R-:W-:Y:S01]  /*fae0*/  FADD.FTZ R5, R5, R0 ;  /* 0x0000000005057221 */ /* 0x002fe20000010000 */
[----:B------:R-:W-:-:S04]  /*faf0*/  IMAD.MOV.U32 R0, RZ, RZ, -0x800000 ;  /* 0xff800000ff007424 */ /* 0x000fc800078e00ff */
[----:B------:R-:W1:Y:S01]  /*fb00*/  SHFL.BFLY PT, R6, R5, 0x1, 0x1f ;  /* 0x0c201f0005067f89 */ /* 0x000e6200000e0000 */
[----:B0-----:R-:W-:Y:S01]  /*fb10*/  FADD.FTZ R9, R3, R4 ;  /* 0x0000000403097221 */ /* 0x001fe20000010000 */
[----:B------:R-:W-:Y:S02]  /*fb20*/  IMAD.MOV.U32 R4, RZ, RZ, RZ ;  /* 0x000000ffff047224 */ /* 0x000fe400078e00ff */
[----:B------:R-:W-:Y:S02]  /*fb30*/  IMAD.U32 R3, RZ, RZ, UR33 ;  /* 0x00000021ff037e24 */ /* 0x000fe4000f8e00ff */
        /* <DEDUP_REMOVED lines=61> */
.L_x_1147:
        /* <DEDUP_REMOVED lines=10> */
[----:B------:R-:W-:Y:S01]  /*ffb0*/  USEL UR4, URZ, 0x1, UP0 ;  /* 0x000000013f047887 */ /* 0x000fe20008000000 */
        /* <DEDUP_REMOVED lines=41> */
[-C--:B------:R-:W-:Y:S01]  /*10250*/  FMUL.FTZ R131, R131, R7.reuse ;  /* 0x0000000783837220 */ /* 0x080fe20000410000 */
[-C--:B------:R-:W-:Y:S01]  /*10260*/  FMUL.FTZ R134, R134, R7.reuse ;  /* 0x0000000786867220 */ /* 0x080fe20000410000 */
[----:B------:R-:W-:Y:S01]  /*10270*/  FMUL.FTZ R135, R135, R7 ;  /* 0x0000000787877220 */ /* 0x000fe20000410000 */
[----:B------:R-:W-:-:S02]  /*10280*/  UIADD3 UR49, UR49, 0x1, URZ ;  /* 0x0000000131317890 */ /* 0x000fc4000fffe03f */
[----:B------:R-:W-:Y:S02]  /*10290*/  USEL UR47, UR47, URZ, UP0 ;  /* 0x0000003f2f2f7287 */ /* 0x000fe40008000000 */
[----:B------:R-:W-:-:S12]  /*102a0*/  ULOP3.LUT UR48, UR48, UR4, URZ, 0x3c, !UPT ;  /* 0x0000000430307292 */ /* 0x000fd8000f8e3c3f */
.L_x_1069:
[----:B------:R-:W0:Y:S08]  /*102b0*/  S2UR UR42, SR_CgaCtaId ;  /* 0x00000000002a79c3 */ /* 0x000e300000008800 */
[----:B------:R-:W-:Y:S06]  /*102c0*/  BAR.SYNC.DEFER_BLOCKING 0x5, 0x200 ;  /* 0x0148000000007b1d */ /* 0x000fec0000010000 */
[----:B------:R-:W-:Y:S01]  /*102d0*/  UMOV UR41, 0x400 ;  /* 0x0000040000297882 */ /* 0x000fe20000000000 */
[----:B------:R-:W-:Y:S01]  /*102e0*/  BSSY B0, `(.L_x_1148) ;  /* 0x00001b8000007945 */ /* 0x000fe20003800000 */
[----:B0-----:R-:W-:-:S09]  /*102f0*/  ULEA UR41, UR42, UR41, 0x18 ;  /* 0x000000292a297291 */ /* 0x001fd2000f8ec03f */
[----:B------:R-:W0:Y:S02]  /*10300*/  LDS.128 R4, [UR41+0x2d8d0] ;  /* 0x02d8d029ff047984 */ /* 0x000e240008000c00 */
[----:B0-----:R-:W-:Y:S02]  /*10310*/  R2UR UR5, R5 ;  /* 0x00000000050572ca */ /* 0x001fe400000e0000 */
[----:B------:R-:W-:Y:S02]  /*10320*/  R2UR UR7, R6 ;  /* 0x00000000060772ca */ /* 0x000fe400000e0000 */
[----:B------:R-:W-:Y:S01]  /*10330*/  R2UR UR6, R7 ;  /* 0x00000000070672ca */ /* 0x000fe200000e0000 */
[----:B------:R-:W-:Y:S06]  /*10340*/  BAR.ARV 0x4, 0x200 ;  /* 0x0108000000007b1d */ /* 0x000fec0000002000 */
[----:B------:R-:W-:Y:S08]  /*10350*/  @P0 BRA `(.L_x_1149) ;  /* 0x0000001000480947 */ /* 0x000ff00003800000 */
[----:B------:R-:W0:Y:S08]  /*10360*/  S2UR UR4, SR_SWINHI ;  /* 0x00000000000479c3 */ /* 0x000e300000002f00 */
[----:B------:R-:W-:Y:S01]  /*10370*/  BAR.SYNC.DEFER_BLOCKING 0x1, 0x180 ;  /* 0x0046000000007b1d */ /* 0x000fe20000010000 */
[----:B------:R-:W-:Y:S02]  /*10380*/  F2FP.BF16.F32.PACK_AB R6, R93, R92 ;  /* 0x0000005c5d06723e */ /* 0x000fe400000010ff */
[----:B------:R-:W-:-:S02]  /*10390*/  F2FP.BF16.F32.PACK_AB R7, R95, R94 ;  /* 0x0000005e5f07723e */ /* 0x000fc400000010ff */
[----:B------:R-:W-:Y:S02]  /*103a0*/  F2FP.BF16.F32.PACK_AB R26, R125, R26 ;  /* 0x0000001a7d1a723e */ /* 0x000fe400000010ff */
[----:B------:R-:W-:Y:S01]  /*103b0*/  F2FP.BF16.F32.PACK_AB R27, R27, R126 ;  /* 0x0000007e1b1b723e */ /* 0x000fe200000010ff */
[----:B------:R-:W1:Y:S01]  /*103c0*/  LDC R40, c[0x0][0xbe8] ;  /* 0x0002fa00ff287b82 */ /* 0x000e620000000800 */
[----:B------:R-:W-:Y:S01]  /*103d0*/  UMOV UR8, UR41 ;  /* 0x0000002900087c82 */ /* 0x000fe20008000000 */
[----:B0-----:R-:W-:Y:S01]  /*103e0*/  UMOV UR9, UR4 ;  /* 0x0000000400097c82 */ /* 0x001fe20008000000 */
[----:B------:R-:W-:Y:S02]  /*103f0*/  IMAD.U32 R20, RZ, RZ, UR8 ;  /* 0x00000008ff147e24 */ /* 0x000fe4000f8e00ff */
[----:B------:R-:W-:Y:S01]  /*10400*/  IMAD.U32 R21, RZ, RZ, UR9 ;  /* 0x00000009ff157e24 */ /* 0x000fe2000f8e00ff */
[----:B------:R-:W-:Y:S02]  /*10410*/  ULDC.64 UR8, c[0x0][0xc00] ;  /* 0x0003000000087ab9 */ /* 0x000fe40000000a00 */
[----:B------:R-:W-:Y:S01]  /*10420*/  UISETP.NE.U32.AND UP0, UPT, UR8, URZ, UPT ;  /* 0x0000003f0800728c */ /* 0x000fe2000bf05070 */
[----:B------:R-:W-:-:S03]  /*10430*/  IMAD.WIDE R4, R146, 0x2, R20 ;  /* 0x0000000292047825 */ /* 0x000fc600078e0214 */
[----:B------:R-:W-:Y:S01]  /*10440*/  UISETP.NE.AND.EX UP0, UPT, UR9, URZ, UPT, UP0 ;  /* 0x0000003f0900728c */ /* 0x000fe2000bf05300 */
[C---:B------:R-:W-:Y:S02]  /*10450*/  LOP3.LUT R3, R4.reuse, 0x180, RZ, 0xc0, !PT ;  /* 0x0000018004037812 */ /* 0x040fe400078ec0ff */
[----:B------:R-:W-:Y:S01]  /*10460*/  ULDC.64 UR8, c[0x0][0xc00] ;  /* 0x0003000000087ab9 */ /* 0x000fe20000000a00 */
[C---:B------:R-:W-:Y:S01]  /*10470*/  IADD3 R9, P0, R4.reuse, 0x6020, RZ ;  /* 0x0000602004097810 */ /* 0x040fe20007f1e0ff */
[----:B------:R-:W-:Y:S01]  /*10480*/  UIMAD.WIDE UR8, UR39, 0x4, UR8 ;  /* 0x00000004270878a5 */ /* 0x000fe2000f8e0208 */
[C---:B------:R-:W-:Y:S02]  /*10490*/  IADD3 R11, P1, R4.reuse, 0x6000, RZ ;  /* 0x00006000040b7810 */ /* 0x040fe40007f3e0ff */
[----:B------:R-:W-:Y:S02]  /*104a0*/  SHF.R.U64 R3, R3, 0x3, RZ ;  /* 0x0000000303037819 */ /* 0x000fe400000012ff */
[----:B------:R-:W-:Y:S01]  /*104b0*/  IADD3 R29, P4, R4, 0x20, RZ ;  /* 0x00000020041d7810 */ /* 0x000fe20007f9e0ff */
[----:B------:R-:W-:Y:S01]  /*104c0*/  IMAD.U32 R28, RZ, RZ, UR8 ;  /* 0x00000008ff1c7e24 */ /* 0x000fe2000f8e00ff */
[----:B------:R-:W-:-:S02]  /*104d0*/  LOP3.LUT R8, R9, 0x180, RZ, 0xc0, !PT ;  /* 0x0000018009087812 */ /* 0x000fc400078ec0ff */
[----:B------:R-:W-:Y:S01]  /*104e0*/  LOP3.LUT R10, R11, 0x180, RZ, 0xc0, !PT ;  /* 0x000001800b0a7812 */ /* 0x000fe200078ec0ff */
[--C-:B------:R-:W-:Y:S01]  /*104f0*/  IMAD.X R25, RZ, RZ, R5.reuse, P4 ;  /* 0x000000ffff197224 */ /* 0x100fe200020e0605 */
[C---:B------:R-:W-:Y:S02]  /*10500*/  IADD3 R33, P2, R4.reuse, 0x3020, RZ ;  /* 0x0000302004217810 */ /* 0x040fe40007f5e0ff */
[----:B------:R-:W-:Y:S02]  /*10510*/  IADD3 R31, P3, R4, 0x3000, RZ ;  /* 0x00003000041f7810 */ /* 0x000fe40007f7e0ff */
[----:B------:R-:W-:Y:S01]  /*10520*/  LOP3.LUT R4, R3, R4, RZ, 0x3c, !PT ;  /* 0x0000000403047212 */ /* 0x000fe200078e3cff */
[--C-:B------:R-:W-:Y:S01]  /*10530*/  IMAD.X R13, RZ, RZ, R5.reuse, P2 ;  /* 0x000000ffff0d7224 */ /* 0x100fe200010e0605 */
[----:B------:R-:W-:Y:S01]  /*10540*/  LOP3.LUT R24, R29, 0x180, RZ, 0xc0, !PT ;  /* 0x000001801d187812 */ /* 0x000fe200078ec0ff */
[----:B------:R-:W-:Y:S01]  /*10550*/  IMAD.X R15, RZ, RZ, R5, P3 ;  /* 0x000000ffff0f7224 */ /* 0x000fe200018e0605 */
[----:B------:R-:W-:-:S02]  /*10560*/  SHF.R.U64 R8, R8, 0x3, RZ ;  /* 0x0000000308087819 */ /* 0x000fc400000012ff */
[----:B------:R-:W-:Y:S02]  /*10570*/  SHF.R.U64 R10, R10, 0x3, RZ ;  /* 0x000000030a0a7819 */ /* 0x000fe400000012ff */
[----:B------:R-:W-:Y:S02]  /*10580*/  MOV R3, R4 ;  /* 0x0000000400037202 */ /* 0x000fe40000000f00 */
[----:B------:R-:W-:Y:S02]  /*10590*/  LOP3.LUT R14, R31, 0x180, RZ, 0xc0, !PT ;  /* 0x000001801f0e7812 */ /* 0x000fe400078ec0ff */
[----:B------:R-:W-:Y:S02]  /*105a0*/  F2FP.BF16.F32.PACK_AB R4, R89, R12 ;  /* 0x0000000c5904723e */ /* 0x000fe400000010ff */
[----:B------:R-:W-:Y:S02]  /*105b0*/  LOP3.LUT R12, R33, 0x180, RZ, 0xc0, !PT ;  /* 0x00000180210c7812 */ /* 0x000fe400078ec0ff */
[----:B------:R-:W-:-:S02]  /*105c0*/  SHF.R.U64 R24, R24, 0x3, RZ ;  /* 0x0000000318187819 */ /* 0x000fc400000012ff */
[----:B------:R-:W-:Y:S01]  /*105d0*/  LOP3.LUT R8, R8, R9, RZ, 0x3c, !PT ;  /* 0x0000000908087212 */ /* 0x000fe200078e3cff */
[--C-:B------:R-:W-:Y:S01]  /*105e0*/  IMAD.X R9, RZ, RZ, R5.reuse, P0 ;  /* 0x000000ffff097224 */ /* 0x100fe200000e0605 */
[----:B------:R-:W-:Y:S01]  /*105f0*/  LOP3.LUT R10, R10, R11, RZ, 0x3c, !PT ;  /* 0x0000000b0a0a7212 */ /* 0x000fe200078e3cff */
[----:B------:R-:W-:Y:S01]  /*10600*/  IMAD.X R11, RZ, RZ, R5, P1 ;  /* 0x000000ffff0b7224 */ /* 0x000fe200008e0605 */
[----:B------:R-:W-:Y:S02]  /*10610*/  SHF.R.U64 R14, R14, 0x3, RZ ;  /* 0x000000030e0e7819 */ /* 0x000fe400000012ff */
[----:B------:R-:W-:Y:S02]  /*10620*/  SHF.R.U64 R12, R12, 0x3, RZ ;  /* 0x000000030c0c7819 */ /* 0x000fe400000012ff */
[----:B------:R-:W-:Y:S01]  /*10630*/  LOP3.LUT R24, R24, R29, RZ, 0x3c, !PT ;  /* 0x0000001d18187212 */ /* 0x000fe200078e3cff */
[----:B------:R-:W-:Y:S01]  /*10640*/  IMAD.U32 R29, RZ, RZ, UR9 ;  /* 0x00000009ff1d7e24 */ /* 0x000fe2000f8e00ff */
[----:B------:R-:W-:Y:S01]  /*10650*/  F2FP.BF16.F32.PACK_AB R5, R91, R90 ;  /* 0x0000005a5b05723e */ /* 0x000fe200000010ff */
[----:B------:R-:W-:Y:S01]  /*10660*/  ULDC.64 UR8, c[0x0][0xc08] ;  /* 0x0003020000087ab9 */ /* 0x000fe20000000a00 */
[----:B------:R-:W-:-:S02]  /*10670*/  LOP3.LUT R14, R14, R31, RZ, 0x3c, !PT ;  /* 0x0000001f0e0e7212 */ /* 0x000fc400078e3cff */
[----:B------:R-:W-:Y:S01]  /*10680*/  MOV R30, R8 ;  /* 0x00000008001e7202 */ /* 0x000fe20000000f00 */
[----:B------:R0:W-:Y:S01]  /*10690*/  STSM.16.M88.4 [R3], R4 ;  /* 0x0000000403007844 */ /* 0x0001e20000000200 */
[----:B------:R-:W-:Y:S02]  /*106a0*/  MOV R31, R10 ;  /* 0x0000000a001f7202 */ /* 0x000fe40000000f00 */
[----:B------:R-:W-:Y:S02]  /*106b0*/  LOP3.LUT R12, R12, R33, RZ, 0x3c, !PT ;  /* 0x000000210c0c7212 */ /* 0x000fe400078e3cff */
[----:B------:R-:W-:Y:S02]  /*106c0*/  MOV R25, R24 ;  /* 0x0000001800197202 */ /* 0x000fe40000000f00 */
[----:B------:R-:W-:Y:S02]  /*106d0*/  F2FP.BF16.F32.PACK_AB R8, R97, R96 ;  /* 0x000000606108723e */ /* 0x000fe400000010ff */
[----:B------:R-:W-:-:S02]  /*106e0*/  F2FP.BF16.F32.PACK_AB R9, R99, R98 ;  /* 0x000000626309723e */ /* 0x000fc400000010ff */
[----:B------:R-:W-:Y:S02]  /*106f0*/  F2FP.BF16.F32.PACK_AB R10, R101, R100 ;  /* 0x00000064650a723e */ /* 0x000fe400000010ff */
[----:B------:R-:W-:Y:S02]  /*10700*/  F2FP.BF16.F32.PACK_AB R11, R103, R102 ;  /* 0x00000066670b723e */ /* 0x000fe400000010ff */
[----:B------:R-:W-:Y:S02]  /*10710*/  MOV R32, R12 ;  /* 0x0000000c00207202 */ /* 0x000fe40000000f00 */
[----:B------:R-:W-:Y:S01]  /*10720*/  MOV R33, R14 ;  /* 0x0000000e00217202 */ /* 0x000fe20000000f00 */
[----:B------:R2:W-:Y:S01]  /*10730*/  STSM.16.M88.4 [R25], R8 ;  /* 0x0000000819007844 */ /* 0x0005e20000000200 */
[----:B0-----:R-:W-:Y:S02]  /*10740*/  F2FP.BF16.F32.PACK_AB R4, R105, R104 ;  /* 0x000000686904723e */ /* 0x001fe400000010ff */
[----:B------:R-:W-:-:S02]  /*10750*/  F2FP.BF16.F32.PACK_AB R5, R107, R106 ;  /* 0x0000006a6b05723e */ /* 0x000fc400000010ff */
[----:B------:R-:W-:Y:S02]  /*10760*/  F2FP.BF16.F32.PACK_AB R6, R109, R108 ;  /* 0x0000006c6d06723e */ /* 0x000fe400000010ff */
[----:B------:R-:W-:Y:S02]  /*10770*/  F2FP.BF16.F32.PACK_AB R7, R111, R110 ;  /* 0x0000006e6f07723e */ /* 0x000fe400000010ff */
[----:B------:R-:W-:Y:S02]  /*10780*/  F2FP.BF16.F32.PACK_AB R12, R113, R112 ;  /* 0x00000070710c723e */ /* 0x000fe400000010ff */
[----:B------:R-:W-:Y:S01]  /*10790*/  F2FP.BF16.F32.PACK_AB R13, R115, R114 ;  /* 0x00000072730d723e */ /* 0x000fe200000010ff */
[----:B------:R0:W-:Y:S01]  /*107a0*/  STSM.16.M88.4 [R33], R4 ;  /* 0x0000000421007844 */ /* 0x0001e20000000200 */
[----:B------:R-:W-:Y:S02]  /*107b0*/  F2FP.BF16.F32.PACK_AB R14, R117, R116 ;  /* 0x00000074750e723e */ /* 0x000fe400000010ff */
[----:B------:R-:W-:-:S02]  /*107c0*/  F2FP.BF16.F32.PACK_AB R15, R119, R118 ;  /* 0x00000076770f723e */ /* 0x000fc400000010ff */
[----:B------:R-:W-:Y:S02]  /*107d0*/  F2FP.BF16.F32.PACK_AB R24, R121, R120 ;  /* 0x000000787918723e */ /* 0x000fe400000010ff */
[----:B--2---:R-:W-:Y:S01]  /*107e0*/  F2FP.BF16.F32.PACK_AB R25, R123, R122 ;  /* 0x0000007a7b19723e */ /* 0x004fe200000010ff */
[----:B------:R-:W-:Y:S01]  /*107f0*/  STSM.16.M88.4 [R32], R12 ;  /* 0x0000000c20007844 */ /* 0x000fe20000000200 */
[----:B------:R-:W-:Y:S02]  /*10800*/  F2FP.BF16.F32.PACK_AB R8, R129, R128 ;  /* 0x000000808108723e */ /* 0x000fe400000010ff */
[----:B------:R-:W-:Y:S01]  /*10810*/  F2FP.BF16.F32.PACK_AB R9, R131, R130 ;  /* 0x000000828309723e */ /* 0x000fe200000010ff */
[----:B------:R-:W-:Y:S01]  /*10820*/  STSM.16.M88.4 [R31], R24 ;  /* 0x000000181f007844 */ /* 0x000fe20000000200 */
[----:B------:R-:W-:Y:S02]  /*10830*/  F2FP.BF16.F32.PACK_AB R10, R133, R132 ;  /* 0x00000084850a723e */ /* 0x000fe400000010ff */
[----:B------:R-:W-:-:S02]  /*10840*/  F2FP.BF16.F32.PACK_AB R11, R135, R134 ;  /* 0x00000086870b723e */ /* 0x000fc400000010ff */
[----:B------:R-:W-:-:S03]  /*10850*/  PLOP3.LUT P0, PT, PT, PT, UP0, 0x80, 0x0 ;  /* 0x000000000000781c */ /* 0x000fc60003f0f008 */
[----:B------:R2:W-:Y:S01]  /*10860*/  STSM.16.M88.4 [R30], R8 ;  /* 0x000000081e007844 */ /* 0x0005e20000000200 */
[----:B------:R-:W-:Y:S09]  /*10870*/  BAR.SYNC.DEFER_BLOCKING 0x1, 0x180 ;  /* 0x0046000000007b1d */ /* 0x000ff20000010000 */
[----:B------:R-:W3:Y:S01]  /*10880*/  @P0 LDG.E R3, desc[UR54][R28.64] ;  /* 0x000000361c030981 */ /* 0x000ee2000c1e1900 */
[----:B------:R-:W-:Y:S01]  /*10890*/  UISETP.NE.U32.AND UP1, UPT, UR8, URZ, UPT ;  /* 0x0000003f0800728c */ /* 0x000fe2000bf25070 */
[----:B-1----:R-:W-:Y:S01]  /*108a0*/  ISETP.NE.AND P1, PT, R40, 0x1, PT ;  /* 0x000000012800780c */ /* 0x002fe20003f25270 */
[----:B------:R-:W-:Y:S01]  /*108b0*/  ULDC UR10, c[0x0][0xa88] ;  /* 0x0002a200000a7ab9 */ /* 0x000fe20000000800 */
[----:B------:R-:W-:Y:S01]  /*108c0*/  UMOV UR4, URZ ;  /* 0x0000003f00047c82 */ /* 0x000fe20008000000 */
[----:B------:R-:W-:-:S06]  /*108d0*/  UISETP.NE.AND.EX UP1, UPT, UR9, URZ, UPT, UP1 ;  /* 0x0000003f0900728c */ /* 0x000fcc000bf25310 */
[----:B------:R-:W-:-:S04]  /*108e0*/  PLOP3.LUT P2, PT, PT, PT, UP1, 0x80, 0x0 ;  /* 0x000000000000781c */ /* 0x000fc80003f4f018 */
[----:B0-----:R-:W0:Y:S01]  /*108f0*/  @P1 LDC R5, c[0x0][0xbec] ;  /* 0x0002fb00ff051b82 */ /* 0x001e220000000800 */
[----:B------:R-:W-:Y:S02]  /*10900*/  @UP1 ULDC.64 UR8, c[0x0][0xc08] ;  /* 0x0003020000081ab9 */ /* 0x000fe40000000a00 */
[----:B------:R-:W-:-:S05]  /*10910*/  @UP1 UIMAD.WIDE UR8, UR39, 0x4, UR8 ;  /* 0x00000004270818a5 */ /* 0x000fca000f8e0208 */
[----:B------:R-:W1:Y:S01]  /*10920*/  @P1 LDC R6, c[0x0][0xbf0] ;  /* 0x0002fc00ff061b82 */ /* 0x000e620000000800 */
[----:B--2---:R-:W-:Y:S02]  /*10930*/  IMAD.U32 R8, RZ, RZ, UR8 ;  /* 0x00000008ff087e24 */ /* 0x004fe4000f8e00ff */
[----:B------:R-:W-:Y:S01]  /*10940*/  IMAD.U32 R9, RZ, RZ, UR9 ;  /* 0x00000009ff097e24 */ /* 0x000fe2000f8e00ff */
[----:B---3--:R-:W-:Y:S01]  /*10950*/  @P0 R2UR UR4, R3 ;  /* 0x00000000030402ca */ /* 0x008fe200000e0000 */
[----:B------:R-:W-:-:S06]  /*10960*/  IMAD.U32 R3, RZ, RZ, UR10 ;  /* 0x0000000aff037e24 */ /* 0x000fcc000f8e00ff */
[----:B------:R2:W5:Y:S01]  /*10970*/  @P2 LDG.E R3, desc[UR54][R8.64] ;  /* 0x0000003608032981 */ /* 0x000562000c1e1900 */
[----:B01----:R-:W-:Y:S07]  /*10980*/  @P2 BRA `(.L_x_1150) ;  /* 0x0000000000102947 */ /* 0x003fee0003800000 */
[----:B------:R-:W-:Y:S05]  /*10990*/  @!P0 BRA `(.L_x_1150) ;  /* 0x00000000000c8947 */ /* 0x000fea0003800000 */
[----:B------:R-:W3:Y:S04]  /*109a0*/  LDG.E R4, desc[UR54][R28.64] ;  /* 0x000000361c047981 */ /* 0x000ee8000c1e1900 */
[----:B-----5:R-:W3:Y:S02]  /*109b0*/  LDG.E R3, desc[UR54][R28.64+0x4] ;  /* 0x000004361c037981 */ /* 0x020ee4000c1e1900 */
[----:B---3--:R-:W-:-:S07]  /*109c0*/  IMAD.IADD R3, R3, 0x1, -R4 ;  /* 0x0000000103037824 */ /* 0x008fce00078e0a04 */
.L_x_1150:
[----:B--2---:R-:W-:Y:S01]  /*109d0*/  VIADD R8, R137, UR38 ;  /* 0x0000002689087c36 */ /* 0x004fe20008000000 */
[----:B------:R-:W-:Y:S01]  /*109e0*/  USHF.R.S32.HI UR9, URZ, 0x1f, UR4 ;  /* 0x0000001f3f097899 */ /* 0x000fe20008011404 */
[----:B-----5:R-:W-:Y:S01]  /*109f0*/  IMAD R41, R3, R40, RZ ;  /* 0x0000002803297224 */ /* 0x020fe200078e02ff */
[----:B------:R-:W-:Y:S01]  /*10a00*/  USHF.R.S32.HI UR16, URZ, 0x1f, UR40 ;  /* 0x0000001f3f107899 */ /* 0x000fe20008011428 */
[----:B------:R-:W-:Y:S01]  /*10a10*/  @P1 IMAD.HI.U32 R5, R8, R5, RZ ;  /* 0x0000000508051227 */ /* 0x000fe200078e00ff */
[----:B------:R-:W-:Y:S01]  /*10a20*/  ULDC.64 UR14, c[0x0][0xb90] ;  /* 0x0002e400000e7ab9 */ /* 0x000fe20000000a00 */
[----:B------:R-:W-:Y:S01]  /*10a30*/  UMOV UR8, UR4 ;  /* 0x0000000400087c82 */ /* 0x000fe20008000000 */
[----:B------:R-:W-:Y:S01]  /*10a40*/  UIMAD UR12, UR16, UR14, URZ ;  /* 0x0000000e100c72a4 */ /* 0x000fe2000f8e023f */
[----:B------:R-:W-:Y:S01]  /*10a50*/  IMAD.MOV.U32 R4, RZ, RZ, R8 ;  /* 0x000000ffff047224 */ /* 0x000fe200078e0008 */
[----:B------:R-:W-:Y:S01]  /*10a60*/  UIMAD.WIDE.U32 UR10, UR40, UR14, UR8 ;  /* 0x0000000e280a72a5 */ /* 0x000fe2000f8e0008 */
[----:B------:R-:W-:Y:S01]  /*10a70*/  @P1 SHF.R.U32.HI R4, RZ, R6, R5 ;  /* 0x00000006ff041219 */ /* 0x000fe20000011605 */
[----:B------:R-:W-:Y:S01]  /*10a80*/  USHF.R.S32.HI UR8, URZ, 0x1f, UR39 ;  /* 0x0000001f3f087899 */ /* 0x000fe20008011427 */
[----:B------:R-:W-:Y:S01]  /*10a90*/  IMAD R5, R142, 0x20, R138 ;  /* 0x000000208e057824 */ /* 0x000fe200078e028a */
[----:B------:R-:W-:Y:S01]  /*10aa0*/  UIMAD UR12, UR40, UR15, UR12 ;  /* 0x0000000f280c72a4 */ /* 0x000fe2000f8e020c */
[--C-:B------:R-:W-:Y:S01]  /*10ab0*/  SHF.R.S32.HI R6, RZ, 0x1f, R4.reuse ;  /* 0x0000001fff067819 */ /* 0x100fe20000011404 */
[----:B------:R-:W-:Y:S01]  /*10ac0*/  USEL UR18, UR8, URZ, !UP0 ;  /* 0x0000003f08127287 */ /* 0x000fe2000c000000 */
[----:B------:R-:W-:Y:S01]  /*10ad0*/  IMAD.MOV R7, RZ, RZ, -R4 ;  /* 0x000000ffff077224 */ /* 0x000fe200078e0a04 */
[----:B------:R-:W-:Y:S01]  /*10ae0*/  ULDC.64 UR14, c[0x0][0xb98] ;  /* 0x0002e600000e7ab9 */ /* 0x000fe20000000a00 */
[----:B------:R-:W-:Y:S01]  /*10af0*/  USEL UR17, UR39, URZ, !UP0 ;  /* 0x0000003f27117287 */ /* 0x000fe2000c000000 */
[----:B------:R-:W-:Y:S01]  /*10b00*/  IMAD.WIDE R20, R5, 0x2, R20 ;  /* 0x0000000205147825 */ /* 0x000fe200078e0214 */
[----:B------:R-:W-:-:S02]  /*10b10*/  UIMAD UR8, UR18, UR14, URZ ;  /* 0x0000000e120872a4 */ /* 0x000fc4000f8e023f */
[----:B------:R-:W-:Y:S01]  /*10b20*/  UIADD3 UR11, UR11, UR12, URZ ;  /* 0x0000000c0b0b7290 */ /* 0x000fe2000fffe03f */
[----:B------:R-:W-:Y:S01]  /*10b30*/  IMAD R7, R40, R7, R8 ;  /* 0x0000000728077224 */ /* 0x000fe200078e0208 */
[----:B------:R-:W-:Y:S01]  /*10b40*/  UIMAD UR8, UR17, UR15, UR8 ;  /* 0x0000000f110872a4 */ /* 0x000fe2000f8e0208 */
[C---:B------:R-:W-:Y:S01]  /*10b50*/  IADD3 R9, P2, R20.reuse, 0x1800, RZ ;  /* 0x0000180014097810 */ /* 0x040fe20007f5e0ff */
[----:B------:R-:W-:Y:S01]  /*10b60*/  UIMAD.WIDE.U32 UR10, UR17, UR14, UR10 ;  /* 0x0000000e110a72a5 */ /* 0x000fe2000f8e000a */
[----:B------:R-:W-:Y:S01]  /*10b70*/  IADD3 R25, P6, R20, 0x3000, RZ ;  /* 0x0000300014197810 */ /* 0x000fe20007fde0ff */
[----:B------:R-:W-:Y:S01]  /*10b80*/  ULDC.64 UR12, c[0x0][0xb88] ;  /* 0x0002e200000c7ab9 */ /* 0x000fe20000000a00 */
[----:B------:R-:W-:Y:S01]  /*10b90*/  SHF.R.S32.HI R5, RZ, 0x1f, R7 ;  /* 0x0000001fff057819 */ /* 0x000fe20000011407 */
[----:B------:R-:W-:Y:S01]  /*10ba0*/  IMAD.U32 R11, RZ, RZ, UR8 ;  /* 0x00000008ff0b7e24 */ /* 0x000fe2000f8e00ff */
[----:B------:R-:W-:Y:S02]  /*10bb0*/  LOP3.LUT R8, R9, 0x180, RZ, 0xc0, !PT ;  /* 0x0000018009087812 */ /* 0x000fe400078ec0ff */
[----:B------:R-:W-:Y:S01]  /*10bc0*/  IADD3 R4, P0, R4, UR10, RZ ;  /* 0x0000000a04047c10 */ /* 0x000fe2000ff1e0ff */
[----:B------:R-:W-:Y:S01]  /*10bd0*/  IMAD R10, R5, UR12, RZ ;  /* 0x0000000c050a7c24 */ /* 0x000fe2000f8e02ff */
[----:B------:R-:W-:-:S02]  /*10be0*/  SHF.R.U64 R8, R8, 0x3, RZ ;  /* 0x0000000308087819 */ /* 0x000fc400000012ff */
[----:B------:R-:W-:Y:S01]  /*10bf0*/  IADD3.X R5, R6, UR11, R11, P0, !PT ;  /* 0x0000000b06057c10 */ /* 0x000fe200087fe40b */
[----:B------:R-:W-:Y:S01]  /*10c00*/  ULDC.64 UR10, c[0x0][0xb50] ;  /* 0x0002d400000a7ab9 */ /* 0x000fe20000000a00 */
[----:B------:R-:W-:Y:S01]  /*10c10*/  LOP3.LUT R6, R8, R9, RZ, 0x3c, !PT ;  /* 0x0000000908067212 */ /* 0x000fe200078e3cff */
[C---:B------:R-:W-:Y:S01]  /*10c20*/  IMAD R9, R7.reuse, UR13, R10 ;  /* 0x0000000d07097c24 */ /* 0x040fe2000f8e020a */
[C---:B------:R-:W-:Y:S01]  /*10c30*/  IADD3 R13, P5, R20.reuse, 0x4800, RZ ;  /* 0x00004800140d7810 */ /* 0x040fe20007fbe0ff */
[----:B------:R-:W-:Y:S01]  /*10c40*/  IMAD.WIDE.U32 R4, R7, UR12, R4 ;  /* 0x0000000c07047c25 */ /* 0x000fe2000f8e0004 */
[----:B------:R-:W-:Y:S01]  /*10c50*/  ULDC.64 UR12, c[0x0][0xaa0] ;  /* 0x0002a800000c7ab9 */ /* 0x000fe20000000a00 */
[----:B------:R-:W-:Y:S02]  /*10c60*/  IADD3 R33, P4, R20, 0x6000, RZ ;  /* 0x0000600014217810 */ /* 0x000fe40007f9e0ff */
[----:B------:R-:W-:Y:S01]  /*10c70*/  IMAD.IADD R5, R5, 0x1, R9 ;  /* 0x0000000105057824 */ /* 0x000fe200078e0209 */
[C---:B------:R-:W-:Y:S01]  /*10c80*/  LEA R8, P0, R4.reuse, UR10, 0x2 ;  /* 0x0000000a04087c11 */ /* 0x040fe2000f8010ff */
[----:B------:R-:W-:Y:S01]  /*10c90*/  VIADD R10, R145, UR38 ;  /* 0x00000026910a7c36 */ /* 0x000fe20008000000 */
[----:B------:R-:W-:Y:S01]  /*10ca0*/  LOP3.LUT R24, R25, 0x180, RZ, 0xc0, !PT ;  /* 0x0000018019187812 */ /* 0x000fe200078ec0ff */
[----:B------:R-:W-:Y:S01]  /*10cb0*/  IMAD.X R7, RZ, RZ, R21, P2 ;  /* 0x000000ffff077224 */ /* 0x000fe200010e0615 */
[----:B------:R-:W-:Y:S01]  /*10cc0*/  LEA.HI.X R9, R4, UR11, R5, 0x2, P0 ;  /* 0x0000000b04097c11 */ /* 0x000fe200080f1405 */
[----:B------:R-:W-:Y:S01]  /*10cd0*/  SHFL.IDX PT, R36, R8, RZ, 0x1c1f ;  /* 0x001c1fff08247589 */ /* 0x000fe200000e0000 */
[----:B------:R-:W-:Y:S01]  /*10ce0*/  LOP3.LUT P0, RZ, R143, 0x3, RZ, 0xc0, !PT ;  /* 0x000000038fff7812 */ /* 0x000fe2000780c0ff */
[----:B------:R-:W-:Y:S01]  /*10cf0*/  VIADD R3, R10, 0x8 ;  /* 0x000000080a037836 */ /* 0x000fe20000000000 */
[----:B------:R-:W-:Y:S01]  /*10d00*/  IADD3 R4, P3, R20, 0x7800, RZ ;  /* 0x0000780014047810 */ /* 0x000fe20007f7e0ff */
[----:B------:R-:W0:Y:S01]  /*10d10*/  SHFL.IDX PT, R37, R9, RZ, 0x1c1f ;  /* 0x001c1fff09257589 */ /* 0x000e2200000e0000 */
[----:B------:R-:W-:-:S02]  /*10d20*/  ISETP.GE.OR P2, PT, R10, R41, P0 ;  /* 0x000000290a00720c */ /* 0x000fc40000746670 */
[----:B------:R-:W-:Y:S01]  /*10d30*/  ISETP.GE.OR P0, PT, R3, R41, P0 ;  /* 0x000000290300720c */ /* 0x000fe20000706670 */
[----:B------:R-:W-:Y:S01]  /*10d40*/  SHFL.IDX PT, R38, R8, 0x1, 0x1c1f ;  /* 0x003c1f0008267f89 */ /* 0x000fe200000e0000 */
[----:B------:R-:W-:Y:S01]  /*10d50*/  LOP3.LUT R3, R4, 0x180, RZ, 0xc0, !PT ;  /* 0x0000018004037812 */ /* 0x000fe200078ec0ff */
[----:B------:R-:W-:Y:S01]  /*10d60*/  UIMAD UR10, UR9, UR12, URZ ;  /* 0x0000000c090a72a4 */ /* 0x000fe2000f8e023f */
[----:B------:R-:W-:Y:S01]  /*10d70*/  LOP3.LUT R5, R20, 0x180, RZ, 0xc0, !PT ;  /* 0x0000018014057812 */ /* 0x000fe200078ec0ff */
[----:B------:R-:W1:Y:S01]  /*10d80*/  SHFL.IDX PT, R39, R9, 0x1, 0x1c1f ;  /* 0x003c1f0009277f89 */ /* 0x000e6200000e0000 */
[----:B------:R-:W-:Y:S01]  /*10d90*/  SHF.R.U64 R3, R3, 0x3, RZ ;  /* 0x0000000303037819 */ /* 0x000fe200000012ff */
[----:B------:R-:W-:Y:S01]  /*10da0*/  IMAD.X R29, RZ, RZ, R21, P3 ;  /* 0x000000ffff1d7224 */ /* 0x000fe200018e0615 */
[----:B------:R-:W-:Y:S02]  /*10db0*/  SHF.R.U64 R5, R5, 0x3, RZ ;  /* 0x0000000305057819 */ /* 0x000fe400000012ff */
[----:B------:R-:W-:-:S02]  /*10dc0*/  LOP3.LUT R28, R3, R4, RZ, 0x3c, !PT ;  /* 0x00000004031c7212 */ /* 0x000fc400078e3cff */
[----:B------:R-:W2:Y:S01]  /*10dd0*/  @P1 LDC R3, c[0x0][0xbec] ;  /* 0x0002fb00ff031b82 */ /* 0x000ea20000000800 */
[----:B------:R-:W-:Y:S02]  /*10de0*/  LOP3.LUT R20, R5, R20, RZ, 0x3c, !PT ;  /* 0x0000001405147212 */ /* 0x000fe400078e3cff */
[----:B------:R-:W-:Y:S02]  /*10df0*/  LOP3.LUT R12, R13, 0x180, RZ, 0xc0, !PT ;  /* 0x000001800d0c7812 */ /* 0x000fe400078ec0ff */
[----:B------:R-:W-:Y:S02]  /*10e00*/  LOP3.LUT R32, R33, 0x180, RZ, 0xc0, !PT ;  /* 0x0000018021207812 */ /* 0x000fe400078ec0ff */
[----:B------:R-:W-:Y:S01]  /*10e10*/  SHF.R.U64 R24, R24, 0x3, RZ ;  /* 0x0000000318187819 */ /* 0x000fe200000012ff */
[----:B0-----:R0:W-:Y:S01]  /*10e20*/  @!P2 ST.E desc[UR54][R36.64], R2 ;  /* 0x000000022400a985 */ /* 0x0011e2000c101936 */
[----:B------:R-:W-:Y:S01]  /*10e30*/  UIMAD.WIDE.U32 UR8, UR4, UR12, URZ ;  /* 0x0000000c040872a5 */ /* 0x000fe2000f8e003f */
[----:B------:R-:W-:Y:S01]  /*10e40*/  SHF.R.U64 R12, R12, 0x3, RZ ;  /* 0x000000030c0c7819 */ /* 0x000fe200000012ff */
[----:B------:R-:W-:Y:S01]  /*10e50*/  UIMAD UR10, UR4, UR13, UR10 ;  /* 0x0000000d040a72a4 */ /* 0x000fe2000f8e020a */
[----:B------:R-:W-:-:S02]  /*10e60*/  SHF.R.U64 R32, R32, 0x3, RZ ;  /* 0x0000000320207819 */ /* 0x000fc400000012ff */
[----:B------:R-:W-:Y:S01]  /*10e70*/  ULDC.64 UR12, c[0x0][0xae8] ;  /* 0x0002ba00000c7ab9 */ /* 0x000fe20000000a00 */
[----:B------:R-:W-:Y:S01]  /*10e80*/  LOP3.LUT R24, R24, R25, RZ, 0x3c, !PT ;  /* 0x0000001918187212 */ /* 0x000fe200078e3cff */
[----:B-1----:R1:W-:Y:S01]  /*10e90*/  @!P0 ST.E desc[UR54][R38.64], R0 ;  /* 0x0000000026008985 */ /* 0x0023e2000c101936 */
[----:B0-----:R-:W0:Y:S03]  /*10ea0*/  @P1 LDC R37, c[0x0][0xbf0] ;  /* 0x0002fc00ff251b82 */ /* 0x001e260000000800 */
[----:B------:R3:W5:Y:S01]  /*10eb0*/  LD.E.128 R8, desc[UR54][R20.64] ;  /* 0x0000003614087980 */ /* 0x000762000c101d00 */
[----:B------:R-:W-:Y:S01]  /*10ec0*/  UIADD3 UR9, UR9, UR10, URZ ;  /* 0x0000000a09097290 */ /* 0x000fe2000fffe03f */
[----:B------:R-:W-:Y:S01]  /*10ed0*/  LOP3.LUT R12, R12, R13, RZ, 0x3c, !PT ;  /* 0x0000000d0c0c7212 */ /* 0x000fe200078e3cff */
[----:B------:R-:W-:Y:S01]  /*10ee0*/  UIMAD UR4, UR16, UR12, URZ ;  /* 0x0000000c100472a4 */ /* 0x000fe2000f8e023f */
[----:B------:R-:W-:Y:S01]  /*10ef0*/  LOP3.LUT R32, R32, R33, RZ, 0x3c, !PT ;  /* 0x0000002120207212 */ /* 0x000fe200078e3cff */
[----:B------:R-:W-:-:S02]  /*10f00*/  IMAD.X R25, RZ, RZ, R21, P6 ;  /* 0x000000ffff197224 */ /* 0x000fc400030e0615 */
[----:B-1----:R-:W-:Y:S01]  /*10f10*/  IMAD R0, R141, 0x60, R142 ;  /* 0x000000608d007824 */ /* 0x002fe200078e028e */
[----:B------:R-:W-:Y:S01]  /*10f20*/  UIMAD UR4, UR40, UR13, UR4 ;  /* 0x0000000d280472a4 */ /* 0x000fe2000f8e0204 */
[--C-:B------:R-:W-:Y:S01]  /*10f30*/  IMAD.X R13, RZ, RZ, R21.reuse, P5 ;  /* 0x000000ffff0d7224 */ /* 0x100fe200028e0615 */
[----:B------:R-:W-:Y:S01]  /*10f40*/  ULDC.64 UR10, c[0x0][0xaf0] ;  /* 0x0002bc00000a7ab9 */ /* 0x000fe20000000a00 */
[----:B---3--:R-:W-:Y:S01]  /*10f50*/  VIADD R20, R0, UR38 ;  /* 0x0000002600147c36 */ /* 0x008fe20008000000 */
[----:B------:R-:W-:Y:S01]  /*10f60*/  UIMAD.WIDE.U32 UR8, UR40, UR12, UR8 ;  /* 0x0000000c280872a5 */ /* 0x000fe2000f8e0008 */
[----:B------:R-:W-:Y:S01]  /*10f70*/  IMAD.X R33, RZ, RZ, R21, P4 ;  /* 0x000000ffff217224 */ /* 0x000fe200020e0615 */
[----:B------:R-:W5:Y:S01]  /*10f80*/  LD.E.128 R4, desc[UR54][R6.64] ;  /* 0x0000003606047980 */ /* 0x000f62000c101d00 */
[----:B--2---:R-:W-:Y:S01]  /*10f90*/  @P1 IMAD.HI.U32 R0, R20, R3, RZ ;  /* 0x0000000314001227 */ /* 0x004fe200078e00ff */
[----:B------:R-:W-:Y:S02]  /*10fa0*/  UIADD3 UR9, UR9, UR4, URZ ;  /* 0x0000000409097290 */ /* 0x000fe4000fffe03f */
[----:B------:R-:W5:Y:S01]  /*10fb0*/  LD.E.128 R24, desc[UR54][R24.64] ;  /* 0x0000003618187980 */ /* 0x000f62000c101d00 */
[----:B------:R-:W-:Y:S01]  /*10fc0*/  IMAD.MOV.U32 R21, RZ, RZ, R20 ;  /* 0x000000ffff157224 */ /* 0x000fe200078e0014 */
[----:B------:R-:W-:-:S02]  /*10fd0*/  UIMAD UR4, UR18, UR10, URZ ;  /* 0x0000000a120472a4 */ /* 0x000fc4000f8e023f */
[----:B------:R-:W5:Y:S01]  /*10fe0*/  LD.E.128 R12, desc[UR54][R12.64] ;  /* 0x000000360c0c7980 */ /* 0x000f62000c101d00 */
[----:B0-----:R-:W-:Y:S01]  /*10ff0*/  @P1 SHF.R.U32.HI R21, RZ, R37, R0 ;  /* 0x00000025ff151219 */ /* 0x001fe20000011600 */
[----:B------:R-:W-:Y:S02]  /*11000*/  UIMAD UR4, UR17, UR11, UR4 ;  /* 0x0000000b110472a4 */ /* 0x000fe4000f8e0204 */
[----:B------:R-:W-:Y:S01]  /*11010*/  UIMAD.WIDE.U32 UR8, UR17, UR10, UR8 ;  /* 0x0000000a110872a5 */ /* 0x000fe2000f8e0008 */
[--C-:B------:R-:W-:Y:S01]  /*11020*/  SHF.R.S32.HI R0, RZ, 0x1f, R21.reuse ;  /* 0x0000001fff007819 */ /* 0x100fe20000011415 */
[----:B------:R-:W-:Y:S01]  /*11030*/  IMAD.MOV R37, RZ, RZ, -R21 ;  /* 0x000000ffff257224 */ /* 0x000fe200078e0a15 */
[----:B------:R-:W-:Y:S01]  /*11040*/  ULDC.64 UR10, c[0x0][0xae0] ;  /* 0x0002b800000a7ab9 */ /* 0x000fe20000000a00 */
[----:B------:R-:W-:Y:S01]  /*11050*/  UIADD3 UR4, UR9, UR4, URZ ;  /* 0x0000000409047290 */ /* 0x000fe2000fffe03f */
[----:B------:R-:W5:Y:S01]  /*11060*/  LD.E.128 R32, desc[UR54][R32.64] ;  /* 0x0000003620207980 */ /* 0x000f62000c101d00 */
[----:B------:R-:W-:-:S02]  /*11070*/  IMAD R0, R0, UR10, RZ ;  /* 0x0000000a00007c24 */ /* 0x000fc4000f8e02ff */
[----:B------:R-:W-:Y:S01]  /*11080*/  IMAD R37, R40, R37, R20 ;  /* 0x0000002528257224 */ /* 0x000fe200078e0214 */
[----:B------:R-:W5:Y:S01]  /*11090*/  LD.E.128 R28, desc[UR54][R28.64] ;  /* 0x000000361c1c7980 */ /* 0x000f62000c101d00 */
[----:B------:R-:W-:Y:S02]  /*110a0*/  IMAD R39, R21, UR11, R0 ;  /* 0x0000000b15277c24 */ /* 0x000fe4000f8e0200 */
[----:B------:R-:W-:Y:S01]  /*110b0*/  IMAD.U32 R3, RZ, RZ, UR9 ;  /* 0x00000009ff037e24 */ /* 0x000fe2000f8e00ff */
[----:B------:R-:W-:Y:S01]  /*110c0*/  SHF.R.S32.HI R0, RZ, 0x1f, R37 ;  /* 0x0000001fff007819 */ /* 0x000fe20000011425 */
[----:B------:R-:W-:Y:S01]  /*110d0*/  IMAD.U32 R2, RZ, RZ, UR8 ;  /* 0x00000008ff027e24 */ /* 0x000fe2000f8e00ff */
[----:B------:R-:W-:Y:S01]  /*110e0*/  ULDC.64 UR8, c[0x0][0xad8] ;  /* 0x0002b60000087ab9 */ /* 0x000fe20000000a00 */
[----:B------:R-:W-:Y:S01]  /*110f0*/  IMAD.U32 R3, RZ, RZ, UR4 ;  /* 0x00000004ff037e24 */ /* 0x000fe2000f8e00ff */
[----:B------:R-:W-:Y:S01]  /*11100*/  @!PT LDS RZ, [RZ] ;  /* 0x00000000fffff984 */ /* 0x000fe20000000800 */
[----:B------:R-:W-:Y:S01]  /*11110*/  @!PT LDS RZ, [RZ] ;  /* 0x00000000fffff984 */ /* 0x000fe20000000800 */
[----:B------:R-:W-:Y:S01]  /*11120*/  @!PT LDS RZ, [RZ] ;  /* 0x00000000fffff984 */ /* 0x000fe20000000800 */
[----:B------:R-:W-:Y:S01]  /*11130*/  @!PT LDS RZ, [RZ] ;  /* 0x00000000fffff984 */ /* 0x000fe20000000800 */
[----:B------:R0:W-:Y:S06]  /*11140*/  MEMBAR.ALL.CTA ;  /* 0x0000000000007992 */ /* 0x0001ec0000008000 */
[----:B0-----:R-:W0:Y:S01]  /*11150*/  FENCE.VIEW.ASYNC.S ;  /* 0x00000000000073c6 */ /* 0x001e220000000000 */
[----:B------:R-:W-:-:S02]  /*11160*/  IMAD R0, R0, UR8, RZ ;  /* 0x0000000800007c24 */ /* 0x000fc4000f8e02ff */
[----:B------:R-:W-:-:S04]  /*11170*/  IMAD.WIDE.U32 R2, R21, UR10, R2 ;  /* 0x0000000a15027c25 */ /* 0x000fc8000f8e0002 */
[----:B------:R-:W-:Y:S02]  /*11180*/  IMAD.IADD R3, R3, 0x1, R39 ;  /* 0x0000000103037824 */ /* 0x000fe400078e0227 */
[C---:B------:R-:W-:Y:S02]  /*11190*/  IMAD R21, R37.reuse, UR9, R0 ;  /* 0x0000000925157c24 */ /* 0x040fe4000f8e0200 */
[----:B------:R-:W-:Y:S01]  /*111a0*/  VIADD R0, R142, UR38 ;  /* 0x000000268e007c36 */ /* 0x000fe20008000000 */
[----:B------:R-:W-:Y:S01]  /*111b0*/  UIADD3 UR4, UR41, 0x2d820, URZ ;  /* 0x0002d82029047890 */ /* 0x000fe2000fffe03f */
[----:B------:R-:W-:Y:S01]  /*111c0*/  IMAD.WIDE.U32 R2, R37, UR8, R2 ;  /* 0x0000000825027c25 */ /* 0x000fe2000f8e0002 */
[----:B------:R-:W-:Y:S02]  /*111d0*/  ULDC.64 UR8, c[0x0][0xa80] ;  /* 0x0002a00000087ab9 */ /* 0x000fe40000000a00 */
        /* <DEDUP_REMOVED lines=19> */
[----:B-----5:R3:W-:Y:S04]  /*11310*/  @!P0 ST.E.128 desc[UR54][R2.64], R8 ;  /* 0x0000000802008985 */ /* 0x0207e8000c101d36 */
[----:B------:R3:W-:Y:S04]  /*11320*/  @!P1 ST.E.128 desc[UR54][R36.64], R24 ;  /* 0x0000001824009985 */ /* 0x0007e8000c101d36 */
[----:B------:R3:W-:Y:S02]  /*11330*/  @!P2 ST.E.128 desc[UR54][R38.64], R32 ;  /* 0x000000202600a985 */ /* 0x0007e4000c101d36 */
.L_x_1152:
[----:B------:R-:W-:Y:S05]  /*11340*/  BSYNC B1 ;  /* 0x0000000000017941 */ /* 0x000fea0003800000 */
.L_x_1151:
        /* <DEDUP_REMOVED lines=8> */
[C---:B0-----:R-:W-:Y:S02]  /*113d0*/  @!P2 LEA R10, P0, R139.reuse, R8, 0x1 ;  /* 0x000000088b0aa211 */ /* 0x041fe400078008ff */
        /* <DEDUP_REMOVED lines=10> */
.L_x_1149:
[----:B------:R-:W-:Y:S01]  /*11480*/  ULDC.64 UR8, c[0x0][0xc00] ;  /* 0x0003000000087ab9 */ /* 0x000fe20000000a00 */
[----:B------:R-:W-:Y:S01]  /*11490*/  ULDC UR4, c[0x0][0xa88] ;  /* 0x0002a20000047ab9 */ /* 0x000fe20000000800 */
[----:B------:R-:W-:Y:S01]  /*114a0*/  UISETP.NE.U32.AND UP0, UPT, UR8, URZ, UPT ;  /* 0x0000003f0800728c */ /* 0x000fe2000bf05070 */
[----:B------:R-:W0:Y:S03]  /*114b0*/  LDC R11, c[0x0][0xbe8] ;  /* 0x0002fa00ff0b7b82 */ /* 0x000e260000000800 */
[----:B------:R-:W-:-:S03]  /*114c0*/  UISETP.NE.AND.EX UP0, UPT, UR9, URZ, UPT, UP0 ;  /* 0x0000003f0900728c */ /* 0x000fc6000bf05300 */
[----:B------:R-:W-:Y:S02]  /*114d0*/  ULDC.64 UR8, c[0x0][0xc00] ;  /* 0x0003000000087ab9 */ /* 0x000fe40000000a00 */
[----:B------:R-:W-:Y:S01]  /*114e0*/  UIMAD.WIDE UR8, UR39, 0x4, UR8 ;  /* 0x00000004270878a5 */ /* 0x000fe2000f8e0208 */
[----:B------:R-:W-:-:S05]  /*114f0*/  PLOP3.LUT P2, PT, PT, PT, UP0, 0x80, 0x0 ;  /* 0x000000000000781c */ /* 0x000fca0003f4f008 */
[----:B------:R-:W-:Y:S02]  /*11500*/  IMAD.U32 R2, RZ, RZ, UR8 ;  /* 0x00000008ff027e24 */ /* 0x000fe4000f8e00ff */
[----:B------:R-:W-:Y:S01]  /*11510*/  IMAD.U32 R3, RZ, RZ, UR9 ;  /* 0x00000009ff037e24 */ /* 0x000fe2000f8e00ff */
[----:B------:R-:W-:Y:S02]  /*11520*/  ULDC.64 UR8, c[0x0][0xc08] ;  /* 0x0003020000087ab9 */ /* 0x000fe40000000a00 */
[----:B------:R-:W-:Y:S01]  /*11530*/  UISETP.NE.U32.AND UP1, UPT, UR8, URZ, UPT ;  /* 0x0000003f0800728c */ /* 0x000fe2000bf25070 */
[----:B------:R-:W-:Y:S02]  /*11540*/  IMAD.U32 R0, RZ, RZ, UR4 ;  /* 0x00000004ff007e24 */ /* 0x000fe4000f8e00ff */
[----:B------:R-:W2:Y:S01]  /*11550*/  @P2 LDG.E R6, desc[UR54][R2.64] ;  /* 0x0000003602062981 */ /* 0x000ea2000c1e1900 */
[----:B------:R-:W-:-:S06]  /*11560*/  UISETP.NE.AND.EX UP1, UPT, UR9, URZ, UPT, UP1 ;  /* 0x0000003f0900728c */ /* 0x000fcc000bf25310 */
[----:B------:R-:W-:-:S05]  /*11570*/  PLOP3.LUT P3, PT, PT, PT, UP1, 0x80, 0x0 ;  /* 0x000000000000781c */ /* 0x000fca0003f6f018 */
[----:B------:R-:W-:Y:S02]  /*11580*/  @UP1 ULDC.64 UR8, c[0x0][0xc08] ;  /* 0x0003020000081ab9 */ /* 0x000fe40000000a00 */
[----:B------:R-:W-:-:S06]  /*11590*/  @UP1 UIMAD.WIDE UR8, UR39, 0x4, UR8 ;  /* 0x00000004270818a5 */ /* 0x000fcc000f8e0208 */
[----:B------:R-:W-:Y:S02]  /*115a0*/  IMAD.U32 R4, RZ, RZ, UR8 ;  /* 0x00000008ff047e24 */ /* 0x000fe4000f8e00ff */
[----:B------:R-:W-:-:S05]  /*115b0*/  IMAD.U32 R5, RZ, RZ, UR9 ;  /* 0x00000009ff057e24 */ /* 0x000fca000f8e00ff */
[----:B------:R1:W5:Y:S01]  /*115c0*/  @P3 LDG.E R0, desc[UR54][R4.64] ;  /* 0x0000003604003981 */ /* 0x000362000c1e1900 */
[----:B0-----:R-:W-:Y:S01]  /*115d0*/  ISETP.NE.AND P0, PT, R11, 0x1, PT ;  /* 0x000000010b00780c */ /* 0x001fe20003f05270 */
[----:B------:R-:W-:Y:S01]  /*115e0*/  UMOV UR4, URZ ;  /* 0x0000003f00047c82 */ /* 0x000fe20008000000 */
[----:B------:R-:W-:Y:S01]  /*115f0*/  USHF.R.S32.HI UR13, URZ, 0x1f, UR40 ;  /* 0x0000001f3f0d7899 */ /* 0x000fe20008011428 */
[----:B------:R-:W-:-:S10]  /*11600*/  ISETP.GE.AND P1, PT, R149, 0xc0, PT ;  /* 0x000000c09500780c */ /* 0x000fd40003f26270 */
[----:B------:R-:W0:Y:S01]  /*11610*/  @P0 LDC R9, c[0x0][0xbec] ;  /* 0x0002fb00ff090b82 */ /* 0x000e220000000800 */
[----:B--2---:R-:W-:Y:S01]  /*11620*/  @P2 R2UR UR4, R6 ;  /* 0x00000000060422ca */ /* 0x004fe200000e0000 */
[----:B01----:R-:W-:-:S14]  /*11630*/  @P3 BRA `(.L_x_1154) ;  /* 0x0000000000103947 */ /* 0x003fdc0003800000 */
[----:B------:R-:W-:Y:S05]  /*11640*/  @!P2 BRA `(.L_x_1154) ;  /* 0x00000000000ca947 */ /* 0x000fea0003800000 */
[----:B------:R-:W2:Y:S04]  /*11650*/  LDG.E R5, desc[UR54][R2.64] ;  /* 0x0000003602057981 */ /* 0x000ea8000c1e1900 */
[----:B-----5:R-:W2:Y:S02]  /*11660*/  LDG.E R0, desc[UR54][R2.64+0x4] ;  /* 0x0000043602007981 */ /* 0x020ea4000c1e1900 */
[----:B--2---:R-:W-:-:S07]  /*11670*/  IMAD.IADD R0, R0, 0x1, -R5 ;  /* 0x0000000100007824 */ /* 0x004fce00078e0a05 */
.L_x_1154:
[----:B------:R-:W-:Y:S01]  /*11680*/  USHF.R.S32.HI UR9, URZ, 0x1f, UR39 ;  /* 0x0000001f3f097899 */ /* 0x000fe20008011427 */
[----:B------:R-:W-:Y:S01]  /*11690*/  BSSY B1, `(.L_x_1155) ;  /* 0x000002e000017945 */ /* 0x000fe20003800000 */
[----:B------:R-:W-:Y:S02]  /*116a0*/  USHF.R.S32.HI UR12, URZ, 0x1f, UR4 ;  /* 0x0000001f3f0c7899 */ /* 0x000fe40008011404 */
[----:B------:R-:W-:Y:S02]  /*116b0*/  USEL UR8, UR39, URZ, !UP0 ;  /* 0x0000003f27087287 */ /* 0x000fe4000c000000 */
[----:B------:R-:W-:Y:S01]  /*116c0*/  USEL UR14, UR9, URZ, !UP0 ;  /* 0x0000003f090e7287 */ /* 0x000fe2000c000000 */
[----:B------:R-:W-:Y:S11]  /*116d0*/  @P1 BRA `(.L_x_1156) ;  /* 0x0000000000a41947 */ /* 0x000ff60003800000 */
[----:B------:R-:W0:Y:S01]  /*116e0*/  S2R R3, SR_TID.X ;  /* 0x0000000000037919 */ /* 0x000e220000002100 */
[----:B------:R-:W1:Y:S01]  /*116f0*/  LDC R7, c[0x0][0xbe8] ;  /* 0x0002fa00ff077b82 */ /* 0x000e620000000800 */
[----:B------:R-:W-:Y:S02]  /*11700*/  IMAD.U32 R4, RZ, RZ, UR38 ;  /* 0x00000026ff047e24 */ /* 0x000fe4000f8e00ff */
[----:B-1---5:R-:W-:-:S03]  /*11710*/  IMAD R2, R0, R7, RZ ;  /* 0x0000000700027224 */ /* 0x022fc600078e02ff */
[----:B0-----:R-:W-:-:S04]  /*11720*/  IADD3 R4, R4, -0x80, R3 ;  /* 0xffffff8004047810 */ /* 0x001fc80007ffe003 */
[----:B------:R-:W-:-:S13]  /*11730*/  ISETP.GE.AND P1, PT, R4, R2, PT ;  /* 0x000000020400720c */ /* 0x000fda0003f26270 */
[----:B------:R-:W-:Y:S05]  /*11740*/  @P1 BRA `(.L_x_1156) ;  /* 0x0000000000881947 */ /* 0x000fea0003800000 */
[----:B------:R-:W-:Y:S01]  /*11750*/  ISETP.NE.AND P1, PT, R7, 0x1, PT ;  /* 0x000000010700780c */ /* 0x000fe20003f25270 */
[----:B------:R-:W-:Y:S01]  /*11760*/  ULDC.64 UR16, c[0x0][0xb90] ;  /* 0x0002e40000107ab9 */ /* 0x000fe20000000a00 */
[----:B------:R-:W-:Y:S01]  /*11770*/  UMOV UR10, UR4 ;  /* 0x00000004000a7c82 */ /* 0x000fe20008000000 */
[----:B------:R-:W-:Y:S01]  /*11780*/  UIMAD UR9, UR13, UR16, URZ ;  /* 0x000000100d0972a4 */ /* 0x000fe2000f8e023f */
[----:B------:R-:W-:Y:S01]  /*11790*/  IMAD.MOV.U32 R2, RZ, RZ, R4 ;  /* 0x000000ffff027224 */ /* 0x000fe200078e0004 */
[----:B------:R-:W-:Y:S02]  /*117a0*/  UMOV UR11, UR12 ;  /* 0x0000000c000b7c82 */ /* 0x000fe40008000000 */
[----:B------:R-:W-:Y:S02]  /*117b0*/  UIMAD.WIDE.U32 UR10, UR40, UR16, UR10 ;  /* 0x00000010280a72a5 */ /* 0x000fe4000f8e000a */
[----:B------:R-:W-:-:S03]  /*117c0*/  UIMAD UR9, UR40, UR17, UR9 ;  /* 0x00000011280972a4 */ /* 0x000fc6000f8e0209 */
[----:B------:R-:W-:Y:S01]  /*117d0*/  ULDC.64 UR16, c[0x0][0xb98] ;  /* 0x0002e60000107ab9 */ /* 0x000fe20000000a00 */
[----:B------:R-:W0:Y:S01]  /*117e0*/  @P1 LDC R3, c[0x0][0xbec] ;  /* 0x0002fb00ff031b82 */ /* 0x000e220000000800 */
[----:B------:R-:W-:Y:S02]  /*117f0*/  UIADD3 UR11, UR11, UR9, URZ ;  /* 0x000000090b0b7290 */ /* 0x000fe4000fffe03f */
[----:B------:R-:W-:Y:S02]  /*11800*/  UIMAD UR9, UR14, UR16, URZ ;  /* 0x000000100e0972a4 */ /* 0x000fe4000f8e023f */
[----:B------:R-:W-:Y:S02]  /*11810*/  UIMAD.WIDE.U32 UR10, UR8, UR16, UR10 ;  /* 0x00000010080a72a5 */ /* 0x000fe4000f8e000a */
[----:B------:R-:W-:Y:S01]  /*11820*/  UIMAD UR9, UR8, UR17, UR9 ;  /* 0x00000011080972a4 */ /* 0x000fe2000f8e0209 */
[----:B------:R-:W1:Y:S02]  /*11830*/  @P1 LDC R6, c[0x0][0xbf0] ;  /* 0x0002fc00ff061b82 */ /* 0x000e640000000800 */
[----:B------:R-:W-:Y:S01]  /*11840*/  ULDC.64 UR16, c[0x0][0xb88] ;  /* 0x0002e20000107ab9 */ /* 0x000fe20000000a00 */
[----:B0-----:R-:W-:-:S05]  /*11850*/  @P1 IMAD.HI.U32 R3, R4, R3, RZ ;  /* 0x0000000304031227 */ /* 0x001fca00078e00ff */
[----:B-1----:R-:W-:Y:S01]  /*11860*/  @P1 SHF.R.U32.HI R2, RZ, R6, R3 ;  /* 0x00000006ff021219 */ /* 0x002fe20000011603 */
[----:B------:R-:W-:-:S03]  /*11870*/  IMAD.U32 R6, RZ, RZ, UR9 ;  /* 0x00000009ff067e24 */ /* 0x000fc6000f8e00ff */
[--C-:B------:R-:W-:Y:S01]  /*11880*/  SHF.R.S32.HI R3, RZ, 0x1f, R2.reuse ;  /* 0x0000001fff037819 */ /* 0x100fe20000011402 */
[----:B------:R-:W-:Y:S01]  /*11890*/  IMAD.MOV R5, RZ, RZ, -R2 ;  /* 0x000000ffff057224 */ /* 0x000fe200078e0a02 */
[----:B------:R-:W-:-:S03]  /*118a0*/  IADD3 R2, P1, R2, UR10, RZ ;  /* 0x0000000a02027c10 */ /* 0x000fc6000ff3e0ff */
[----:B------:R-:W-:Y:S01]  /*118b0*/  IMAD R5, R7, R5, R4 ;  /* 0x0000000507057224 */ /* 0x000fe200078e0204 */
[----:B------:R-:W-:Y:S01]  /*118c0*/  IADD3.X R3, R3, UR11, R6, P1, !PT ;  /* 0x0000000b03037c10 */ /* 0x000fe20008ffe406 */
[----:B------:R-:W-:-:S03]  /*118d0*/  ULDC.64 UR10, c[0x0][0xb50] ;  /* 0x0002d400000a7ab9 */ /* 0x000fc60000000a00 */
[----:B------:R-:W-:Y:S01]  /*118e0*/  SHF.R.S32.HI R4, RZ, 0x1f, R5 ;  /* 0x0000001fff047819 */ /* 0x000fe20000011405 */
[----:B------:R-:W-:-:S04]  /*118f0*/  IMAD.WIDE.U32 R2, R5, UR16, R2 ;  /* 0x0000001005027c25 */ /* 0x000fc8000f8e0002 */
[----:B------:R-:W-:-:S04]  /*11900*/  IMAD R4, R4, UR16, RZ ;  /* 0x0000001004047c24 */ /* 0x000fc8000f8e02ff */
[----:B------:R-:W-:Y:S01]  /*11910*/  IMAD R7, R5, UR17, R4 ;  /* 0x0000001105077c24 */ /* 0x000fe2000f8e0204 */
[----:B------:R-:W-:-:S03]  /*11920*/  LEA R4, P1, R2, UR10, 0x2 ;  /* 0x0000000a02047c11 */ /* 0x000fc6000f8210ff */
[----:B------:R-:W-:-:S05]  /*11930*/  IMAD.IADD R3, R3, 0x1, R7 ;  /* 0x0000000103037824 */ /* 0x000fca00078e0207 */
[----:B------:R-:W-:Y:S01]  /*11940*/  LEA.HI.X R5, R2, UR11, R3, 0x2, P1 ;  /* 0x0000000b02057c11 */ /* 0x000fe200088f1403 */
[----:B------:R-:W-:-:S05]  /*11950*/  IMAD.MOV.U32 R3, RZ, RZ, -0x800000 ;  /* 0xff800000ff037424 */ /* 0x000fca00078e00ff */
[----:B------:R0:W-:Y:S02]  /*11960*/  STG.E desc[UR54][R4.64], R3 ;  /* 0x0000000304007986 */ /* 0x0001e4000c101936 */
.L_x_1156:
[----:B------:R-:W-:Y:S05]  /*11970*/  BSYNC B1 ;  /* 0x0000000000017941 */ /* 0x000fea0003800000 */
.L_x_1155:
[----:B0-----:R-:W0:Y:S01]  /*11980*/  @P0 LDC R3, c[0x0][0xbf0] ;  /* 0x0002fc00ff030b82 */ /* 0x001e220000000800 */
[----:B------:R-:W-:Y:S01]  /*11990*/  ULDC.64 UR16, c[0x0][0xaa0] ;  /* 0x0002a80000107ab9 */ /* 0x000fe20000000a00 */
[----:B------:R-:W-:Y:S01]  /*119a0*/  IMAD R2, R141, 0x60, R142 ;  /* 0x000000608d027824 */ /* 0x000fe200078e028e */
[----:B------:R-:W-:Y:S01]  /*119b0*/  UIMAD UR9, UR12, UR16, URZ ;  /* 0x000000100c0972a4 */ /* 0x000fe2000f8e023f */
[----:B------:R-:W-:Y:S01]  /*119c0*/  BSSY B1, `(.L_x_1157) ;  /* 0x0000038000017945 */ /* 0x000fe20003800000 */
[----:B------:R-:W-:Y:S01]  /*119d0*/  UIMAD.WIDE.U32 UR10, UR4, UR16, URZ ;  /* 0x00000010040a72a5 */ /* 0x000fe2000f8e003f */
[----:B------:R-:W-:Y:S01]  /*119e0*/  VIADD R4, R2, UR38 ;  /* 0x0000002602047c36 */ /* 0x000fe20008000000 */
[----:B------:R-:W-:-:S03]  /*119f0*/  UIMAD UR9, UR4, UR17, UR9 ;  /* 0x00000011040972a4 */ /* 0x000fc6000f8e0209 */
[----:B------:R-:W-:Y:S01]  /*11a00*/  ULDC.64 UR16, c[0x0][0xae8] ;  /* 0x0002ba0000107ab9 */ /* 0x000fe20000000a00 */
[----:B------:R-:W-:Y:S01]  /*11a10*/  UIADD3 UR11, UR11, UR9, URZ ;  /* 0x000000090b0b7290 */ /* 0x000fe2000fffe03f */
[----:B------:R-:W-:Y:S01]  /*11a20*/  @P0 IMAD.HI.U32 R2, R4, R9, RZ ;  /* 0x0000000904020227 */ /* 0x000fe200078e00ff */
[----:B------:R-:W-:Y:S02]  /*11a30*/  UIMAD UR4, UR13, UR16, URZ ;  /* 0x000000100d0472a4 */ /* 0x000fe4000f8e023f */
[----:B------:R-:W-:Y:S01]  /*11a40*/  UIMAD.WIDE.U32 UR10, UR40, UR16, UR10 ;  /* 0x00000010280a72a5 */ /* 0x000fe2000f8e000a */
[----:B------:R-:W-:Y:S01]  /*11a50*/  IMAD.MOV.U32 R5, RZ, RZ, R4 ;  /* 0x000000ffff057224 */ /* 0x000fe200078e0004 */
[----:B------:R-:W-:Y:S01]  /*11a60*/  UIMAD UR4, UR40, UR17, UR4 ;  /* 0x00000011280472a4 */ /* 0x000fe2000f8e0204 */
[----:B------:R-:W-:-:S03]  /*11a70*/  ULDC.64 UR12, c[0x0][0xaf0] ;  /* 0x0002bc00000c7ab9 */ /* 0x000fc60000000a00 */
[----:B------:R-:W-:Y:S02]  /*11a80*/  UIADD3 UR11, UR11, UR4, URZ ;  /* 0x000000040b0b7290 */ /* 0x000fe4000fffe03f */
[----:B------:R-:W-:Y:S01]  /*11a90*/  UIMAD UR4, UR14, UR12, URZ ;  /* 0x0000000c0e0472a4 */ /* 0x000fe2000f8e023f */
[----:B0-----:R-:W-:-:S03]  /*11aa0*/  @P0 SHF.R.U32.HI R5, RZ, R3, R2 ;  /* 0x00000003ff050219 */ /* 0x001fc60000011602 */
[----:B------:R-:W-:Y:S01]  /*11ab0*/  UIMAD UR4, UR8, UR13, UR4 ;  /* 0x0000000d080472a4 */ /* 0x000fe2000f8e0204 */
[--C-:B------:R-:W-:Y:S01]  /*11ac0*/  SHF.R.S32.HI R2, RZ, 0x1f, R5.reuse ;  /* 0x0000001fff027819 */ /* 0x100fe20000011405 */
[----:B------:R-:W-:Y:S01]  /*11ad0*/  UIMAD.WIDE.U32 UR8, UR8, UR12, UR10 ;  /* 0x0000000c080872a5 */ /* 0x000fe2000f8e000a */
[----:B------:R-:W-:Y:S02]  /*11ae0*/  IMAD.MOV R7, RZ, RZ, -R5 ;  /* 0x000000ffff077224 */ /* 0x000fe400078e0a05 */
[----:B------:R-:W-:Y:S01]  /*11af0*/  ULDC.64 UR10, c[0x0][0xae0] ;  /* 0x0002b800000a7ab9 */ /* 0x000fe20000000a00 */
[----:B------:R-:W-:Y:S01]  /*11b00*/  UIADD3 UR4, UR9, UR4, URZ ;  /* 0x0000000409047290 */ /* 0x000fe2000fffe03f */
[----:B------:R-:W-:Y:S02]  /*11b10*/  IMAD R7, R11, R7, R4 ;  /* 0x000000070b077224 */ /* 0x000fe400078e0204 */
[----:B------:R-:W-:Y:S02]  /*11b20*/  IMAD R6, R2, UR10, RZ ;  /* 0x0000000a02067c24 */ /* 0x000fe4000f8e02ff */
[----:B------:R-:W-:Y:S01]  /*11b30*/  IMAD.U32 R3, RZ, RZ, UR9 ;  /* 0x00000009ff037e24 */ /* 0x000fe2000f8e00ff */
[----:B------:R-:W-:Y:S01]  /*11b40*/  SHF.R.S32.HI R4, RZ, 0x1f, R7 ;  /* 0x0000001fff047819 */ /* 0x000fe20000011407 */
[----:B------:R-:W-:Y:S01]  /*11b50*/  IMAD.U32 R2, RZ, RZ, UR8 ;  /* 0x00000008ff027e24 */ /* 0x000fe2000f8e00ff */
[----:B------:R-:W-:Y:S01]  /*11b60*/  ULDC.64 UR8, c[0x0][0xad8] ;  /* 0x0002b60000087ab9 */ /* 0x000fe20000000a00 */
[----:B------:R-:W-:-:S02]  /*11b70*/  IMAD.U32 R3, RZ, RZ, UR4 ;  /* 0x00000004ff037e24 */ /* 0x000fc4000f8e00ff */
[C---:B------:R-:W-:Y:S02]  /*11b80*/  IMAD R9, R5.reuse, UR11, R6 ;  /* 0x0000000b05097c24 */ /* 0x040fe4000f8e0206 */
[----:B------:R-:W-:-:S04]  /*11b90*/  IMAD.WIDE.U32 R2, R5, UR10, R2 ;  /* 0x0000000a05027c25 */ /* 0x000fc8000f8e0002 */
[----:B------:R-:W-:Y:S02]  /*11ba0*/  IMAD R4, R4, UR8, RZ ;  /* 0x0000000804047c24 */ /* 0x000fe4000f8e02ff */
[----:B------:R-:W-:Y:S02]  /*11bb0*/  IMAD.IADD R3, R3, 0x1, R9 ;  /* 0x0000000103037824 */ /* 0x000fe400078e0209 */
[----:B-----5:R-:W-:Y:S02]  /*11bc0*/  IMAD R11, R0, R11, RZ ;  /* 0x0000000b000b7224 */ /* 0x020fe400078e02ff */
[----:B------:R-:W-:Y:S02]  /*11bd0*/  VIADD R0, R142, UR38 ;  /* 0x000000268e007c36 */ /* 0x000fe40008000000 */
[C---:B------:R-:W-:Y:S02]  /*11be0*/  IMAD R5, R7.reuse, UR9, R4 ;  /* 0x0000000907057c24 */ /* 0x040fe4000f8e0204 */
[----:B------:R-:W-:Y:S01]  /*11bf0*/  IMAD.WIDE.U32 R2, R7, UR8, R2 ;  /* 0x0000000807027c25 */ /* 0x000fe2000f8e0002 */
[----:B------:R-:W-:Y:S01]  /*11c00*/  ISETP.GE.AND P0, PT, R0, R11, PT ;  /* 0x0000000b0000720c */ /* 0x000fe20003f06270 */
[----:B------:R-:W-:-:S02]  /*11c10*/  ULDC.64 UR8, c[0x0][0xa80] ;  /* 0x0002a00000087ab9 */ /* 0x000fc40000000a00 */
[----:B------:R-:W-:Y:S01]  /*11c20*/  IMAD.IADD R3, R3, 0x1, R5 ;  /* 0x0000000103037824 */ /* 0x000fe200078e0205 */
[----:B------:R-:W-:-:S04]  /*11c30*/  LEA R4, P1, R2, UR8, 0x1 ;  /* 0x0000000802047c11 */ /* 0x000fc8000f8208ff */
[----:B------:R-:W-:Y:S02]  /*11c40*/  LEA.HI.X R5, R2, UR9, R3, 0x1, P1 ;  /* 0x0000000902057c11 */ /* 0x000fe400088f0c03 */
[----:B------:R0:W1:Y:S04]  /*11c50*/  SHFL.IDX PT, R2, R4, RZ, 0x1c1f ;  /* 0x001c1fff04027589 */ /* 0x00006800000e0000 */
[----:B------:R0:W2:Y:S01]  /*11c60*/  SHFL.IDX PT, R3, R5, RZ, 0x1c1f ;  /* 0x001c1fff05037589 */ /* 0x0000a200000e0000 */
        /* <DEDUP_REMOVED lines=13> */
.L_x_1158:
[----:B------:R-:W-:Y:S05]  /*11d40*/  BSYNC B1 ;  /* 0x0000000000017941 */ /* 0x000fea0003800000 */
.L_x_1157:
        /* <DEDUP_REMOVED lines=9> */
[CC--:B-1-3--:R-:W-:Y:S02]  /*11de0*/  @!P3 LEA R6, P0, R139.reuse, R2.reuse, 0x1 ;  /* 0x000000028b06b211 */ /* 0x0cafe400078008ff */
[----:B------:R-:W-:Y:S02]  /*11df0*/  @!P4 LEA R8, P1, R140, R2, 0x1 ;  /* 0x000000028c08c211 */ /* 0x000fe400078208ff */
[----:B0---4-:R-:W-:Y:S01]  /*11e00*/  @!P2 IMAD.WIDE R4, R138, 0x2, R2 ;  /* 0x000000028a04a825 */ /* 0x011fe200078e0202 */
[-C--:B------:R-:W-:Y:S02]  /*11e10*/  @!P3 LEA.HI.X R7, R139, R3.reuse, R148, 0x1, P0 ;  /* 0x000000038b07b211 */ /* 0x080fe400000f0c94 */
[----:B------:R-:W-:Y:S02]  /*11e20*/  @!P4 LEA.HI.X R9, R140, R3, R147, 0x1, P1 ;  /* 0x000000038c09c211 */ /* 0x000fe400008f0c93 */
[----:B------:R0:W-:Y:S04]  /*11e30*/  @!P2 ST.E.128 desc[UR54][R4.64], RZ ;  /* 0x000000ff0400a985 */ /* 0x0001e8000c101d36 */
[----:B------:R0:W-:Y:S04]  /*11e40*/  @!P3 ST.E.128 desc[UR54][R6.64], RZ ;  /* 0x000000ff0600b985 */ /* 0x0001e8000c101d36 */
[----:B------:R0:W-:Y:S02]  /*11e50*/  @!P4 ST.E.128 desc[UR54][R8.64], RZ ;  /* 0x000000ff0800c985 */ /* 0x0001e4000c101d36 */
.L_x_1153:
[----:B------:R-:W-:Y:S05]  /*11e60*/  BSYNC B0 ;  /* 0x0000000000007941 */ /* 0x000fea0003800000 */
.L_x_1148:
[----:B------:R-:W-:Y:S02]  /*11e70*/  ULDC UR4, c[0x0][0xc3c] ;  /* 0x00030f0000047ab9 */ /* 0x000fe40000000800 */
[----:B------:R-:W-:-:S06]  /*11e80*/  UISETP.GE.AND UP0, UPT, UR6, UR4, UPT ;  /* 0x000000040600728c */ /* 0x000fcc000bf06270 */
[----:B------:R-:W-:-:S13]  /*11e90*/  PLOP3.LUT P0, PT, PT, PT, UP0, 0x80, 0x0 ;  /* 0x000000000000781c */ /* 0x000fda0003f0f008 */
[----:B------:R-:W-:Y:S05]  /*11ea0*/  @!P0 BRA `(.L_x_1159) ;  /* 0xfffffeec00f88947 */ /* 0x000fea000383ffff */
[----:B------:R-:W-:Y:S05]  /*11eb0*/  EXIT ;  /* 0x000000000000794d */ /* 0x000fea0003800000 */
.L_x_1058:
        /* <DEDUP_REMOVED lines=16> */
.L_x_1160:
        /* <DEDUP_REMOVED lines=37> */
[----:B------:R-:W-:Y:S01]  /*12210*/  IMAD.MOV.U32 R4, RZ, RZ, R3 ;  /* 0x000000ffff047224 */ /* 0x000fe200078e0003 */
[----:B------:R-:W-:Y:S01]  /*12220*/  UMOV UR4, URZ ;  /* 0x0000003f00047c82 */ /* 0x000fe20008000000 */
[----:B------:R-:W-:-:S05]  /*12230*/  ULDC UR5, c[0x0][0xc38] ;  /* 0x00030e0000057ab9 */ /* 0x000fca0000000800 */
.L_x_1166:
        /* <DEDUP_REMOVED lines=12> */
.L_x_1165:
[----:B------:R-:W-:Y:S05]  /*12300*/  BSYNC B0 ;  /* 0x0000000000007941 */ /* 0x000fea0003800000 */
.L_x_1164:
        /* <DEDUP_REMOVED lines=20> */
.L_x_1162:
[----:B------:R-:W-:-:S04]  /*12450*/  IMAD.IADD R13, R4, 0x1, -R3 ;  /* 0x00000001040d7824 */ /* 0x000fc800078e0a03 */
[----:B------:R-:W-:-:S05]  /*12460*/  IMAD R2, R6, UR5, R13 ;  /* 0x0000000506027c24 */ /* 0x000fca000f8e020d */
[----:B------:R-:W-:Y:S02]  /*12470*/  ISETP.GT.AND P0, PT, R2, UR6, PT ;  /* 0x0000000602007c0c */ /* 0x000fe4000bf04270 */
[----:B------:R-:W0:Y:S11]  /*12480*/  LDC.64 R2, c[0x0][0xc90] ;  /* 0x00032400ff027b82 */ /* 0x000e360000000a00 */
[----:B------:R-:W-:-:S04]  /*12490*/  VOTE.ANY R7, PT, !P0 ;  /* 0x0000000000077806 */ /* 0x000fc800040e0100 */
[----:B------:R-:W1:Y:S02]  /*124a0*/  POPC R15, R7 ;  /* 0x00000007000f7309 */ /* 0x000e640000000000 */
[----:B-1----:R-:W-:-:S04]  /*124b0*/  VIADD R19, R15, UR4 ;  /* 0x000000040f137c36 */ /* 0x002fc80008000000 */
[----:B0-----:R-:W-:-:S05]  /*124c0*/  IMAD.WIDE R2, R19, 0x4, R2 ;  /* 0x0000000413027825 */ /* 0x001fca00078e0202 */
[----:B------:R-:W2:Y:S01]  /*124d0*/  LDG.E R9, desc[UR54][R2.64] ;  /* 0x0000003602097981 */ /* 0x000ea2000c1e1900 */
[----:B------:R-:W-:-:S03]  /*124e0*/  ISETP.NE.AND P0, PT, R7, RZ, PT ;  /* 0x000000ff0700720c */ /* 0x000fc60003f05270 */
[----:B------:R-:W2:Y:S02]  /*124f0*/  SHFL.IDX PT, R0, R0, R15, 0x1f ;  /* 0x00001f0f00007589 */ /* 0x000ea400000e0000 */
[----:B--2---:R-:W-:-:S05]  /*12500*/  IMAD R4, R0, R9, RZ ;  /* 0x0000000900047224 */ /* 0x004fca00078e02ff */
[----:B------:R-:W-:-:S04]  /*12510*/  IABS R8, R4 ;  /* 0x0000000400087213 */ /* 0x000fc80000000000 */
[----:B------:R-:W0:Y:S08]  /*12520*/  I2F.RP R10, R8 ;  /* 0x00000008000a7306 */ /* 0x000e300000209400 */
[----:B0-----:R-:W0:Y:S02]  /*12530*/  MUFU.RCP R10, R10 ;  /* 0x0000000a000a7308 */ /* 0x001e240000001000 */
[----:B0-----:R-:W-:-:S06]  /*12540*/  VIADD R11, R10, 0xffffffe ;  /* 0x0ffffffe0a0b7836 */ /* 0x001fcc0000000000 */
[----:B------:R0:W1:Y:S01]  /*12550*/  F2I.FTZ.U32.TRUNC.NTZ R3, R11 ;  /* 0x0000000b00037305 */ /* 0x000062000021f000 */
[----:B------:R-:W-:Y:S05]  /*12560*/  @!P0 BRA `(.L_x_1167) ;  /* 0x0000000000088947 */ /* 0x000fea0003800000 */
[----:B------:R-:W-:-:S05]  /*12570*/  VIADD R7, R15, 0xffffffff ;  /* 0xffffffff0f077836 */ /* 0x000fca0000000000 */
[----:B------:R2:W3:Y:S02]  /*12580*/  SHFL.IDX PT, R16, R6, R7, 0x1f ;  /* 0x00001f0706107589 */ /* 0x0004e400000e0000 */
.L_x_1167:
[----:B---3--:R-:W-:Y:S01]  /*12590*/  IMAD R16, R16, UR5, R13 ;  /* 0x0000000510107c24 */ /* 0x008fe2000f8e020d */
[----:B------:R-:W-:Y:S01]  /*125a0*/  IABS R2, R4 ;  /* 0x0000000400027213 */ /* 0x000fe20000000000 */
[----:B01----:R-:W-:-:S03]  /*125b0*/  IMAD.MOV R11, RZ, RZ, -R3 ;  /* 0x000000ffff0b7224 */ /* 0x003fc600078e0a03 */
[----:B--2---:R-:W-:Y:S01]  /*125c0*/  IADD3 R7, -R16, UR6, RZ ;  /* 0x0000000610077c10 */ /* 0x004fe2000fffe1ff */
        /* <DEDUP_REMOVED lines=19> */
[----:B------:R-:W-:Y:S02]  /*12700*/  IMAD R6, R9, R2, RZ ;  /* 0x0000000209067224 */ /* 0x000fe400078e02ff */
[----:B------:R-:W-:Y:S02]  /*12710*/  IMAD.MOV R2, RZ, RZ, -R2 ;  /* 0x000000ffff027224 */ /* 0x000fe400078e0a02 */
[----:B------:R-:W-:Y:S02]  /*12720*/  IMAD.MOV R8, RZ, RZ, -R6 ;  /* 0x000000ffff087224 */ /* 0x000fe400078e0a06 */
[----:B------:R-:W-:Y:S02]  /*12730*/  IMAD R4, R4, R2, R7 ;  /* 0x0000000204047224 */ /* 0x000fe400078e0207 */
[----:B------:R-:W-:Y:S01]  /*12740*/  IMAD.MOV.U32 R2, RZ, RZ, RZ ;  /* 0x000000ffff027224 */ /* 0x000fe200078e00ff */
[----:B------:R-:W-:-:S04]  /*12750*/  VIADDMNMX R9, R8, UR5, R9, PT ;  /* 0x0000000508097c46 */ /* 0x000fc8000b800109 */
[-C--:B------:R-:W-:Y:S02]  /*12760*/  IABS R8, R9.reuse ;  /* 0x0000000900087213 */ /* 0x080fe40000000000 */
[----:B------:R-:W-:Y:S02]  /*12770*/  IABS R12, R9 ;  /* 0x00000009000c7213 */ /* 0x000fe40000000000 */
[----:B------:R-:W0:Y:S08]  /*12780*/  I2F.RP R10, R8 ;  /* 0x00000008000a7306 */ /* 0x000e300000209400 */
[----:B0-----:R-:W0:Y:S02]  /*12790*/  MUFU.RCP R10, R10 ;  /* 0x0000000a000a7308 */ /* 0x001e240000001000 */
[----:B0-----:R-:W-:-:S06]  /*127a0*/  VIADD R3, R10, 0xffffffe ;  /* 0x0ffffffe0a037836 */ /* 0x001fcc0000000000 */
[----:B------:R-:W0:Y:S02]  /*127b0*/  F2I.FTZ.U32.TRUNC.NTZ R3, R3 ;  /* 0x0000000300037305 */ /* 0x000e24000021f000 */
[----:B0-----:R-:W-:-:S04]  /*127c0*/  IMAD.MOV R11, RZ, RZ, -R3 ;  /* 0x000000ffff0b7224 */ /* 0x001fc800078e0a03 */
[----:B------:R-:W-:Y:S01]  /*127d0*/  IMAD.MOV.U32 R7, RZ, RZ, R11 ;  /* 0x000000ffff077224 */ /* 0x000fe200078e000b */
[----:B------:R-:W-:-:S03]  /*127e0*/  IABS R11, R4 ;  /* 0x00000004000b7213 */ /* 0x000fc60000000000 */
[----:B------:R-:W-:-:S04]  /*127f0*/  IMAD R7, R7, R8, RZ ;  /* 0x0000000807077224 */ /* 0x000fc800078e02ff */
[----:B------:R-:W-:-:S04]  /*12800*/  IMAD.HI.U32 R2, R3, R7, R2 ;  /* 0x0000000703027227 */ /* 0x000fc800078e0002 */
        /* <DEDUP_REMOVED lines=9> */
[----:B------:R-:W-:Y:S01]  /*128a0*/  ISETP.GE.AND P2, PT, R3, RZ, PT ;  /* 0x000000ff0300720c */ /* 0x000fe20003f46270 */
[----:B------:R-:W-:-:S06]  /*128b0*/  IMAD.IADD R3, R4, 0x1, R6 ;  /* 0x0000000104037824 */ /* 0x000fcc00078e0206 */
[----:B------:R-:W-:-:S06]  /*128c0*/  @P0 VIADD R2, R2, 0x1 ;  /* 0x0000000102020836 */ /* 0x000fcc0000000000 */
[----:B------:R-:W-:Y:S01]  /*128d0*/  @!P2 IMAD.MOV R2, RZ, RZ, -R2 ;  /* 0x000000ffff02a224 */ /* 0x000fe200078e0a02 */
[----:B------:R-:W-:Y:S01]  /*128e0*/  @!P1 LOP3.LUT R2, RZ, R9, RZ, 0x33, !PT ;  /* 0x00000009ff029212 */ /* 0x000fe200078e33ff */
[----:B------:R-:W-:-:S03]  /*128f0*/  IMAD.MOV R9, RZ, RZ, -R9 ;  /* 0x000000ffff097224 */ /* 0x000fc600078e0a09 */
[----:B------:R-:W-:Y:S01]  /*12900*/  LOP3.LUT R17, RZ, R2, RZ, 0x33, !PT ;  /* 0x00000002ff117212 */ /* 0x000fe200078e33ff */
[----:B------:R-:W-:-:S04]  /*12910*/  IMAD R18, R2, R9, R3 ;  /* 0x0000000902127224 */ /* 0x000fc800078e0203 */
[----:B------:R-:W-:Y:S01]  /*12920*/  IMAD.IADD R17, R0, 0x1, R17 ;  /* 0x0000000100117824 */ /* 0x000fe200078e0211 */
[----:B------:R-:W-:Y:S06]  /*12930*/  BRA `(.L_x_1168) ;  /* 0x0000000000147947 */ /* 0x000fec0003800000 */
.L_x_1163:
[----:B------:R-:W-:Y:S01]  /*12940*/  ULDC UR4, c[0x0][0xc3c] ;  /* 0x00030f0000047ab9 */ /* 0x000fe20000000800 */
[----:B------:R-:W-:Y:S02]  /*12950*/  IMAD.MOV.U32 R17, RZ, RZ, RZ ;  /* 0x000000ffff117224 */ /* 0x000fe400078e00ff */
[----:B------:R-:W-:Y:S02]  /*12960*/  IMAD.U32 R16, RZ, RZ, UR6 ;  /* 0x00000006ff107e24 */ /* 0x000fe4000f8e00ff */
[----:B------:R-:W-:Y:S02]  /*12970*/  IMAD.MOV.U32 R18, RZ, RZ, RZ ;  /* 0x000000ffff127224 */ /* 0x000fe400078e00ff */
[----:B------:R-:W-:-:S07]  /*12980*/  IMAD.U32 R19, RZ, RZ, UR4 ;  /* 0x00000004ff137e24 */ /* 0x000fce000f8e00ff */
.L_x_1168:
[----:B------:R-:W-:-:S13]  /*12990*/  ISETP.NE.AND P0, PT, R5, RZ, PT ;  /* 0x000000ff0500720c */ /* 0x000fda0003f05270 */
[----:B------:R-:W0:Y:S01]  /*129a0*/  @!P0 S2R R3, SR_CgaCtaId ;  /* 0x0000000000038919 */ /* 0x000e220000008800 */
[----:B------:R-:W-:-:S04]  /*129b0*/  @!P0 MOV R0, 0x400 ;  /* 0x0000040000008802 */ /* 0x000fc80000000f00 */
[----:B0-----:R-:W-:-:S05]  /*129c0*/  @!P0 LEA R0, R3, R0, 0x18 ;  /* 0x0000000003008211 */ /* 0x001fca00078ec0ff */
[----:B------:R0:W-:Y:S01]  /*129d0*/  @!P0 STS.128 [R0+0x2d8d0], R16 ;  /* 0x02d8d01000008388 */ /* 0x0001e20000000c00 */
[----:B------:R-:W-:Y:S06]  /*129e0*/  BAR.ARV 0x5, 0x200 ;  /* 0x0148000000007b1d */ /* 0x000fec0000002000 */
.L_x_1161:
[----:B------:R2:W-:Y:S01]  /*129f0*/  STL [R1+0x2c], RZ ;  /* 0x00002cff01007387 */ /* 0x0005e20000100800 */
[----:B------:R-:W-:Y:S01]  /*12a00*/  ULDC UR4, c[0x0][0xc3c] ;  /* 0x00030f0000047ab9 */ /* 0x000fe20000000800 */
[----:B------:R-:W-:Y:S01]  /*12a10*/  IMAD.MOV.U32 R29, RZ, RZ, 0x1 ;  /* 0x00000001ff1d7424 */ /* 0x000fe200078e00ff */
[----:B-1----:R-:W-:Y:S01]  /*12a20*/  ISETP.GE.AND P0, PT, R19, UR4, PT ;  /* 0x0000000413007c0c */ /* 0x002fe2000bf06270 */
[----:B------:R-:W-:-:S12]  /*12a30*/  IMAD.MOV.U32 R25, RZ, RZ, RZ ;  /* 0x000000ffff197224 */ /* 0x000fd800078e00ff */
[----:B--2---:R-:W-:Y:S05]  /*12a40*/  @P0 BRA `(.L_x_1169) ;  /* 0x0000004800dc0947 */ /* 0x004fea0003800000 */
[----:B------:R-:W1:Y:S01]  /*12a50*/  S2R R3, SR_TID.X ;  /* 0x0000000000037919 */ /* 0x000e620000002100 */
[----:B------:R-:W2:Y:S01]  /*12a60*/  S2UR UR5, SR_CgaCtaId ;  /* 0x00000000000579c3 */ /* 0x000ea20000008800 */
[----:B------:R-:W-:Y:S01]  /*12a70*/  UMOV UR4, 0x400 ;  /* 0x0000040000047882 */ /* 0x000fe20000000000 */
[----:B------:R-:W-:Y:S01]  /*12a80*/  BSSY B8, `(.L_x_1169) ;  /* 0x00004b3000087945 */ /* 0x000fe20003800000 */
[----:B------:R3:W-:Y:S01]  /*12a90*/  STL [R1+0x2c], RZ ;  /* 0x00002cff01007387 */ /* 0x0007e20000100800 */
[----:B------:R-:W-:Y:S01]  /*12aa0*/  IMAD.MOV.U32 R29, RZ, RZ, 0x1 ;  /* 0x00000001ff1d7424 */ /* 0x000fe200078e00ff */
[----:B------:R-:W-:Y:S01]  /*12ab0*/  ULOP3.LUT UR36, UR43, 0x2, URZ, 0xfc, !UPT ;  /* 0x000000022b247892 */ /* 0x000fe2000f8efc3f */
[----:B------:R-:W-:Y:S01]  /*12ac0*/  IMAD.MOV.U32 R25, RZ, RZ, RZ ;  /* 0x000000ffff197224 */ /* 0x000fe200078e00ff */
[----:B------:R-:W-:Y:S01]  /*12ad0*/  ULDC UR37, c[0x0][0xc] ;  /* 0x0000030000257ab9 */ /* 0x000fe20000000800 */
[----:B--2---:R-:W-:-:S06]  /*12ae0*/  ULEA UR4, UR5, UR4, 0x18 ;  /* 0x0000000405047291 */ /* 0x004fcc000f8ec03f */
[----:B------:R-:W-:Y:S01]  /*12af0*/  IMAD.U32 R22, RZ, RZ, UR4 ;  /* 0x00000004ff167e24 */ /* 0x000fe2000f8e00ff */
[C---:B-1----:R-:W-:Y:S01]  /*12b00*/  LOP3.LUT R5, R3.reuse, 0x7f, RZ, 0xc0, !PT ;  /* 0x0000007f03057812 */ /* 0x042fe200078ec0ff */
[C---:B0-----:R-:W-:Y:S02]  /*12b10*/  IMAD.SHL.U32 R0, R3.reuse, 0x8, RZ ;  /* 0x0000000803007824 */ /* 0x041fe400078e00ff */
[----:B------:R-:W-:Y:S01]  /*12b20*/  IMAD.SHL.U32 R4, R3, 0x20, RZ ;  /* 0x0000002003047824 */ /* 0x000fe200078e00ff */
[----:B------:R-:W-:Y:S02]  /*12b30*/  SHF.R.U32.HI R5, RZ, 0x2, R5 ;  /* 0x00000002ff057819 */ /* 0x000fe40000011605 */
[----:B------:R-:W-:Y:S02]  /*12b40*/  LOP3.LUT R2, R0, 0xd8, RZ, 0xc0, !PT ;  /* 0x000000d800027812 */ /* 0x000fe400078ec0ff */
[----:B------:R-:W-:Y:S02]  /*12b50*/  LOP3.LUT R6, R4, 0x60, RZ, 0xc0, !PT ;  /* 0x0000006004067812 */ /* 0x000fe400078ec0ff */
[----:B------:R-:W-:-:S02]  /*12b60*/  LOP3.LUT R3, R2, 0x18, R3, 0x78, !PT ;  /* 0x0000001802037812 */ /* 0x000fc400078e7803 */
[----:B------:R-:W-:Y:S02]  /*12b70*/  LOP3.LUT R4, R0, 0x18, RZ, 0xc0, !PT ;  /* 0x0000001800047812 */ /* 0x000fe400078ec0ff */
[----:B------:R-:W-:Y:S02]  /*12b80*/  LOP3.LUT R2, R3, 0x320, R0, 0xf8, !PT ;  /* 0x0000032003027812 */ /* 0x000fe400078ef800 */
[----:B------:R-:W-:Y:S02]  /*12b90*/  LOP3.LUT R0, R5, R6, RZ, 0xfc, !PT ;  /* 0x0000000605007212 */ /* 0x000fe400078efcff */
[----:B------:R-:W-:Y:S01]  /*12ba0*/  LOP3.LUT R5, R4, 0x20, RZ, 0xfc, !PT ;  /* 0x0000002004057812 */ /* 0x000fe200078efcff */
[----:B------:R-:W-:Y:S01]  /*12bb0*/  IMAD R0, R2, 0x2, R22 ;  /* 0x0000000202007824 */ /* 0x000fe200078e0216 */
[----:B------:R-:W-:-:S04]  /*12bc0*/  LOP3.LUT R3, R4, 0x40, RZ, 0xfc, !PT ;  /* 0x0000004004037812 */ /* 0x000fc800078efcff */
[----:B------:R3:W-:Y:S03]  /*12bd0*/  STL [R1+0x1c], R0 ;  /* 0x00001c0001007387 */ /* 0x0007e60000100800 */
.L_x_1238:
[----:B------:R-:W-:Y:S05]  /*12be0*/  YIELD ;  /* 0x0000000000007946 */ /* 0x000fea0003800000 */
[----:B------:R-:W-:Y:S01]  /*12bf0*/  ULDC.64 UR4, c[0x0][0xa28] ;  /* 0x00028a0000047ab9 */ /* 0x000fe20000000a00 */
[----:B------:R-:W-:Y:S01]  /*12c00*/  IMAD.MOV.U32 R24, RZ, RZ, RZ ;  /* 0x000000ffff187224 */ /* 0x000fe200078e00ff */
[----:B------:R-:W-:-:S04]  /*12c10*/  ISETP.NE.U32.AND P0, PT, RZ, UR4, PT ;  /* 0x00000004ff007c0c */ /* 0x000fc8000bf05070 */
[----:B------:R-:W-:Y:S01]  /*12c20*/  ISETP.NE.AND.EX P0, PT, RZ, UR5, PT, P0 ;  /* 0x00000005ff007c0c */ /* 0x000fe2000bf05300 */
[----:B------:R-:W-:-:S12]  /*12c30*/  ULDC.64 UR4, c[0x0][0xa18] ;  /* 0x0002860000047ab9 */ /* 0x000fd80000000a00 */
[----:B0-----:R-:W0:Y:S02]  /*12c40*/  @P0 LDC.64 R2, c[0x0][0xa28] ;  /* 0x00028a00ff020b82 */ /* 0x001e240000000a00 */
[----:B0-----:R-:W-:-:S05]  /*12c50*/  @P0 IMAD.WIDE R2, R19, 0x4, R2 ;  /* 0x0000000413020825 */ /* 0x001fca00078e0202 */
[----:B--2---:R0:W2:Y:S01]  /*12c60*/  @P0 LDG.E R24, desc[UR54][R2.64] ;  /* 0x0000003602180981 */ /* 0x0040a2000c1e1900 */
[----:B------:R-:W-:Y:S01]  /*12c70*/  ISETP.NE.U32.AND P0, PT, RZ, UR4, PT ;  /* 0x00000004ff007c0c */ /* 0x000fe2000bf05070 */
[----:B---3--:R-:W-:Y:S01]  /*12c80*/  IMAD.MOV.U32 R0, RZ, RZ, RZ ;  /* 0x000000ffff007224 */ /* 0x008fe200078e00ff */
[----:B------:R-:W-:Y:S02]  /*12c90*/  LOP3.LUT R23, R23, 0xffffffbf, RZ, 0xc0, !PT ;  /* 0xffffffbf17177812 */ /* 0x000fe400078ec0ff */
[----:B------:R-:W-:Y:S01]  /*12ca0*/  ISETP.NE.AND.EX P1, PT, RZ, UR5, PT, P0 ;  /* 0x00000005ff007c0c */ /* 0x000fe2000bf25300 */
[----:B------:R-:W-:Y:S02]  /*12cb0*/  ULDC.64 UR4, c[0x0][0xa00] ;  /* 0x0002800000047ab9 */ /* 0x000fe40000000a00 */
[----:B------:R-:W-:Y:S01]  /*12cc0*/  ISETP.NE.U32.AND P0, PT, RZ, UR4, PT ;  /* 0x00000004ff007c0c */ /* 0x000fe2000bf05070 */
[----:B0-----:R-:W0:Y:S03]  /*12cd0*/  LDC.64 R2, c[0x0][0xa00] ;  /* 0x00028000ff027b82 */ /* 0x001e260000000a00 */
[----:B------:R-:W-:Y:S01]  /*12ce0*/  ISETP.NE.AND.EX P2, PT, RZ, UR5, PT, P0 ;  /* 0x00000005ff007c0c */ /* 0x000fe2000bf45300 */
[----:B------:R-:W-:-:S05]  /*12cf0*/  ULDC.64 UR4, c[0x0][0x418] ;  /* 0x0001060000047ab9 */ /* 0x000fca0000000a00 */
[----:B-1----:R-:W1:Y:S07]  /*12d00*/  @P1 LDC.64 R4, c[0x0][0xa18] ;  /* 0x00028600ff041b82 */ /* 0x002e6e0000000a00 */
[----:B------:R-:W-:Y:S01]  /*12d10*/  @P2 LOP3.LUT R23, R23, 0x40, RZ, 0xfc, !PT ;  /* 0x0000004017172812 */ /* 0x000fe200078efcff */
[----:B0-----:R-:W-:-:S05]  /*12d20*/  IMAD.WIDE R2, R19, 0x4, R2 ;  /* 0x0000000413027825 */ /* 0x001fca00078e0202 */
[----:B------:R-:W3:Y:S01]  /*12d30*/  @P2 LDG.E R0, desc[UR54][R2.64] ;  /* 0x0000003602002981 */ /* 0x000ee2000c1e1900 */
[----:B-1----:R-:W-:-:S05]  /*12d40*/  @P1 IMAD.WIDE R4, R19, 0x4, R4 ;  /* 0x0000000413041825 */ /* 0x002fca00078e0204 */
[----:B------:R0:W5:Y:S01]  /*12d50*/  @P1 LDG.E R28, desc[UR54][R4.64] ;  /* 0x00000036041c1981 */ /* 0x000162000c1e1900 */
        /* <DEDUP_REMOVED lines=8> */
[----:B-1----:R-:W-:Y:S01]  /*12de0*/  IMAD.U32 R0, RZ, RZ, UR4 ;  /* 0x00000004ff007e24 */ /* 0x002fe2000f8e00ff */
[----:B------:R-:W-:Y:S06]  /*12df0*/  @P1 BRA `(.L_x_1170) ;  /* 0x0000000000181947 */ /* 0x000fec0003800000 */
[----:B------:R-:W-:Y:S02]  /*12e00*/  ULDC UR4, c[0x0][0x288] ;  /* 0x0000a20000047ab9 */ /* 0x000fe40000000800 */
[----:B-----5:R-:W-:Y:S01]  /*12e10*/  IMAD.U32 R28, RZ, RZ, UR4 ;  /* 0x00000004ff1c7e24 */ /* 0x020fe2000f8e00ff */
[----:B------:R-:W-:Y:S06]  /*12e20*/  @!P2 BRA `(.L_x_1170) ;  /* 0x00000000000ca947 */ /* 0x000fec0003800000 */
[----:B0-----:R-:W2:Y:S04]  /*12e30*/  LDG.E R5, desc[UR54][R2.64] ;  /* 0x0000003602057981 */ /* 0x001ea8000c1e1900 */
[----:B------:R-:W2:Y:S02]  /*12e40*/  LDG.E R28, desc[UR54][R2.64+0x4] ;  /* 0x00000436021c7981 */ /* 0x000ea4000c1e1900 */
[----:B--2---:R-:W-:-:S07]  /*12e50*/  IMAD.IADD R28, R28, 0x1, -R5 ;  /* 0x000000011c1c7824 */ /* 0x004fce00078e0a05 */
.L_x_1170:
[----:B------:R-:W-:Y:S02]  /*12e60*/  ULDC.64 UR4, c[0x0][0xa20] ;  /* 0x0002880000047ab9 */ /* 0x000fe40000000a00 */
[----:B------:R-:W-:-:S04]  /*12e70*/  ISETP.NE.U32.AND P0, PT, RZ, UR4, PT ;  /* 0x00000004ff007c0c */ /* 0x000fc8000bf05070 */
[----:B------:R-:W-:-:S13]  /*12e80*/  ISETP.NE.AND.EX P0, PT, RZ, UR5, PT, P0 ;  /* 0x00000005ff007c0c */ /* 0x000fda000bf05300 */
[----:B------:R-:W-:Y:S05]  /*12e90*/  @!P0 BRA `(.L_x_1171) ;  /* 0x0000000000108947 */ /* 0x000fea0003800000 */
[----:B------:R-:W1:Y:S02]  /*12ea0*/  LDC.64 R2, c[0x0][0xa20] ;  /* 0x00028800ff027b82 */ /* 0x000e640000000a00 */
[----:B-1----:R-:W-:-:S05]  /*12eb0*/  IMAD.WIDE R2, R19, 0x4, R2 ;  /* 0x0000000413027825 */ /* 0x002fca00078e0202 */
[----:B------:R1:W5:Y:S01]  /*12ec0*/  LDG.E R0, desc[UR54][R2.64] ;  /* 0x0000003602007981 */ /* 0x000362000c1e1900 */
[----:B------:R-:W-:Y:S05]  /*12ed0*/  BRA `(.L_x_1172) ;  /* 0x0000000000247947 */ /* 0x000fea0003800000 */
.L_x_1171:
[----:B------:R-:W-:Y:S02]  /*12ee0*/  ULDC.64 UR4, c[0x0][0xa08] ;  /* 0x0002820000047ab9 */ /* 0x000fe40000000a00 */
[----:B------:R-:W-:-:S04]  /*12ef0*/  ISETP.NE.U32.AND P0, PT, RZ, UR4, PT ;  /* 0x00000004ff007c0c */ /* 0x000fc8000bf05070 */
[----:B------:R-:W-:-:S13]  /*12f00*/  ISETP.NE.AND.EX P0, PT, RZ, UR5, PT, P0 ;  /* 0x00000005ff007c0c */ /* 0x000fda000bf05300 */
[----:B------:R-:W-:Y:S05]  /*12f10*/  @!P0 BRA `(.L_x_1172) ;  /* 0x0000000000148947 */ /* 0x000fea0003800000 */
[----:B------:R-:W1:Y:S02]  /*12f20*/  LDC.64 R2, c[0x0][0xa08] ;  /* 0x00028200ff027b82 */ /* 0x000e640000000a00 */
[----:B-1----:R-:W-:-:S05]  /*12f30*/  IMAD.WIDE R2, R19, 0x4, R2 ;  /* 0x0000000413027825 */ /* 0x002fca00078e0202 */
[----:B------:R-:W2:Y:S04]  /*12f40*/  LDG.E R0, desc[UR54][R2.64] ;  /* 0x0000003602007981 */ /* 0x000ea8000c1e1900 */
[----:B0-----:R-:W2:Y:S02]  /*12f50*/  LDG.E R5, desc[UR54][R2.64+0x4] ;  /* 0x0000043602057981 */ /* 0x001ea4000c1e1900 */
[----:B--2---:R-:W-:-:S07]  /*12f60*/  IMAD.IADD R0, R5, 0x1, -R0 ;  /* 0x0000000105007824 */ /* 0x004fce00078e0a00 */
.L_x_1172:
[----:B-1----:R-:W1:Y:S01]  /*12f70*/  LDC R2, c[0x0][0x448] ;  /* 0x00011200ff027b82 */ /* 0x002e620000000800 */
[----:B------:R-:W-:Y:S01]  /*12f80*/  IMAD R27, R17, 0xc0, RZ ;  /* 0x000000c0111b7824 */ /* 0x000fe200078e02ff */
[----:B------:R-:W-:Y:S01]  /*12f90*/  LOP3.LUT R23, R23, 0xfffffff7, RZ, 0xc0, !PT ;  /* 0xfffffff717177812 */ /* 0x000fe200078ec0ff */
[----:B-----5:R-:W-:Y:S02]  /*12fa0*/  IMAD.IADD R7, R0, 0x1, -R24 ;  /* 0x0000000100077824 */ /* 0x020fe400078e0a18 */
[----:B------:R-:W-:-:S03]  /*12fb0*/  VIADD R3, R27, 0xbf ;  /* 0x000000bf1b037836 */ /* 0x000fc60000000000 */
[----:B------:R-:W-:Y:S01]  /*12fc0*/  IADD3 R0, R7, 0x1, -R28 ;  /* 0x0000000107007810 */ /* 0x000fe20007ffe81c */
[----:B------:R2:W-:Y:S01]  /*12fd0*/  STL [R1+0xc], R7 ;  /* 0x00000c0701007387 */ /* 0x0005e20000100800 */
[----:B-1----:R-:W-:-:S13]  /*12fe0*/  ISETP.NE.AND P2, PT, R2, 0x1, PT ;  /* 0x000000010200780c */ /* 0x002fda0003f45270 */
[----:B0-----:R-:W0:Y:S01]  /*12ff0*/  @P2 LDC R4, c[0x0][0x44c] ;  /* 0x00011300ff042b82 */ /* 0x001e220000000800 */
[----:B------:R-:W-:-:S07]  /*13000*/  @P2 LOP3.LUT R23, R23, 0x8, RZ, 0xfc, !PT ;  /* 0x0000000817172812 */ /* 0x000fce00078efcff */
[----:B------:R-:W1:Y:S01]  /*13010*/  @P2 LDC R2, c[0x0][0x450] ;  /* 0x00011400ff022b82 */ /* 0x000e620000000800 */
[----:B0-----:R-:W-:-:S05]  /*13020*/  @P2 IMAD.HI.U32 R5, R3, R4, RZ ;  /* 0x0000000403052227 */ /* 0x001fca00078e00ff */
[----:B-1----:R-:W-:-:S05]  /*13030*/  @P2 SHF.R.U32.HI R3, RZ, R2, R5 ;  /* 0x00000002ff032219 */ /* 0x002fca0000011605 */
[----:B------:R-:W-:Y:S02]  /*13040*/  IMAD.IADD R0, R0, 0x1, R3 ;  /* 0x0000000100007824 */ /* 0x000fe400078e0203 */
[----:B------:R-:W0:Y:S02]  /*13050*/  LDC.64 R2, c[0x0][0x9e0] ;  /* 0x00027800ff027b82 */ /* 0x000e240000000a00 */
[----:B0-----:R-:W-:Y:S01]  /*13060*/  ISETP.GE.AND P1, PT, R3, 0x1, PT ;  /* 0x000000010300780c */ /* 0x001fe20003f26270 */
[----:B------:R-:W-:-:S12]  /*13070*/  IMAD.IADD R2, R0, 0x1, R2 ;  /* 0x0000000100027824 */ /* 0x000fd800078e0202 */
[----:B--2---:R-:W-:Y:S05]  /*13080*/  @!P1 BRA `(.L_x_1173) ;  /* 0x0000000000489947 */ /* 0x004fea0003800000 */
[C---:B------:R-:W-:Y:S01]  /*13090*/  ISETP.GT.AND P0, PT, R0.reuse, RZ, PT ;  /* 0x000000ff0000720c */ /* 0x040fe20003f04270 */
[----:B------:R-:W-:Y:S01]  /*130a0*/  BSSY B0, `(.L_x_1174) ;  /* 0x000000e000007945 */ /* 0x000fe20003800000 */
[----:B------:R-:W-:-:S11]  /*130b0*/  VIADD R6, R0, 0xffffffff ;  /* 0xffffffff00067836 */ /* 0x000fd60000000000 */
[----:B------:R-:W-:Y:S05]  /*130c0*/  @P0 BRA `(.L_x_1175) ;  /* 0x00000000001c0947 */ /* 0x000fea0003800000 */
[----:B------:R-:W-:Y:S01]  /*130d0*/  ISETP.NE.AND P0, PT, R3, 0x1, PT ;  /* 0x000000010300780c */ /* 0x000fe20003f05270 */
[----:B------:R-:W-:-:S12]  /*130e0*/  IMAD.MOV R0, RZ, RZ, -R0 ;  /* 0x000000ffff007224 */ /* 0x000fd800078e0a00 */
[----:B------:R-:W0:Y:S02]  /*130f0*/  @P0 LDC.64 R4, c[0x0][0x9e8] ;  /* 0x00027a00ff040b82 */ /* 0x000e240000000a00 */
[----:B0-----:R-:W-:-:S05]  /*13100*/  @P0 IMAD.HI.U32 R4, R0, R4, RZ ;  /* 0x0000000400040227 */ /* 0x001fca00078e00ff */
[----:B------:R-:W-:-:S04]  /*13110*/  @P0 SHF.R.U32.HI R0, RZ, R5, R4 ;  /* 0x00000005ff000219 */ /* 0x000fc80000011604 */
[----:B------:R-:W-:Y:S01]  /*13120*/  LOP3.LUT R6, RZ, R0, RZ, 0x33, !PT ;  /* 0x00000000ff067212 */ /* 0x000fe200078e33ff */
[----:B------:R-:W-:Y:S06]  /*13130*/  BRA `(.L_x_1176) ;  /* 0x0000000000107947 */ /* 0x000fec0003800000 */
.L_x_1175:
[----:B------:R-:W-:-:S13]  /*13140*/  ISETP.NE.AND P0, PT, R3, 0x1, PT ;  /* 0x000000010300780c */ /* 0x000fda0003f05270 */
[----:B------:R-:W0:Y:S02]  /*13150*/  @P0 LDC.64 R4, c[0x0][0x9e8] ;  /* 0x00027a00ff040b82 */ /* 0x000e240000000a00 */
[----:B0-----:R-:W-:-:S05]  /*13160*/  @P0 IMAD.HI.U32 R4, R6, R4, RZ ;  /* 0x0000000406040227 */ /* 0x001fca00078e00ff */
[----:B------:R-:W-:-:S07]  /*13170*/  @P0 SHF.R.U32.HI R6, RZ, R5, R4 ;  /* 0x00000005ff060219 */ /* 0x000fce0000011604 */
.L_x_1176:
[----:B------:R-:W-:Y:S05]  /*13180*/  BSYNC B0 ;  /* 0x0000000000007941 */ /* 0x000fea0003800000 */
.L_x_1174:
[----:B------:R-:W-:-:S05]  /*13190*/  IMAD R5, R6, R3, R3 ;  /* 0x0000000306057224 */ /* 0x000fca00078e0203 */
[----:B------:R-:W-:-:S07]  /*131a0*/  VIMNMX R2, R2, R5, PT ;  /* 0x0000000502027248 */ /* 0x000fce0003fe0100 */
.L_x_1173:
[----:B------:R-:W0:Y:S01]  /*131b0*/  @P2 LDC R0, c[0x0][0x44c] ;  /* 0x00011300ff002b82 */ /* 0x000e220000000800 */
[----:B------:R-:W-:Y:S01]  /*131c0*/  VIADD R2, R2, 0x7f ;  /* 0x0000007f02027836 */ /* 0x000fe20000000000 */
[----:B------:R-:W-:-:S06]  /*131d0*/  ULDC UR4, c[0x0][0x9dc] ;  /* 0x0002770000047ab9 */ /* 0x000fcc0000000800 */
[----:B------:R-:W1:Y:S01]  /*131e0*/  @P2 LDC R4, c[0x0][0x450] ;  /* 0x00011400ff042b82 */ /* 0x000e620000000800 */
[----:B0-----:R-:W-:-:S04]  /*131f0*/  @P2 IMAD.HI.U32 R5, R27, R0, RZ ;  /* 0x000000001b052227 */ /* 0x001fc800078e00ff */
[----:B------:R-:W-:Y:S01]  /*13200*/  IMAD.MOV.U32 R0, RZ, RZ, R27 ;  /* 0x000000ffff007224 */ /* 0x000fe200078e001b */
[----:B-1----:R-:W-:Y:S01]  /*13210*/  @P2 SHF.R.U32.HI R0, RZ, R4, R5 ;  /* 0x00000004ff002219 */ /* 0x002fe20000011605 */
[----:B------:R-:W-:Y:S01]  /*13220*/  VIADD R4, R7, 0x7f ;  /* 0x0000007f07047836 */ /* 0x000fe20000000000 */
[----:B------:R-:W-:-:S04]  /*13230*/  SHF.R.S32.HI R5, RZ, 0x1f, R2 ;  /* 0x0000001fff057819 */ /* 0x000fc80000011402 */
[----:B------:R-:W-:Y:S02]  /*13240*/  LEA.HI R2, R5, R2, RZ, 0x7 ;  /* 0x0000000205027211 */ /* 0x000fe400078f38ff */
[----:B------:R-:W-:Y:S02]  /*13250*/  SHF.R.S32.HI R5, RZ, 0x1f, R4 ;  /* 0x0000001fff057819 */ /* 0x000fe40000011404 */
[----:B------:R-:W-:Y:S02]  /*13260*/  SHF.R.S32.HI R2, RZ, 0x7, R2 ;  /* 0x00000007ff027819 */ /* 0x000fe40000011402 */
[----:B------:R-:W-:-:S04]  /*13270*/  LEA.HI R5, R5, R4, RZ, 0x7 ;  /* 0x0000000405057211 */ /* 0x000fc800078f38ff */
[----:B------:R-:W-:-:S04]  /*13280*/  SHF.R.S32.HI R5, RZ, 0x7, R5 ;  /* 0x00000007ff057819 */ /* 0x000fc80000011405 */
[----:B------:R-:W-:Y:S02]  /*13290*/  VIMNMX R26, R5, R2, PT ;  /* 0x00000002051a7248 */ /* 0x000fe40003fe0100 */
[----:B------:R-:W-:-:S03]  /*132a0*/  IADD3 R2, R0, R7, -R28 ;  /* 0x0000000700027210 */ /* 0x000fc60007ffe81c */
[----:B------:R0:W-:Y:S02]  /*132b0*/  STL [R1+0x28], R26 ;  /* 0x0000281a01007387 */ /* 0x0001e40000100800 */
[----:B------:R-:W-:Y:S01]  /*132c0*/  VIADD R0, R2, -UR4 ;  /* 0x8000000402007c36 */ /* 0x000fe20008000000 */
[----:B------:R-:W-:Y:S06]  /*132d0*/  @!P1 BRA `(.L_x_1177) ;  /* 0x0000000000449947 */ /* 0x000fec0003800000 */
[----:B------:R-:W-:Y:S01]  /*132e0*/  ISETP.GT.AND P0, PT, R2, -0x1, PT ;  /* 0xffffffff0200780c */ /* 0x000fe20003f04270 */
[----:B------:R-:W-:-:S12]  /*132f0*/  BSSY B0, `(.L_x_1178) ;  /* 0x000000d000007945 */ /* 0x000fd80003800000 */
[----:B------:R-:W-:Y:S05]  /*13300*/  @P0 BRA `(.L_x_1179) ;  /* 0x00000000001c0947 */ /* 0x000fea0003800000 */
[----:B------:R-:W-:Y:S02]  /*13310*/  ISETP.NE.AND P0, PT, R3, 0x1, PT ;  /* 0x000000010300780c */ /* 0x000fe40003f05270 */
[----:B------:R-:W-:-:S11]  /*13320*/  LOP3.LUT R2, RZ, R2, RZ, 0x33, !PT ;  /* 0x00000002ff027212 */ /* 0x000fd600078e33ff */
[----:B------:R-:W1:Y:S02]  /*13330*/  @P0 LDC.64 R4, c[0x0][0x9e8] ;  /* 0x00027a00ff040b82 */ /* 0x000e640000000a00 */
[----:B-1----:R-:W-:-:S05]  /*13340*/  @P0 IMAD.HI.U32 R4, R2, R4, RZ ;  /* 0x0000000402040227 */ /* 0x002fca00078e00ff */
[----:B------:R-:W-:-:S04]  /*13350*/  @P0 SHF.R.U32.HI R2, RZ, R5, R4 ;  /* 0x00000005ff020219 */ /* 0x000fc80000011604 */
[----:B------:R-:W-:Y:S01]  /*13360*/  LOP3.LUT R2, RZ, R2, RZ, 0x33, !PT ;  /* 0x00000002ff027212 */ /* 0x000fe200078e33ff */
[----:B------:R-:W-:Y:S06]  /*13370*/  BRA `(.L_x_1180) ;  /* 0x0000000000107947 */ /* 0x000fec0003800000 */
.L_x_1179:
[----:B------:R-:W-:-:S13]  /*13380*/  ISETP.NE.AND P0, PT, R3, 0x1, PT ;  /* 0x000000010300780c */ /* 0x000fda0003f05270 */
[----:B------:R-:W1:Y:S02]  /*13390*/  @P0 LDC.64 R4, c[0x0][0x9e8] ;  /* 0x00027a00ff040b82 */ /* 0x000e640000000a00 */
[----:B-1----:R-:W-:-:S05]  /*133a0*/  @P0 IMAD.HI.U32 R4, R2, R4, RZ ;  /* 0x0000000402040227 */ /* 0x002fca00078e00ff */
[----:B------:R-:W-:-:S07]  /*133b0*/  @P0 SHF.R.U32.HI R2, RZ, R5, R4 ;  /* 0x00000005ff020219 */ /* 0x000fce0000011604 */
.L_x_1180:
[----:B------:R-:W-:Y:S05]  /*133c0*/  BSYNC B0 ;  /* 0x0000000000007941 */ /* 0x000fea0003800000 */
.L_x_1178:
[----:B------:R-:W-:-:S05]  /*133d0*/  IMAD R3, R2, R3, RZ ;  /* 0x0000000302037224 */ /* 0x000fca00078e02ff */
[----:B------:R-:W-:-:S07]  /*133e0*/  VIMNMX R0, R0, R3, !PT ;  /* 0x0000000300007248 */ /* 0x000fce0007fe0100 */
.L_x_1177:
[----:B------:R-:W-:Y:S01]  /*133f0*/  SHF.R.S32.HI R3, RZ, 0x1f, R0 ;  /* 0x0000001fff037819 */ /* 0x000fe20000011400 */
[----:B------:R-:W-:Y:S03]  /*13400*/  BSSY B7, `(.L_x_1181) ;  /* 0x0000359000077945 */ /* 0x000fe60003800000 */
[----:B------:R-:W-:-:S04]  /*13410*/  LEA.HI R3, R3, R0, RZ, 0x7 ;  /* 0x0000000003037211 */ /* 0x000fc800078f38ff */
[----:B------:R-:W-:-:S04]  /*13420*/  SHF.R.S32.HI R3, RZ, 0x7, R3 ;  /* 0x00000007ff037819 */ /* 0x000fc80000011403 */
[----:B------:R-:W-:-:S04]  /*13430*/  VIMNMX R2, RZ, R3, !PT ;  /* 0x00000003ff027248 */ /* 0x000fc80007fe0100 */
[----:B------:R-:W-:Y:S01]  /*13440*/  ISETP.GT.AND P0, PT, R26, R2, PT ;  /* 0x000000021a00720c */ /* 0x000fe20003f04270 */
[----:B------:R1:W-:-:S12]  /*13450*/  STL [R1+0x10], R2 ;  /* 0x0000100201007387 */ /* 0x0003d80000100800 */
[----:B-1----:R-:W-:Y:S05]  /*13460*/  @P0 BRA `(.L_x_1182) ;  /* 0x0000000000440947 */ /* 0x002fea0003800000 */
[----:B------:R-:W1:Y:S02]  /*13470*/  S2R R2, SR_TID.X ;  /* 0x0000000000027919 */ /* 0x000e640000002100 */
[----:B-1----:R-:W-:-:S04]  /*13480*/  LOP3.LUT R2, R2, 0x7f, RZ, 0xc0, !PT ;  /* 0x0000007f02027812 */ /* 0x002fc800078ec0ff */
[----:B------:R-:W-:-:S13]  /*13490*/  ISETP.NE.AND P0, PT, R2, RZ, PT ;  /* 0x000000ff0200720c */ /* 0x000fda0003f05270 */
[----:B------:R-:W-:Y:S05]  /*134a0*/  @P0 BRA `(.L_x_1183) ;  /* 0x0000003400380947 */ /* 0x000fea0003800000 */
[----:B------:R-:W1:Y:S01]  /*134b0*/  S2R R5, SR_LANEID ;  /* 0x0000000000057919 */ /* 0x000e620000000000 */
[----:B------:R-:W-:Y:S01]  /*134c0*/  VOTEU.ANY UR4, UPT, PT ;  /* 0x0000000000047886 */ /* 0x000fe200038e0100 */
[----:B------:R-:W2:Y:S01]  /*134d0*/  LDC.64 R2, c[0x0][0xc60] ;  /* 0x00031800ff027b82 */ /* 0x000ea20000000a00 */
[----:B------:R-:W1:Y:S02]  /*134e0*/  FLO.U32 R0, UR4 ;  /* 0x0000000400007d00 */ /* 0x000e6400080e0000 */
[----:B-1----:R-:W-:-:S06]  /*134f0*/  ISETP.EQ.U32.AND P0, PT, R0, R5, PT ;  /* 0x000000050000720c */ /* 0x002fcc0003f02070 */
[----:B------:R-:W2:Y:S07]  /*13500*/  POPC R5, UR4 ;  /* 0x0000000400057d09 */ /* 0x000eae0008000000 */
[----:B--2---:R-:W2:Y:S01]  /*13510*/  @P0 ATOMG.E.ADD.STRONG.GPU PT, R3, desc[UR54][R2.64], R5 ;  /* 0x00000005020309a8 */ /* 0x004ea200081ee1f6 */
[----:B------:R-:W1:Y:S02]  /*13520*/  S2R R4, SR_LTMASK ;  /* 0x0000000000047919 */ /* 0x000e640000003900 */
[----:B-1----:R-:W-:-:S04]  /*13530*/  LOP3.LUT R4, R4, UR4, RZ, 0xc0, !PT ;  /* 0x0000000404047c12 */ /* 0x002fc8000f8ec0ff */
[----:B------:R-:W1:Y:S01]  /*13540*/  POPC R7, R4 ;  /* 0x0000000400077309 */ /* 0x000e620000000000 */
[----:B--2---:R-:W1:Y:S02]  /*13550*/  SHFL.IDX PT, R0, R3, R0, 0x1f ;  /* 0x00001f0003007589 */ /* 0x004e6400000e0000 */
[----:B-1----:R-:W-:Y:S01]  /*13560*/  IADD3 R16, R0, UR37, R7 ;  /* 0x0000002500107c10 */ /* 0x002fe2000fffe007 */
[----:B------:R-:W-:Y:S06]  /*13570*/  BRA `(.L_x_1183) ;  /* 0x0000003400047947 */ /* 0x000fec0003800000 */
.L_x_1182:
        /* <DEDUP_REMOVED lines=20> */
.L_x_1185:
[----:B------:R-:W-:Y:S05]  /*136c0*/  BSYNC B6 ;  /* 0x0000000000067941 */ /* 0x000fea0003800000 */
.L_x_1184:
        /* <DEDUP_REMOVED lines=20> */
.L_x_1188:
        /* <DEDUP_REMOVED lines=15> */
.L_x_1187:
[----:B------:R-:W-:Y:S05]  /*13900*/  BSYNC B6 ;  /* 0x0000000000067941 */ /* 0x000fea0003800000 */
.L_x_1186:
[----:B------:R-:W-:Y:S01]  /*13910*/  ULDC.64 UR4, c[0x0][0x9f8] ;  /* 0x00027e0000047ab9 */ /* 0x000fe20000000a00 */
[----:B------:R-:W2:Y:S01]  /*13920*/  LDL R17, [R1+0xc] ;  /* 0x00000c0001117983 */ /* 0x000ea20000100800 */
[----:B------:R-:W-:Y:S01]  /*13930*/  ISETP.NE.U32.AND P0, PT, RZ, UR4, PT ;  /* 0x00000004ff007c0c */ /* 0x000fe2000bf05070 */
[----:B------:R-:W-:Y:S01]  /*13940*/  IMAD.MOV.U32 R7, RZ, RZ, R19 ;  /* 0x000000ffff077224 */ /* 0x000fe200078e0013 */
[----:B------:R-:W1:Y:S01]  /*13950*/  LDC R9, c[0x0][0x430] ;  /* 0x00010c00ff097b82 */ /* 0x000e620000000800 */
[----:B------:R-:W3:Y:S01]  /*13960*/  S2R R21, SR_TID.X ;  /* 0x0000000000157919 */ /* 0x000ee20000002100 */
[----:B------:R-:W-:Y:S01]  /*13970*/  ISETP.NE.AND.EX P0, PT, RZ, UR5, PT, P0 ;  /* 0x00000005ff007c0c */ /* 0x000fe2000bf05300 */
[----:B------:R-:W4:Y:S01]  /*13980*/  S2R R20, SR_TID.X ;  /* 0x0000000000147919 */ /* 0x000f220000002100 */
[----:B0-----:R-:W-:Y:S01]  /*13990*/  VIADD R26, R26, 0xffffffff ;  /* 0xffffffff1a1a7836 */ /* 0x001fe20000000000 */
[----:B------:R-:W-:Y:S01]  /*139a0*/  LOP3.LUT R23, R23, 0xffffffdf, RZ, 0xc0, !PT ;  /* 0xffffffdf17177812 */ /* 0x000fe200078ec0ff */
[----:B------:R-:W-:-:S09]  /*139b0*/  ULDC UR4, c[0x0][0x2f4] ;  /* 0x0000bd0000047ab9 */ /* 0x000fd20000000800 */
[----:B------:R-:W0:Y:S02]  /*139c0*/  @P0 LDC.64 R2, c[0x0][0x9f8] ;  /* 0x00027e00ff020b82 */ /* 0x000e240000000a00 */
[----:B0-----:R-:W-:-:S05]  /*139d0*/  @P0 IMAD.WIDE R2, R19, 0x4, R2 ;  /* 0x0000000413020825 */ /* 0x001fca00078e0202 */
[----:B------:R0:W2:Y:S01]  /*139e0*/  @P0 LDG.E R7, desc[UR54][R2.64] ;  /* 0x0000003602070981 */ /* 0x0000a2000c1e1900 */
[----:B-1----:R-:W-:Y:S01]  /*139f0*/  ISETP.NE.AND P1, PT, R9, 0x1, PT ;  /* 0x000000010900780c */ /* 0x002fe20003f25270 */
[----:B---3--:R-:W-:Y:S01]  /*13a00*/  IMAD.SHL.U32 R21, R21, 0x20, RZ ;  /* 0x0000002015157824 */ /* 0x008fe200078e00ff */
[----:B----4-:R-:W-:Y:S01]  /*13a10*/  LOP3.LUT R20, R20, 0x7f, RZ, 0xc0, !PT ;  /* 0x0000007f14147812 */ /* 0x010fe200078ec0ff */
[----:B------:R-:W-:-:S03]  /*13a20*/  IMAD.SHL.U32 R8, R26, 0x80, RZ ;  /* 0x000000801a087824 */ /* 0x000fc600078e00ff */
[----:B------:R-:W-:Y:S02]  /*13a30*/  SHF.R.U32.HI R20, RZ, 0x2, R20 ;  /* 0x00000002ff147819 */ /* 0x000fe40000011614 */
[----:B------:R-:W-:-:S04]  /*13a40*/  LOP3.LUT R21, R21, 0x60, RZ, 0xc0, !PT ;  /* 0x0000006015157812 */ /* 0x000fc800078ec0ff */
[----:B------:R-:W-:Y:S01]  /*13a50*/  LOP3.LUT R5, R8, R20, R21, 0xfe, !PT ;  /* 0x0000001408057212 */ /* 0x000fe200078efe15 */
[----:B------:R-:W1:Y:S01]  /*13a60*/  @P1 LDC R6, c[0x0][0x434] ;  /* 0x00010d00ff061b82 */ /* 0x000e620000000800 */
[----:B------:R-:W-:-:S07]  /*13a70*/  @P1 LOP3.LUT R23, R23, 0x20, RZ, 0xfc, !PT ;  /* 0x0000002017171812 */ /* 0x000fce00078efcff */
[----:B------:R-:W3:Y:S01]  /*13a80*/  @P1 LDC R0, c[0x0][0x438] ;  /* 0x00010e00ff001b82 */ /* 0x000ee20000000800 */
[----:B------:R-:W-:Y:S01]  /*13a90*/  LOP3.LUT R23, R23, 0xfffffffb, RZ, 0xc0, !PT ;  /* 0xfffffffb17177812 */ /* 0x000fe200078ec0ff */
[----:B------:R-:W-:Y:S01]  /*13aa0*/  UMOV UR5, 0xffffffff ;  /* 0xffffffff00057882 */ /* 0x000fe20000000000 */
[C---:B--2---:R-:W-:Y:S01]  /*13ab0*/  ISETP.GE.AND P0, PT, R5.reuse, R17, PT ;  /* 0x000000110500720c */ /* 0x044fe20003f06270 */
[----:B------:R-:W-:-:S04]  /*13ac0*/  IMAD.IADD R5, R5, 0x1, R24 ;  /* 0x0000000105057824 */ /* 0x000fc800078e0218 */
[----:B-1----:R-:W-:-:S04]  /*13ad0*/  @P1 IMAD.HI.U32 R6, R5, R6, RZ ;  /* 0x0000000605061227 */ /* 0x002fc800078e00ff */
[----:B------:R-:W-:Y:S01]  /*13ae0*/  IMAD.MOV.U32 R4, RZ, RZ, R5 ;  /* 0x000000ffff047224 */ /* 0x000fe200078e0005 */
[----:B---3--:R-:W-:-:S03]  /*13af0*/  @P1 SHF.R.U32.HI R4, RZ, R0, R6 ;  /* 0x00000000ff041219 */ /* 0x008fc60000011606 */
[----:B0-----:R-:W0:Y:S02]  /*13b00*/  @!P0 LDC.64 R2, c[0x0][0x428] ;  /* 0x00010a00ff028b82 */ /* 0x001e240000000a00 */
[----:B------:R-:W-:-:S04]  /*13b10*/  IMAD.MOV R0, RZ, RZ, -R4 ;  /* 0x000000ffff007224 */ /* 0x000fc800078e0a04 */
[----:B------:R-:W-:Y:S01]  /*13b20*/  IMAD R0, R9, R0, R5 ;  /* 0x0000000009007224 */ /* 0x000fe200078e0205 */
[--C-:B------:R-:W-:Y:S01]  /*13b30*/  @!P0 SHF.R.S32.HI R5, RZ, 0x1f, R4.reuse ;  /* 0x0000001fff058819 */ /* 0x100fe20000011404 */
[----:B------:R-:W1:Y:S01]  /*13b40*/  S2R R9, SR_TID.X ;  /* 0x0000000000097919 */ /* 0x000e620000002100 */
[----:B------:R-:W-:Y:S01]  /*13b50*/  SHF.R.S32.HI R6, RZ, 0x1f, R7 ;  /* 0x0000001fff067819 */ /* 0x000fe20000011407 */
[----:B------:R-:W-:Y:S01]  /*13b60*/  STL [R1+0x8], R7 ;  /* 0x0000080701007387 */ /* 0x000fe20000100800 */
[----:B0-----:R-:W-:-:S03]  /*13b70*/  @!P0 IMAD.WIDE.U32 R4, R7, R2, R4 ;  /* 0x0000000207048225 */ /* 0x001fc600078e0004 */
[----:B------:R0:W-:Y:S01]  /*13b80*/  STL [R1+0x18], R6 ;  /* 0x0000180601007387 */ /* 0x0001e20000100800 */
[----:B-1----:R-:W-:-:S05]  /*13b90*/  IMAD.SHL.U32 R17, R9, 0x8, RZ ;  /* 0x0000000809117824 */ /* 0x002fca00078e00ff */
[----:B------:R-:W-:Y:S01]  /*13ba0*/  LOP3.LUT R17, R17, 0x18, RZ, 0xc0, !PT ;  /* 0x0000001811117812 */ /* 0x000fe200078ec0ff */
[----:B0-----:R-:W-:-:S04]  /*13bb0*/  @!P0 IMAD R6, R6, R2, RZ ;  /* 0x0000000206068224 */ /* 0x001fc800078e02ff */
[----:B------:R-:W-:Y:S02]  /*13bc0*/  @!P0 IMAD R6, R7, R3, R6 ;  /* 0x0000000307068224 */ /* 0x000fe400078e0206 */
[----:B------:R-:W0:Y:S01]  /*13bd0*/  @!P0 LDC.64 R2, c[0x0][0x418] ;  /* 0x00010600ff028b82 */ /* 0x000e220000000a00 */
[----:B------:R-:W-:Y:S01]  /*13be0*/  ISETP.GE.AND P2, PT, R17, UR4, PT ;  /* 0x0000000411007c0c */ /* 0x000fe2000bf46270 */
[----:B------:R-:W-:Y:S01]  /*13bf0*/  @!P0 IMAD.IADD R5, R5, 0x1, R6 ;  /* 0x0000000105058824 */ /* 0x000fe200078e0206 */
[C---:B------:R-:W-:Y:S02]  /*13c00*/  LOP3.LUT R10, R17.reuse, 0x20, RZ, 0xfc, !PT ;  /* 0x00000020110a7812 */ /* 0x040fe400078efcff */
[----:B------:R-:W-:-:S09]  /*13c10*/  LOP3.LUT R9, R17, 0x40, RZ, 0xfc, !PT ;  /* 0x0000004011097812 */ /* 0x000fd200078efcff */
[----:B------:R-:W-:Y:S02]  /*13c20*/  @P2 LOP3.LUT R23, R23, 0x4, RZ, 0xfc, !PT ;  /* 0x0000000417172812 */ /* 0x000fe400078efcff */
[----:B0-----:R-:W-:-:S04]  /*13c30*/  @!P0 LEA R6, P1, R4, R2, 0x2 ;  /* 0x0000000204068211 */ /* 0x001fc800078210ff */
[----:B------:R-:W-:Y:S01]  /*13c40*/  @!P0 LEA.HI.X R7, R4, R3, R5, 0x2, P1 ;  /* 0x0000000304078211 */ /* 0x000fe200008f1405 */
[----:B------:R-:W-:Y:S01]  /*13c50*/  IMAD.MOV.U32 R3, RZ, RZ, RZ ;  /* 0x000000ffff037224 */ /* 0x000fe200078e00ff */
[----:B------:R-:W-:Y:S02]  /*13c60*/  ISETP.GE.AND P1, PT, R10, UR4, PT ;  /* 0x000000040a007c0c */ /* 0x000fe4000bf26270 */
[----:B------:R-:W-:-:S03]  /*13c70*/  LOP3.LUT R23, R23, 0xfffffffd, RZ, 0xc0, !PT ;  /* 0xfffffffd17177812 */ /* 0x000fc600078ec0ff */
[----:B------:R0:W5:Y:S01]  /*13c80*/  @!P0 LDG.E R3, desc[UR54][R6.64] ;  /* 0x0000003606038981 */ /* 0x000162000c1e1900 */
[----:B------:R-:W-:Y:S01]  /*13c90*/  ISETP.GE.AND P0, PT, R9, UR4, PT ;  /* 0x0000000409007c0c */ /* 0x000fe2000bf06270 */
[----:B------:R-:W-:-:S06]  /*13ca0*/  IMAD.U32 R2, RZ, RZ, UR36 ;  /* 0x00000024ff027e24 */ /* 0x000fcc000f8e00ff */
[----:B------:R-:W-:-:S04]  /*13cb0*/  @P1 LOP3.LUT R23, R23, 0x2, RZ, 0xfc, !PT ;  /* 0x0000000217171812 */ /* 0x000fc800078efcff */
[----:B------:R-:W-:-:S04]  /*13cc0*/  LOP3.LUT R23, R23, 0xfffffffe, RZ, 0xc0, !PT ;  /* 0xfffffffe17177812 */ /* 0x000fc800078ec0ff */
[----:B------:R-:W-:Y:S01]  /*13cd0*/  @P0 LOP3.LUT R23, R23, 0x1, RZ, 0xfc, !PT ;  /* 0x0000000117170812 */ /* 0x000fe200078efcff */
[----:B0-----:R-:W-:Y:S06]  /*13ce0*/  BRA.DIV UR5, `(.L_x_1189) ;  /* 0x0000003e05f07947 */ /* 0x001fec000b800000 */
.L_x_1255:
[----:B------:R-:W-:Y:S02]  /*13cf0*/  SHF.R.S32.HI R9, RZ, 0x1f, R18 ;  /* 0x0000001fff097819 */ /* 0x000fe40000011412 */
[----:B------:R-:W-:Y:S02]  /*13d00*/  ISETP.NE.AND P0, PT, R2, 0x3, PT ;  /* 0x000000030200780c */ /* 0x000fe40003f05270 */
[----:B------:R-:W-:Y:S01]  /*13d10*/  LOP3.LUT R23, R23, 0xffffffef, RZ, 0xc0, !PT ;  /* 0xffffffef17177812 */ /* 0x000fe200078ec0ff */
[----:B------:R0:W-:Y:S10]  /*13d20*/  STL [R1+0x4], R9 ;  /* 0x0000040901007387 */ /* 0x0001f40000100800 */
[----:B------:R-:W-:Y:S01]  /*13d30*/  @P0 LOP3.LUT R23, R23, 0x10, RZ, 0xfc, !PT ;  /* 0x0000001017170812 */ /* 0x000fe200078efcff */
[----:B0-----:R-:W-:Y:S06]  /*13d40*/  @!P0 BRA `(.L_x_1190) ;  /* 0x0000000000048947 */ /* 0x001fec0003800000 */
[----:B------:R-:W-:Y:S01]  /*13d50*/  BPT.TRAP 0x1 ;  /* 0x000000040000795c */ /* 0x000fe20000300000 */
.L_x_1190:
        /* <DEDUP_REMOVED lines=22> */
[----:B------:R-:W-:-:S04]  /*13ec0*/  SHF.L.U32 R4, R29, 0x1f, RZ ;  /* 0x0000001f1d047819 */ /* 0x000fc800000006ff */
[----:B------:R-:W0:Y:S02]  /*13ed0*/  SYNCS.PHASECHK.TRANS64.TRYWAIT P0, [R2+URZ+0x2d840], R4 ;  /* 0x02d84004020075a7 */ /* 0x000e24000800017f */
[----:B0-----:R-:W-:Y:S05]  /*13ee0*/  @!P0 BRA `(.L_x_1192) ;  /* 0x0000003c00a48947 */ /* 0x001fea0003800000 */
.L_x_1256:
[----:B------:R-:W-:Y:S05]  /*13ef0*/  BSYNC B0 ;  /* 0x0000000000007941 */ /* 0x000fea0003800000 */
.L_x_1191:
[----:B------:R-:W2:Y:S01]  /*13f00*/  LDL R9, [R1+0x4] ;  /* 0x0000040001097983 */ /* 0x000ea20000100800 */
[----:B------:R-:W-:-:S03]  /*13f10*/  ULDC.64 UR4, c[0x0][0x300] ;  /* 0x0000c00000047ab9 */ /* 0x000fc60000000a00 */
[----:B------:R-:W3:Y:S01]  /*13f20*/  LDL R13, [R1+0xc] ;  /* 0x00000c00010d7983 */ /* 0x000ee20000100800 */
[----:B------:R-:W-:Y:S01]  /*13f30*/  IMAD R6, R6, UR4, RZ ;  /* 0x0000000406067c24 */ /* 0x000fe2000f8e02ff */
[C---:B------:R-:W-:Y:S01]  /*13f40*/  LOP3.LUT P4, RZ, R23.reuse, 0x4, RZ, 0xc0, !PT ;  /* 0x0000000417ff7812 */ /* 0x040fe2000788c0ff */
[C---:B0-----:R-:W-:Y:S01]  /*13f50*/  IMAD.WIDE.U32 R4, R0.reuse, UR4, RZ ;  /* 0x0000000400047c25 */ /* 0x041fe2000f8e00ff */
[----:B------:R-:W0:Y:S01]  /*13f60*/  S2R R10, SR_TID.X ;  /* 0x00000000000a7919 */ /* 0x000e220000002100 */
[C---:B------:R-:W-:Y:S02]  /*13f70*/  LOP3.LUT P3, RZ, R23.reuse, 0x2, RZ, 0xc0, !PT ;  /* 0x0000000217ff7812 */ /* 0x040fe4000786c0ff */
[----:B------:R-:W-:Y:S01]  /*13f80*/  IMAD R6, R0, UR5, R6 ;  /* 0x0000000500067c24 */ /* 0x000fe2000f8e0206 */
[----:B------:R-:W-:Y:S01]  /*13f90*/  ULDC.64 UR4, c[0x0][0x310] ;  /* 0x0000c40000047ab9 */ /* 0x000fe20000000a00 */
[----:B------:R-:W-:Y:S01]  /*13fa0*/  LOP3.LUT P2, RZ, R23, 0x1, RZ, 0xc0, !PT ;  /* 0x0000000117ff7812 */ /* 0x000fe2000784c0ff */
[----:B------:R-:W-:-:S02]  /*13fb0*/  IMAD R7, R7, UR4, RZ ;  /* 0x0000000407077c24 */ /* 0x000fc4000f8e02ff */
[----:B------:R-:W-:Y:S02]  /*13fc0*/  IMAD.IADD R5, R5, 0x1, R6 ;  /* 0x0000000105057824 */ /* 0x000fe400078e0206 */
[C---:B------:R-:W-:Y:S02]  /*13fd0*/  IMAD R7, R3.reuse, UR5, R7 ;  /* 0x0000000503077c24 */ /* 0x040fe4000f8e0207 */
[----:B------:R-:W-:Y:S01]  /*13fe0*/  IMAD.WIDE.U32 R4, R3, UR4, R4 ;  /* 0x0000000403047c25 */ /* 0x000fe2000f8e0004 */
[----:B------:R-:W-:-:S03]  /*13ff0*/  ULDC.64 UR4, c[0x0][0x308] ;  /* 0x0000c20000047ab9 */ /* 0x000fc60000000a00 */
[----:B------:R-:W-:Y:S02]  /*14000*/  IMAD.IADD R5, R5, 0x1, R7 ;  /* 0x0000000105057824 */ /* 0x000fe400078e0207 */
[----:B------:R-:W-:Y:S01]  /*14010*/  IMAD.WIDE.U32 R4, R18, UR4, R4 ;  /* 0x0000000412047c25 */ /* 0x000fe2000f8e0004 */
[----:B0-----:R-:W-:-:S04]  /*14020*/  LOP3.LUT R12, R10, 0x7f, RZ, 0xc0, !PT ;  /* 0x0000007f0a0c7812 */ /* 0x001fc800078ec0ff */
[----:B------:R-:W-:Y:S01]  /*14030*/  SHF.R.U32.HI R12, RZ, 0x2, R12 ;  /* 0x00000002ff0c7819 */ /* 0x000fe2000001160c */
[----:B--2---:R-:W-:Y:S02]  /*14040*/  IMAD R6, R9, UR4, RZ ;  /* 0x0000000409067c24 */ /* 0x004fe4000f8e02ff */
[----:B------:R-:W0:Y:S02]  /*14050*/  S2R R9, SR_TID.X ;  /* 0x0000000000097919 */ /* 0x000e240000002100 */
[----:B------:R-:W-:Y:S01]  /*14060*/  IMAD R6, R18, UR5, R6 ;  /* 0x0000000512067c24 */ /* 0x000fe2000f8e0206 */
[----:B------:R-:W-:Y:S01]  /*14070*/  ULDC.64 UR4, c[0x0][0x2e8] ;  /* 0x0000ba0000047ab9 */ /* 0x000fe20000000a00 */
[----:B---3--:R-:W-:Y:S02]  /*14080*/  IADD3 R3, -R12, R13, -R8 ;  /* 0x0000000d0c037210 */ /* 0x008fe40007ffe908 */
[----:B------:R-:W-:Y:S01]  /*14090*/  IMAD.IADD R6, R5, 0x1, R6 ;  /* 0x0000000105067824 */ /* 0x000fe200078e0206 */
[----:B------:R-:W-:Y:S01]  /*140a0*/  LEA R0, P0, R4, UR4, 0x1 ;  /* 0x0000000404007c11 */ /* 0x000fe2000f8008ff */
[----:B------:R-:W-:-:S03]  /*140b0*/  UMOV UR4, 0xffffffff ;  /* 0xffffffff00047882 */ /* 0x000fc60000000000 */
[----:B------:R-:W-:Y:S02]  /*140c0*/  LEA.HI.X R6, R4, UR5, R6, 0x1, P0 ;  /* 0x0000000504067c11 */ /* 0x000fe400080f0c06 */
        /* <DEDUP_REMOVED lines=48> */
.L_x_1266:
[----:B------:R-:W-:-:S13]  /*143d0*/  ISETP.GE.AND P0, PT, R3, 0x61, PT ;  /* 0x000000610300780c */ /* 0x000fda0003f06270 */
[----:B01----:R-:W-:Y:S01]  /*143e0*/  @P0 LEA R4, P1, R9, R0, 0x1 ;  /* 0x0000000009040211 */ /* 0x003fe200078208ff */
        /* <DEDUP_REMOVED lines=10> */
.L_x_1194:
        /* <DEDUP_REMOVED lines=11> */
.L_x_1195:
[----:B------:R1:W5:Y:S01]  /*14540*/  LDL.LU R3, [R1] ;  /* 0x0000000001037983 */ /* 0x0003620000300800 */
[----:B------:R1:W-:Y:S02]  /*14550*/  SYNCS.ARRIVE.TRANS64.A1T0 RZ, [R2+URZ+0x2d830], RZ ;  /* 0x02d830ff02ff79a7 */ /* 0x0003e4000810003f */
[----:B------:R-:W-:Y:S05]  /*14560*/  WARPSYNC.ALL ;  /* 0x0000000000007948 */ /* 0x000fea0003800000 */
[----:B------:R-:W-:Y:S01]  /*14570*/  ULDC.64 UR4, c[0x0][0x298] ;  /* 0x0000a60000047ab9 */ /* 0x000fe20000000a00 */
[----:B------:R-:W-:Y:S01]  /*14580*/  BSSY B6, `(.L_x_1196) ;  /* 0x000001c000067945 */ /* 0x000fe20003800000 */
[----:B-1----:R-:W-:Y:S01]  /*14590*/  VIADD R2, R22, 0xc400 ;  /* 0x0000c40016027836 */ /* 0x002fe20000000000 */
[----:B------:R-:W-:Y:S04]  /*145a0*/  BAR.SYNC.DEFER_BLOCKING 0x8, 0x200 ;  /* 0x0208000000007b1d */ /* 0x000fe80000010000 */
[----:B------:R-:W-:-:S02]  /*145b0*/  LOP3.LUT P0, RZ, R2, 0x1bf, RZ, 0xc0, !PT ;  /* 0x000001bf02ff7812 */ /* 0x000fc4000780c0ff */
[----:B-----5:R-:W-:Y:S01]  /*145c0*/  SHF.R.S32.HI R0, RZ, 0x1f, R3 ;  /* 0x0000001fff007819 */ /* 0x020fe20000011403 */
[----:B0-----:R-:W-:-:S04]  /*145d0*/  IMAD.WIDE.U32 R4, R3, UR4, RZ ;  /* 0x0000000403047c25 */ /* 0x001fc8000f8e00ff */
[----:B------:R-:W-:Y:S01]  /*145e0*/  IMAD R0, R0, UR4, RZ ;  /* 0x0000000400007c24 */ /* 0x000fe2000f8e02ff */
[----:B------:R0:W-:Y:S03]  /*145f0*/  STL.64 [R1+0x20], R4 ;  /* 0x0000200401007387 */ /* 0x0001e60000100a00 */
[----:B------:R-:W-:-:S04]  /*14600*/  IMAD R0, R3, UR5, R0 ;  /* 0x0000000503007c24 */ /* 0x000fc8000f8e0200 */
[----:B------:R-:W-:-:S05]  /*14610*/  IMAD.IADD R0, R5, 0x1, R0 ;  /* 0x0000000105007824 */ /* 0x000fca00078e0200 */
[----:B------:R0:W-:Y:S01]  /*14620*/  STL [R1], R0 ;  /* 0x0000000001007387 */ /* 0x0001e20000100800 */
[----:B------:R-:W-:Y:S05]  /*14630*/  @!P0 BRA `(.L_x_1197) ;  /* 0x0000000000408947 */ /* 0x000fea0003800000 */
[----:B------:R-:W-:Y:S01]  /*14640*/  MOV R2, 0x0 ;  /* 0x0000000000027802 */ /* 0x000fe20000000f00 */
[----:B------:R-:W-:Y:S01]  /*14650*/  ULDC.64 UR6, c[0x4][0x88] ;  /* 0x0100220000067ab9 */ /* 0x000fe20000000a00 */
[----:B------:R-:W-:Y:S01]  /*14660*/  ULDC.64 UR8, c[0x4][0x90] ;  /* 0x0100240000087ab9 */ /* 0x000fe20000000a00 */
[----:B------:R-:W-:Y:S01]  /*14670*/  ULDC.64 UR4, c[0x4][0x20] ;  /* 0x0100080000047ab9 */ /* 0x000fe20000000a00 */
[----:B0-----:R-:W-:Y:S02]  /*14680*/  IMAD.U32 R4, RZ, RZ, UR6 ;  /* 0x00000006ff047e24 */ /* 0x001fe4000f8e00ff */
        /* <DEDUP_REMOVED lines=11> */
.L_x_1197:
[----:B------:R-:W-:Y:S05]  /*14740*/  BSYNC B6 ;  /* 0x0000000000067941 */ /* 0x000fea0003800000 */
.L_x_1196:
[----:B------:R-:W2:Y:S01]  /*14750*/  LDL.LU R21, [R1] ;  /* 0x0000000001157983 */ /* 0x000ea20000300800 */
[----:B------:R-:W1:Y:S01]  /*14760*/  LDC R6, c[0x0][0x448] ;  /* 0x00011200ff067b82 */ /* 0x000e620000000800 */
[----:B------:R-:W-:Y:S01]  /*14770*/  ULDC.64 UR4, c[0x0][0x2d8] ;  /* 0x0000b60000047ab9 */ /* 0x000fe20000000a00 */
[----:B------:R-:W-:Y:S01]  /*14780*/  LOP3.LUT P6, RZ, R23, 0x40, RZ, 0xc0, !PT ;  /* 0x0000004017ff7812 */ /* 0x000fe200078cc0ff */
[----:B------:R-:W2:Y:S01]  /*14790*/  LDL.LU.64 R2, [R1+0x20] ;  /* 0x0000200001027983 */ /* 0x000ea20000300a00 */
[----:B0-----:R-:W-:Y:S01]  /*147a0*/  SHF.R.S32.HI R5, RZ, 0x1f, R19 ;  /* 0x0000001fff057819 */ /* 0x001fe20000011413 */
[----:B------:R-:W-:Y:S01]  /*147b0*/  ULDC.64 UR6, c[0x0][0x2c8] ;  /* 0x0000b20000067ab9 */ /* 0x000fe20000000a00 */
[----:B------:R-:W-:Y:S01]  /*147c0*/  ULDC.64 UR8, c[0x0][0x280] ;  /* 0x0000a00000087ab9 */ /* 0x000fe20000000a00 */
[----:B------:R-:W3:Y:S01]  /*147d0*/  LDL R20, [R1+0x4] ;  /* 0x0000040001147983 */ /* 0x000ee20000100800 */
[----:B------:R-:W-:Y:S01]  /*147e0*/  SEL R5, R5, RZ, !P6 ;  /* 0x000000ff05057207 */ /* 0x000fe20007000000 */
[----:B------:R-:W0:Y:S01]  /*147f0*/  LDC R10, c[0x0][0x448] ;  /* 0x00011200ff0a7b82 */ /* 0x000e220000000800 */
[----:B------:R-:W-:Y:S01]  /*14800*/  SEL R0, R19, RZ, !P6 ;  /* 0x000000ff13007207 */ /* 0x000fe20007000000 */
[----:B------:R-:W4:Y:S01]  /*14810*/  S2R R13, SR_TID.X ;  /* 0x00000000000d7919 */ /* 0x000f220000002100 */
[----:B-1----:R-:W-:Y:S01]  /*14820*/  ISETP.NE.AND P6, PT, R6, 0x1, PT ;  /* 0x000000010600780c */ /* 0x002fe20003fc5270 */
[----:B----4-:R-:W-:-:S05]  /*14830*/  IMAD.SHL.U32 R11, R13, 0x8, RZ ;  /* 0x000000080d0b7824 */ /* 0x010fca00078e00ff */
[----:B------:R-:W-:-:S04]  /*14840*/  LOP3.LUT R11, R11, 0x18, RZ, 0xc0, !PT ;  /* 0x000000180b0b7812 */ /* 0x000fc800078ec0ff */
[C---:B------:R-:W-:Y:S02]  /*14850*/  LOP3.LUT R12, R11.reuse, 0x20, RZ, 0xfc, !PT ;  /* 0x000000200b0c7812 */ /* 0x040fe400078efcff */
[----:B------:R-:W-:Y:S01]  /*14860*/  LOP3.LUT R11, R11, 0x40, RZ, 0xfc, !PT ;  /* 0x000000400b0b7812 */ /* 0x000fe200078efcff */
[----:B--2---:R-:W-:Y:S02]  /*14870*/  IMAD.MOV.U32 R3, RZ, RZ, R21 ;  /* 0x000000ffff037224 */ /* 0x004fe400078e0015 */
[----:B------:R-:W1:Y:S01]  /*14880*/  S2R R21, SR_TID.X ;  /* 0x0000000000157919 */ /* 0x000e620000002100 */
[----:B---3--:R-:W-:Y:S02]  /*14890*/  IMAD R4, R20, UR4, RZ ;  /* 0x0000000414047c24 */ /* 0x008fe4000f8e02ff */
[----:B------:R-:W2:Y:S01]  /*148a0*/  S2R R20, SR_TID.X ;  /* 0x0000000000147919 */ /* 0x000ea20000002100 */
[----:B------:R-:W-:-:S04]  /*148b0*/  IMAD.WIDE.U32 R2, R18, UR4, R2 ;  /* 0x0000000412027c25 */ /* 0x000fc8000f8e0002 */
[----:B------:R-:W-:Y:S01]  /*148c0*/  IMAD R4, R18, UR5, R4 ;  /* 0x0000000512047c24 */ /* 0x000fe2000f8e0204 */
[----:B------:R-:W-:Y:S02]  /*148d0*/  ULDC.64 UR4, c[0x0][0x2e0] ;  /* 0x0000b80000047ab9 */ /* 0x000fe40000000a00 */
[----:B------:R-:W-:Y:S02]  /*148e0*/  IMAD R5, R5, UR4, RZ ;  /* 0x0000000405057c24 */ /* 0x000fe4000f8e02ff */
[----:B------:R-:W-:Y:S02]  /*148f0*/  IMAD.IADD R3, R3, 0x1, R4 ;  /* 0x0000000103037824 */ /* 0x000fe400078e0204 */
[----:B------:R-:W3:Y:S01]  /*14900*/  @P6 LDC R4, c[0x0][0x44c] ;  /* 0x00011300ff046b82 */ /* 0x000ee20000000800 */
[C---:B------:R-:W-:Y:S02]  /*14910*/  IMAD R5, R0.reuse, UR5, R5 ;  /* 0x0000000500057c24 */ /* 0x040fe4000f8e0205 */
[----:B------:R-:W-:Y:S01]  /*14920*/  IMAD.WIDE.U32 R2, R0, UR4, R2 ;  /* 0x0000000400027c25 */ /* 0x000fe2000f8e0002 */
[----:B------:R-:W-:-:S03]  /*14930*/  ULDC.64 UR4, c[0x0][0x2d0] ;  /* 0x0000b40000047ab9 */ /* 0x000fc60000000a00 */
[----:B------:R-:W-:Y:S01]  /*14940*/  IMAD.IADD R3, R3, 0x1, R5 ;  /* 0x0000000103037824 */ /* 0x000fe200078e0205 */
[----:B------:R-:W4:Y:S01]  /*14950*/  @P6 LDC R0, c[0x0][0x450] ;  /* 0x00011400ff006b82 */ /* 0x000f220000000800 */
[----:B-1----:R-:W-:Y:S01]  /*14960*/  IMAD.SHL.U32 R21, R21, 0x20, RZ ;  /* 0x0000002015157824 */ /* 0x002fe200078e00ff */
[----:B--2---:R-:W-:-:S04]  /*14970*/  LOP3.LUT R20, R20, 0x7f, RZ, 0xc0, !PT ;  /* 0x0000007f14147812 */ /* 0x004fc800078ec0ff */
[----:B------:R-:W-:Y:S02]  /*14980*/  LOP3.LUT R21, R21, 0x60, RZ, 0xc0, !PT ;  /* 0x0000006015157812 */ /* 0x000fe400078ec0ff */
[----:B------:R-:W-:-:S04]  /*14990*/  SHF.R.U32.HI R20, RZ, 0x2, R20 ;  /* 0x00000002ff147819 */ /* 0x000fc80000011614 */
[----:B------:R-:W-:Y:S02]  /*149a0*/  LOP3.LUT R20, R20, R21, RZ, 0xfc, !PT ;  /* 0x0000001514147212 */ /* 0x000fe400078efcff */
[----:B------:R-:W-:-:S03]  /*149b0*/  LOP3.LUT R21, R13, 0x7f, RZ, 0xc0, !PT ;  /* 0x0000007f0d157812 */ /* 0x000fc600078ec0ff */
[----:B------:R-:W-:Y:S01]  /*149c0*/  IMAD.IADD R6, R20, 0x1, R27 ;  /* 0x0000000114067824 */ /* 0x000fe200078e021b */
[----:B------:R-:W-:Y:S01]  /*149d0*/  SHF.R.U32.HI R21, RZ, 0x2, R21 ;  /* 0x00000002ff157819 */ /* 0x000fe20000011615 */
[----:B------:R-:W-:Y:S02]  /*149e0*/  IMAD.SHL.U32 R20, R13, 0x8, RZ ;  /* 0x000000080d147824 */ /* 0x000fe400078e00ff */
[----:B---3--:R-:W-:-:S03]  /*149f0*/  @P6 IMAD.HI.U32 R5, R6, R4, RZ ;  /* 0x0000000406056227 */ /* 0x008fc600078e00ff */
[----:B------:R-:W-:Y:S01]  /*14a00*/  LOP3.LUT R20, R20, 0x18, RZ, 0xc0, !PT ;  /* 0x0000001814147812 */ /* 0x000fe200078ec0ff */
[----:B------:R-:W-:Y:S01]  /*14a10*/  IMAD.MOV.U32 R4, RZ, RZ, R6 ;  /* 0x000000ffff047224 */ /* 0x000fe200078e0006 */
[----:B----4-:R-:W-:-:S04]  /*14a20*/  @P6 SHF.R.U32.HI R4, RZ, R0, R5 ;  /* 0x00000000ff046219 */ /* 0x010fc80000011605 */
[--C-:B------:R-:W-:Y:S01]  /*14a30*/  SHF.R.S32.HI R0, RZ, 0x1f, R4.reuse ;  /* 0x0000001fff007819 */ /* 0x100fe20000011404 */
[----:B------:R-:W-:-:S04]  /*14a40*/  IMAD.MOV R7, RZ, RZ, -R4 ;  /* 0x000000ffff077224 */ /* 0x000fc800078e0a04 */
[----:B------:R-:W-:-:S04]  /*14a50*/  IMAD R0, R0, UR4, RZ ;  /* 0x0000000400007c24 */ /* 0x000fc8000f8e02ff */
[C---:B------:R-:W-:Y:S02]  /*14a60*/  IMAD R0, R4.reuse, UR5, R0 ;  /* 0x0000000504007c24 */ /* 0x040fe4000f8e0200 */
[----:B------:R-:W-:-:S04]  /*14a70*/  IMAD.WIDE.U32 R4, R4, UR4, R2 ;  /* 0x0000000404047c25 */ /* 0x000fc8000f8e0002 */
[----:B------:R-:W-:Y:S02]  /*14a80*/  IMAD.IADD R5, R5, 0x1, R0 ;  /* 0x0000000105057824 */ /* 0x000fe400078e0200 */
[----:B0-----:R-:W-:-:S04]  /*14a90*/  IMAD R0, R10, R7, R6 ;  /* 0x000000070a007224 */ /* 0x001fc800078e0206 */
        /* <DEDUP_REMOVED lines=23> */
[----:B------:R-:W-:Y:S01]  /*14c10*/  ISETP.GE.AND P2, PT, R11, UR4, PT ;  /* 0x000000040b007c0c */ /* 0x000fe2000bf46270 */
[----:B------:R-:W-:Y:S02]  /*14c20*/  IMAD.IADD R3, R3, 0x1, R7 ;  /* 0x0000000103037824 */ /* 0x000fe400078e0207 */
        /* <DEDUP_REMOVED lines=8> */
[----:B------:R-:W2:Y:S01]  /*14cb0*/  LDL R11, [R1+0x1c] ;  /* 0x00001c00010b7983 */ /* 0x000ea20000100800 */
[----:B------:R-:W-:Y:S02]  /*14cc0*/  IMAD R3, R28, R10, RZ ;  /* 0x0000000a1c037224 */ /* 0x000fe400078e02ff */
[----:B------:R-:W-:Y:S01]  /*14cd0*/  IMAD.IADD R2, R21, 0x1, R27 ;  /* 0x0000000115027824 */ /* 0x000fe200078e021b */
[----:B------:R-:W0:Y:S04]  /*14ce0*/  SHFL.IDX PT, R5, R4, RZ, 0x1c1f ;  /* 0x001c1fff04057589 */ /* 0x000e2800000e0000 */
[----:B------:R-:W1:Y:S01]  /*14cf0*/  SHFL.IDX PT, R6, R0, RZ, 0x1c1f ;  /* 0x001c1fff00067589 */ /* 0x000e6200000e0000 */
[----:B------:R-:W-:-:S13]  /*14d00*/  ISETP.GE.AND P3, PT, R2, R3, PT ;  /* 0x000000030200720c */ /* 0x000fda0003f66270 */
[----:B0-----:R-:W-:-:S05]  /*14d10*/  @!P3 LEA R5, P4, R20, R5, 0x1 ;  /* 0x000000051405b211 */ /* 0x001fca00078808ff */
[----:B-1----:R-:W-:-:S04]  /*14d20*/  @!P3 IMAD.X R6, RZ, RZ, R6, P4 ;  /* 0x000000ffff06b224 */ /* 0x002fc800020e0606 */
[----:B------:R-:W-:Y:S02]  /*14d30*/  @!P3 IMAD.MOV.U32 R7, RZ, RZ, R6 ;  /* 0x000000ffff07b224 */ /* 0x000fe400078e0006 */
[----:B------:R-:W-:Y:S02]  /*14d40*/  @!P3 IMAD.MOV.U32 R6, RZ, RZ, R5 ;  /* 0x000000ffff06b224 */ /* 0x000fe400078e0005 */
[----:B------:R-:W0:Y:S04]  /*14d50*/  SHFL.IDX PT, R5, R4, 0x1, 0x1c1f ;  /* 0x003c1f0004057f89 */ /* 0x000e2800000e0000 */
[----:B--2---:R-:W-:Y:S04]  /*14d60*/  @!P3 LDGSTS.E.BYPASS.LTC128B.128 [R11+0xc400], desc[UR54][R6.64], !P0 ;  /* 0x0c400000060bbfae */ /* 0x004fe8000c101d76 */
        /* <DEDUP_REMOVED lines=14> */
[----:B------:R-:W-:-:S03]  /*14e50*/  VIADD R6, R2, 0x40 ;  /* 0x0000004002067836 */ /* 0x000fc60000000000 */
[----:B------:R-:W2:Y:S02]  /*14e60*/  SHFL.IDX PT, R0, R0, 0x3, 0x1c1f ;  /* 0x007c1f0000007f89 */ /* 0x000ea400000e0000 */
[----:B------:R-:W-:-:S13]  /*14e70*/  ISETP.GE.AND P3, PT, R6, R3, PT ;  /* 0x000000030600720c */ /* 0x000fda0003f66270 */
[----:B0-----:R-:W-:-:S05]  /*14e80*/  @!P3 LEA R5, P4, R20, R5, 0x1 ;  /* 0x000000051405b211 */ /* 0x001fca00078808ff */
[----:B-1----:R-:W-:Y:S02]  /*14e90*/  @!P3 IMAD.X R7, RZ, RZ, R7, P4 ;  /* 0x000000ffff07b224 */ /* 0x002fe400020e0607 */
[----:B------:R-:W-:Y:S02]  /*14ea0*/  @!P3 IMAD.MOV.U32 R6, RZ, RZ, R5 ;  /* 0x000000ffff06b224 */ /* 0x000fe400078e0005 */
[----:B------:R-:W-:-:S03]  /*14eb0*/  VIADD R5, R2, 0x60 ;  /* 0x0000006002057836 */ /* 0x000fc60000000000 */
[----:B------:R-:W-:Y:S04]  /*14ec0*/  @!P3 LDGSTS.E.BYPASS.LTC128B.128 [R11+0xd400], desc[UR54][R6.64], !P0 ;  /* 0x0d400000060bbfae */ /* 0x000fe8000c101d76 */
[----:B------:R-:W-:Y:S04]  /*14ed0*/  @!P3 LDGSTS.E.BYPASS.LTC128B.128 [R11+0x10400], desc[UR54][R6.64+0x40], !P1 ;  /* 0x10400040060bbfae */ /* 0x000fe8000c901d76 */
[----:B------:R-:W-:Y:S01]  /*14ee0*/  @!P3 LDGSTS.E.BYPASS.LTC128B.128 [R11+0x13400], desc[UR54][R6.64+0x80], !P2 ;  /* 0x13400080060bbfae */ /* 0x000fe2000d101d76 */
[----:B------:R-:W-:-:S13]  /*14ef0*/  ISETP.GE.AND P3, PT, R5, R3, PT ;  /* 0x000000030500720c */ /* 0x000fda0003f66270 */
[----:B------:R-:W-:-:S05]  /*14f00*/  @!P3 LEA R4, P4, R20, R4, 0x1 ;  /* 0x000000041404b211 */ /* 0x000fca00078808ff */
[----:B--2---:R-:W-:-:S04]  /*14f10*/  @!P3 IMAD.X R0, RZ, RZ, R0, P4 ;  /* 0x000000ffff00b224 */ /* 0x004fc800020e0600 */
[----:B------:R-:W-:Y:S02]  /*14f20*/  @!P3 IMAD.MOV.U32 R5, RZ, RZ, R0 ;  /* 0x000000ffff05b224 */ /* 0x000fe400078e0000 */
        /* <DEDUP_REMOVED lines=15> */
.L_x_1279:
[----:B------:R-:W2:Y:S01]  /*15020*/  LDL R0, [R1+0x1c] ;  /* 0x00001c0001007983 */ /* 0x000ea20000100800 */
[----:B------:R-:W-:-:S05]  /*15030*/  VIADD R2, R2, 0xa0 ;  /* 0x000000a002027836 */ /* 0x000fca0000000000 */
[----:B------:R-:W-:-:S13]  /*15040*/  ISETP.GE.AND P3, PT, R2, R3, PT ;  /* 0x000000030200720c */ /* 0x000fda0003f66270 */
[----:B------:R-:W-:-:S05]  /*15050*/  @!P3 LEA R2, P4, R20, R9, 0x1 ;  /* 0x000000091402b211 */ /* 0x000fca00078808ff */
        /* <DEDUP_REMOVED lines=9> */
.L_x_1199:
        /* <DEDUP_REMOVED lines=18> */
.L_x_1280:
[----:B------:R-:W-:Y:S05]  /*15210*/  BSYNC B0 ;  /* 0x0000000000007941 */ /* 0x000fea0003800000 */
.L_x_1200:
[----:B------:R-:W1:Y:S04]  /*15220*/  LDL.LU R3, [R1+0x28] ;  /* 0x0000280001037983 */ /* 0x000e680000300800 */
[----:B------:R-:W2:Y:S01]  /*15230*/  LDL R2, [R1+0x10] ;  /* 0x0000100001027983 */ /* 0x000ea20000100800 */
[----:B------:R-:W-:Y:S01]  /*15240*/  BSSY B0, `(.L_x_1202) ;  /* 0x0000100000007945 */ /* 0x000fe20003800000 */
[----:B-1----:R-:W-:-:S05]  /*15250*/  VIADD R0, R3, 0xfffffffe ;  /* 0xfffffffe03007836 */ /* 0x002fca0000000000 */
[----:B--2---:R-:W-:-:S13]  /*15260*/  ISETP.GE.AND P0, PT, R0, R2, PT ;  /* 0x000000020000720c */ /* 0x004fda0003f06270 */
[----:B------:R-:W-:Y:S05]  /*15270*/  @!P0 BRA `(.L_x_1203) ;  /* 0x0000000c00f08947 */ /* 0x000fea0003800000 */
[----:B------:R-:W0:Y:S01]  /*15280*/  S2R R2, SR_TID.X ;  /* 0x0000000000027919 */ /* 0x000e220000002100 */
[----:B------:R-:W-:Y:S01]  /*15290*/  ULDC UR4, c[0x0][0x2f4] ;  /* 0x0000bd0000047ab9 */ /* 0x000fe20000000800 */
[----:B------:R-:W-:Y:S01]  /*152a0*/  IMAD.MOV.U32 R10, RZ, RZ, R25 ;  /* 0x000000ffff0a7224 */ /* 0x000fe200078e0019 */
[----:B------:R1:W-:Y:S01]  /*152b0*/  STL [R1], R26 ;  /* 0x0000001a01007387 */ /* 0x0003e20000100800 */
[----:B------:R-:W-:Y:S02]  /*152c0*/  IMAD.MOV.U32 R20, RZ, RZ, R29 ;  /* 0x000000ffff147224 */ /* 0x000fe400078e001d */
[----:B0-----:R-:W-:-:S05]  /*152d0*/  IMAD.SHL.U32 R4, R2, 0x8, RZ ;  /* 0x0000000802047824 */ /* 0x001fca00078e00ff */
[----:B------:R-:W-:-:S04]  /*152e0*/  LOP3.LUT R4, R4, 0x18, RZ, 0xc0, !PT ;  /* 0x0000001804047812 */ /* 0x000fc800078ec0ff */
[C---:B------:R-:W-:Y:S02]  /*152f0*/  LOP3.LUT R3, R4.reuse, 0x20, RZ, 0xfc, !PT ;  /* 0x0000002004037812 */ /* 0x040fe400078efcff */
[C---:B------:R-:W-:Y:S02]  /*15300*/  LOP3.LUT R2, R4.reuse, 0x40, RZ, 0xfc, !PT ;  /* 0x0000004004027812 */ /* 0x040fe400078efcff */
[----:B------:R-:W-:Y:S02]  /*15310*/  ISETP.GE.AND P3, PT, R4, UR4, PT ;  /* 0x0000000404007c0c */ /* 0x000fe4000bf66270 */
[----:B------:R-:W-:Y:S02]  /*15320*/  ISETP.GE.AND P2, PT, R3, UR4, PT ;  /* 0x0000000403007c0c */ /* 0x000fe4000bf46270 */
[----:B-1----:R-:W-:-:S13]  /*15330*/  ISETP.GE.AND P1, PT, R2, UR4, PT ;  /* 0x0000000402007c0c */ /* 0x002fda000bf26270 */
.L_x_1216:
[----:B------:R-:W2:Y:S01]  /*15340*/  LDL R8, [R1+0x14] ;  /* 0x0000140001087983 */ /* 0x000ea20000100800 */
[----:B------:R-:W0:Y:S03]  /*15350*/  LDC R4, c[0x0][0x430] ;  /* 0x00010c00ff047b82 */ /* 0x000e260000000800 */
[----:B------:R-:W3:Y:S04]  /*15360*/  LDL R7, [R1+0x18] ;  /* 0x0000180001077983 */ /* 0x000ee80000100800 */
[----:B------:R-:W4:Y:S01]  /*15370*/  LDL R6, [R1+0x8] ;  /* 0x0000080001067983 */ /* 0x000f220000100800 */
[----:B------:R-:W1:Y:S01]  /*15380*/  S2R R2, SR_TID.X ;  /* 0x0000000000027919 */ /* 0x000e620000002100 */
        /* <DEDUP_REMOVED lines=21> */
[----:B------:R-:W-:-:S03]  /*154e0*/  ULDC.64 UR4, c[0x0][0x418] ;  /* 0x0001060000047ab9 */ /* 0x000fc60000000a00 */
[----:B------:R-:W-:Y:S01]  /*154f0*/  IMAD.IADD R3, R4, 0x1, R3 ;  /* 0x0000000104037824 */ /* 0x000fe200078e0203 */
[----:B------:R-:W-:-:S04]  /*15500*/  LEA R4, P0, R2, UR4, 0x2 ;  /* 0x0000000402047c11 */ /* 0x000fc8000f8010ff */
[----:B------:R-:W-:-:S05]  /*15510*/  LEA.HI.X R5, R2, UR5, R3, 0x2, P0 ;  /* 0x0000000502057c11 */ /* 0x000fca00080f1403 */
[----:B------:R-:W2:Y:S01]  /*15520*/  LDG.E R8, desc[UR54][R4.64] ;  /* 0x0000003604087981 */ /* 0x000ea2000c1e1900 */
[----:B------:R-:W-:Y:S02]  /*15530*/  IMAD.U32 R6, RZ, RZ, UR36 ;  /* 0x00000024ff067e24 */ /* 0x000fe4000f8e00ff */
[----:B------:R-:W-:-:S03]  /*15540*/  VIADD R25, R10, 0x1 ;  /* 0x000000010a197836 */ /* 0x000fc60000000000 */
[----:B------:R-:W-:Y:S02]  /*15550*/  ISETP.NE.AND P4, PT, R6, 0x3, PT ;  /* 0x000000030600780c */ /* 0x000fe40003f85270 */
        /* <DEDUP_REMOVED lines=8> */
.L_x_1204:
[----:B------:R-:W-:Y:S01]  /*155e0*/  IMAD R5, R25, 0x8, R22 ;  /* 0x0000000819057824 */ /* 0x000fe200078e0216 */
[----:B------:R-:W-:Y:S01]  /*155f0*/  SHF.L.U32 R0, R29, 0x1f, RZ ;  /* 0x0000001f1d007819 */ /* 0x000fe200000006ff */
[----:B------:R-:W-:Y:S03]  /*15600*/  BSSY B1, `(.L_x_1205) ;  /* 0x0000003000017945 */ /* 0x000fe60003800000 */
[----:B------:R-:W0:Y:S02]  /*15610*/  SYNCS.PHASECHK.TRANS64.TRYWAIT P0, [R5+URZ+0x2d840], R0 ;  /* 0x02d84000050075a7 */ /* 0x000e24000800017f */
[----:B0-----:R-:W-:Y:S05]  /*15620*/  @!P0 BRA `(.L_x_1206) ;  /* 0x0000003400608947 */ /* 0x001fea0003800000 */
.L_x_1281:
[----:B------:R-:W-:Y:S05]  /*15630*/  BSYNC B1 ;  /* 0x0000000000017941 */ /* 0x000fea0003800000 */
.L_x_1205:
[----:B------:R-:W2:Y:S01]  /*15640*/  LDL R4, [R1+0x4] ;  /* 0x0000040001047983 */ /* 0x000ea20000100800 */
[----:B------:R-:W-:Y:S01]  /*15650*/  SHF.R.S32.HI R21, RZ, 0x1f, R9 ;  /* 0x0000001fff157819 */ /* 0x000fe20000011409 */
[----:B------:R-:W-:Y:S01]  /*15660*/  ULDC.64 UR4, c[0x0][0x300] ;  /* 0x0000c00000047ab9 */ /* 0x000fe20000000a00 */
[----:B------:R-:W-:Y:S01]  /*15670*/  LOP3.LUT P5, RZ, R23, 0x2, RZ, 0xc0, !PT ;  /* 0x0000000217ff7812 */ /* 0x000fe200078ac0ff */
        /* <DEDUP_REMOVED lines=56> */
.L_x_1291:
        /* <DEDUP_REMOVED lines=11> */
.L_x_1208:
        /* <DEDUP_REMOVED lines=11> */
.L_x_1209:
[----:B------:R1:W-:Y:S01]  /*15b60*/  SYNCS.ARRIVE.TRANS64.A1T0 RZ, [R5+URZ+0x2d830], RZ ;  /* 0x02d830ff05ff79a7 */ /* 0x0003e2000810003f */
[----:B------:R-:W-:Y:S05]  /*15b70*/  @!P5 BRA `(.L_x_1210) ;  /* 0x000000000004d947 */ /* 0x000fea0003800000 */
[----:B------:R-:W-:Y:S01]  /*15b80*/  BPT.TRAP 0x1 ;  /* 0x000000040000795c */ /* 0x000fe20000300000 */
.L_x_1210:
[----:B------:R-:W-:Y:S01]  /*15b90*/  SHF.L.U32 R2, R20, 0x1f, RZ ;  /* 0x0000001f14027819 */ /* 0x000fe200000006ff */
[----:B-1----:R-:W-:Y:S01]  /*15ba0*/  IMAD R5, R10, 0x8, R22 ;  /* 0x000000080a057824 */ /* 0x002fe200078e0216 */
[----:B------:R-:W-:Y:S03]  /*15bb0*/  BSSY B1, `(.L_x_1211) ;  /* 0x0000003000017945 */ /* 0x000fe60003800000 */
[----:B------:R-:W1:Y:S02]  /*15bc0*/  SYNCS.PHASECHK.TRANS64.TRYWAIT P0, [R5+URZ+0x2d860], R2 ;  /* 0x02d86002050075a7 */ /* 0x000e64000800017f */
[----:B-1----:R-:W-:Y:S05]  /*15bd0*/  @!P0 BRA `(.L_x_1212) ;  /* 0x00000034005c8947 */ /* 0x002fea0003800000 */
.L_x_1292:
[----:B------:R-:W-:Y:S05]  /*15be0*/  BSYNC B1 ;  /* 0x0000000000017941 */ /* 0x000fea0003800000 */
.L_x_1211:
        /* <DEDUP_REMOVED lines=49> */
.L_x_1302:
        /* <DEDUP_REMOVED lines=32> */
.L_x_1214:
[----:B------:R-:W-:Y:S02]  /*16100*/  PLOP3.LUT P4, PT, P4, P0, PT, 0xa2, 0x0 ;  /* 0x000000000000781c */ /* 0x000fe40002781472 */
[----:B------:R-:W-:-:S08]  /*16110*/  @P0 R2UR P4, UR4, R5 ;  /* 0x00000000050402ca */ /* 0x000fd00000080000 */
[----:B------:R-:W-:-:S05]  /*16120*/  @P0 PLOP3.LUT P0, PT, P4, PT, PT, 0x80, 0x0 ;  /* 0x000000000000081c */ /* 0x000fca000270f070 */
[----:B------:R-:W-:Y:S01]  /*16130*/  @!P4 SYNCS.ARRIVE.TRANS64.RED.A0T1 RZ, [UR4+0x2d850], RZ ;  /* 0x02d850ffffffc9a7 */ /* 0x000fe20008200404 */
[----:B------:R-:W-:Y:S07]  /*16140*/  @!P4 ARRIVES.LDGSTSBAR.64.TRANSCNT [UR4+0x2d850] ;  /* 0x02d85000ff00c9b0 */ /* 0x000fee0008000a84 */
[----:B------:R-:W-:Y:S05]  /*16150*/  @P0 BRA.U.ANY `(.L_x_1214) ;  /* 0xfffffffd00e80947 */ /* 0x000fea000393ffff */
[----:B------:R-:W-:Y:S01]  /*16160*/  NOP ;  /* 0x0000000000007918 */ /* 0x000fe20000000000 */
[----:B------:R-:W-:Y:S02]  /*16170*/  IMAD.U32 R2, RZ, RZ, UR36 ;  /* 0x00000024ff027e24 */ /* 0x000fe4000f8e00ff */
[----:B------:R-:W-:-:S03]  /*16180*/  IMAD.MOV.U32 R24, RZ, RZ, R0 ;  /* 0x000000ffff187224 */ /* 0x000fc600078e0000 */
[----:B------:R-:W-:-:S13]  /*16190*/  ISETP.NE.AND P5, PT, R2, 0x3, PT ;  /* 0x000000030200780c */ /* 0x000fda0003fa5270 */
[----:B------:R-:W-:Y:S05]  /*161a0*/  @!P5 BRA `(.L_x_1215) ;  /* 0x000000000004d947 */ /* 0x000fea0003800000 */
[----:B------:R-:W-:Y:S01]  /*161b0*/  BPT.TRAP 0x1 ;  /* 0x000000040000795c */ /* 0x000fe20000300000 */
.L_x_1215:
[----:B------:R-:W2:Y:S01]  /*161c0*/  LDL R2, [R1+0x10] ;  /* 0x0000100001027983 */ /* 0x000ea20000100800 */
[----:B------:R1:W-:Y:S01]  /*161d0*/  SYNCS.ARRIVE.TRANS64.A1T0 RZ, [R5+URZ+0x2d850], RZ ;  /* 0x02d850ff05ff79a7 */ /* 0x0003e2000810003f */
[C---:B------:R-:W-:Y:S02]  /*161e0*/  VIADD R0, R26.reuse, 0xffffffff ;  /* 0xffffffff1a007836 */ /* 0x040fe40000000000 */
[----:B------:R1:W-:Y:S01]  /*161f0*/  STL [R1], R26 ;  /* 0x0000001a01007387 */ /* 0x0003e20000100800 */
[----:B------:R-:W-:Y:S02]  /*16200*/  IMAD.MOV.U32 R10, RZ, RZ, R25 ;  /* 0x000000ffff0a7224 */ /* 0x000fe400078e0019 */
[----:B------:R-:W-:Y:S01]  /*16210*/  IMAD.MOV.U32 R20, RZ, RZ, R29 ;  /* 0x000000ffff147224 */ /* 0x000fe200078e001d */
[----:B--2---:R-:W-:-:S13]  /*16220*/  ISETP.GT.AND P0, PT, R26, R2, PT ;  /* 0x000000021a00720c */ /* 0x004fda0003f04270 */
[----:B-1----:R-:W-:Y:S05]  /*16230*/  @P0 BRA `(.L_x_1216) ;  /* 0xfffffff000400947 */ /* 0x002fea000383ffff */
.L_x_1203:
[----:B------:R-:W-:Y:S05]  /*16240*/  BSYNC B0 ;  /* 0x0000000000007941 */ /* 0x000fea0003800000 */
.L_x_1202:
[----:B------:R-:W1:Y:S01]  /*16250*/  S2R R2, SR_TID.X ;  /* 0x0000000000027919 */ /* 0x000e620000002100 */
[----:B------:R-:W-:Y:S01]  /*16260*/  BSSY B0, `(.L_x_1217) ;  /* 0x0000010000007945 */ /* 0x000fe20003800000 */
[----:B-1----:R-:W-:-:S04]  /*16270*/  LOP3.LUT R2, R2, 0x7f, RZ, 0xc0, !PT ;  /* 0x0000007f02027812 */ /* 0x002fc800078ec0ff */
[----:B------:R-:W-:-:S13]  /*16280*/  ISETP.NE.AND P0, PT, R2, RZ, PT ;  /* 0x000000ff0200720c */ /* 0x000fda0003f05270 */
[----:B------:R-:W-:Y:S05]  /*16290*/  @P0 BRA `(.L_x_1218) ;  /* 0x0000000000300947 */ /* 0x000fea0003800000 */
[----:B0-----:R-:W0:Y:S01]  /*162a0*/  S2R R5, SR_LANEID ;  /* 0x0000000000057919 */ /* 0x001e220000000000 */
[----:B------:R-:W-:Y:S01]  /*162b0*/  VOTEU.ANY UR4, UPT, PT ;  /* 0x0000000000047886 */ /* 0x000fe200038e0100 */
[----:B------:R-:W1:Y:S01]  /*162c0*/  LDC.64 R2, c[0x0][0xc60] ;  /* 0x00031800ff027b82 */ /* 0x000e620000000a00 */
[----:B------:R-:W0:Y:S02]  /*162d0*/  FLO.U32 R0, UR4 ;  /* 0x0000000400007d00 */ /* 0x000e2400080e0000 */
[----:B0-----:R-:W-:-:S06]  /*162e0*/  ISETP.EQ.U32.AND P0, PT, R0, R5, PT ;  /* 0x000000050000720c */ /* 0x001fcc0003f02070 */
[----:B------:R-:W1:Y:S07]  /*162f0*/  POPC R5, UR4 ;  /* 0x0000000400057d09 */ /* 0x000e6e0008000000 */
[----:B-1----:R-:W2:Y:S01]  /*16300*/  @P0 ATOMG.E.ADD.STRONG.GPU PT, R3, desc[UR54][R2.64], R5 ;  /* 0x00000005020309a8 */ /* 0x002ea200081ee1f6 */
[----:B------:R-:W0:Y:S02]  /*16310*/  S2R R4, SR_LTMASK ;  /* 0x0000000000047919 */ /* 0x000e240000003900 */
[----:B0-----:R-:W-:-:S04]  /*16320*/  LOP3.LUT R4, R4, UR4, RZ, 0xc0, !PT ;  /* 0x0000000404047c12 */ /* 0x001fc8000f8ec0ff */
[----:B------:R-:W0:Y:S01]  /*16330*/  POPC R7, R4 ;  /* 0x0000000400077309 */ /* 0x000e220000000000 */
[----:B--2---:R-:W0:Y:S02]  /*16340*/  SHFL.IDX PT, R0, R3, R0, 0x1f ;  /* 0x00001f0003007589 */ /* 0x004e2400000e0000 */
[----:B0-----:R-:W-:-:S07]  /*16350*/  IADD3 R16, R0, UR37, R7 ;  /* 0x0000002500107c10 */ /* 0x001fce000fffe007 */
.L_x_1218:
[----:B------:R-:W-:Y:S05]  /*16360*/  BSYNC B0 ;  /* 0x0000000000007941 */ /* 0x000fea0003800000 */
.L_x_1217:
[----:B------:R-:W-:-:S05]  /*16370*/  IMAD.U32 R0, RZ, RZ, UR36 ;  /* 0x00000024ff007e24 */ /* 0x000fca000f8e00ff */
[----:B------:R-:W-:-:S13]  /*16380*/  ISETP.NE.AND P0, PT, R0, 0x3, PT ;  /* 0x000000030000780c */ /* 0x000fda0003f05270 */
[----:B------:R-:W-:Y:S05]  /*16390*/  @!P0 BRA `(.L_x_1219) ;  /* 0x0000000000048947 */ /* 0x000fea0003800000 */
[----:B------:R-:W-:Y:S01]  /*163a0*/  BPT.TRAP 0x1 ;  /* 0x000000040000795c */ /* 0x000fe20000300000 */
.L_x_1219:
[----:B------:R-:W2:Y:S01]  /*163b0*/  LDL.LU R2, [R1+0xc] ;  /* 0x00000c0001027983 */ /* 0x000ea20000300800 */
[----:B------:R-:W-:Y:S01]  /*163c0*/  IMAD R0, R25, 0x8, R22 ;  /* 0x0000000819007824 */ /* 0x000fe200078e0216 */
[----:B------:R-:W-:Y:S01]  /*163d0*/  SHF.L.U32 R3, R29, 0x1f, RZ ;  /* 0x0000001f1d037819 */ /* 0x000fe200000006ff */
[----:B------:R-:W-:Y:S03]  /*163e0*/  BSSY B0, `(.L_x_1220) ;  /* 0x0000004000007945 */ /* 0x000fe60003800000 */
[----:B------:R-:W1:Y:S01]  /*163f0*/  SYNCS.PHASECHK.TRANS64.TRYWAIT P0, [R0+URZ+0x2d860], R3 ;  /* 0x02d86003000075a7 */ /* 0x000e62000800017f */
[----:B--2---:R-:W-:Y:S01]  /*16400*/  IMAD R6, R26, -0x80, R2 ;  /* 0xffffff801a067824 */ /* 0x004fe200078e0202 */
[----:B-1----:R-:W-:Y:S06]  /*16410*/  @!P0 BRA `(.L_x_1221) ;  /* 0x0000003000c48947 */ /* 0x002fec0003800000 */
.L_x_1303:
[----:B------:R-:W-:Y:S05]  /*16420*/  BSYNC B0 ;  /* 0x0000000000007941 */ /* 0x000fea0003800000 */
.L_x_1220:
[----:B------:R-:W0:Y:S01]  /*16430*/  S2R R2, SR_TID.X ;  /* 0x0000000000027919 */ /* 0x000e220000002100 */
[----:B------:R-:W-:Y:S01]  /*16440*/  UMOV UR4, 0xffffffff ;  /* 0xffffffff00047882 */ /* 0x000fe20000000000 */
[----:B------:R-:W2:Y:S01]  /*16450*/  S2R R7, SR_TID.X ;  /* 0x0000000000077919 */ /* 0x000ea20000002100 */
[----:B0-----:R-:W-:Y:S01]  /*16460*/  LOP3.LUT R5, R2, 0x7f, RZ, 0xc0, !PT ;  /* 0x0000007f02057812 */ /* 0x001fe200078ec0ff */
[----:B--2---:R-:W-:-:S03]  /*16470*/  IMAD.SHL.U32 R2, R7, 0x8, RZ ;  /* 0x0000000807027824 */ /* 0x004fc600078e00ff */
[----:B------:R-:W-:Y:S01]  /*16480*/  SHF.R.U32.HI R5, RZ, 0x2, R5 ;  /* 0x00000002ff057819 */ /* 0x000fe20000011605 */
[----:B------:R-:W-:Y:S01]  /*16490*/  IMAD.SHL.U32 R4, R7, 0x8, RZ ;  /* 0x0000000807047824 */ /* 0x000fe200078e00ff */
[----:B------:R-:W-:-:S03]  /*164a0*/  LOP3.LUT R2, R2, 0xd8, RZ, 0xc0, !PT ;  /* 0x000000d802027812 */ /* 0x000fc600078ec0ff */
[----:B------:R-:W-:Y:S01]  /*164b0*/  IMAD.IADD R6, R6, 0x1, -R5 ;  /* 0x0000000106067824 */ /* 0x000fe200078e0a05 */
        /* <DEDUP_REMOVED lines=47> */
.L_x_1313:
        /* <DEDUP_REMOVED lines=13> */
.L_x_1223:
        /* <DEDUP_REMOVED lines=11> */
.L_x_1224:
[----:B------:R-:W-:Y:S01]  /*16930*/  VIADD R25, R25, 0x1 ;  /* 0x0000000119197836 */ /* 0x000fe20000000000 */
[----:B------:R0:W-:Y:S04]  /*16940*/  SYNCS.ARRIVE.TRANS64.A1T0 RZ, [R0+URZ+0x2d850], RZ ;  /* 0x02d850ff00ff79a7 */ /* 0x0001e8000810003f */
[----:B------:R-:W-:-:S04]  /*16950*/  ISETP.NE.AND P0, PT, R25, 0x2, PT ;  /* 0x000000021900780c */ /* 0x000fc80003f05270 */
[----:B0-----:R-:W-:Y:S02]  /*16960*/  SEL R0, RZ, 0x1, P0 ;  /* 0x00000001ff007807 */ /* 0x001fe40000000000 */
[----:B------:R-:W-:Y:S02]  /*16970*/  SEL R25, R25, RZ, P0 ;  /* 0x000000ff19197207 */ /* 0x000fe40000000000 */
[----:B------:R-:W-:-:S07]  /*16980*/  LOP3.LUT R29, R29, R0, RZ, 0x3c, !PT ;  /* 0x000000001d1d7212 */ /* 0x000fce00078e3cff */
.L_x_1183:
[----:B------:R-:W-:Y:S05]  /*16990*/  BSYNC B7 ;  /* 0x0000000000077941 */ /* 0x000fea0003800000 */
.L_x_1181:
        /* <DEDUP_REMOVED lines=8> */
[----:B------:R2:W3:Y:S01]  /*16a20*/  LDS.128 R16, [R22+0x2d8d0] ;  /* 0x02d8d00016107984 */ /* 0x0004e20000000c00 */
[----:B------:R-:W-:Y:S06]  /*16a30*/  BAR.ARV 0x4, 0x200 ;  /* 0x0108000000007b1d */ /* 0x000fec0000002000 */
[----:B------:R-:W-:Y:S05]  /*16a40*/  BRA `(.L_x_1226) ;  /* 0x0000000800cc7947 */ /* 0x000fea0003800000 */
.L_x_1225:
[----:B------:R-:W1:Y:S01]  /*16a50*/  S2R R0, SR_TID.X ;  /* 0x0000000000007919 */ /* 0x000e620000002100 */
[----:B------:R-:W-:Y:S01]  /*16a60*/  UMOV UR4, 0xffffffff ;  /* 0xffffffff00047882 */ /* 0x000fe20000000000 */
[----:B-1----:R-:W-:-:S04]  /*16a70*/  LOP3.LUT R7, R0, 0x1f, RZ, 0xc0, !PT ;  /* 0x0000001f00077812 */ /* 0x002fc800078ec0ff */
[----:B------:R-:W-:Y:S01]  /*16a80*/  ISETP.NE.AND P0, PT, R7, 0x1f, PT ;  /* 0x0000001f0700780c */ /* 0x000fe20003f05270 */
[----:B------:R-:W-:-:S12]  /*16a90*/  BRA.DIV UR4, `(.L_x_1227) ;  /* 0x0000003204a87947 */ /* 0x000fd8000b800000 */
[----:B------:R-:W-:Y:S01]  /*16aa0*/  IMAD.IADD R5, R19, 0x1, R7 ;  /* 0x0000000113057824 */ /* 0x000fe200078e0207 */
[----:B------:R-:W-:-:S04]  /*16ab0*/  ULDC UR4, c[0x0][0xc3c] ;  /* 0x00030f0000047ab9 */ /* 0x000fc80000000800 */
[----:B------:R-:W-:-:S13]  /*16ac0*/  ISETP.GE.OR P1, PT, R5, UR4, !P0 ;  /* 0x0000000405007c0c */ /* 0x000fda000c726670 */
[----:B------:R-:W1:Y:S02]  /*16ad0*/  @!P1 LDC.64 R2, c[0x0][0xc80] ;  /* 0x00032000ff029b82 */ /* 0x000e640000000a00 */
[----:B-1----:R-:W-:-:S06]  /*16ae0*/  @!P1 IMAD.WIDE R2, R5, 0x4, R2 ;  /* 0x0000000405029825 */ /* 0x002fcc00078e0202 */
[----:B------:R1:W2:Y:S01]  /*16af0*/  @!P1 LDG.E R3, desc[UR54][R2.64] ;  /* 0x0000003602039981 */ /* 0x0002a2000c1e1900 */
[C---:B------:R-:W-:Y:S02]  /*16b00*/  ISETP.GE.U32.AND P2, PT, R7.reuse, 0x2, PT ;  /* 0x000000020700780c */ /* 0x040fe40003f46070 */
[C---:B------:R-:W-:Y:S01]  /*16b10*/  ISETP.GE.U32.AND P3, PT, R7.reuse, 0x4, PT ;  /* 0x000000040700780c */ /* 0x040fe20003f66070 */
[----:B------:R-:W-:Y:S01]  /*16b20*/  SHFL.IDX PT, R0, R16, RZ, 0x1f ;  /* 0x00001fff10007589 */ /* 0x000fe200000e0000 */
[C---:B------:R-:W-:Y:S02]  /*16b30*/  ISETP.GE.U32.AND P4, PT, R7.reuse, 0x8, PT ;  /* 0x000000080700780c */ /* 0x040fe40003f86070 */
[C---:B------:R-:W-:Y:S01]  /*16b40*/  ISETP.GE.U32.AND P5, PT, R7.reuse, 0x10, PT ;  /* 0x000000100700780c */ /* 0x040fe20003fa6070 */
[----:B------:R-:W-:Y:S01]  /*16b50*/  SHFL.IDX PT, R16, R16, 0x1, 0x1f ;  /* 0x00201f0010107f89 */ /* 0x000fe200000e0000 */
[----:B-1----:R-:W-:Y:S02]  /*16b60*/  IMAD.MOV.U32 R2, RZ, RZ, RZ ;  /* 0x000000ffff027224 */ /* 0x002fe400078e00ff */
[----:B--2---:R-:W-:Y:S01]  /*16b70*/  @!P1 IMAD.MOV.U32 R2, RZ, RZ, R3 ;  /* 0x000000ffff029224 */ /* 0x004fe200078e0003 */
[----:B------:R-:W-:-:S04]  /*16b80*/  ISETP.NE.AND P1, PT, R7, RZ, PT ;  /* 0x000000ff0700720c */ /* 0x000fc80003f25270 */
[----:B------:R-:W1:Y:S02]  /*16b90*/  SHFL.UP PT, R14, R2, 0x1, RZ ;  /* 0x04200000020e7989 */ /* 0x000e6400000e00ff */
[----:B-1----:R-:W-:-:S05]  /*16ba0*/  SEL R5, R14, RZ, P1 ;  /* 0x000000ff0e057207 */ /* 0x002fca0000800000 */
[----:B------:R-:W-:-:S05]  /*16bb0*/  IMAD.IADD R4, R2, 0x1, R5 ;  /* 0x0000000102047824 */ /* 0x000fca00078e0205 */
        /* <DEDUP_REMOVED lines=12> */
[----:B------:R1:W2:Y:S02]  /*16c80*/  SHFL.IDX PT, R14, R3, 0x1f, 0x1f ;  /* 0x03e01f00030e7f89 */ /* 0x0002a400000e0000 */
.L_x_1323:
[----:B------:R-:W-:Y:S02]  /*16c90*/  ULDC UR4, c[0x0][0xc38] ;  /* 0x00030e0000047ab9 */ /* 0x000fe40000000800 */
[----:B------:R-:W-:-:S04]  /*16ca0*/  IMAD.U32 R4, RZ, RZ, UR4 ;  /* 0x00000004ff047e24 */ /* 0x000fc8000f8e00ff */
[----:B--2---:R-:W-:-:S04]  /*16cb0*/  IMAD R5, R14, R4, RZ ;  /* 0x000000040e057224 */ /* 0x004fc800078e02ff */
[----:B------:R-:W-:-:S05]  /*16cc0*/  IMAD.IADD R16, R16, 0x1, R5 ;  /* 0x0000000110107824 */ /* 0x000fca00078e0205 */
[----:B------:R-:W-:-:S13]  /*16cd0*/  ISETP.GT.AND P6, PT, R16, R0, PT ;  /* 0x000000001000720c */ /* 0x000fda0003fc4270 */
[----:B------:R-:W-:Y:S05]  /*16ce0*/  @P6 BRA `(.L_x_1228) ;  /* 0x00000000009c6947 */ /* 0x000fea0003800000 */
.L_x_1233:
[----:B------:R-:W2:Y:S01]  /*16cf0*/  LDC R4, c[0x0][0xc3c] ;  /* 0x00030f00ff047b82 */ /* 0x000ea20000000800 */
[----:B------:R-:W-:-:S05]  /*16d00*/  VIADD R19, R19, 0x1f ;  /* 0x0000001f13137836 */ /* 0x000fca0000000000 */
[----:B--2---:R-:W-:-:S13]  /*16d10*/  ISETP.GE.AND P6, PT, R19, R4, PT ;  /* 0x000000041300720c */ /* 0x004fda0003fc6270 */
[----:B------:R-:W-:Y:S05]  /*16d20*/  @P6 BRA `(.L_x_1229) ;  /* 0x0000000400d06947 */ /* 0x000fea0003800000 */
[----:B------:R-:W2:Y:S01]  /*16d30*/  S2R R2, SR_TID.X ;  /* 0x0000000000027919 */ /* 0x000ea20000002100 */
[----:B------:R-:W-:Y:S01]  /*16d40*/  BSSY B0, `(.L_x_1230) ;  /* 0x0000009000007945 */ /* 0x000fe20003800000 */
[----:B--2---:R-:W-:-:S05]  /*16d50*/  LOP3.LUT R2, R2, 0x1f, RZ, 0xc0, !PT ;  /* 0x0000001f02027812 */ /* 0x004fca00078ec0ff */
[----:B------:R-:W-:Y:S02]  /*16d60*/  IMAD.IADD R5, R19, 0x1, R2 ;  /* 0x0000000113057824 */ /* 0x000fe400078e0202 */
[----:B------:R-:W-:-:S03]  /*16d70*/  IMAD.MOV.U32 R2, RZ, RZ, RZ ;  /* 0x000000ffff027224 */ /* 0x000fc600078e00ff */
[----:B------:R-:W-:-:S13]  /*16d80*/  ISETP.GE.OR P6, PT, R5, R4, !P0 ;  /* 0x000000040500720c */ /* 0x000fda00047c6670 */
[----:B------:R-:W-:Y:S05]  /*16d90*/  @P6 BRA `(.L_x_1231) ;  /* 0x00000000000c6947 */ /* 0x000fea0003800000 */
[----:B-1----:R-:W1:Y:S02]  /*16da0*/  LDC.64 R2, c[0x0][0xc80] ;  /* 0x00032000ff027b82 */ /* 0x002e640000000a00 */
[----:B-1----:R-:W-:-:S06]  /*16db0*/  IMAD.WIDE R2, R5, 0x4, R2 ;  /* 0x0000000405027825 */ /* 0x002fcc00078e0202 */
[----:B------:R2:W5:Y:S02]  /*16dc0*/  LDG.E R2, desc[UR54][R2.64] ;  /* 0x0000003602027981 */ /* 0x000564000c1e1900 */
.L_x_1231:
[----:B------:R-:W-:Y:S05]  /*16dd0*/  BSYNC B0 ;  /* 0x0000000000007941 */ /* 0x000fea0003800000 */
.L_x_1230:
[----:B------:R-:W-:-:S03]  /*16de0*/  UMOV UR4, 0xffffffff ;  /* 0xffffffff00047882 */ /* 0x000fc60000000000 */
[----:B------:R-:W-:Y:S05]  /*16df0*/  BRA.DIV UR4, `(.L_x_1232) ;  /* 0x0000003204f47947 */ /* 0x000fea000b800000 */
[----:B-----5:R-:W3:Y:S02]  /*16e00*/  SHFL.UP PT, R14, R2, 0x1, RZ ;  /* 0x04200000020e7989 */ /* 0x020ee400000e00ff */
[----:B---3--:R-:W-:-:S05]  /*16e10*/  SEL R13, R14, RZ, P1 ;  /* 0x000000ff0e0d7207 */ /* 0x008fca0000800000 */
[----:B------:R-:W-:-:S05]  /*16e20*/  IMAD.IADD R13, R2, 0x1, R13 ;  /* 0x00000001020d7824 */ /* 0x000fca00078e020d */
[----:B------:R-:W3:Y:S02]  /*16e30*/  SHFL.UP PT, R14, R13, 0x2, RZ ;  /* 0x044000000d0e7989 */ /* 0x000ee400000e00ff */
[----:B---3--:R-:W-:-:S05]  /*16e40*/  SEL R14, R14, RZ, P2 ;  /* 0x000000ff0e0e7207 */ /* 0x008fca0001000000 */
[----:B-12---:R-:W-:-:S05]  /*16e50*/  IMAD.IADD R3, R13, 0x1, R14 ;  /* 0x000000010d037824 */ /* 0x006fca00078e020e */
        /* <DEDUP_REMOVED lines=10> */
.L_x_1331:
[----:B------:R-:W-:Y:S02]  /*16f00*/  ULDC UR4, c[0x0][0xc38] ;  /* 0x00030e0000047ab9 */ /* 0x000fe40000000800 */
[----:B------:R-:W-:-:S04]  /*16f10*/  IMAD.U32 R4, RZ, RZ, UR4 ;  /* 0x00000004ff047e24 */ /* 0x000fc8000f8e00ff */
[----:B--2---:R-:W-:-:S04]  /*16f20*/  IMAD R5, R14, R4, RZ ;  /* 0x000000040e057224 */ /* 0x004fc800078e02ff */
[----:B------:R-:W-:-:S05]  /*16f30*/  IMAD.IADD R16, R5, 0x1, R16 ;  /* 0x0000000105107824 */ /* 0x000fca00078e0210 */
[----:B------:R-:W-:-:S13]  /*16f40*/  ISETP.GT.AND P6, PT, R16, R0, PT ;  /* 0x000000001000720c */ /* 0x000fda0003fc4270 */
[----:B------:R-:W-:Y:S05]  /*16f50*/  @!P6 BRA `(.L_x_1233) ;  /* 0xfffffffc0064e947 */ /* 0x000fea000383ffff */
.L_x_1228:
[----:B------:R-:W-:Y:S01]  /*16f60*/  IMAD.IADD R16, R16, 0x1, -R5 ;  /* 0x0000000110107824 */ /* 0x000fe200078e0a05 */
[----:B------:R-:W-:-:S03]  /*16f70*/  UMOV UR4, 0xffffffff ;  /* 0xffffffff00047882 */ /* 0x000fc60000000000 */
[----:B------:R-:W-:-:S05]  /*16f80*/  IMAD R5, R3, R4, R16 ;  /* 0x0000000403057224 */ /* 0x000fca00078e0210 */
[----:B------:R-:W-:Y:S01]  /*16f90*/  ISETP.GT.AND P6, PT, R5, R0, PT ;  /* 0x000000000500720c */ /* 0x000fe20003fc4270 */
[----:B------:R-:W-:-:S12]  /*16fa0*/  BRA.DIV UR4, `(.L_x_1234) ;  /* 0x0000003604447947 */ /* 0x000fd8000b800000 */
[----:B------:R-:W-:-:S04]  /*16fb0*/  VOTE.ANY R6, PT, !P6 ;  /* 0x0000000000067806 */ /* 0x000fc800070e0100 */
[----:B------:R-:W2:Y:S02]  /*16fc0*/  POPC R5, R6 ;  /* 0x0000000600057309 */ /* 0x000ea40000000000 */
[----:B--2---:R2:W3:Y:S02]  /*16fd0*/  SHFL.IDX PT, R17, R2, R5, 0x1f ;  /* 0x00001f0502117589 */ /* 0x0044e400000e0000 */
.L_x_1335:
[----:B------:R-:W-:Y:S01]  /*16fe0*/  ISETP.NE.AND P0, PT, R6, RZ, PT ;  /* 0x000000ff0600720c */ /* 0x000fe20003f05270 */
[----:B------:R-:W-:-:S12]  /*16ff0*/  IMAD.MOV.U32 R6, RZ, RZ, RZ ;  /* 0x000000ffff067224 */ /* 0x000fd800078e00ff */
[----:B------:R-:W-:Y:S05]  /*17000*/  @!P0 BRA `(.L_x_1235) ;  /* 0x0000000000108947 */ /* 0x000fea0003800000 */
[----:B------:R-:W-:Y:S01]  /*17010*/  UMOV UR4, 0xffffffff ;  /* 0xffffffff00047882 */ /* 0x000fe20000000000 */
[----:B------:R-:W-:Y:S02]  /*17020*/  VIADD R12, R5, 0xffffffff ;  /* 0xffffffff050c7836 */ /* 0x000fe40000000000 */
[----:B------:R-:W-:Y:S05]  /*17030*/  BRA.DIV UR4, `(.L_x_1236) ;  /* 0x0000003604687947 */ /* 0x000fea000b800000 */
[----:B------:R4:W0:Y:S02]  /*17040*/  SHFL.IDX PT, R6, R3, R12, 0x1f ;  /* 0x00001f0c03067589 */ /* 0x00082400000e0000 */
.L_x_1235:
[----:B-12-4-:R-:W1:Y:S01]  /*17050*/  LDC.64 R2, c[0x0][0xc90] ;  /* 0x00032400ff027b82 */ /* 0x016e620000000a00 */
[----:B------:R-:W-:-:S04]  /*17060*/  IMAD.IADD R19, R5, 0x1, R19 ;  /* 0x0000000105137824 */ /* 0x000fc800078e0213 */
[----:B-1----:R-:W-:-:S05]  /*17070*/  IMAD.WIDE R2, R19, 0x4, R2 ;  /* 0x0000000413027825 */ /* 0x002fca00078e0202 */
[----:B------:R1:W3:Y:S01]  /*17080*/  LDG.E R7, desc[UR54][R2.64] ;  /* 0x0000003602077981 */ /* 0x0002e2000c1e1900 */
[----:B0-----:R-:W-:-:S04]  /*17090*/  IMAD R16, R6, R4, R16 ;  /* 0x0000000406107224 */ /* 0x001fc800078e0210 */
[----:B------:R-:W-:Y:S02]  /*170a0*/  IMAD.IADD R0, R0, 0x1, -R16 ;  /* 0x0000000100007824 */ /* 0x000fe400078e0a10 */
[----:B-1----:R-:W-:Y:S02]  /*170b0*/  IMAD.MOV.U32 R2, RZ, RZ, RZ ;  /* 0x000000ffff027224 */ /* 0x002fe400078e00ff */
[----:B---3--:R-:W-:-:S05]  /*170c0*/  IMAD R5, R17, R7, RZ ;  /* 0x0000000711057224 */ /* 0x008fca00078e02ff */
[-C--:B------:R-:W-:Y:S02]  /*170d0*/  IABS R8, R5.reuse ;  /* 0x0000000500087213 */ /* 0x080fe40000000000 */
[----:B------:R-:W-:Y:S02]  /*170e0*/  IABS R6, R5 ;  /* 0x0000000500067213 */ /* 0x000fe40000000000 */
[----:B------:R-:W0:Y:S03]  /*170f0*/  I2F.RP R9, R8 ;  /* 0x0000000800097306 */ /* 0x000e260000209400 */
[----:B------:R-:W-:-:S05]  /*17100*/  IMAD.MOV R6, RZ, RZ, -R6 ;  /* 0x000000ffff067224 */ /* 0x000fca00078e0a06 */
[----:B0-----:R-:W0:Y:S02]  /*17110*/  MUFU.RCP R9, R9 ;  /* 0x0000000900097308 */ /* 0x001e240000001000 */
[----:B0-----:R-:W-:-:S06]  /*17120*/  VIADD R10, R9, 0xffffffe ;  /* 0x0ffffffe090a7836 */ /* 0x001fcc0000000000 */
[----:B------:R-:W0:Y:S02]  /*17130*/  F2I.FTZ.U32.TRUNC.NTZ R3, R10 ;  /* 0x0000000a00037305 */ /* 0x000e24000021f000 */
[----:B0-----:R-:W-:-:S04]  /*17140*/  IMAD.MOV R11, RZ, RZ, -R3 ;  /* 0x000000ffff0b7224 */ /* 0x001fc800078e0a03 */
[----:B------:R-:W-:-:S04]  /*17150*/  IMAD R11, R11, R8, RZ ;  /* 0x000000080b0b7224 */ /* 0x000fc800078e02ff */
[----:B------:R-:W-:Y:S01]  /*17160*/  IMAD.HI.U32 R2, R3, R11, R2 ;  /* 0x0000000b03027227 */ /* 0x000fe200078e0002 */
[----:B------:R-:W-:-:S05]  /*17170*/  IABS R3, R0 ;  /* 0x0000000000037213 */ /* 0x000fca0000000000 */
        /* <DEDUP_REMOVED lines=17> */
[----:B------:R-:W-:-:S04]  /*17290*/  VIADDMNMX R4, R3, R4, R7, PT ;  /* 0x0000000403047246 */ /* 0x000fc80003800107 */
[----:B------:R-:W-:-:S04]  /*172a0*/  IABS R7, R4 ;  /* 0x0000000400077213 */ /* 0x000fc80000000000 */
[----:B------:R-:W0:Y:S08]  /*172b0*/  I2F.RP R8, R7 ;  /* 0x0000000700087306 */ /* 0x000e300000209400 */
[----:B0-----:R-:W0:Y:S02]  /*172c0*/  MUFU.RCP R8, R8 ;  /* 0x0000000800087308 */ /* 0x001e240000001000 */
[----:B0-----:R-:W-:-:S06]  /*172d0*/  VIADD R3, R8, 0xffffffe ;  /* 0x0ffffffe08037836 */ /* 0x001fcc0000000000 */
[----:B------:R-:W0:Y:S02]  /*172e0*/  F2I.FTZ.U32.TRUNC.NTZ R3, R3 ;  /* 0x0000000300037305 */ /* 0x000e24000021f000 */
[----:B0-----:R-:W-:-:S04]  /*172f0*/  IMAD.MOV R0, RZ, RZ, -R3 ;  /* 0x000000ffff007224 */ /* 0x001fc800078e0a03 */
[----:B------:R-:W-:Y:S01]  /*17300*/  IMAD R9, R0, R7, RZ ;  /* 0x0000000700097224 */ /* 0x000fe200078e02ff */
[----:B------:R-:W-:-:S03]  /*17310*/  IABS R0, R4 ;  /* 0x0000000400007213 */ /* 0x000fc60000000000 */
[----:B------:R-:W-:Y:S01]  /*17320*/  IMAD.HI.U32 R2, R3, R9, R2 ;  /* 0x0000000903027227 */ /* 0x000fe200078e0002 */
        /* <DEDUP_REMOVED lines=9> */
[C---:B------:R-:W-:Y:S01]  /*173c0*/  LOP3.LUT R0, R5.reuse, R4, RZ, 0x3c, !PT ;  /* 0x0000000405007212 */ /* 0x040fe200078e3cff */
[----:B------:R-:W-:-:S03]  /*173d0*/  IMAD.IADD R5, R5, 0x1, R6 ;  /* 0x0000000105057824 */ /* 0x000fc600078e0206 */
[----:B------:R-:W-:-:S07]  /*173e0*/  ISETP.GE.AND P2, PT, R0, RZ, PT ;  /* 0x000000ff0000720c */ /* 0x000fce0003f46270 */
[----:B------:R-:W-:-:S06]  /*173f0*/  @P0 VIADD R2, R2, 0x1 ;  /* 0x0000000102020836 */ /* 0x000fcc0000000000 */
[----:B------:R-:W-:Y:S01]  /*17400*/  @!P2 IMAD.MOV R2, RZ, RZ, -R2 ;  /* 0x000000ffff02a224 */ /* 0x000fe200078e0a02 */
[----:B------:R-:W-:Y:S01]  /*17410*/  @!P1 LOP3.LUT R2, RZ, R4, RZ, 0x33, !PT ;  /* 0x00000004ff029212 */ /* 0x000fe200078e33ff */
[----:B------:R-:W-:-:S04]  /*17420*/  IMAD.MOV R4, RZ, RZ, -R4 ;  /* 0x000000ffff047224 */ /* 0x000fc800078e0a04 */
[----:B------:R-:W-:Y:S01]  /*17430*/  IMAD R18, R2, R4, R5 ;  /* 0x0000000402127224 */ /* 0x000fe200078e0205 */
[----:B------:R-:W-:-:S05]  /*17440*/  LOP3.LUT R2, RZ, R2, RZ, 0x33, !PT ;  /* 0x00000002ff027212 */ /* 0x000fca00078e33ff */
[----:B------:R-:W-:Y:S01]  /*17450*/  IMAD.IADD R17, R17, 0x1, R2 ;  /* 0x0000000111117824 */ /* 0x000fe200078e0202 */
[----:B------:R-:W-:Y:S06]  /*17460*/  BRA `(.L_x_1237) ;  /* 0x00000000001c7947 */ /* 0x000fec0003800000 */
.L_x_1229:
[----:B------:R-:W-:Y:S01]  /*17470*/  UMOV UR4, URZ ;  /* 0x0000003f00047c82 */ /* 0x000fe20008000000 */
[----:B------:R-:W-:Y:S01]  /*17480*/  UMOV UR5, URZ ;  /* 0x0000003f00057c82 */ /* 0x000fe20008000000 */
[----:B------:R-:W-:Y:S01]  /*17490*/  ULDC UR6, c[0x0][0xc3c] ;  /* 0x00030f0000067ab9 */ /* 0x000fe20000000800 */
[----:B------:R-:W-:Y:S02]  /*174a0*/  IMAD.MOV.U32 R16, RZ, RZ, R0 ;  /* 0x000000ffff107224 */ /* 0x000fe400078e0000 */
[----:B------:R-:W-:Y:S02]  /*174b0*/  IMAD.U32 R17, RZ, RZ, UR4 ;  /* 0x00000004ff117e24 */ /* 0x000fe4000f8e00ff */
[----:B------:R-:W-:Y:S02]  /*174c0*/  IMAD.U32 R18, RZ, RZ, UR5 ;  /* 0x00000005ff127e24 */ /* 0x000fe4000f8e00ff */
[----:B------:R-:W-:-:S07]  /*174d0*/  IMAD.U32 R19, RZ, RZ, UR6 ;  /* 0x00000006ff137e24 */ /* 0x000fce000f8e00ff */
.L_x_1237:
[----:B------:R-:W2:Y:S01]  /*174e0*/  S2R R0, SR_TID.X ;  /* 0x0000000000007919 */ /* 0x000ea20000002100 */
[----:B------:R-:W-:Y:S05]  /*174f0*/  WARPSYNC.ALL ;  /* 0x0000000000007948 */ /* 0x000fea0003800000 */
[----:B------:R-:W-:Y:S01]  /*17500*/  BAR.SYNC.DEFER_BLOCKING 0x4, 0x200 ;  /* 0x0108000000007b1d */ /* 0x000fe20000010000 */
[----:B--2---:R-:W-:-:S04]  /*17510*/  LOP3.LUT R0, R0, 0x1f, RZ, 0xc0, !PT ;  /* 0x0000001f00007812 */ /* 0x004fc800078ec0ff */
[----:B------:R-:W-:-:S13]  /*17520*/  ISETP.NE.AND P0, PT, R0, RZ, PT ;  /* 0x000000ff0000720c */ /* 0x000fda0003f05270 */
[----:B-1----:R-:W1:Y:S01]  /*17530*/  @!P0 S2R R3, SR_CgaCtaId ;  /* 0x0000000000038919 */ /* 0x002e620000008800 */
[----:B------:R-:W-:-:S04]  /*17540*/  @!P0 MOV R0, 0x400 ;  /* 0x0000040000008802 */ /* 0x000fc80000000f00 */
[----:B-1----:R-:W-:-:S05]  /*17550*/  @!P0 LEA R22, R3, R0, 0x18 ;  /* 0x0000000003168211 */ /* 0x002fca00078ec0ff */
[----:B------:R1:W-:Y:S01]  /*17560*/  @!P0 STS.128 [R22+0x2d8d0], R16 ;  /* 0x02d8d01016008388 */ /* 0x0003e20000000c00 */
[----:B------:R-:W-:Y:S06]  /*17570*/  BAR.ARV 0x5, 0x200 ;  /* 0x0148000000007b1d */ /* 0x000fec0000002000 */
.L_x_1226:
[----:B------:R-:W-:Y:S02]  /*17580*/  ULDC UR4, c[0x0][0xc3c] ;  /* 0x00030f0000047ab9 */ /* 0x000fe40000000800 */
[----:B---3--:R-:W-:-:S13]  /*17590*/  ISETP.GE.AND P0, PT, R19, UR4, PT ;  /* 0x0000000413007c0c */ /* 0x008fda000bf06270 */
[----:B------:R-:W-:Y:S05]  /*175a0*/  @!P0 BRA `(.L_x_1238) ;  /* 0xffffffb4008c8947 */ /* 0x000fea000383ffff */
[----:B------:R-:W-:Y:S05]  /*175b0*/  BSYNC B8 ;  /* 0x0000000000087941 */ /* 0x000fea0003800000 */
.L_x_1169:
[----:B0-----:R-:W3:Y:S01]  /*175c0*/  LDL.LU R0, [R1+0x2c] ;  /* 0x00002c0001007983 */ /* 0x001ee20000300800 */
[----:B------:R-:W-:Y:S01]  /*175d0*/  BSSY B0, `(.L_x_1239) ;  /* 0x000000b000007945 */ /* 0x000fe20003800000 */
[----:B------:R-:W0:Y:S01]  /*175e0*/  S2R R5, SR_CgaCtaId ;  /* 0x0000000000057919 */ /* 0x000e220000008800 */
        /* <DEDUP_REMOVED lines=9> */
.L_x_1338:
[----:B------:R-:W-:Y:S05]  /*17680*/  BSYNC B0 ;  /* 0x0000000000007941 */ /* 0x000fea0003800000 */
.L_x_1239:
[----:B------:R-:W-:-:S03]  /*17690*/  UMOV UR4, 0xffffffff ;  /* 0xffffffff00047882 */ /* 0x000fc60000000000 */
[----:B------:R-:W-:Y:S05]  /*176a0*/  BRA.DIV UR4, `(.L_x_1241) ;  /* 0x0000003204087947 */ /* 0x000fea000b800000 */
[----:B0-----:R-:W0:Y:S02]  /*176b0*/  S2R R0, SR_TID.X ;  /* 0x0000000000007919 */ /* 0x001e240000002100 */
[----:B0-----:R-:W-:-:S04]  /*176c0*/  SHF.R.U32.HI R0, RZ, 0x5, R0 ;  /* 0x00000005ff007819 */ /* 0x001fc80000011600 */
[----:B------:R-:W-:-:S05]  /*176d0*/  LOP3.LUT R0, R0, 0x3, RZ, 0xc0, !PT ;  /* 0x0000000300007812 */ /* 0x000fca00078ec0ff */
[----:B------:R0:W3:Y:S02]  /*176e0*/  SHFL.IDX PT, R14, R0, RZ, 0x1f ;  /* 0x00001fff000e7589 */ /* 0x0000e400000e0000 */
.L_x_1341:
[----:B---3--:R-:W-:Y:S01]  /*176f0*/  ISETP.NE.AND P0, PT, R14, RZ, PT ;  /* 0x000000ff0e00720c */ /* 0x008fe20003f05270 */
[----:B------:R-:W-:-:S12]  /*17700*/  BSSY B0, `(.L_x_1242) ;  /* 0x0000024000007945 */ /* 0x000fd80003800000 */
[----:B------:R-:W-:Y:S05]  /*17710*/  @P0 BRA `(.L_x_1243) ;  /* 0x0000000000880947 */ /* 0x000fea0003800000 */
[----:B------:R-:W-:-:S03]  /*17720*/  UMOV UR4, 0xffffffff ;  /* 0xffffffff00047882 */ /* 0x000fc60000000000 */
[----:B------:R-:W-:Y:S05]  /*17730*/  BRA.DIV UR4, `(.L_x_1244) ;  /* 0x0000003204187947 */ /* 0x000fea000b800000 */
[----:B------:R-:W-:-:S13]  /*17740*/  ELECT P6, URZ, PT ;  /* 0x00000000003f782f */ /* 0x000fda00038c0000 */
.L_x_1344:
[----:B------:R-:W-:Y:S05]  /*17750*/  @!P6 BRA `(.L_x_1243) ;  /* 0x000000000078e947 */ /* 0x000fea0003800000 */
[----:B------:R-:W-:-:S06]  /*17760*/  ULOP3.LUT UR4, UR43, 0x2, URZ, 0xfc, !UPT ;  /* 0x000000022b047892 */ /* 0x000fcc000f8efc3f */
[----:B0-----:R-:W-:-:S05]  /*17770*/  IMAD.U32 R0, RZ, RZ, UR4 ;  /* 0x00000004ff007e24 */ /* 0x001fca000f8e00ff */
[----:B------:R-:W-:-:S13]  /*17780*/  ISETP.NE.AND P0, PT, R0, 0x3, PT ;  /* 0x000000030000780c */ /* 0x000fda0003f05270 */
[----:B------:R-:W-:Y:S05]  /*17790*/  @!P0 BRA `(.L_x_1245) ;  /* 0x0000000000048947 */ /* 0x000fea0003800000 */
[----:B------:R-:W-:Y:S01]  /*177a0*/  BPT.TRAP 0x1 ;  /* 0x000000040000795c */ /* 0x000fe20000300000 */
.L_x_1245:
[----:B------:R-:W-:Y:S01]  /*177b0*/  IMAD R3, R25, 0x8, R5 ;  /* 0x0000000819037824 */ /* 0x000fe200078e0205 */
[----:B------:R-:W-:Y:S01]  /*177c0*/  SHF.L.U32 R2, R29, 0x1f, RZ ;  /* 0x0000001f1d027819 */ /* 0x000fe200000006ff */
[----:B------:R-:W-:-:S03]  /*177d0*/  VIADD R25, R25, 0x1 ;  /* 0x0000000119197836 */ /* 0x000fc60000000000 */
[----:B------:R-:W0:Y:S02]  /*177e0*/  SYNCS.PHASECHK.TRANS64.TRYWAIT P1, [R3+URZ+0x2d840], R2 ;  /* 0x02d84002030075a7 */ /* 0x000e24000802017f */
[----:B------:R-:W-:-:S04]  /*177f0*/  ISETP.NE.AND P2, PT, R25, 0x2, PT ;  /* 0x000000021900780c */ /* 0x000fc80003f45270 */
[----:B------:R-:W-:Y:S01]  /*17800*/  SEL R0, RZ, 0x1, P2 ;  /* 0x00000001ff007807 */ /* 0x000fe20001000000 */
[----:B0-----:R-:W-:Y:S08]  /*17810*/  @!P1 BRA `(.L_x_1246) ;  /* 0x0000003000009947 */ /* 0x001ff00003800000 */
.L_x_1345:
[----:B------:R-:W-:Y:S02]  /*17820*/  SEL R25, R25, RZ, P2 ;  /* 0x000000ff19197207 */ /* 0x000fe40001000000 */
[----:B------:R-:W-:Y:S01]  /*17830*/  LOP3.LUT R0, R29, R0, RZ, 0x3c, !PT ;  /* 0x000000001d007212 */ /* 0x000fe200078e3cff */
[----:B------:R-:W-:Y:S06]  /*17840*/  @!P0 BRA `(.L_x_1247) ;  /* 0x0000000000048947 */ /* 0x000fec0003800000 */
[----:B------:R-:W-:Y:S01]  /*17850*/  BPT.TRAP 0x1 ;  /* 0x000000040000795c */ /* 0x000fe20000300000 */
.L_x_1247:
[----:B------:R-:W-:Y:S01]  /*17860*/  IMAD R25, R25, 0x8, R5 ;  /* 0x0000000819197824 */ /* 0x000fe200078e0205 */
[----:B------:R-:W-:-:S04]  /*17870*/  SHF.L.U32 R0, R0, 0x1f, RZ ;  /* 0x0000001f00007819 */ /* 0x000fc800000006ff */
[----:B------:R-:W3:Y:S02]  /*17880*/  SYNCS.PHASECHK.TRANS64.TRYWAIT P1, [R25+URZ+0x2d840], R0 ;  /* 0x02d84000190075a7 */ /* 0x000ee4000802017f */
[----:B---3--:R-:W-:Y:S05]  /*17890*/  @!P1 BRA `(.L_x_1248) ;  /* 0x0000002c00f49947 */ /* 0x008fea0003800000 */
.L_x_1346:
[----:B------:R-:W-:Y:S05]  /*178a0*/  @!P0 BRA `(.L_x_1249) ;  /* 0x0000000000048947 */ /* 0x000fea0003800000 */
[----:B------:R-:W-:Y:S01]  /*178b0*/  BPT.TRAP 0x1 ;  /* 0x000000040000795c */ /* 0x000fe20000300000 */
.L_x_1249:
[----:B------:R-:W4:Y:S02]  /*178c0*/  SYNCS.PHASECHK.TRANS64.TRYWAIT P1, [R3+URZ+0x2d860], R2 ;  /* 0x02d86002030075a7 */ /* 0x000f24000802017f */
[----:B----4-:R-:W-:Y:S05]  /*178d0*/  @!P1 BRA `(.L_x_1250) ;  /* 0x0000002c00f89947 */ /* 0x010fea0003800000 */
.L_x_1347:
[----:B------:R-:W-:Y:S05]  /*178e0*/  @!P0 BRA `(.L_x_1251) ;  /* 0x0000000000048947 */ /* 0x000fea0003800000 */
[----:B------:R-:W-:Y:S01]  /*178f0*/  BPT.TRAP 0x1 ;  /* 0x000000040000795c */ /* 0x000fe20000300000 */
.L_x_1251:
[----:B------:R0:W0:Y:S02]  /*17900*/  SYNCS.PHASECHK.TRANS64.TRYWAIT P0, [R25+URZ+0x2d860], R0 ;  /* 0x02d86000190075a7 */ /* 0x000024000800017f */
[----:B0-----:R-:W-:Y:S05]  /*17910*/  @!P0 NANOSLEEP.SYNCS 0x989680 ;  /* 0x009896800000895d */ /* 0x001fea0003900000 */
[----:B------:R-:W0:Y:S02]  /*17920*/  @!P0 SYNCS.PHASECHK.TRANS64 P0, [R25+URZ+0x2d860], R0 ;  /* 0x02d86000190085a7 */ /* 0x000e24000800007f */
[----:B0-----:R-:W-:Y:S05]  /*17930*/  @!P0 BRA `(.L_x_1251) ;  /* 0xfffffffc00f08947 */ /* 0x001fea000383ffff */
.L_x_1243:
[----:B------:R-:W-:Y:S05]  /*17940*/  BSYNC B0 ;  /* 0x0000000000007941 */ /* 0x000fea0003800000 */
.L_x_1242:
[----:B------:R-:W-:Y:S05]  /*17950*/  EXIT ;  /* 0x000000000000794d */ /* 0x000fea0003800000 */
.L_x_1071:
[----:B0-----:R-:W-:-:S04]  /*17960*/  IMAD.U32 R3, RZ, RZ, UR41 ;  /* 0x00000029ff037e24 */ /* 0x001fc8000f8e00ff */
[----:B------:R0:W1:Y:S03]  /*17970*/  SYNCS.PHASECHK.TRANS64.TRYWAIT P1, [R3+URZ+0x2d800], R0 ;  /* 0x02d80000030075a7 */ /* 0x000066000802017f */
[----:B-1----:R-:W-:Y:S05]  /*17980*/  @!P1 NANOSLEEP.SYNCS 0x989680 ;  /* 0x009896800000995d */ /* 0x002fea0003900000 */
[----:B------:R-:W1:Y:S02]  /*17990*/  @!P1 SYNCS.PHASECHK.TRANS64 P1, [R3+URZ+0x2d800], R0 ;  /* 0x02d80000030095a7 */ /* 0x000e64000802007f */
[----:B-1----:R-:W-:Y:S05]  /*179a0*/  @!P1 BRA `(.L_x_1071) ;  /* 0xfffffffc00ec9947 */ /* 0x002fea000383ffff */
[----:B------:R-:W-:Y:S05]  /*179b0*/  BRA `(.L_x_1252) ;  /* 0xfffffea000a47947 */ /* 0x000fea000383ffff */
.L_x_1075:
[----:B-1----:R1:W2:Y:S02]  /*179c0*/  SYNCS.PHASECHK.TRANS64.TRYWAIT P1, [R6+URZ+0x2d830], R3 ;  /* 0x02d83003060075a7 */ /* 0x0022a4000802017f */
[----:B--2---:R-:W-:Y:S05]  /*179d0*/  @!P1 NANOSLEEP.SYNCS 0x989680 ;  /* 0x009896800000995d */ /* 0x004fea0003900000 */
[----:B------:R-:W2:Y:S02]  /*179e0*/  @!P1 SYNCS.PHASECHK.TRANS64 P1, [R6+URZ+0x2d830], R3 ;  /* 0x02d83003060095a7 */ /* 0x000ea4000802007f */
[----:B--2---:R-:W-:Y:S05]  /*179f0*/  @!P1 BRA `(.L_x_1075) ;  /* 0xfffffffc00f09947 */ /* 0x004fea000383ffff */
[----:B------:R-:W-:Y:S05]  /*17a00*/  BRA `(.L_x_1074) ;  /* 0xfffffea000c07947 */ /* 0x000fea000383ffff */
.L_x_1092:
[----:B-1----:R-:W-:-:S04]  /*17a10*/  IMAD.U32 R7, RZ, RZ, UR6 ;  /* 0x00000006ff077e24 */ /* 0x002fc8000f8e00ff */
[----:B------:R1:W2:Y:S03]  /*17a20*/  SYNCS.PHASECHK.TRANS64.TRYWAIT P1, [R7+URZ+0x2d830], R6 ;  /* 0x02d83006070075a7 */ /* 0x0002a6000802017f */
[----:B--2---:R-:W-:Y:S05]  /*17a30*/  @!P1 NANOSLEEP.SYNCS 0x989680 ;  /* 0x009896800000995d */ /* 0x004fea0003900000 */
[----:B------:R-:W2:Y:S02]  /*17a40*/  @!P1 SYNCS.PHASECHK.TRANS64 P1, [R7+URZ+0x2d830], R6 ;  /* 0x02d83006070095a7 */ /* 0x000ea4000802007f */
[----:B--2---:R-:W-:Y:S05]  /*17a50*/  @!P1 BRA `(.L_x_1092) ;  /* 0xfffffffc00ec9947 */ /* 0x004fea000383ffff */
[----:B------:R-:W-:Y:S05]  /*17a60*/  BRA `(.L_x_1089) ;  /* 0xfffffedc00dc7947 */ /* 0x000fea000383ffff */
.L_x_1096:
[----:B-1----:R-:W-:-:S04]  /*17a70*/  IMAD.U32 R7, RZ, RZ, UR6 ;  /* 0x00000006ff077e24 */ /* 0x002fc8000f8e00ff */
[----:B------:R1:W2:Y:S03]  /*17a80*/  SYNCS.PHASECHK.TRANS64.TRYWAIT P1, [R7+URZ+0x2d850], R6 ;  /* 0x02d85006070075a7 */ /* 0x0002a6000802017f */
[----:B--2---:R-:W-:Y:S05]  /*17a90*/  @!P1 NANOSLEEP.SYNCS 0x989680 ;  /* 0x009896800000995d */ /* 0x004fea0003900000 */
[----:B------:R-:W2:Y:S02]  /*17aa0*/  @!P1 SYNCS.PHASECHK.TRANS64 P1, [R7+URZ+0x2d850], R6 ;  /* 0x02d85006070095a7 */ /* 0x000ea4000802007f */
[----:B--2---:R-:W-:Y:S05]  /*17ab0*/  @!P1 BRA `(.L_x_1096) ;  /* 0xfffffffc00ec9947 */ /* 0x004fea000383ffff */
[----:B------:R-:W-:Y:S05]  /*17ac0*/  BRA `(.L_x_1093) ;  /* 0xfffffee000887947 */ /* 0x000fea000383ffff */
.L_x_1115:
[----:B-1----:R-:W-:-:S04]  /*17ad0*/  IMAD.U32 R7, RZ, RZ, UR6 ;  /* 0x00000006ff077e24 */ /* 0x002fc8000f8e00ff */
[----:B------:R1:W2:Y:S03]  /*17ae0*/  SYNCS.PHASECHK.TRANS64.TRYWAIT P1, [R7+URZ+0x2d830], R6 ;  /* 0x02d83006070075a7 */ /* 0x0002a6000802017f */
[----:B--2---:R-:W-:Y:S05]  /*17af0*/  @!P1 NANOSLEEP.SYNCS 0x989680 ;  /* 0x009896800000995d */ /* 0x004fea0003900000 */
[----:B------:R-:W2:Y:S02]  /*17b00*/  @!P1 SYNCS.PHASECHK.TRANS64 P1, [R7+URZ+0x2d830], R6 ;  /* 0x02d83006070095a7 */ /* 0x000ea4000802007f */
[----:B--2---:R-:W-:Y:S05]  /*17b10*/  @!P1 BRA `(.L_x_1115) ;  /* 0xfffffffc00ec9947 */ /* 0x004fea000383ffff */
[----:B------:R-:W-:Y:S05]  /*17b20*/  BRA `(.L_x_1112) ;  /* 0xffffff1800e87947 */ /* 0x000fea000383ffff */
.L_x_1119:
[----:B-1----:R-:W-:-:S04]  /*17b30*/  IMAD.U32 R7, RZ, RZ, UR6 ;  /* 0x00000006ff077e24 */ /* 0x002fc8000f8e00ff */
[----:B------:R1:W2:Y:S03]  /*17b40*/  SYNCS.PHASECHK.TRANS64.TRYWAIT P1, [R7+URZ+0x2d850], R6 ;  /* 0x02d85006070075a7 */ /* 0x0002a6000802017f */
[----:B--2---:R-:W-:Y:S05]  /*17b50*/  @!P1 NANOSLEEP.SYNCS 0x989680 ;  /* 0x009896800000995d */ /* 0x004fea0003900000 */
[----:B------:R-:W2:Y:S02]  /*17b60*/  @!P1 SYNCS.PHASECHK.TRANS64 P1, [R7+URZ+0x2d850], R6 ;  /* 0x02d85006070095a7 */ /* 0x000ea4000802007f */
[----:B--2---:R-:W-:Y:S05]  /*17b70*/  @!P1 BRA `(.L_x_1119) ;  /* 0xfffffffc00ec9947 */ /* 0x004fea000383ffff */
[----:B------:R-:W-:Y:S05]  /*17b80*/  BRA `(.L_x_1116) ;  /* 0xffffff1c00947947 */ /* 0x000fea000383ffff */
.L_x_1127:
[----:B-1----:R-:W-:-:S04]  /*17b90*/  IMAD.U32 R8, RZ, RZ, UR6 ;  /* 0x00000006ff087e24 */ /* 0x002fc8000f8e00ff */
[----:B------:R1:W2:Y:S03]  /*17ba0*/  SYNCS.PHASECHK.TRANS64.TRYWAIT P1, [R8+URZ+0x2d830], R5 ;  /* 0x02d83005080075a7 */ /* 0x0002a6000802017f */
[----:B--2---:R-:W-:Y:S05]  /*17bb0*/  @!P1 NANOSLEEP.SYNCS 0x989680 ;  /* 0x009896800000995d */ /* 0x004fea0003900000 */
[----:B------:R-:W2:Y:S02]  /*17bc0*/  @!P1 SYNCS.PHASECHK.TRANS64 P1, [R8+URZ+0x2d830], R5 ;  /* 0x02d83005080095a7 */ /* 0x000ea4000802007f */
[----:B--2---:R-:W-:Y:S05]  /*17bd0*/  @!P1 BRA `(.L_x_1127) ;  /* 0xfffffffc00ec9947 */ /* 0x004fea000383ffff */
[----:B------:R-:W-:Y:S05]  /*17be0*/  BRA `(.L_x_1124) ;  /* 0xffffff4400107947 */ /* 0x000fea000383ffff */
.L_x_1131:
[----:B-1----:R-:W-:-:S04]  /*17bf0*/  IMAD.U32 R8, RZ, RZ, UR6 ;  /* 0x00000006ff087e24 */ /* 0x002fc8000f8e00ff */
[----:B------:R1:W2:Y:S03]  /*17c00*/  SYNCS.PHASECHK.TRANS64.TRYWAIT P1, [R8+URZ+0x2d850], R5 ;  /* 0x02d85005080075a7 */ /* 0x0002a6000802017f */
[----:B--2---:R-:W-:Y:S05]  /*17c10*/  @!P1 NANOSLEEP.SYNCS 0x989680 ;  /* 0x009896800000995d */ /* 0x004fea0003900000 */
[----:B------:R-:W2:Y:S02]  /*17c20*/  @!P1 SYNCS.PHASECHK.TRANS64 P1, [R8+URZ+0x2d850], R5 ;  /* 0x02d85005080095a7 */ /* 0x000ea4000802007f */
[----:B--2---:R-:W-:Y:S05]  /*17c30*/  @!P1 BRA `(.L_x_1131) ;  /* 0xfffffffc00ec9947 */ /* 0x004fea000383ffff */
[----:B------:R-:W-:Y:S05]  /*17c40*/  BRA `(.L_x_1128) ;  /* 0xffffff4400bc7947 */ /* 0x000fea000383ffff */
.L_x_1146:
[----:B-1----:R-:W-:-:S04]  /*17c50*/  IMAD.U32 R4, RZ, RZ, UR8 ;  /* 0x00000008ff047e24 */ /* 0x002fc8000f8e00ff */
[----:B------:R1:W2:Y:S03]  /*17c60*/  SYNCS.PHASECHK.TRANS64.TRYWAIT P1, [R4+URZ+0x2d850], R3 ;  /* 0x02d85003040075a7 */ /* 0x0002a6000802017f */
[----:B--2---:R-:W-:Y:S05]  /*17c70*/  @!P1 NANOSLEEP.SYNCS 0x989680 ;  /* 0x009896800000995d */ /* 0x004fea0003900000 */
[----:B------:R-:W2:Y:S02]  /*17c80*/  @!P1 SYNCS.PHASECHK.TRANS64 P1, [R4+URZ+0x2d850], R3 ;  /* 0x02d85003040095a7 */ /* 0x000ea4000802007f */
[----:B--2---:R-:W-:Y:S05]  /*17c90*/  @!P1 BRA `(.L_x_1146) ;  /* 0xfffffffc00ec9947 */ /* 0x004fea000383ffff */
[----:B------:R-:W-:Y:S05]  /*17ca0*/  BRA `(.L_x_1145) ;  /* 0xffffff7c00307947 */ /* 0x000fea000383ffff */
.L_x_1189:
        /* <DEDUP_REMOVED lines=8> */
[----:B-----5:R-:W-:Y:S05]  /*17d30*/  WARPSYNC.COLLECTIVE R15, `(.L_x_1254) ;  /* 0x000000000f087348 */ /* 0x020fea0003c00000 */
[----:B------:R0:W1:Y:S02]  /*17d40*/  SHFL.IDX P6, R14, R13, R12, R11 ;  /* 0x0000000c0d0e7389 */ /* 0x00006400000c000b */
[----:B01---5:R-:W-:Y:S01]  /*17d50*/  ENDCOLLECTIVE ;  /* 0x000000000000791b */ /* 0x023fe20003800000 */
.L_x_1254:
[----:B------:R-:W-:Y:S05]  /*17d60*/  BSYNC B0 ;  /* 0x0000000000007941 */ /* 0x000fea0003800000 */
.L_x_1253:
[----:B------:R-:W-:Y:S05]  /*17d70*/  BRA `(.L_x_1255) ;  /* 0xffffffbc00dc7947 */ /* 0x000fea000383ffff */
.L_x_1192:
[----:B0-----:R0:W1:Y:S02]  /*17d80*/  SYNCS.PHASECHK.TRANS64.TRYWAIT P0, [R2+URZ+0x2d840], R4 ;  /* 0x02d84004020075a7 */ /* 0x001064000800017f */
[----:B-1----:R-:W-:Y:S05]  /*17d90*/  @!P0 NANOSLEEP.SYNCS 0x989680 ;  /* 0x009896800000895d */ /* 0x002fea0003900000 */
[----:B------:R-:W1:Y:S02]  /*17da0*/  @!P0 SYNCS.PHASECHK.TRANS64 P0, [R2+URZ+0x2d840], R4 ;  /* 0x02d84004020085a7 */ /* 0x000e64000800007f */
[----:B-1----:R-:W-:Y:S05]  /*17db0*/  @!P0 BRA `(.L_x_1192) ;  /* 0xfffffffc00f08947 */ /* 0x002fea000383ffff */
[----:B------:R-:W-:Y:S05]  /*17dc0*/  BRA `(.L_x_1256) ;  /* 0xffffffc000487947 */ /* 0x000fea000383ffff */
.L_x_1193:
        /* <DEDUP_REMOVED lines=8> */
.L_x_1258:
[----:B------:R-:W-:Y:S05]  /*17e50*/  BSYNC B0 ;  /* 0x0000000000007941 */ /* 0x000fea0003800000 */
.L_x_1257:
        /* <DEDUP_REMOVED lines=9> */
.L_x_1259:
[----:B------:R-:W-:Y:S02]  /*17ef0*/  IMAD.MOV.U32 R13, RZ, RZ, R6 ;  /* 0x000000ffff0d7224 */ /* 0x000fe400078e0006 */
[----:B------:R-:W-:Y:S02]  /*17f00*/  IMAD.MOV.U32 R12, RZ, RZ, 0x1 ;  /* 0x00000001ff0c7424 */ /* 0x000fe400078e00ff */
[----:B------:R-:W-:-:S07]  /*17f10*/  IMAD.MOV.U32 R5, RZ, RZ, R14 ;  /* 0x000000ffff057224 */ /* 0x000fce00078e000e */
[----:B------:R-:W-:Y:S05]  /*17f20*/  WARPSYNC.COLLECTIVE R15, `(.L_x_1260) ;  /* 0x000000000f087348 */ /* 0x000fea0003c00000 */
[----:B------:R0:W1:Y:S02]  /*17f30*/  SHFL.IDX P6, R14, R13, R12, R11 ;  /* 0x0000000c0d0e7389 */ /* 0x00006400000c000b */
[----:B01----:R-:W-:Y:S01]  /*17f40*/  ENDCOLLECTIVE ;  /* 0x000000000000791b */ /* 0x003fe20003800000 */
.L_x_1260:
        /* <DEDUP_REMOVED lines=17> */
.L_x_1261:
[----:B------:R-:W-:Y:S02]  /*18060*/  @P1 IMAD R8, R7, 0x2, R22 ;  /* 0x0000000207081824 */ /* 0x000fe400078e0216 */
[----:B------:R-:W-:Y:S02]  /*18070*/  IMAD.MOV.U32 R13, RZ, RZ, R6 ;  /* 0x000000ffff0d7224 */ /* 0x000fe400078e0006 */
[----:B------:R-:W-:Y:S02]  /*18080*/  IMAD.MOV.U32 R12, RZ, RZ, 0x2 ;  /* 0x00000002ff0c7424 */ /* 0x000fe400078e00ff */
[----:B------:R-:W-:-:S07]  /*18090*/  IMAD.MOV.U32 R5, RZ, RZ, R14 ;  /* 0x000000ffff057224 */ /* 0x000fce00078e000e */
[----:B------:R-:W-:Y:S05]  /*180a0*/  WARPSYNC.COLLECTIVE R15, `(.L_x_1262) ;  /* 0x000000000f087348 */ /* 0x000fea0003c00000 */
[----:B------:R0:W1:Y:S02]  /*180b0*/  SHFL.IDX P6, R14, R13, R12, R11 ;  /* 0x0000000c0d0e7389 */ /* 0x00006400000c000b */
[----:B01----:R-:W-:Y:S01]  /*180c0*/  ENDCOLLECTIVE ;  /* 0x000000000000791b */ /* 0x003fe20003800000 */
.L_x_1262:
        /* <DEDUP_REMOVED lines=17> */
.L_x_1263:
[----:B------:R-:W-:Y:S02]  /*181e0*/  @P1 IMAD R8, R7, 0x2, R22 ;  /* 0x0000000207081824 */ /* 0x000fe400078e0216 */
[----:B------:R-:W-:Y:S02]  /*181f0*/  IMAD.MOV.U32 R13, RZ, RZ, R6 ;  /* 0x000000ffff0d7224 */ /* 0x000fe400078e0006 */
[----:B------:R-:W-:Y:S02]  /*18200*/  IMAD.MOV.U32 R12, RZ, RZ, 0x3 ;  /* 0x00000003ff0c7424 */ /* 0x000fe400078e00ff */
[----:B------:R-:W-:-:S07]  /*18210*/  IMAD.MOV.U32 R5, RZ, RZ, R14 ;  /* 0x000000ffff057224 */ /* 0x000fce00078e000e */
[----:B------:R-:W-:Y:S05]  /*18220*/  WARPSYNC.COLLECTIVE R15, `(.L_x_1264) ;  /* 0x000000000f087348 */ /* 0x000fea0003c00000 */
[----:B------:R0:W1:Y:S02]  /*18230*/  SHFL.IDX P6, R14, R13, R12, R11 ;  /* 0x0000000c0d0e7389 */ /* 0x00006400000c000b */
[----:B01----:R-:W-:Y:S01]  /*18240*/  ENDCOLLECTIVE ;  /* 0x000000000000791b */ /* 0x003fe20003800000 */
.L_x_1264:
[----:B------:R-:W-:-:S05]  /*18250*/  @P1 LEA R5, P0, R9, R5, 0x1 ;  /* 0x0000000509051211 */ /* 0x000fca00078008ff */
[----:B------:R-:W-:-:S05]  /*18260*/  @P1 IMAD.X R4, RZ, RZ, R4, P0 ;  /* 0x000000ffff041224 */ /* 0x000fca00000e0604 */
        /* <DEDUP_REMOVED lines=8> */
.L_x_1265:
        /* <DEDUP_REMOVED lines=8> */
.L_x_1198:
[----:B------:R-:W-:Y:S02]  /*18370*/  IMAD.IADD R2, R21, 0x1, R27 ;  /* 0x0000000115027824 */ /* 0x000fe400078e021b */
[----:B------:R0:W5:Y:S01]  /*18380*/  LDL R27, [R1+0x1c] ;  /* 0x00001c00011b7983 */ /* 0x0001620000100800 */
[----:B------:R-:W-:Y:S02]  /*18390*/  IMAD.MOV.U32 R13, RZ, RZ, R0 ;  /* 0x000000ffff0d7224 */ /* 0x000fe400078e0000 */
[----:B------:R-:W-:Y:S02]  /*183a0*/  IMAD.MOV.U32 R12, RZ, RZ, RZ ;  /* 0x000000ffff0c7224 */ /* 0x000fe400078e00ff */
[----:B------:R-:W-:Y:S02]  /*183b0*/  IMAD.MOV.U32 R11, RZ, RZ, 0x1c1f ;  /* 0x00001c1fff0b7424 */ /* 0x000fe400078e00ff */
[----:B------:R-:W-:Y:S02]  /*183c0*/  IMAD.MOV.U32 R15, RZ, RZ, -0x1 ;  /* 0xffffffffff0f7424 */ /* 0x000fe400078e00ff */
[----:B0-----:R-:W-:-:S07]  /*183d0*/  IMAD R3, R28, R10, RZ ;  /* 0x0000000a1c037224 */ /* 0x001fce00078e02ff */
[----:B-----5:R-:W-:Y:S05]  /*183e0*/  WARPSYNC.COLLECTIVE R15, `(.L_x_1267) ;  /* 0x000000000f087348 */ /* 0x020fea0003c00000 */
[----:B------:R0:W1:Y:S02]  /*183f0*/  SHFL.IDX P6, R14, R13, R12, R11 ;  /* 0x0000000c0d0e7389 */ /* 0x00006400000c000b */
[----:B01---5:R-:W-:Y:S01]  /*18400*/  ENDCOLLECTIVE ;  /* 0x000000000000791b */ /* 0x023fe20003800000 */
.L_x_1267:
[----:B------:R-:W-:Y:S02]  /*18410*/  IMAD.MOV.U32 R13, RZ, RZ, R4 ;  /* 0x000000ffff0d7224 */ /* 0x000fe400078e0004 */
[----:B------:R-:W-:-:S07]  /*18420*/  IMAD.MOV.U32 R6, RZ, RZ, R14 ;  /* 0x000000ffff067224 */ /* 0x000fce00078e000e */
[----:B------:R-:W-:Y:S05]  /*18430*/  WARPSYNC.COLLECTIVE R15, `(.L_x_1268) ;  /* 0x000000000f087348 */ /* 0x000fea0003c00000 */
[----:B------:R0:W1:Y:S02]  /*18440*/  SHFL.IDX P6, R14, R13, R12, R11 ;  /* 0x0000000c0d0e7389 */ /* 0x00006400000c000b */
[----:B01----:R-:W-:Y:S01]  /*18450*/  ENDCOLLECTIVE ;  /* 0x000000000000791b */ /* 0x003fe20003800000 */
.L_x_1268:
[----:B------:R-:W-:Y:S01]  /*18460*/  ISETP.GE.AND P3, PT, R2, R3, PT ;  /* 0x000000030200720c */ /* 0x000fe20003f66270 */
[----:B------:R-:W-:Y:S02]  /*18470*/  IMAD.MOV.U32 R13, RZ, RZ, R0 ;  /* 0x000000ffff0d7224 */ /* 0x000fe400078e0000 */
[----:B------:R-:W-:Y:S02]  /*18480*/  IMAD.MOV.U32 R12, RZ, RZ, 0x1 ;  /* 0x00000001ff0c7424 */ /* 0x000fe400078e00ff */
[----:B------:R-:W-:-:S08]  /*18490*/  IMAD.MOV.U32 R5, RZ, RZ, R14 ;  /* 0x000000ffff057224 */ /* 0x000fd000078e000e */
[----:B------:R-:W-:Y:S05]  /*184a0*/  WARPSYNC.COLLECTIVE R15, `(.L_x_1269) ;  /* 0x000000000f087348 */ /* 0x000fea0003c00000 */
[----:B------:R0:W1:Y:S02]  /*184b0*/  SHFL.IDX P6, R14, R13, R12, R11 ;  /* 0x0000000c0d0e7389 */ /* 0x00006400000c000b */
[----:B01----:R-:W-:Y:S01]  /*184c0*/  ENDCOLLECTIVE ;  /* 0x000000000000791b */ /* 0x003fe20003800000 */
.L_x_1269:
[----:B------:R-:W-:-:S05]  /*184d0*/  @!P3 LEA R5, P4, R20, R5, 0x1 ;  /* 0x000000051405b211 */ /* 0x000fca00078808ff */
[----:B------:R-:W-:-:S04]  /*184e0*/  @!P3 IMAD.X R6, RZ, RZ, R6, P4 ;  /* 0x000000ffff06b224 */ /* 0x000fc800020e0606 */
[----:B------:R-:W-:Y:S02]  /*184f0*/  @!P3 IMAD.MOV.U32 R7, RZ, RZ, R6 ;  /* 0x000000ffff07b224 */ /* 0x000fe400078e0006 */
[----:B------:R-:W-:Y:S02]  /*18500*/  @!P3 IMAD.MOV.U32 R6, RZ, RZ, R5 ;  /* 0x000000ffff06b224 */ /* 0x000fe400078e0005 */
[----:B------:R-:W-:Y:S02]  /*18510*/  IMAD.MOV.U32 R13, RZ, RZ, R4 ;  /* 0x000000ffff0d7224 */ /* 0x000fe400078e0004 */
[----:B------:R-:W-:Y:S01]  /*18520*/  VIADD R10, R2, 0x20 ;  /* 0x00000020020a7836 */ /* 0x000fe20000000000 */
        /* <DEDUP_REMOVED lines=10> */
.L_x_1270:
[----:B------:R-:W-:Y:S01]  /*185d0*/  ISETP.GE.AND P3, PT, R10, R3, PT ;  /* 0x000000030a00720c */ /* 0x000fe20003f66270 */
[----:B------:R-:W-:Y:S02]  /*185e0*/  IMAD.MOV.U32 R13, RZ, RZ, R0 ;  /* 0x000000ffff0d7224 */ /* 0x000fe400078e0000 */
[----:B------:R-:W-:Y:S02]  /*185f0*/  IMAD.MOV.U32 R12, RZ, RZ, 0x2 ;  /* 0x00000002ff0c7424 */ /* 0x000fe400078e00ff */
[----:B------:R-:W-:-:S08]  /*18600*/  IMAD.MOV.U32 R5, RZ, RZ, R14 ;  /* 0x000000ffff057224 */ /* 0x000fd000078e000e */
[----:B------:R-:W-:Y:S05]  /*18610*/  WARPSYNC.COLLECTIVE R15, `(.L_x_1271) ;  /* 0x000000000f087348 */ /* 0x000fea0003c00000 */
[----:B------:R0:W1:Y:S02]  /*18620*/  SHFL.IDX P6, R14, R13, R12, R11 ;  /* 0x0000000c0d0e7389 */ /* 0x00006400000c000b */
[----:B01----:R-:W-:Y:S01]  /*18630*/  ENDCOLLECTIVE ;  /* 0x000000000000791b */ /* 0x003fe20003800000 */
.L_x_1271:
[----:B------:R-:W-:-:S05]  /*18640*/  @!P3 LEA R5, P4, R20, R5, 0x1 ;  /* 0x000000051405b211 */ /* 0x000fca00078808ff */
[----:B------:R-:W-:Y:S02]  /*18650*/  @!P3 IMAD.X R7, RZ, RZ, R7, P4 ;  /* 0x000000ffff07b224 */ /* 0x000fe400020e0607 */
        /* <DEDUP_REMOVED lines=12> */
.L_x_1272:
        /* <DEDUP_REMOVED lines=8> */
.L_x_1273:
[----:B------:R-:W-:Y:S01]  /*187a0*/  @!P3 LEA R5, P4, R20, R5, 0x1 ;  /* 0x000000051405b211 */ /* 0x000fe200078808ff */
[----:B------:R-:W-:Y:S02]  /*187b0*/  IMAD.MOV.U32 R13, RZ, RZ, R4 ;  /* 0x000000ffff0d7224 */ /* 0x000fe400078e0004 */
[----:B------:R-:W-:-:S10]  /*187c0*/  IMAD.MOV.U32 R0, RZ, RZ, R14 ;  /* 0x000000ffff007224 */ /* 0x000fd400078e000e */
[----:B------:R-:W-:Y:S05]  /*187d0*/  WARPSYNC.COLLECTIVE R15, `(.L_x_1274) ;  /* 0x000000000f087348 */ /* 0x000fea0003c00000 */
[----:B------:R0:W1:Y:S02]  /*187e0*/  SHFL.IDX P6, R14, R13, R12, R11 ;  /* 0x0000000c0d0e7389 */ /* 0x00006400000c000b */
[----:B01----:R-:W-:Y:S01]  /*187f0*/  ENDCOLLECTIVE ;  /* 0x000000000000791b */ /* 0x003fe20003800000 */
.L_x_1274:
        /* <DEDUP_REMOVED lines=16> */
.L_x_1275:
[----:B------:R-:W-:-:S05]  /*18900*/  @!P3 LEA R4, P4, R20, R4, 0x1 ;  /* 0x000000041404b211 */ /* 0x000fca00078808ff */
[----:B------:R-:W-:-:S04]  /*18910*/  @!P3 IMAD.X R0, RZ, RZ, R0, P4 ;  /* 0x000000ffff00b224 */ /* 0x000fc800020e0600 */
        /* <DEDUP_REMOVED lines=9> */
[----:B------:R-:W-:Y:S01]  /*189b0*/  ISETP.GE.AND P3, PT, R0, R3, PT ;  /* 0x000000030000720c */ /* 0x000fe20003f66270 */
[----:B------:R-:W-:-:S12]  /*189c0*/  IMAD.MOV.U32 R0, RZ, RZ, R14 ;  /* 0x000000ffff007224 */ /* 0x000fd800078e000e */
[----:B0-----:R-:W-:Y:S05]  /*189d0*/  WARPSYNC.COLLECTIVE R15, `(.L_x_1276) ;  /* 0x000000000f087348 */ /* 0x001fea0003c00000 */
[----:B------:R1:W2:Y:S02]  /*189e0*/  SHFL.IDX P6, R14, R13, R12, R11 ;  /* 0x0000000c0d0e7389 */ /* 0x0002a400000c000b */
[----:B012---:R-:W-:Y:S01]  /*189f0*/  ENDCOLLECTIVE ;  /* 0x000000000000791b */ /* 0x007fe20003800000 */
.L_x_1276:
[----:B------:R-:W-:Y:S02]  /*18a00*/  IMAD.MOV.U32 R13, RZ, RZ, R8 ;  /* 0x000000ffff0d7224 */ /* 0x000fe400078e0008 */
[----:B------:R-:W-:Y:S02]  /*18a10*/  IMAD.MOV.U32 R12, RZ, RZ, 0x1 ;  /* 0x00000001ff0c7424 */ /* 0x000fe400078e00ff */
[----:B------:R-:W-:-:S07]  /*18a20*/  IMAD.MOV.U32 R4, RZ, RZ, R14 ;  /* 0x000000ffff047224 */ /* 0x000fce00078e000e */
[----:B------:R-:W-:Y:S05]  /*18a30*/  WARPSYNC.COLLECTIVE R15, `(.L_x_1277) ;  /* 0x000000000f087348 */ /* 0x000fea0003c00000 */
[----:B------:R0:W1:Y:S02]  /*18a40*/  SHFL.IDX P6, R14, R13, R12, R11 ;  /* 0x0000000c0d0e7389 */ /* 0x00006400000c000b */
[----:B01----:R-:W-:Y:S01]  /*18a50*/  ENDCOLLECTIVE ;  /* 0x000000000000791b */ /* 0x003fe20003800000 */
.L_x_1277:
        /* <DEDUP_REMOVED lines=14> */
.L_x_1278:
[----:B------:R-:W-:Y:S01]  /*18b40*/  IMAD.MOV.U32 R9, RZ, RZ, R14 ;  /* 0x000000ffff097224 */ /* 0x000fe200078e000e */
[----:B------:R-:W-:Y:S06]  /*18b50*/  BRA `(.L_x_1279) ;  /* 0xffffffc400307947 */ /* 0x000fec000383ffff */
.L_x_1201:
[----:B-1----:R1:W2:Y:S02]  /*18b60*/  SYNCS.PHASECHK.TRANS64.TRYWAIT P0, [R22+URZ+0x2d820], R0 ;  /* 0x02d82000160075a7 */ /* 0x0022a4000800017f */
[----:B--2---:R-:W-:Y:S05]  /*18b70*/  @!P0 NANOSLEEP.SYNCS 0x989680 ;  /* 0x009896800000895d */ /* 0x004fea0003900000 */
[----:B------:R-:W2:Y:S02]  /*18b80*/  @!P0 SYNCS.PHASECHK.TRANS64 P0, [R22+URZ+0x2d820], R0 ;  /* 0x02d82000160085a7 */ /* 0x000ea4000800007f */
[----:B--2---:R-:W-:Y:S05]  /*18b90*/  @!P0 BRA `(.L_x_1201) ;  /* 0xfffffffc00f08947 */ /* 0x004fea000383ffff */
[----:B------:R-:W-:Y:S05]  /*18ba0*/  BRA `(.L_x_1280) ;  /* 0xffffffc400987947 */ /* 0x000fea000383ffff */
.L_x_1206:
[----:B0-----:R0:W1:Y:S02]  /*18bb0*/  SYNCS.PHASECHK.TRANS64.TRYWAIT P0, [R5+URZ+0x2d840], R0 ;  /* 0x02d84000050075a7 */ /* 0x001064000800017f */
[----:B-1----:R-:W-:Y:S05]  /*18bc0*/  @!P0 NANOSLEEP.SYNCS 0x989680 ;  /* 0x009896800000895d */ /* 0x002fea0003900000 */
[----:B------:R-:W1:Y:S02]  /*18bd0*/  @!P0 SYNCS.PHASECHK.TRANS64 P0, [R5+URZ+0x2d840], R0 ;  /* 0x02d84000050085a7 */ /* 0x000e64000800007f */
[----:B-1----:R-:W-:Y:S05]  /*18be0*/  @!P0 BRA `(.L_x_1206) ;  /* 0xfffffffc00f08947 */ /* 0x002fea000383ffff */
[----:B------:R-:W-:Y:S05]  /*18bf0*/  BRA `(.L_x_1281) ;  /* 0xffffffc8008c7947 */ /* 0x000fea000383ffff */
.L_x_1207:
        /* <DEDUP_REMOVED lines=8> */
.L_x_1283:
[----:B------:R-:W-:Y:S05]  /*18c80*/  BSYNC B1 ;  /* 0x0000000000017941 */ /* 0x000fea0003800000 */
.L_x_1282:
[----:B------:R-:W0:Y:S01]  /*18c90*/  S2R R27, SR_TID.X ;  /* 0x00000000001b7919 */ /* 0x000e220000002100 */
[----:B------:R-:W-:Y:S01]  /*18ca0*/  IMAD.MOV.U32 R13, RZ, RZ, R6 ;  /* 0x000000ffff0d7224 */ /* 0x000fe200078e0006 */
[----:B------:R-:W-:Y:S01]  /*18cb0*/  LOP3.LUT R23, R23, 0xf7ffffff, RZ, 0xc0, !PT ;  /* 0xf7ffffff17177812 */ /* 0x000fe200078ec0ff */
[----:B------:R-:W-:Y:S02]  /*18cc0*/  IMAD.MOV.U32 R12, RZ, RZ, RZ ;  /* 0x000000ffff0c7224 */ /* 0x000fe400078e00ff */
[----:B------:R-:W-:Y:S01]  /*18cd0*/  IMAD.MOV.U32 R11, RZ, RZ, 0x1c1f ;  /* 0x00001c1fff0b7424 */ /* 0x000fe200078e00ff */
[----:B------:R-:W-:Y:S01]  /*18ce0*/  @P1 LOP3.LUT R23, R23, 0x8000000, RZ, 0xfc, !PT ;  /* 0x0800000017171812 */ /* 0x000fe200078efcff */
[----:B------:R-:W-:Y:S02]  /*18cf0*/  IMAD.MOV.U32 R15, RZ, RZ, -0x1 ;  /* 0xffffffffff0f7424 */ /* 0x000fe400078e00ff */
[----:B------:R-:W-:Y:S01]  /*18d00*/  IMAD.MOV.U32 R3, RZ, RZ, R14 ;  /* 0x000000ffff037224 */ /* 0x000fe200078e000e */
[----:B------:R-:W-:Y:S01]  /*18d10*/  LOP3.LUT P1, RZ, R23, 0x4, RZ, 0xc0, !PT ;  /* 0x0000000417ff7812 */ /* 0x000fe2000782c0ff */
[----:B------:R-:W-:-:S12]  /*18d20*/  IMAD R4, R4, 0x2, R22 ;  /* 0x0000000204047824 */ /* 0x000fd800078e0216 */
[----:B0-----:R-:W-:Y:S05]  /*18d30*/  WARPSYNC.COLLECTIVE R15, `(.L_x_1284) ;  /* 0x000000000f087348 */ /* 0x001fea0003c00000 */
[----:B------:R1:W2:Y:S02]  /*18d40*/  SHFL.IDX P6, R14, R13, R12, R11 ;  /* 0x0000000c0d0e7389 */ /* 0x0002a400000c000b */
[----:B012---:R-:W-:Y:S01]  /*18d50*/  ENDCOLLECTIVE ;  /* 0x000000000000791b */ /* 0x007fe20003800000 */
.L_x_1284:
        /* <DEDUP_REMOVED lines=8> */
.L_x_1285:
        /* <DEDUP_REMOVED lines=14> */
.L_x_1286:
[----:B------:R-:W-:Y:S02]  /*18ec0*/  IMAD.MOV.U32 R13, RZ, RZ, R7 ;  /* 0x000000ffff0d7224 */ /* 0x000fe400078e0007 */
[----:B------:R-:W-:Y:S02]  /*18ed0*/  IMAD.MOV.U32 R12, RZ, RZ, 0x2 ;  /* 0x00000002ff0c7424 */ /* 0x000fe400078e00ff */
[----:B------:R-:W-:-:S07]  /*18ee0*/  IMAD.MOV.U32 R2, RZ, RZ, R14 ;  /* 0x000000ffff027224 */ /* 0x000fce00078e000e */
[----:B------:R-:W-:Y:S05]  /*18ef0*/  WARPSYNC.COLLECTIVE R15, `(.L_x_1287) ;  /* 0x000000000f087348 */ /* 0x000fea0003c00000 */
[----:B------:R0:W1:Y:S02]  /*18f00*/  SHFL.IDX P6, R14, R13, R12, R11 ;  /* 0x0000000c0d0e7389 */ /* 0x00006400000c000b */
[----:B01----:R-:W-:Y:S01]  /*18f10*/  ENDCOLLECTIVE ;  /* 0x000000000000791b */ /* 0x003fe20003800000 */
.L_x_1287:
        /* <DEDUP_REMOVED lines=13> */
.L_x_1288:
[----:B------:R-:W-:Y:S02]  /*18ff0*/  IMAD.MOV.U32 R13, RZ, RZ, R7 ;  /* 0x000000ffff0d7224 */ /* 0x000fe400078e0007 */
[----:B------:R-:W-:Y:S02]  /*19000*/  IMAD.MOV.U32 R12, RZ, RZ, 0x3 ;  /* 0x00000003ff0c7424 */ /* 0x000fe400078e00ff */
[----:B------:R-:W-:-:S07]  /*19010*/  IMAD.MOV.U32 R2, RZ, RZ, R14 ;  /* 0x000000ffff027224 */ /* 0x000fce00078e000e */
[----:B------:R-:W-:Y:S05]  /*19020*/  WARPSYNC.COLLECTIVE R15, `(.L_x_1289) ;  /* 0x000000000f087348 */ /* 0x000fea0003c00000 */
[----:B------:R0:W1:Y:S02]  /*19030*/  SHFL.IDX P6, R14, R13, R12, R11 ;  /* 0x0000000c0d0e7389 */ /* 0x00006400000c000b */
[----:B01----:R-:W-:Y:S01]  /*19040*/  ENDCOLLECTIVE ;  /* 0x000000000000791b */ /* 0x003fe20003800000 */
.L_x_1289:
        /* <DEDUP_REMOVED lines=14> */
.L_x_1290:
[----:B------:R-:W-:Y:S01]  /*19130*/  IMAD.MOV.U32 R2, RZ, RZ, R14 ;  /* 0x000000ffff027224 */ /* 0x000fe200078e000e */
[----:B------:R-:W-:Y:S06]  /*19140*/  BRA `(.L_x_1291) ;  /* 0xffffffc8002c7947 */ /* 0x000fec000383ffff */
.L_x_1212:
[----:B-1----:R1:W2:Y:S02]  /*19150*/  SYNCS.PHASECHK.TRANS64.TRYWAIT P0, [R5+URZ+0x2d860], R2 ;  /* 0x02d86002050075a7 */ /* 0x0022a4000800017f */
[----:B--2---:R-:W-:Y:S05]  /*19160*/  @!P0 NANOSLEEP.SYNCS 0x989680 ;  /* 0x009896800000895d */ /* 0x004fea0003900000 */
[----:B------:R-:W2:Y:S02]  /*19170*/  @!P0 SYNCS.PHASECHK.TRANS64 P0, [R5+URZ+0x2d860], R2 ;  /* 0x02d86002050085a7 */ /* 0x000ea4000800007f */
[----:B--2---:R-:W-:Y:S05]  /*19180*/  @!P0 BRA `(.L_x_1212) ;  /* 0xfffffffc00f08947 */ /* 0x004fea000383ffff */
[----:B------:R-:W-:Y:S05]  /*19190*/  BRA `(.L_x_1292) ;  /* 0xffffffc800907947 */ /* 0x000fea000383ffff */
.L_x_1213:
        /* <DEDUP_REMOVED lines=8> */
.L_x_1294:
[----:B------:R-:W-:Y:S05]  /*19220*/  BSYNC B1 ;  /* 0x0000000000017941 */ /* 0x000fea0003800000 */
.L_x_1293:
        /* <DEDUP_REMOVED lines=9> */
.L_x_1295:
[----:B------:R-:W-:Y:S02]  /*192c0*/  IMAD.MOV.U32 R13, RZ, RZ, R24 ;  /* 0x000000ffff0d7224 */ /* 0x000fe400078e0018 */
[----:B------:R-:W-:Y:S02]  /*192d0*/  IMAD.MOV.U32 R12, RZ, RZ, 0x1 ;  /* 0x00000001ff0c7424 */ /* 0x000fe400078e00ff */
[----:B------:R-:W-:-:S07]  /*192e0*/  IMAD.MOV.U32 R2, RZ, RZ, R14 ;  /* 0x000000ffff027224 */ /* 0x000fce00078e000e */
[----:B------:R-:W-:Y:S05]  /*192f0*/  WARPSYNC.COLLECTIVE R15, `(.L_x_1296) ;  /* 0x000000000f087348 */ /* 0x000fea0003c00000 */
[----:B------:R0:W1:Y:S02]  /*19300*/  SHFL.IDX P6, R14, R13, R12, R11 ;  /* 0x0000000c0d0e7389 */ /* 0x00006400000c000b */
[----:B01----:R-:W-:Y:S01]  /*19310*/  ENDCOLLECTIVE ;  /* 0x000000000000791b */ /* 0x003fe20003800000 */
.L_x_1296:
        /* <DEDUP_REMOVED lines=16> */
.L_x_1297:
[----:B------:R-:W-:Y:S02]  /*19420*/  IMAD.MOV.U32 R13, RZ, RZ, R24 ;  /* 0x000000ffff0d7224 */ /* 0x000fe400078e0018 */
[----:B------:R-:W-:Y:S02]  /*19430*/  IMAD.MOV.U32 R12, RZ, RZ, 0x2 ;  /* 0x00000002ff0c7424 */ /* 0x000fe400078e00ff */
[----:B------:R-:W-:-:S07]  /*19440*/  IMAD.MOV.U32 R2, RZ, RZ, R14 ;  /* 0x000000ffff027224 */ /* 0x000fce00078e000e */
[----:B------:R-:W-:Y:S05]  /*19450*/  WARPSYNC.COLLECTIVE R15, `(.L_x_1298) ;  /* 0x000000000f087348 */ /* 0x000fea0003c00000 */
[----:B------:R0:W1:Y:S02]  /*19460*/  SHFL.IDX P6, R14, R13, R12, R11 ;  /* 0x0000000c0d0e7389 */ /* 0x00006400000c000b */
[----:B01----:R-:W-:Y:S01]  /*19470*/  ENDCOLLECTIVE ;  /* 0x000000000000791b */ /* 0x003fe20003800000 */
.L_x_1298:
        /* <DEDUP_REMOVED lines=16> */
.L_x_1299:
[----:B------:R-:W-:Y:S02]  /*19580*/  IMAD.MOV.U32 R13, RZ, RZ, R24 ;  /* 0x000000ffff0d7224 */ /* 0x000fe400078e0018 */
[----:B------:R-:W-:Y:S02]  /*19590*/  IMAD.MOV.U32 R12, RZ, RZ, 0x3 ;  /* 0x00000003ff0c7424 */ /* 0x000fe400078e00ff */
[----:B------:R-:W-:-:S07]  /*195a0*/  IMAD.MOV.U32 R2, RZ, RZ, R14 ;  /* 0x000000ffff027224 */ /* 0x000fce00078e000e */
[----:B------:R-:W-:Y:S05]  /*195b0*/  WARPSYNC.COLLECTIVE R15, `(.L_x_1300) ;  /* 0x000000000f087348 */ /* 0x000fea0003c00000 */
[----:B------:R0:W1:Y:S02]  /*195c0*/  SHFL.IDX P6, R14, R13, R12, R11 ;  /* 0x0000000c0d0e7389 */ /* 0x00006400000c000b */
[----:B01----:R-:W-:Y:S01]  /*195d0*/  ENDCOLLECTIVE ;  /* 0x000000000000791b */ /* 0x003fe20003800000 */
.L_x_1300:
        /* <DEDUP_REMOVED lines=13> */
.L_x_1301:
        /* <DEDUP_REMOVED lines=8> */
.L_x_1221:
[----:B-1----:R1:W2:Y:S02]  /*19730*/  SYNCS.PHASECHK.TRANS64.TRYWAIT P0, [R0+URZ+0x2d860], R3 ;  /* 0x02d86003000075a7 */ /* 0x0022a4000800017f */
[----:B--2---:R-:W-:Y:S05]  /*19740*/  @!P0 NANOSLEEP.SYNCS 0x989680 ;  /* 0x009896800000895d */ /* 0x004fea0003900000 */
[----:B------:R-:W2:Y:S02]  /*19750*/  @!P0 SYNCS.PHASECHK.TRANS64 P0, [R0+URZ+0x2d860], R3 ;  /* 0x02d86003000085a7 */ /* 0x000ea4000800007f */
[----:B--2---:R-:W-:Y:S05]  /*19760*/  @!P0 BRA `(.L_x_1221) ;  /* 0xfffffffc00f08947 */ /* 0x004fea000383ffff */
[----:B------:R-:W-:Y:S05]  /*19770*/  BRA `(.L_x_1303) ;  /* 0xffffffcc00287947 */ /* 0x000fea000383ffff */
.L_x_1222:
        /* <DEDUP_REMOVED lines=8> */
.L_x_1305:
[----:B------:R-:W-:Y:S05]  /*19800*/  BSYNC B0 ;  /* 0x0000000000007941 */ /* 0x000fea0003800000 */
.L_x_1304:
        /* <DEDUP_REMOVED lines=10> */
.L_x_1306:
        /* <DEDUP_REMOVED lines=17> */
.L_x_1307:
        /* <DEDUP_REMOVED lines=14> */
.L_x_1308:
[----:B------:R-:W-:Y:S02]  /*19aa0*/  IMAD.MOV.U32 R13, RZ, RZ, R24 ;  /* 0x000000ffff0d7224 */ /* 0x000fe400078e0018 */
[----:B------:R-:W-:Y:S01]  /*19ab0*/  IMAD.MOV.U32 R12, RZ, RZ, 0x2 ;  /* 0x00000002ff0c7424 */ /* 0x000fe200078e00ff */
[----:B------:R-:W-:-:S13]  /*19ac0*/  IADD3 R2, P4, R14, R5, RZ ;  /* 0x000000050e027210 */ /* 0x000fda0007f9e0ff */
[----:B------:R-:W-:Y:S05]  /*19ad0*/  WARPSYNC.COLLECTIVE R15, `(.L_x_1309) ;  /* 0x000000000f087348 */ /* 0x000fea0003c00000 */
[----:B------:R0:W1:Y:S02]  /*19ae0*/  SHFL.IDX P6, R14, R13, R12, R11 ;  /* 0x0000000c0d0e7389 */ /* 0x00006400000c000b */
[----:B01----:R-:W-:Y:S01]  /*19af0*/  ENDCOLLECTIVE ;  /* 0x000000000000791b */ /* 0x003fe20003800000 */
.L_x_1309:
        /* <DEDUP_REMOVED lines=15> */
.L_x_1310:
[----:B------:R-:W-:Y:S02]  /*19bf0*/  IMAD.MOV.U32 R13, RZ, RZ, R24 ;  /* 0x000000ffff0d7224 */ /* 0x000fe400078e0018 */
[----:B------:R-:W-:Y:S01]  /*19c00*/  IMAD.MOV.U32 R12, RZ, RZ, 0x3 ;  /* 0x00000003ff0c7424 */ /* 0x000fe200078e00ff */
[----:B------:R-:W-:-:S13]  /*19c10*/  IADD3 R2, P4, R14, R5, RZ ;  /* 0x000000050e027210 */ /* 0x000fda0007f9e0ff */
[----:B------:R-:W-:Y:S05]  /*19c20*/  WARPSYNC.COLLECTIVE R15, `(.L_x_1311) ;  /* 0x000000000f087348 */ /* 0x000fea0003c00000 */
[----:B------:R0:W1:Y:S02]  /*19c30*/  SHFL.IDX P6, R14, R13, R12, R11 ;  /* 0x0000000c0d0e7389 */ /* 0x00006400000c000b */
[----:B01----:R-:W-:Y:S01]  /*19c40*/  ENDCOLLECTIVE ;  /* 0x000000000000791b */ /* 0x003fe20003800000 */
.L_x_1311:
        /* <DEDUP_REMOVED lines=14> */
.L_x_1312:
[----:B------:R-:W-:Y:S05]  /*19d30*/  BRA `(.L_x_1313) ;  /* 0xffffffc8009c7947 */ /* 0x000fea000383ffff */
.L_x_1227:
        /* <DEDUP_REMOVED lines=8> */
.L_x_1315:
[----:B------:R-:W-:Y:S05]  /*19dc0*/  BSYNC B0 ;  /* 0x0000000000007941 */ /* 0x000fea0003800000 */
.L_x_1314:
        /* <DEDUP_REMOVED lines=9> */
.L_x_1316:
        /* <DEDUP_REMOVED lines=18> */
.L_x_1317:
[----:B------:R-:W-:Y:S01]  /*19f80*/  IMAD.MOV.U32 R12, RZ, RZ, 0x2 ;  /* 0x00000002ff0c7424 */ /* 0x000fe200078e00ff */
[----:B------:R-:W-:-:S05]  /*19f90*/  SEL R5, R14, RZ, P1 ;  /* 0x000000ff0e057207 */ /* 0x000fca0000800000 */
[----:B------:R-:W-:-:S04]  /*19fa0*/  IMAD.IADD R4, R2, 0x1, R5 ;  /* 0x0000000102047824 */ /* 0x000fc800078e0205 */
[----:B------:R-:W-:-:S07]  /*19fb0*/  IMAD.MOV.U32 R13, RZ, RZ, R4 ;  /* 0x000000ffff0d7224 */ /* 0x000fce00078e0004 */
[----:B------:R-:W-:Y:S05]  /*19fc0*/  WARPSYNC.COLLECTIVE R15, `(.L_x_1318) ;  /* 0x000000000f087348 */ /* 0x000fea0003c00000 */
[----:B------:R0:W1:Y:S02]  /*19fd0*/  SHFL.UP P6, R14, R13, R12, R11 ;  /* 0x0400000c0d0e7389 */ /* 0x00006400000c000b */
[----:B01----:R-:W-:Y:S01]  /*19fe0*/  ENDCOLLECTIVE ;  /* 0x000000000000791b */ /* 0x003fe20003800000 */
.L_x_1318:
[----:B------:R-:W-:Y:S01]  /*19ff0*/  IMAD.MOV.U32 R12, RZ, RZ, 0x4 ;  /* 0x00000004ff0c7424 */ /* 0x000fe200078e00ff */
[----:B------:R-:W-:-:S05]  /*1a000*/  SEL R5, R14, RZ, P2 ;  /* 0x000000ff0e057207 */ /* 0x000fca0001000000 */
[----:B------:R-:W-:-:S04]  /*1a010*/  IMAD.IADD R5, R4, 0x1, R5 ;  /* 0x0000000104057824 */ /* 0x000fc800078e0205 */
[----:B------:R-:W-:-:S07]  /*1a020*/  IMAD.MOV.U32 R13, RZ, RZ, R5 ;  /* 0x000000ffff0d7224 */ /* 0x000fce00078e0005 */
[----:B------:R-:W-:Y:S05]  /*1a030*/  WARPSYNC.COLLECTIVE R15, `(.L_x_1319) ;  /* 0x000000000f087348 */ /* 0x000fea0003c00000 */
[----:B------:R0:W1:Y:S02]  /*1a040*/  SHFL.UP P6, R14, R13, R12, R11 ;  /* 0x0400000c0d0e7389 */ /* 0x00006400000c000b */
[----:B01----:R-:W-:Y:S01]  /*1a050*/  ENDCOLLECTIVE ;  /* 0x000000000000791b */ /* 0x003fe20003800000 */
.L_x_1319:
[----:B------:R-:W-:Y:S01]  /*1a060*/  IMAD.MOV.U32 R12, RZ, RZ, 0x8 ;  /* 0x00000008ff0c7424 */ /* 0x000fe200078e00ff */
[----:B------:R-:W-:-:S05]  /*1a070*/  SEL R6, R14, RZ, P3 ;  /* 0x000000ff0e067207 */ /* 0x000fca0001800000 */
[----:B------:R-:W-:-:S04]  /*1a080*/  IMAD.IADD R6, R5, 0x1, R6 ;  /* 0x0000000105067824 */ /* 0x000fc800078e0206 */
[----:B------:R-:W-:-:S07]  /*1a090*/  IMAD.MOV.U32 R13, RZ, RZ, R6 ;  /* 0x000000ffff0d7224 */ /* 0x000fce00078e0006 */
[----:B------:R-:W-:Y:S05]  /*1a0a0*/  WARPSYNC.COLLECTIVE R15, `(.L_x_1320) ;  /* 0x000000000f087348 */ /* 0x000fea0003c00000 */
[----:B------:R0:W1:Y:S02]  /*1a0b0*/  SHFL.UP P6, R14, R13, R12, R11 ;  /* 0x0400000c0d0e7389 */ /* 0x00006400000c000b */
[----:B01----:R-:W-:Y:S01]  /*1a0c0*/  ENDCOLLECTIVE ;  /* 0x000000000000791b */ /* 0x003fe20003800000 */
.L_x_1320:
[----:B------:R-:W-:Y:S01]  /*1a0d0*/  IMAD.MOV.U32 R12, RZ, RZ, 0x10 ;  /* 0x00000010ff0c7424 */ /* 0x000fe200078e00ff */
[----:B------:R-:W-:-:S05]  /*1a0e0*/  SEL R3, R14, RZ, P4 ;  /* 0x000000ff0e037207 */ /* 0x000fca0002000000 */
[----:B------:R-:W-:-:S04]  /*1a0f0*/  IMAD.IADD R4, R6, 0x1, R3 ;  /* 0x0000000106047824 */ /* 0x000fc800078e0203 */
[----:B------:R-:W-:-:S07]  /*1a100*/  IMAD.MOV.U32 R13, RZ, RZ, R4 ;  /* 0x000000ffff0d7224 */ /* 0x000fce00078e0004 */
[----:B------:R-:W-:Y:S05]  /*1a110*/  WARPSYNC.COLLECTIVE R15, `(.L_x_1321) ;  /* 0x000000000f087348 */ /* 0x000fea0003c00000 */
[----:B------:R0:W1:Y:S02]  /*1a120*/  SHFL.UP P6, R14, R13, R12, R11 ;  /* 0x0400000c0d0e7389 */ /* 0x00006400000c000b */
[----:B01----:R-:W-:Y:S01]  /*1a130*/  ENDCOLLECTIVE ;  /* 0x000000000000791b */ /* 0x003fe20003800000 */
.L_x_1321:
        /* <DEDUP_REMOVED lines=8> */
.L_x_1322:
[----:B------:R-:W-:Y:S05]  /*1a1c0*/  BRA `(.L_x_1323) ;  /* 0xffffffc800b07947 */ /* 0x000fea000383ffff */
.L_x_1232:
[----:B------:R-:W-:Y:S01]  /*1a1d0*/  BSSY B0, `(.L_x_1324) ;  /* 0x0000008000007945 */ /* 0x000fe20003800000 */
[----:B-----5:R-:W-:Y:S02]  /*1a1e0*/  IMAD.MOV.U32 R13, RZ, RZ, R2 ;  /* 0x000000ffff0d7224 */ /* 0x020fe400078e0002 */
[----:B------:R-:W-:Y:S02]  /*1a1f0*/  IMAD.MOV.U32 R12, RZ, RZ, 0x1 ;  /* 0x00000001ff0c7424 */ /* 0x000fe400078e00ff */
[----:B------:R-:W-:Y:S02]  /*1a200*/  IMAD.MOV.U32 R11, RZ, RZ, RZ ;  /* 0x000000ffff0b7224 */ /* 0x000fe400078e00ff */
[----:B------:R-:W-:-:S07]  /*1a210*/  IMAD.MOV.U32 R15, RZ, RZ, -0x1 ;  /* 0xffffffffff0f7424 */ /* 0x000fce00078e00ff */
[----:B012---:R-:W-:Y:S05]  /*1a220*/  WARPSYNC.COLLECTIVE R15, `(.L_x_1325) ;  /* 0x000000000f087348 */ /* 0x007fea0003c00000 */
[----:B------:R3:W4:Y:S02]  /*1a230*/  SHFL.UP P6, R14, R13, R12, R11 ;  /* 0x0400000c0d0e7389 */ /* 0x00072400000c000b */
[----:B01234-:R-:W-:Y:S01]  /*1a240*/  ENDCOLLECTIVE ;  /* 0x000000000000791b */ /* 0x01ffe20003800000 */
.L_x_1325:
[----:B------:R-:W-:Y:S05]  /*1a250*/  BSYNC B0 ;  /* 0x0000000000007941 */ /* 0x000fea0003800000 */
.L_x_1324:
        /* <DEDUP_REMOVED lines=8> */
.L_x_1326:
[----:B------:R-:W-:Y:S01]  /*1a2e0*/  IMAD.MOV.U32 R12, RZ, RZ, 0x4 ;  /* 0x00000004ff0c7424 */ /* 0x000fe200078e00ff */
[----:B------:R-:W-:-:S05]  /*1a2f0*/  SEL R14, R14, RZ, P2 ;  /* 0x000000ff0e0e7207 */ /* 0x000fca0001000000 */
[----:B------:R-:W-:-:S04]  /*1a300*/  IMAD.IADD R3, R13, 0x1, R14 ;  /* 0x000000010d037824 */ /* 0x000fc800078e020e */
[----:B------:R-:W-:-:S07]  /*1a310*/  IMAD.MOV.U32 R13, RZ, RZ, R3 ;  /* 0x000000ffff0d7224 */ /* 0x000fce00078e0003 */
[----:B------:R-:W-:Y:S05]  /*1a320*/  WARPSYNC.COLLECTIVE R15, `(.L_x_1327) ;  /* 0x000000000f087348 */ /* 0x000fea0003c00000 */
[----:B------:R0:W1:Y:S02]  /*1a330*/  SHFL.UP P6, R14, R13, R12, R11 ;  /* 0x0400000c0d0e7389 */ /* 0x00006400000c000b */
[----:B01----:R-:W-:Y:S01]  /*1a340*/  ENDCOLLECTIVE ;  /* 0x000000000000791b */ /* 0x003fe20003800000 */
.L_x_1327:
[----:B------:R-:W-:Y:S01]  /*1a350*/  IMAD.MOV.U32 R12, RZ, RZ, 0x8 ;  /* 0x00000008ff0c7424 */ /* 0x000fe200078e00ff */
[----:B------:R-:W-:-:S05]  /*1a360*/  SEL R4, R14, RZ, P3 ;  /* 0x000000ff0e047207 */ /* 0x000fca0001800000 */
[----:B------:R-:W-:-:S04]  /*1a370*/  IMAD.IADD R4, R3, 0x1, R4 ;  /* 0x0000000103047824 */ /* 0x000fc800078e0204 */
[----:B------:R-:W-:-:S07]  /*1a380*/  IMAD.MOV.U32 R13, RZ, RZ, R4 ;  /* 0x000000ffff0d7224 */ /* 0x000fce00078e0004 */
[----:B------:R-:W-:Y:S05]  /*1a390*/  WARPSYNC.COLLECTIVE R15, `(.L_x_1328) ;  /* 0x000000000f087348 */ /* 0x000fea0003c00000 */
[----:B------:R0:W1:Y:S02]  /*1a3a0*/  SHFL.UP P6, R14, R13, R12, R11 ;  /* 0x0400000c0d0e7389 */ /* 0x00006400000c000b */
[----:B01----:R-:W-:Y:S01]  /*1a3b0*/  ENDCOLLECTIVE ;  /* 0x000000000000791b */ /* 0x003fe20003800000 */
.L_x_1328:
[----:B------:R-:W-:Y:S01]  /*1a3c0*/  IMAD.MOV.U32 R12, RZ, RZ, 0x10 ;  /* 0x00000010ff0c7424 */ /* 0x000fe200078e00ff */
[----:B------:R-:W-:-:S05]  /*1a3d0*/  SEL R5, R14, RZ, P4 ;  /* 0x000000ff0e057207 */ /* 0x000fca0002000000 */
[----:B------:R-:W-:-:S04]  /*1a3e0*/  IMAD.IADD R5, R4, 0x1, R5 ;  /* 0x0000000104057824 */ /* 0x000fc800078e0205 */
[----:B------:R-:W-:-:S07]  /*1a3f0*/  IMAD.MOV.U32 R13, RZ, RZ, R5 ;  /* 0x000000ffff0d7224 */ /* 0x000fce00078e0005 */
[----:B------:R-:W-:Y:S05]  /*1a400*/  WARPSYNC.COLLECTIVE R15, `(.L_x_1329) ;  /* 0x000000000f087348 */ /* 0x000fea0003c00000 */
[----:B------:R0:W1:Y:S02]  /*1a410*/  SHFL.UP P6, R14, R13, R12, R11 ;  /* 0x0400000c0d0e7389 */ /* 0x00006400000c000b */
[----:B01----:R-:W-:Y:S01]  /*1a420*/  ENDCOLLECTIVE ;  /* 0x000000000000791b */ /* 0x003fe20003800000 */
.L_x_1329:
        /* <DEDUP_REMOVED lines=8> */
.L_x_1330:
[----:B------:R-:W-:Y:S05]  /*1a4b0*/  BRA `(.L_x_1331) ;  /* 0xffffffc800907947 */ /* 0x000fea000383ffff */
.L_x_1234:
[----:B------:R-:W-:Y:S01]  /*1a4c0*/  BSSY B0, `(.L_x_1332) ;  /* 0x0000006000007945 */ /* 0x000fe20003800000 */
[----:B------:R-:W-:Y:S01]  /*1a4d0*/  PLOP3.LUT P6, PT, P6, PT, PT, 0x8, 0x0 ;  /* 0x000000000000781c */ /* 0x000fe200037ce170 */
[----:B------:R-:W-:-:S12]  /*1a4e0*/  IMAD.MOV.U32 R15, RZ, RZ, -0x1 ;  /* 0xffffffffff0f7424 */ /* 0x000fd800078e00ff */
[----:B01----:R-:W-:Y:S05]  /*1a4f0*/  WARPSYNC.COLLECTIVE R15, `(.L_x_1333) ;  /* 0x000000000f087348 */ /* 0x003fea0003c00000 */
[----:B------:R-:W-:Y:S01]  /*1a500*/  VOTE.ANY R14, PT, P6 ;  /* 0x00000000000e7806 */ /* 0x000fe200030e0100 */
[----:B01----:R-:W-:Y:S06]  /*1a510*/  ENDCOLLECTIVE ;  /* 0x000000000000791b */ /* 0x003fec0003800000 */
.L_x_1333:
[----:B------:R-:W-:Y:S05]  /*1a520*/  BSYNC B0 ;  /* 0x0000000000007941 */ /* 0x000fea0003800000 */
.L_x_1332:
        /* <DEDUP_REMOVED lines=9> */
.L_x_1334:
[----:B------:R-:W-:Y:S01]  /*1a5c0*/  IMAD.MOV.U32 R17, RZ, RZ, R14 ;  /* 0x000000ffff117224 */ /* 0x000fe200078e000e */
[----:B------:R-:W-:Y:S06]  /*1a5d0*/  BRA `(.L_x_1335) ;  /* 0xffffffc800807947 */ /* 0x000fec000383ffff */
.L_x_1236:
[----:B------:R-:W-:Y:S01]  /*1a5e0*/  BSSY B0, `(.L_x_1336) ;  /* 0x0000007000007945 */ /* 0x000fe20003800000 */
[----:B------:R-:W-:Y:S02]  /*1a5f0*/  IMAD.MOV.U32 R13, RZ, RZ, R3 ;  /* 0x000000ffff0d7224 */ /* 0x000fe400078e0003 */
[----:B------:R-:W-:Y:S02]  /*1a600*/  IMAD.MOV.U32 R11, RZ, RZ, 0x1f ;  /* 0x0000001fff0b7424 */ /* 0x000fe400078e00ff */
[----:B------:R-:W-:-:S07]  /*1a610*/  IMAD.MOV.U32 R15, RZ, RZ, -0x1 ;  /* 0xffffffffff0f7424 */ /* 0x000fce00078e00ff */
[----:B0123--:R-:W-:Y:S05]  /*1a620*/  WARPSYNC.COLLECTIVE R15, `(.L_x_1337) ;  /* 0x000000000f087348 */ /* 0x00ffea0003c00000 */
[----:B------:R4:W0:Y:S02]  /*1a630*/  SHFL.IDX P6, R14, R13, R12, R11 ;  /* 0x0000000c0d0e7389 */ /* 0x00082400000c000b */
[----:B01234-:R-:W-:Y:S01]  /*1a640*/  ENDCOLLECTIVE ;  /* 0x000000000000791b */ /* 0x01ffe20003800000 */
.L_x_1337:
[----:B------:R-:W-:Y:S05]  /*1a650*/  BSYNC B0 ;  /* 0x0000000000007941 */ /* 0x000fea0003800000 */
.L_x_1336:
[----:B------:R-:W-:Y:S01]  /*1a660*/  IMAD.MOV.U32 R6, RZ, RZ, R14 ;  /* 0x000000ffff067224 */ /* 0x000fe200078e000e */
[----:B------:R-:W-:Y:S06]  /*1a670*/  BRA `(.L_x_1235) ;  /* 0xffffffc800747947 */ /* 0x000fec000383ffff */
.L_x_1240:
[----:B0-----:R0:W3:Y:S02]  /*1a680*/  SYNCS.PHASECHK.TRANS64.TRYWAIT P0, [R5+URZ+0x2d820], R0 ;  /* 0x02d82000050075a7 */ /* 0x0010e4000800017f */
[----:B---3--:R-:W-:Y:S05]  /*1a690*/  @!P0 NANOSLEEP.SYNCS 0x989680 ;  /* 0x009896800000895d */ /* 0x008fea0003900000 */
[----:B------:R-:W3:Y:S02]  /*1a6a0*/  @!P0 SYNCS.PHASECHK.TRANS64 P0, [R5+URZ+0x2d820], R0 ;  /* 0x02d82000050085a7 */ /* 0x000ee4000800007f */
[----:B---3--:R-:W-:Y:S05]  /*1a6b0*/  @!P0 BRA `(.L_x_1240) ;  /* 0xfffffffc00f08947 */ /* 0x008fea000383ffff */
[----:B------:R-:W-:Y:S05]  /*1a6c0*/  BRA `(.L_x_1338) ;  /* 0xffffffcc00ec7947 */ /* 0x000fea000383ffff */
.L_x_1241:
        /* <DEDUP_REMOVED lines=8> */
[----:B012---:R-:W-:Y:S05]  /*1a750*/  WARPSYNC.COLLECTIVE R15, `(.L_x_1340) ;  /* 0x000000000f087348 */ /* 0x007fea0003c00000 */
[----:B------:R3:W4:Y:S02]  /*1a760*/  SHFL.IDX P6, R14, R13, R12, R11 ;  /* 0x0000000c0d0e7389 */ /* 0x00072400000c000b */
[----:B01234-:R-:W-:Y:S01]  /*1a770*/  ENDCOLLECTIVE ;  /* 0x000000000000791b */ /* 0x01ffe20003800000 */
.L_x_1340:
[----:B------:R-:W-:Y:S05]  /*1a780*/  BSYNC B0 ;  /* 0x0000000000007941 */ /* 0x000fea0003800000 */
.L_x_1339:
[----:B------:R-:W-:Y:S05]  /*1a790*/  BRA `(.L_x_1341) ;  /* 0xffffffcc00d47947 */ /* 0x000fea000383ffff */
.L_x_1244:
[----:B------:R-:W-:Y:S01]  /*1a7a0*/  BSSY B1, `(.L_x_1342) ;  /* 0x0000006000017945 */ /* 0x000fe20003800000 */
[----:B------:R-:W-:-:S07]  /*1a7b0*/  IMAD.MOV.U32 R15, RZ, RZ, -0x1 ;  /* 0xffffffffff0f7424 */ /* 0x000fce00078e00ff */
[----:B012---:R-:W-:Y:S05]  /*1a7c0*/  WARPSYNC.COLLECTIVE R15, `(.L_x_1343) ;  /* 0x000000000f0c7348 */ /* 0x007fea0003c00000 */
[----:B------:R-:W-:Y:S02]  /*1a7d0*/  ELECT P6, UR62, PT ;  /* 0x00000000003e782f */ /* 0x000fe400038c0000 */
[----:B------:R-:W-:Y:S01]  /*1a7e0*/  MOV R14, UR62 ;  /* 0x0000003e000e7c02 */ /* 0x000fe20008000f00 */
[----:B012---:R-:W-:Y:S10]  /*1a7f0*/  ENDCOLLECTIVE ;  /* 0x000000000000791b */ /* 0x007ff40003800000 */
.L_x_1343:
[----:B------:R-:W-:Y:S05]  /*1a800*/  BSYNC B1 ;  /* 0x0000000000017941 */ /* 0x000fea0003800000 */
.L_x_1342:
[----:B------:R-:W-:Y:S05]  /*1a810*/  BRA `(.L_x_1344) ;  /* 0xffffffcc00cc7947 */ /* 0x000fea000383ffff */
.L_x_1246:
[----:B0-----:R0:W3:Y:S02]  /*1a820*/  SYNCS.PHASECHK.TRANS64.TRYWAIT P1, [R3+URZ+0x2d840], R2 ;  /* 0x02d84002030075a7 */ /* 0x0010e4000802017f */
[----:B---3--:R-:W-:Y:S05]  /*1a830*/  @!P1 NANOSLEEP.SYNCS 0x989680 ;  /* 0x009896800000995d */ /* 0x008fea0003900000 */
[----:B------:R-:W3:Y:S02]  /*1a840*/  @!P1 SYNCS.PHASECHK.TRANS64 P1, [R3+URZ+0x2d840], R2 ;  /* 0x02d84002030095a7 */ /* 0x000ee4000802007f */
[----:B---3--:R-:W-:Y:S05]  /*1a850*/  @!P1 BRA `(.L_x_1246) ;  /* 0xfffffffc00f09947 */ /* 0x008fea000383ffff */
[----:B------:R-:W-:Y:S05]  /*1a860*/  BRA `(.L_x_1345) ;  /* 0xffffffcc00ec7947 */ /* 0x000fea000383ffff */
.L_x_1248:
[----:B---3--:R3:W4:Y:S02]  /*1a870*/  SYNCS.PHASECHK.TRANS64.TRYWAIT P1, [R25+URZ+0x2d840], R0 ;  /* 0x02d84000190075a7 */ /* 0x008724000802017f */
[----:B----4-:R-:W-:Y:S05]  /*1a880*/  @!P1 NANOSLEEP.SYNCS 0x989680 ;  /* 0x009896800000995d */ /* 0x010fea0003900000 */
[----:B------:R-:W4:Y:S02]  /*1a890*/  @!P1 SYNCS.PHASECHK.TRANS64 P1, [R25+URZ+0x2d840], R0 ;  /* 0x02d84000190095a7 */ /* 0x000f24000802007f */
[----:B----4-:R-:W-:Y:S05]  /*1a8a0*/  @!P1 BRA `(.L_x_1248) ;  /* 0xfffffffc00f09947 */ /* 0x010fea000383ffff */
[----:B------:R-:W-:Y:S05]  /*1a8b0*/  BRA `(.L_x_1346) ;  /* 0xffffffcc00f87947 */ /* 0x000fea000383ffff */
.L_x_1250:
[----:B----4-:R4:W0:Y:S02]  /*1a8c0*/  SYNCS.PHASECHK.TRANS64.TRYWAIT P1, [R3+URZ+0x2d860], R2 ;  /* 0x02d86002030075a7 */ /* 0x010824000802017f */
[----:B0-----:R-:W-:Y:S05]  /*1a8d0*/  @!P1 NANOSLEEP.SYNCS 0x989680 ;  /* 0x009896800000995d */ /* 0x001fea0003900000 */
[----:B------:R-:W0:Y:S02]  /*1a8e0*/  @!P1 SYNCS.PHASECHK.TRANS64 P1, [R3+URZ+0x2d860], R2 ;  /* 0x02d86002030095a7 */ /* 0x000e24000802007f */
[----:B0-----:R-:W-:Y:S05]  /*1a8f0*/  @!P1 BRA `(.L_x_1250) ;  /* 0xfffffffc00f09947 */ /* 0x001fea000383ffff */
[----:B------:R-:W-:Y:S05]  /*1a900*/  BRA `(.L_x_1347) ;  /* 0xffffffcc00f47947 */ /* 0x000fea000383ffff */
.L_x_1348:
        /* <DEDUP_REMOVED lines=15> */
.L_x_2732:


//--------------------- .text._ZN7cutlass13device_kernelIN5flash11enable_sm90INS1_16FlashAttnFwdSm90INS1_25CollectiveMainloopFwdSm90ILi2EN4cute5tupleIJNS5_1CILi1EEES8_S8_EEENS6_IJNS7_ILi192EEENS7_ILi128EEENS7_ILi96EEEEEELi96ENS_10bfloat16_tEfNS_4arch4Sm90ELb0ELb1ELb1ELb1ELb1ELb1ELb0ELb0ELb1ELb1ELb0ELb0EEENS1_21CollectiveEpilogueFwdINS6_IJSA_SC_SB_EEES9_SE_SG_Li384ELb1ELb1ELb0ELb0EEENS1_36VarlenDynamicPersistentTileSchedulerILi192ELi128ELi384ELi128ELb0ELb1ELb1ELb1ELb0ELb1EEEEEEEEEvNT_6ParamsE --------------------------
	.section	.text._ZN7cutlass13device_kernelIN5flash11enable_sm90INS1_16FlashAttnFwdSm90INS1_25CollectiveMainloopFwdSm90ILi2EN4cute5tupleIJNS5_1CILi1EEES8_S8_EEENS6_IJNS7_ILi192EEENS7_ILi128EEENS7_ILi96EEEEEELi96ENS_10bfloat16_tEfNS_4arch4Sm90ELb0ELb1ELb1ELb1ELb1ELb1ELb0ELb0ELb1ELb1ELb0ELb0EEENS1_21CollectiveEpilogueFwdINS6_IJSA_SC_SB_EEES9_SE_SG_Li384ELb1ELb1ELb0ELb0EEENS1_36VarlenDynamicPersistentTileSchedulerILi192ELi128ELi384ELi128ELb0ELb1ELb1ELb1ELb0ELb1EEEEEEEEEvNT_6ParamsE,"ax",@progbits
	.align	128
.text._ZN7cutlass13device_kernelIN5flash11enable_sm90INS1_16FlashAttnFwdSm90INS1_25CollectiveMainloopFwdSm90ILi2EN4cute5tupleIJNS5_1CILi1EEES8_S8_EEENS6_IJNS7_ILi192EEENS7_ILi128EEENS7_ILi96EEEEEELi96ENS_10bfloat16_tEfNS_4arch4Sm90ELb0ELb1ELb1ELb1ELb1ELb1ELb0ELb0ELb1ELb1ELb0ELb0EEENS1_21CollectiveEpilogueFwdINS6_IJSA_SC_SB_EEES9_SE_SG_Li384ELb1ELb1ELb0ELb0EEENS1_36VarlenDynamicPersistentTileSchedulerILi192ELi128ELi384ELi128ELb0ELb1ELb1ELb1ELb0ELb1EEEEEEEEEvNT_6ParamsE:
        .type           _ZN7cutlass13device_kernelIN5flash11enable_sm90INS1_16FlashAttnFwdSm90INS1_25CollectiveMainloopFwdSm90ILi2EN4cute5tupleIJNS5_1CILi1EEES8_S8_EEENS6_IJNS7_ILi192EEENS7_ILi128EEENS7_ILi96EEEEEELi96ENS_10bfloat16_tEfNS_4arch4Sm90ELb0ELb1ELb1ELb1ELb1ELb1ELb0ELb0ELb1ELb1ELb0ELb0EEENS1_21CollectiveEpilogueFwdINS6_IJSA_SC_SB_EEES9_SE_SG_Li384ELb1ELb1ELb0ELb0EEENS1_36VarlenDynamicPersistentTileSchedulerILi192ELi128ELi384ELi128ELb0ELb1ELb1ELb1ELb0ELb1EEEEEEEEEvNT_6ParamsE,@function
        .size           _ZN7cutlass13device_kernelIN5flash11enable_sm90INS1_16FlashAttnFwdSm90INS1_25CollectiveMainloopFwdSm90ILi2EN4cute5tupleIJNS5_1CILi1EEES8_S8_EEENS6_IJNS7_ILi192EEENS7_ILi128EEENS7_ILi96EEEEEELi96ENS_10bfloat16_tEfNS_4arch4Sm90ELb0ELb1ELb1ELb1ELb1ELb1ELb0ELb0ELb1ELb1ELb0ELb0EEENS1_21CollectiveEpilogueFwdINS6_IJSA_SC_SB_EEES9_SE_SG_Li384ELb1ELb1ELb0ELb0EEENS1_36VarlenDynamicPersistentTileSchedulerILi192ELi128ELi384ELi128ELb0ELb1ELb1ELb1ELb0ELb1EEEEEEEEEvNT_6ParamsE,(.L_x_2733 - _ZN7cutlass13device_kernelIN5flash11enable_sm90INS1_16FlashAttnFwdSm90INS1_25CollectiveMainloopFwdSm90ILi2EN4cute5tupleIJNS5_1CILi1EEES8_S8_EEENS6_IJNS7_ILi192EEENS7_ILi128EEENS7_ILi96EEEEEELi96ENS_10bfloat16_tEfNS_4arch4Sm90ELb0ELb1ELb1ELb1ELb1ELb1ELb0ELb0ELb1ELb1ELb0ELb0EEENS1_21CollectiveEpilogueFwdINS6_IJSA_SC_SB_EEES9_SE_SG_Li384ELb1ELb1ELb0ELb0EEENS1_36VarlenDynamicPersistentTileSchedulerILi192ELi128ELi384ELi128ELb0ELb1ELb1ELb1ELb0ELb1EEEEEEEEEvNT_6ParamsE)
        .other          _ZN7cutlass13device_kernelIN5flash11enable_sm90INS1_16FlashAttnFwdSm90INS1_25CollectiveMainloopFwdSm90ILi2EN4cute5tupleIJNS5_1CILi1EEES8_S8_EEENS6_IJNS7_ILi192EEENS7_ILi128EEENS7_ILi96EEEEEELi96ENS_10bfloat16_tEfNS_4arch4Sm90ELb0ELb1ELb1ELb1ELb1ELb1ELb0ELb0ELb1ELb1ELb0ELb0EEENS1_21CollectiveEpilogueFwdINS6_IJSA_SC_SB_EEES9_SE_SG_Li384ELb1ELb1ELb0ELb0EEENS1_36VarlenDynamicPersistentTileSchedulerILi192ELi128ELi384ELi128ELb0ELb1ELb1ELb1ELb0ELb1EEEEEEEEEvNT_6ParamsE,@"STO_CUDA_ENTRY STV_DEFAULT"
_ZN7cutlass13device_kernelIN5flash11enable_sm90INS1_16FlashAttnFwdSm90INS1_25CollectiveMainloopFwdSm90ILi2EN4cute5tupleIJNS5_1CILi1EEES8_S8_EEENS6_IJNS7_ILi192EEENS7_ILi128EEENS7_ILi96EEEEEELi96ENS_10bfloat16_tEfNS_4arch4Sm90ELb0ELb1ELb1ELb1ELb1ELb1ELb0ELb0ELb1ELb1ELb0ELb0EEENS1_21CollectiveEpilogueFwdINS6_IJSA_SC_SB_EEES9_SE_SG_Li384ELb1ELb1ELb0ELb0EEENS1_36VarlenDynamicPersistentTileSchedulerILi192ELi128ELi384ELi128ELb0ELb1ELb1ELb1ELb0ELb1EEEEEEEEEvNT_6ParamsE:
        /* <DEDUP_REMOVED lines=18> */
.L_x_1350:
[----:B------:R-:W-:Y:S05]  /*0120*/  BSYNC B0 ;  /* 0x0000000000007941 */ /* 0x000fea0003800000 */
.L_x_1349:
        /* <DEDUP_REMOVED lines=41> */
.L_x_1351:
        /* <DEDUP_REMOVED lines=22> */
.L_x_1352:
        /* <DEDUP_REMOVED lines=18> */
.L_x_1353:
        /* <DEDUP_REMOVED lines=22> */
.L_x_1354:
        /* <DEDUP_REMOVED lines=22> */
.L_x_1355:
        /* <DEDUP_REMOVED lines=8> */
.L_x_1358:
        /* <DEDUP_REMOVED lines=22> */
[----:B------:R-:W-:Y:S01]  /*0ae0*/  R2UR UR40, R2 ;  /* 0x00000000022872ca */ /* 0x000fe200000e0000 */
[----:B------:R-:W-:Y:S01]  /*0af0*/  IMAD.MOV.U32 R23, RZ, RZ, RZ ;  /* 0x000000ffff177224 */ /* 0x000fe200078e00ff */
[----:B------:R-:W-:Y:S01]  /*0b00*/  ULOP3.LUT UR39, UR36, 0x1, URZ, 0xfc, !UPT ;  /* 0x0000000124277892 */ /* 0x000fe2000f8efc3f */
[----:B------:R-:W-:-:S10]  /*0b10*/  UMOV UR37, URZ ;  /* 0x0000003f00257c82 */ /* 0x000fd40008000000 */
[----:B------:R-:W-:Y:S01]  /*0b20*/  UIADD3 UR40, UR40, 0xc400, URZ ;  /* 0x0000c40028287890 */ /* 0x000fe2000fffe03f */
[----:B0-----:R-:W-:-:S05]  /*0b30*/  VIADD R15, R0, 0xffffff80 ;  /* 0xffffff80000f7836 */ /* 0x001fca0000000000 */
[----:B------:R-:W-:Y:S02]  /*0b40*/  SHF.R.S32.HI R0, RZ, 0x1f, R15 ;  /* 0x0000001fff007819 */ /* 0x000fe4000001140f */
[-C--:B------:R-:W-:Y:S02]  /*0b50*/  LEA.HI R7, R15, R15.reuse, RZ, 0x1 ;  /* 0x0000000f0f077211 */ /* 0x080fe400078f08ff */
[CC--:B------:R-:W-:Y:S02]  /*0b60*/  LEA.HI R4, R0.reuse, R15.reuse, RZ, 0x4 ;  /* 0x0000000f00047211 */ /* 0x0c0fe400078f20ff */
[----:B------:R-:W-:Y:S02]  /*0b70*/  SHF.R.S32.HI R12, RZ, 0x1, R7 ;  /* 0x00000001ff0c7819 */ /* 0x000fe40000011407 */
[----:B------:R-:W-:Y:S02]  /*0b80*/  LEA.HI R8, R0, R15, RZ, 0x2 ;  /* 0x0000000f00087211 */ /* 0x000fe400078f10ff */
[----:B------:R-:W-:-:S02]  /*0b90*/  SHF.R.S32.HI R3, RZ, 0x4, R4 ;  /* 0x00000004ff037819 */ /* 0x000fc40000011404 */
[----:B------:R-:W-:Y:S02]  /*0ba0*/  LEA.HI R10, R7, R12, RZ, 0x1 ;  /* 0x0000000c070a7211 */ /* 0x000fe400078f08ff */
[--C-:B------:R-:W-:Y:S02]  /*0bb0*/  SHF.R.S32.HI R9, RZ, 0x2, R8.reuse ;  /* 0x00000002ff097819 */ /* 0x100fe40000011408 */
[----:B------:R-:W-:Y:S02]  /*0bc0*/  SHF.R.S32.HI R6, RZ, 0x1f, R8 ;  /* 0x0000001fff067819 */ /* 0x000fe40000011408 */
[----:B------:R-:W-:Y:S02]  /*0bd0*/  LEA.HI R5, R4, R3, RZ, 0x1 ;  /* 0x0000000304057211 */ /* 0x000fe400078f08ff */
[----:B------:R-:W-:Y:S02]  /*0be0*/  LOP3.LUT R11, R10, 0x7fffffe, RZ, 0xc0, !PT ;  /* 0x07fffffe0a0b7812 */ /* 0x000fe400078ec0ff */
[----:B------:R-:W-:-:S02]  /*0bf0*/  LEA.HI R10, R6, R9, RZ, 0x2 ;  /* 0x00000009060a7211 */ /* 0x000fc400078f10ff */
[----:B------:R-:W-:Y:S01]  /*0c00*/  LOP3.LUT R6, R5, 0x1ffffffe, RZ, 0xc0, !PT ;  /* 0x1ffffffe05067812 */ /* 0x000fe200078ec0ff */
[----:B------:R-:W-:Y:S01]  /*0c10*/  IMAD.IADD R12, R12, 0x1, -R11 ;  /* 0x000000010c0c7824 */ /* 0x000fe200078e0a0b */
[----:B------:R-:W-:Y:S02]  /*0c20*/  LOP3.LUT R8, R8, 0xfffffffc, RZ, 0xc0, !PT ;  /* 0xfffffffc08087812 */ /* 0x000fe400078ec0ff */
[----:B------:R-:W-:Y:S01]  /*0c30*/  LOP3.LUT R4, R4, 0xfffffff0, RZ, 0xc0, !PT ;  /* 0xfffffff004047812 */ /* 0x000fe200078ec0ff */
[C---:B------:R-:W-:Y:S01]  /*0c40*/  IMAD.IADD R6, R3.reuse, 0x1, -R6 ;  /* 0x0000000103067824 */ /* 0x040fe200078e0a06 */
[----:B------:R-:W-:Y:S01]  /*0c50*/  LOP3.LUT R10, R10, 0xfffffffc, RZ, 0xc0, !PT ;  /* 0xfffffffc0a0a7812 */ /* 0x000fe200078ec0ff */
[----:B------:R-:W-:Y:S01]  /*0c60*/  IMAD R21, R3, 0x8, R12 ;  /* 0x0000000803157824 */ /* 0x000fe200078e020c */
[-C--:B------:R-:W-:Y:S01]  /*0c70*/  LEA.HI R3, R0, R15.reuse, RZ, 0x7 ;  /* 0x0000000f00037211 */ /* 0x080fe200078f38ff */
[----:B------:R-:W-:Y:S01]  /*0c80*/  IMAD.IADD R8, R15, 0x1, -R8 ;  /* 0x000000010f087824 */ /* 0x000fe200078e0a08 */
[----:B------:R-:W-:Y:S01]  /*0c90*/  LOP3.LUT R7, R7, 0xfffffffe, RZ, 0xc0, !PT ;  /* 0xfffffffe07077812 */ /* 0x000fe200078ec0ff */
[----:B------:R-:W-:Y:S01]  /*0ca0*/  IMAD.IADD R4, R15, 0x1, -R4 ;  /* 0x000000010f047824 */ /* 0x000fe200078e0a04 */
[----:B------:R-:W-:Y:S01]  /*0cb0*/  LOP3.LUT R5, R3, 0xffffff80, RZ, 0xc0, !PT ;  /* 0xffffff8003057812 */ /* 0x000fe200078ec0ff */
[----:B------:R-:W-:Y:S01]  /*0cc0*/  IMAD.IADD R10, R9, 0x1, -R10 ;  /* 0x00000001090a7824 */ /* 0x000fe200078e0a0a */
[----:B------:R-:W-:Y:S01]  /*0cd0*/  LEA.HI R9, R8, R8, RZ, 0x1 ;  /* 0x0000000808097211 */ /* 0x000fe200078f08ff */
[C---:B------:R-:W-:Y:S01]  /*0ce0*/  IMAD.IADD R16, R15.reuse, 0x1, -R7 ;  /* 0x000000010f107824 */ /* 0x040fe200078e0a07 */
[----:B------:R-:W-:Y:S01]  /*0cf0*/  LEA.HI R0, R0, R15, RZ, 0x5 ;  /* 0x0000000f00007211 */ /* 0x000fe200078f28ff */
[----:B------:R-:W-:Y:S01]  /*0d00*/  IMAD.IADD R24, R15, 0x1, -R5 ;  /* 0x000000010f187824 */ /* 0x000fe200078e0a05 */
[----:B------:R-:W-:Y:S01]  /*0d10*/  SHF.R.S32.HI R5, RZ, 0x1f, R4 ;  /* 0x0000001fff057819 */ /* 0x000fe20000011404 */
[C---:B------:R-:W-:Y:S01]  /*0d20*/  IMAD.SHL.U32 R26, R16.reuse, 0x4, RZ ;  /* 0x00000004101a7824 */ /* 0x040fe200078e00ff */
[----:B------:R-:W-:Y:S01]  /*0d30*/  LOP3.LUT R7, R9, 0x1ffffffe, RZ, 0xc0, !PT ;  /* 0x1ffffffe09077812 */ /* 0x000fe200078ec0ff */
[----:B------:R-:W-:Y:S01]  /*0d40*/  IMAD.SHL.U32 R16, R16, 0x8, RZ ;  /* 0x0000000810107824 */ /* 0x000fe200078e00ff */
[----:B------:R-:W-:Y:S01]  /*0d50*/  SHF.R.S32.HI R9, RZ, 0x1f, R24 ;  /* 0x0000001fff097819 */ /* 0x000fe20000011418 */
[----:B------:R-:W-:Y:S01]  /*0d60*/  VIADD R17, R26, 0x20 ;  /* 0x000000201a117836 */ /* 0x000fe20000000000 */
[----:B------:R-:W-:Y:S01]  /*0d70*/  LEA.HI R5, R5, R4, RZ, 0x3 ;  /* 0x0000000405057211 */ /* 0x000fe200078f18ff */
[----:B------:R-:W-:Y:S01]  /*0d80*/  IMAD.IADD R14, R8, 0x1, -R7 ;  /* 0x00000001080e7824 */ /* 0x000fe200078e0a07 */
[-C--:B------:R-:W-:Y:S01]  /*0d90*/  LEA.HI R11, R9, R24.reuse, RZ, 0x2 ;  /* 0x00000018090b7211 */ /* 0x080fe200078f10ff */
[C---:B------:R-:W-:Y:S01]  /*0da0*/  VIADD R18, R26.reuse, 0x10 ;  /* 0x000000101a127836 */ /* 0x040fe20000000000 */
[----:B------:R-:W-:Y:S01]  /*0db0*/  LOP3.LUT R7, R5, 0xfffffff8, RZ, 0xc0, !PT ;  /* 0xfffffff805077812 */ /* 0x000fe200078ec0ff */
[----:B------:R-:W-:Y:S01]  /*0dc0*/  IMAD.IADD R12, R26, 0x1, R17 ;  /* 0x000000011a0c7824 */ /* 0x000fe200078e0211 */
[--C-:B------:R-:W-:Y:S01]  /*0dd0*/  SHF.R.S32.HI R8, RZ, 0x2, R11.reuse ;  /* 0x00000002ff087819 */ /* 0x100fe2000001140b */
[----:B------:R-:W-:Y:S01]  /*0de0*/  STL [R1+0x58], R26 ;  /* 0x0000581a01007387 */ /* 0x000fe20000100800 */
[----:B------:R-:W-:Y:S01]  /*0df0*/  SHF.R.S32.HI R13, RZ, 0x1f, R11 ;  /* 0x0000001fff0d7819 */ /* 0x000fe2000001140b */
[----:B------:R-:W-:Y:S01]  /*0e00*/  IMAD.IADD R7, R4, 0x1, -R7 ;  /* 0x0000000104077824 */ /* 0x000fe200078e0a07 */
[----:B------:R-:W-:Y:S01]  /*0e10*/  LEA.HI R9, R9, R24, RZ, 0x5 ;  /* 0x0000001809097211 */ /* 0x000fe200078f28ff */
[----:B------:R-:W-:Y:S01]  /*0e20*/  IMAD.IADD R4, R26, 0x1, R18 ;  /* 0x000000011a047824 */ /* 0x000fe200078e0212 */
[----:B------:R-:W-:Y:S01]  /*0e30*/  LEA.HI R13, R13, R8, RZ, 0x3 ;  /* 0x000000080d0d7211 */ /* 0x000fe200078f18ff */
[----:B------:R0:W-:Y:S01]  /*0e40*/  STL [R1+0x84], R18 ;  /* 0x0000841201007387 */ /* 0x0001e20000100800 */
[----:B------:R-:W-:Y:S01]  /*0e50*/  SHF.R.S32.HI R9, RZ, 0x5, R9 ;  /* 0x00000005ff097819 */ /* 0x000fe20000011409 */
[----:B------:R-:W-:Y:S01]  /*0e60*/  IMAD.SHL.U32 R5, R5, 0x40, RZ ;  /* 0x0000004005057824 */ /* 0x000fe200078e00ff */
[----:B------:R-:W-:Y:S01]  /*0e70*/  LOP3.LUT R13, R13, 0xfffffff8, RZ, 0xc0, !PT ;  /* 0xfffffff80d0d7812 */ /* 0x000fe200078ec0ff */
[----:B------:R1:W-:Y:S01]  /*0e80*/  STL [R1+0x80], R17 ;  /* 0x0000801101007387 */ /* 0x0003e20000100800 */
[----:B------:R-:W-:Y:S01]  /*0e90*/  SHF.R.S32.HI R15, RZ, 0x1f, R4 ;  /* 0x0000001fff0f7819 */ /* 0x000fe20000011404 */
[C---:B------:R-:W-:Y:S01]  /*0ea0*/  VIADD R137, R16.reuse, 0x30 ;  /* 0x0000003010897836 */ /* 0x040fe20000000000 */
[----:B------:R-:W-:Y:S01]  /*0eb0*/  LOP3.LUT R5, R5, 0x7ffffe00, RZ, 0xc0, !PT ;  /* 0x7ffffe0005057812 */ /* 0x000fe200078ec0ff */
[C---:B------:R-:W-:Y:S01]  /*0ec0*/  VIADD R136, R16.reuse, 0x40 ;  /* 0x0000004010887836 */ /* 0x040fe20000000000 */
[----:B------:R-:W-:Y:S01]  /*0ed0*/  LEA.HI R15, R15, R4, RZ, 0x3 ;  /* 0x000000040f0f7211 */ /* 0x000fe200078f18ff */
[----:B------:R-:W-:Y:S01]  /*0ee0*/  VIADD R138, R16, 0x50 ;  /* 0x00000050108a7836 */ /* 0x000fe20000000000 */
[----:B0-----:R-:W-:Y:S01]  /*0ef0*/  SHF.R.S32.HI R18, RZ, 0x7, R3 ;  /* 0x00000007ff127819 */ /* 0x001fe20000011403 */
[----:B------:R-:W-:Y:S01]  /*0f00*/  IMAD.SHL.U32 R3, R6, 0x8, RZ ;  /* 0x0000000806037824 */ /* 0x000fe200078e00ff */
[----:B------:R-:W-:Y:S01]  /*0f10*/  SHF.R.S32.HI R4, RZ, 0x5, R0 ;  /* 0x00000005ff047819 */ /* 0x000fe20000011400 */
[C---:B------:R-:W-:Y:S01]  /*0f20*/  IMAD.SHL.U32 R0, R7.reuse, 0x40, RZ ;  /* 0x0000004007007824 */ /* 0x040fe200078e00ff */
[----:B-1----:R-:W-:Y:S01]  /*0f30*/  SHF.R.S32.HI R17, RZ, 0x1f, R12 ;  /* 0x0000001fff117819 */ /* 0x002fe2000001140c */
[----:B------:R-:W-:Y:S01]  /*0f40*/  IMAD.SHL.U32 R10, R10, 0x40, RZ ;  /* 0x000000400a0a7824 */ /* 0x000fe200078e00ff */
[----:B------:R-:W-:Y:S01]  /*0f50*/  R2P PR, R7, 0x6 ;  /* 0x0000000607007804 */ /* 0x000fe20000000000 */
[----:B------:R-:W-:Y:S01]  /*0f60*/  IMAD R4, R4, 0x400, R5 ;  /* 0x0000040004047824 */ /* 0x000fe200078e0205 */
[----:B------:R-:W-:Y:S01]  /*0f70*/  LEA.HI R20, R17, R12, RZ, 0x3 ;  /* 0x0000000c11147211 */ /* 0x000fe200078f18ff */
[----:B------:R-:W-:Y:S01]  /*0f80*/  IMAD.IADD R12, R8, 0x1, -R13 ;  /* 0x00000001080c7824 */ /* 0x000fe200078e0a0d */
[----:B------:R-:W-:Y:S01]  /*0f90*/  LOP3.LUT R0, R0, 0x1c0, RZ, 0xc0, !PT ;  /* 0x000001c000007812 */ /* 0x000fe200078ec0ff */
[----:B------:R-:W-:Y:S01]  /*0fa0*/  IMAD.HI R8, R18, 0x55555556, RZ ;  /* 0x5555555612087827 */ /* 0x000fe200078e02ff */
[----:B------:R-:W-:-:S02]  /*0fb0*/  LOP3.LUT R156, R11, 0x7ffffffc, RZ, 0xc0, !PT ;  /* 0x7ffffffc0b9c7812 */ /* 0x000fc400078ec0ff */
[----:B------:R-:W-:Y:S01]  /*0fc0*/  LOP3.LUT R3, R0, 0x8, R3, 0xf8, !PT ;  /* 0x0000000800037812 */ /* 0x000fe200078ef803 */
[----:B------:R-:W-:Y:S01]  /*0fd0*/  IMAD R9, R9, 0x10, R12 ;  /* 0x0000001009097824 */ /* 0x000fe200078e020c */
[----:B------:R-:W-:Y:S01]  /*0fe0*/  LEA.HI R8, R8, R8, RZ, 0x1 ;  /* 0x0000000808087211 */ /* 0x000fe200078f08ff */
[C---:B------:R-:W-:Y:S01]  /*0ff0*/  VIADD R7, R26.reuse, 0x18 ;  /* 0x000000181a077836 */ /* 0x040fe20000000000 */
[----:B------:R-:W-:Y:S01]  /*1000*/  SHF.R.U32.HI R0, RZ, 0x3, R0 ;  /* 0x00000003ff007819 */ /* 0x000fe20000011600 */
[----:B------:R-:W-:Y:S01]  /*1010*/  VIADD R5, R26, 0x28 ;  /* 0x000000281a057836 */ /* 0x000fe20000000000 */
[----:B------:R-:W-:Y:S01]  /*1020*/  SHF.R.S32.HI R17, RZ, 0x1f, R16 ;  /* 0x0000001fff117819 */ /* 0x000fe20000011410 */
[----:B------:R-:W-:Y:S01]  /*1030*/  IMAD R8, R8, -0x3, R18 ;  /* 0xfffffffd08087824 */ /* 0x000fe200078e0212 */
[----:B------:R-:W-:Y:S01]  /*1040*/  LOP3.LUT R3, R3, R0, RZ, 0x3c, !PT ;  /* 0x0000000003037212 */ /* 0x000fe200078e3cff */
[----:B------:R-:W-:Y:S01]  /*1050*/  VIADD R0, R26, 0x8 ;  /* 0x000000081a007836 */ /* 0x000fe20000000000 */
[----:B------:R-:W-:Y:S01]  /*1060*/  CS2R R18, SRZ ;  /* 0x0000000000127805 */ /* 0x000fe2000001ff00 */
[----:B------:R-:W-:Y:S01]  /*1070*/  IMAD R6, R8, 0x40, R9 ;  /* 0x0000004008067824 */ /* 0x000fe200078e0209 */
[----:B------:R-:W-:Y:S01]  /*1080*/  SHF.R.S32.HI R9, RZ, 0x3, R15 ;  /* 0x00000003ff097819 */ /* 0x000fe2000001140f */
[----:B------:R-:W-:-:S02]  /*1090*/  IMAD.IADD R3, R4, 0x1, R3 ;  /* 0x0000000104037824 */ /* 0x000fc400078e0203 */
[----:B------:R-:W-:Y:S01]  /*10a0*/  IMAD.MOV.U32 R4, RZ, RZ, 0x40 ;  /* 0x00000040ff047424 */ /* 0x000fe200078e00ff */
[----:B------:R0:W-:Y:S01]  /*10b0*/  STL [R1+0xac], R6 ;  /* 0x0000ac0601007387 */ /* 0x0001e20000100800 */
[----:B------:R-:W-:Y:S02]  /*10c0*/  IMAD R157, R3, 0x2, R2 ;  /* 0x00000002039d7824 */ /* 0x000fe400078e0202 */
[----:B------:R-:W-:Y:S01]  /*10d0*/  IMAD.IADD R156, R24, 0x1, -R156 ;  /* 0x00000001189c7824 */ /* 0x000fe200078e0a9c */
[----:B------:R-:W-:Y:S01]  /*10e0*/  STL [R1+0x38], RZ ;  /* 0x000038ff01007387 */ /* 0x000fe20000100800 */
[----:B------:R-:W-:Y:S01]  /*10f0*/  VIADD R3, R157, 0x21800 ;  /* 0x000218009d037836 */ /* 0x000fe20000000000 */
[----:B------:R-:W-:Y:S02]  /*1100*/  SEL R4, R4, 0xffffffc0, !P2 ;  /* 0xffffffc004047807 */ /* 0x000fe40005000000 */
[----:B------:R1:W-:Y:S01]  /*1110*/  STL [R1+0x8c], R0 ;  /* 0x00008c0001007387 */ /* 0x0003e20000100800 */
[----:B0-----:R-:W-:-:S03]  /*1120*/  IMAD R6, R14, 0x8, R6 ;  /* 0x000000080e067824 */ /* 0x001fc600078e0206 */
[----:B------:R0:W-:Y:S04]  /*1130*/  STL [R1+0x88], R7 ;  /* 0x0000880701007387 */ /* 0x0001e80000100800 */
[----:B------:R2:W-:Y:S01]  /*1140*/  STL [R1+0x94], R5 ;  /* 0x0000940501007387 */ /* 0x0005e20000100800 */
[----:B-1----:R-:W-:Y:S01]  /*1150*/  SHF.R.S32.HI R0, RZ, 0x1f, R137 ;  /* 0x0000001fff007819 */ /* 0x002fe20000011489 */
[----:B0-----:R-:W-:-:S04]  /*1160*/  IMAD.SHL.U32 R7, R21, 0x20, RZ ;  /* 0x0000002015077824 */ /* 0x001fc800078e00ff */
[----:B------:R0:W-:Y:S01]  /*1170*/  STL [R1+0x7c], R0 ;  /* 0x00007c0001007387 */ /* 0x0001e20000100800 */
[----:B--2---:R-:W-:-:S05]  /*1180*/  SHF.R.S32.HI R5, RZ, 0x1f, R136 ;  /* 0x0000001fff057819 */ /* 0x004fca0000011488 */
[----:B------:R1:W-:Y:S01]  /*1190*/  STL [R1+0x78], R5 ;  /* 0x0000780501007387 */ /* 0x0003e20000100800 */
[----:B0-----:R-:W-:-:S05]  /*11a0*/  SHF.R.S32.HI R0, RZ, 0x1f, R138 ;  /* 0x0000001fff007819 */ /* 0x001fca000001148a */
[----:B------:R0:W-:Y:S01]  /*11b0*/  STL [R1+0x74], R0 ;  /* 0x0000740001007387 */ /* 0x0001e20000100800 */
[----:B-1----:R-:W-:-:S04]  /*11c0*/  LOP3.LUT R5, R10, 0xc0, RZ, 0xc0, !PT ;  /* 0x000000c00a057812 */ /* 0x002fc800078ec0ff */
[----:B------:R-:W-:Y:S01]  /*11d0*/  SHF.R.U32.HI R8, RZ, 0x3, R5 ;  /* 0x00000003ff087819 */ /* 0x000fe20000011605 */
[----:B------:R1:W-:Y:S01]  /*11e0*/  STL [R1+0x4c], R5 ;  /* 0x00004c0501007387 */ /* 0x0003e20000100800 */
[----:B0-----:R-:W-:-:S03]  /*11f0*/  LOP3.LUT R0, R5, 0x8, R16, 0xf8, !PT ;  /* 0x0000000805007812 */ /* 0x001fc600078ef810 */
[----:B------:R0:W-:Y:S01]  /*1200*/  STL [R1+0x54], R7 ;  /* 0x0000540701007387 */ /* 0x0001e20000100800 */
[----:B------:R-:W-:-:S03]  /*1210*/  LOP3.LUT R0, R0, R8, RZ, 0x3c, !PT ;  /* 0x0000000800007212 */ /* 0x000fc600078e3cff */
[----:B------:R-:W-:Y:S01]  /*1220*/  STL [R1+0x64], R9 ;  /* 0x0000640901007387 */ /* 0x000fe20000100800 */
[----:B-1----:R-:W-:-:S03]  /*1230*/  VIADD R5, R157, 0x21820 ;  /* 0x000218209d057836 */ /* 0x002fc60000000000 */
[----:B------:R1:W-:Y:S01]  /*1240*/  STL [R1+0x50], R8 ;  /* 0x0000500801007387 */ /* 0x0003e20000100800 */
[----:B------:R-:W-:Y:S02]  /*1250*/  @P1 VIADD R5, R3, 0xffffffe0 ;  /* 0xffffffe003051836 */ /* 0x000fe40000000000 */
[----:B0-----:R-:W-:Y:S02]  /*1260*/  IMAD.IADD R7, R7, 0x1, R0 ;  /* 0x0000000107077824 */ /* 0x001fe400078e0200 */
[----:B------:R-:W-:Y:S02]  /*1270*/  IMAD.IADD R0, R3, 0x1, R4 ;  /* 0x0000000103007824 */ /* 0x000fe400078e0204 */
[----:B------:R-:W-:Y:S01]  /*1280*/  IMAD.IADD R3, R4, 0x1, R5 ;  /* 0x0000000104037824 */ /* 0x000fe200078e0205 */
[----:B-1----:R-:W-:-:S05]  /*1290*/  SHF.R.S32.HI R8, RZ, 0x3, R20 ;  /* 0x00000003ff087819 */ /* 0x002fca0000011414 */
[----:B------:R-:W-:Y:S04]  /*12a0*/  STL [R1+0x68], R8 ;  /* 0x0000680801007387 */ /* 0x000fe80000100800 */
[----:B------:R-:W-:Y:S04]  /*12b0*/  STL [R1+0xa0], R7 ;  /* 0x0000a00701007387 */ /* 0x000fe80000100800 */
[----:B------:R-:W-:Y:S04]  /*12c0*/  STL [R1+0x6c], R5 ;  /* 0x00006c0501007387 */ /* 0x000fe80000100800 */
[----:B------:R-:W-:Y:S04]  /*12d0*/  STL [R1+0x98], R6 ;  /* 0x0000980601007387 */ /* 0x000fe80000100800 */
[----:B------:R0:W-:Y:S04]  /*12e0*/  STL [R1+0x4], R0 ;  /* 0x0000040001007387 */ /* 0x0001e80000100800 */
[----:B------:R1:W-:Y:S01]  /*12f0*/  STL [R1], R3 ;  /* 0x0000000301007387 */ /* 0x0003e20000100800 */
[----:B0-----:R-:W-:-:S05]  /*1300*/  VIADD R0, R5, 0x6000 ;  /* 0x0000600005007836 */ /* 0x001fca0000000000 */
[----:B------:R1:W-:Y:S02]  /*1310*/  STL [R1+0x70], R0 ;  /* 0x0000700001007387 */ /* 0x0003e40000100800 */
.L_x_1575:
[----:B------:R-:W-:Y:S05]  /*1320*/  YIELD ;  /* 0x0000000000007946 */ /* 0x000fea0003800000 */
[----:B------:R-:W-:Y:S01]  /*1330*/  ULDC.64 UR4, c[0x0][0xa28] ;  /* 0x00028a0000047ab9 */ /* 0x000fe20000000a00 */
[----:B0--34-:R-:W0:Y:S01]  /*1340*/  LDC.64 R6, c[0x0][0xa08] ;  /* 0x00028200ff067b82 */ /* 0x019e220000000a00 */
[----:B------:R-:W-:Y:S01]  /*1350*/  ISETP.NE.U32.AND P1, PT, RZ, UR4, PT ;  /* 0x00000004ff007c0c */ /* 0x000fe2000bf25070 */
[----:B-1----:R-:W-:Y:S02]  /*1360*/  IMAD.MOV.U32 R0, RZ, RZ, RZ ;  /* 0x000000ffff007224 */ /* 0x002fe400078e00ff */
[----:B------:R-:W-:Y:S01]  /*1370*/  IMAD.MOV.U32 R80, RZ, RZ, RZ ;  /* 0x000000ffff507224 */ /* 0x000fe200078e00ff */
[----:B------:R-:W-:Y:S01]  /*1380*/  ISETP.NE.AND.EX P1, PT, RZ, UR5, PT, P1 ;  /* 0x00000005ff007c0c */ /* 0x000fe2000bf25310 */
[----:B------:R-:W-:-:S02]  /*1390*/  ULDC.64 UR4, c[0x0][0xa18] ;  /* 0x0002860000047ab9 */ /* 0x000fc40000000a00 */
[----:B------:R-:W-:-:S04]  /*13a0*/  ISETP.NE.U32.AND P2, PT, RZ, UR4, PT ;  /* 0x00000004ff007c0c */ /* 0x000fc8000bf45070 */
[----:B------:R-:W-:Y:S01]  /*13b0*/  ISETP.NE.AND.EX P2, PT, RZ, UR5, PT, P2 ;  /* 0x00000005ff007c0c */ /* 0x000fe2000bf45320 */
[----:B------:R-:W-:Y:S02]  /*13c0*/  ULDC.64 UR4, c[0x0][0xa08] ;  /* 0x0002820000047ab9 */ /* 0x000fe40000000a00 */
[----:B------:R-:W-:-:S03]  /*13d0*/  ISETP.NE.U32.AND P0, PT, RZ, UR4, PT ;  /* 0x00000004ff007c0c */ /* 0x000fc6000bf05070 */
[----:B------:R-:W1:Y:S01]  /*13e0*/  @P1 LDC.64 R4, c[0x0][0xa28] ;  /* 0x00028a00ff041b82 */ /* 0x000e620000000a00 */
[----:B------:R-:W-:Y:S01]  /*13f0*/  ISETP.NE.AND.EX P0, PT, RZ, UR5, PT, P0 ;  /* 0x00000005ff007c0c */ /* 0x000fe2000bf05300 */
[----:B0-----:R-:W-:-:S06]  /*1400*/  IMAD.WIDE R10, R35, 0x4, R6 ;  /* 0x00000004230a7825 */ /* 0x001fcc00078e0206 */
[----:B------:R-:W0:Y:S01]  /*1410*/  @P2 LDC.64 R8, c[0x0][0xa18] ;  /* 0x00028600ff082b82 */ /* 0x000e220000000a00 */
[----:B------:R-:W-:Y:S02]  /*1420*/  ULDC UR4, c[0x0][0x288] ;  /* 0x0000a20000047ab9 */ /* 0x000fe40000000800 */
[----:B------:R-:W-:Y:S01]  /*1430*/  IMAD.U32 R154, RZ, RZ, UR4 ;  /* 0x00000004ff9a7e24 */ /* 0x000fe2000f8e00ff */
[----:B------:R-:W-:Y:S02]  /*1440*/  ULDC.64 UR4, c[0x0][0x418] ;  /* 0x0001060000047ab9 */ /* 0x000fe40000000a00 */
[----:B--2---:R2:W5:Y:S01]  /*1450*/  @P0 LDG.E R80, desc[UR54][R10.64] ;  /* 0x000000360a500981 */ /* 0x004562000c1e1900 */
[----:B-1----:R-:W-:-:S05]  /*1460*/  @P1 IMAD.WIDE R4, R35, 0x4, R4 ;  /* 0x0000000423041825 */ /* 0x002fca00078e0204 */
[----:B------:R2:W5:Y:S01]  /*1470*/  @P1 LDG.E R0, desc[UR54][R4.64] ;  /* 0x0000003604001981 */ /* 0x000562000c1e1900 */
[----:B0-----:R-:W-:-:S05]  /*1480*/  @P2 IMAD.WIDE R6, R35, 0x4, R8 ;  /* 0x0000000423062825 */ /* 0x001fca00078e0208 */
[----:B------:R2:W5:Y:S01]  /*1490*/  @P2 LDG.E R154, desc[UR54][R6.64] ;  /* 0x00000036069a2981 */ /* 0x000562000c1e1900 */
[----:B------:R-:W-:-:S03]  /*14a0*/  UISETP.NE.U32.AND UP0, UPT, UR4, URZ, UPT ;  /* 0x0000003f0400728c */ /* 0x000fc6000bf05070 */
        /* <DEDUP_REMOVED lines=8> */
[----:B--2---:R-:W-:Y:S06]  /*1530*/  @P2 BRA `(.L_x_1360) ;  /* 0x0000000000242947 */ /* 0x004fec0003800000 */
        /* <DEDUP_REMOVED lines=9> */
.L_x_1360:
[----:B------:R-:W-:Y:S01]  /*15d0*/  ULDC.64 UR4, c[0x0][0xa20] ;  /* 0x0002880000047ab9 */ /* 0x000fe20000000a00 */
[----:B------:R0:W-:Y:S01]  /*15e0*/  STL [R1+0xa4], R34 ;  /* 0x0000a42201007387 */ /* 0x0001e20000100800 */
[----:B------:R-:W-:-:S03]  /*15f0*/  ISETP.NE.U32.AND P1, PT, RZ, UR4, PT ;  /* 0x00000004ff007c0c */ /* 0x000fc6000bf25070 */
[----:B------:R0:W-:Y:S01]  /*1600*/  STL [R1+0xa8], R35 ;  /* 0x0000a82301007387 */ /* 0x0001e20000100800 */
[----:B------:R-:W-:-:S13]  /*1610*/  ISETP.NE.AND.EX P1, PT, RZ, UR5, PT, P1 ;  /* 0x00000005ff007c0c */ /* 0x000fda000bf25310 */
[----:B0-----:R-:W-:Y:S05]  /*1620*/  @!P1 BRA `(.L_x_1361) ;  /* 0x0000000000109947 */ /* 0x001fea0003800000 */
[----:B------:R-:W0:Y:S02]  /*1630*/  LDC.64 R4, c[0x0][0xa20] ;  /* 0x00028800ff047b82 */ /* 0x000e240000000a00 */
[----:B0-----:R-:W-:-:S05]  /*1640*/  IMAD.WIDE R4, R35, 0x4, R4 ;  /* 0x0000000423047825 */ /* 0x001fca00078e0204 */
[----:B------:R0:W5:Y:S01]  /*1650*/  LDG.E R27, desc[UR54][R4.64] ;  /* 0x00000036041b7981 */ /* 0x000162000c1e1900 */
[----:B------:R-:W-:Y:S05]  /*1660*/  BRA `(.L_x_1362) ;  /* 0x0000000000107947 */ /* 0x000fea0003800000 */
.L_x_1361:
[----:B------:R-:W-:Y:S05]  /*1670*/  @!P0 BRA `(.L_x_1362) ;  /* 0x00000000000c8947 */ /* 0x000fea0003800000 */
[----:B------:R-:W2:Y:S04]  /*1680*/  LDG.E R4, desc[UR54][R10.64] ;  /* 0x000000360a047981 */ /* 0x000ea8000c1e1900 */
[----:B------:R-:W2:Y:S02]  /*1690*/  LDG.E R27, desc[UR54][R10.64+0x4] ;  /* 0x000004360a1b7981 */ /* 0x000ea4000c1e1900 */
[----:B--2---:R-:W-:-:S07]  /*16a0*/  IMAD.IADD R27, R27, 0x1, -R4 ;  /* 0x000000011b1b7824 */ /* 0x004fce00078e0a04 */
.L_x_1362:
[----:B------:R-:W-:Y:S01]  /*16b0*/  ULDC.64 UR4, c[0x0][0xa10] ;  /* 0x0002840000047ab9 */ /* 0x000fe20000000a00 */
[----:B0-----:R-:W0:Y:S01]  /*16c0*/  LDC R4, c[0x0][0x448] ;  /* 0x00011200ff047b82 */ /* 0x001e220000000800 */
[----:B------:R-:W-:-:S04]  /*16d0*/  ISETP.NE.U32.AND P0, PT, RZ, UR4, PT ;  /* 0x00000004ff007c0c */ /* 0x000fc8000bf05070 */
[----:B------:R-:W-:Y:S01]  /*16e0*/  ISETP.NE.AND.EX P0, PT, RZ, UR5, PT, P0 ;  /* 0x00000005ff007c0c */ /* 0x000fe2000bf05300 */
[----:B------:R-:W-:Y:S02]  /*16f0*/  ULDC.64 UR4, c[0x0][0xa30] ;  /* 0x00028c0000047ab9 */ /* 0x000fe40000000a00 */
[----:B------:R-:W-:-:S04]  /*1700*/  ISETP.NE.U32.AND P1, PT, RZ, UR4, PT ;  /* 0x00000004ff007c0c */ /* 0x000fc8000bf25070 */
[----:B------:R-:W-:-:S06]  /*1710*/  ISETP.NE.AND.EX P1, PT, RZ, UR5, PT, P1 ;  /* 0x00000005ff007c0c */ /* 0x000fcc000bf25310 */
[----:B------:R-:W1:Y:S08]  /*1720*/  @P0 LDC.64 R6, c[0x0][0xa10] ;  /* 0x00028400ff060b82 */ /* 0x000e700000000a00 */
[----:B------:R-:W2:Y:S01]  /*1730*/  @P1 LDC.64 R8, c[0x0][0xa30] ;  /* 0x00028c00ff081b82 */ /* 0x000ea20000000a00 */
[----:B-1----:R-:W-:-:S05]  /*1740*/  @P0 IMAD.WIDE R6, R35, 0x4, R6 ;  /* 0x0000000423060825 */ /* 0x002fca00078e0206 */
[----:B------:R-:W3:Y:S04]  /*1750*/  @P0 LDG.E R3, desc[UR54][R6.64] ;  /* 0x0000003606030981 */ /* 0x000ee8000c1e1900 */
[----:B------:R1:W3:Y:S01]  /*1760*/  @P0 LDG.E R10, desc[UR54][R6.64+0x4] ;  /* 0x00000436060a0981 */ /* 0x0002e2000c1e1900 */
[----:B-----5:R-:W-:Y:S02]  /*1770*/  IMAD.MOV.U32 R98, RZ, RZ, R27 ;  /* 0x000000ffff627224 */ /* 0x020fe400078e001b */
[----:B--2---:R-:W-:-:S05]  /*1780*/  @P1 IMAD.WIDE R8, R35, 0x4, R8 ;  /* 0x0000000423081825 */ /* 0x004fca00078e0208 */
[----:B------:R2:W5:Y:S01]  /*1790*/  @P1 LDG.E R98, desc[UR54][R8.64] ;  /* 0x0000003608621981 */ /* 0x000562000c1e1900 */
[----:B0-----:R-:W-:Y:S01]  /*17a0*/  ISETP.NE.AND P1, PT, R4, 0x1, PT ;  /* 0x000000010400780c */ /* 0x001fe20003f25270 */
[----:B------:R-:W-:Y:S01]  /*17b0*/  IMAD R14, R33, 0xc0, RZ ;  /* 0x000000c0210e7824 */ /* 0x000fe200078e02ff */
[----:B------:R-:W0:Y:S01]  /*17c0*/  LDC.64 R4, c[0x0][0x9e0] ;  /* 0x00027800ff047b82 */ /* 0x000e220000000a00 */
[----:B------:R-:W-:Y:S02]  /*17d0*/  IMAD.IADD R13, R27, 0x1, -R0 ;  /* 0x000000011b0d7824 */ /* 0x000fe400078e0a00 */
[----:B------:R-:W-:Y:S01]  /*17e0*/  VIADD R0, R14, 0xbf ;  /* 0x000000bf0e007836 */ /* 0x000fe20000000000 */
[----:B------:R4:W-:Y:S03]  /*17f0*/  STL [R1+0x60], R14 ;  /* 0x0000600e01007387 */ /* 0x0009e60000100800 */
[----:B-1----:R-:W-:-:S04]  /*1800*/  IMAD.MOV.U32 R6, RZ, RZ, R0 ;  /* 0x000000ffff067224 */ /* 0x002fc800078e0000 */
[----:B------:R-:W1:Y:S08]  /*1810*/  @P1 LDC R11, c[0x0][0x44c] ;  /* 0x00011300ff0b1b82 */ /* 0x000e700000000800 */
[----:B------:R-:W2:Y:S01]  /*1820*/  @P1 LDC R12, c[0x0][0x450] ;  /* 0x00011400ff0c1b82 */ /* 0x000ea20000000800 */
[----:B0-----:R-:W-:Y:S01]  /*1830*/  ISETP.GE.AND P2, PT, R5, 0x1, PT ;  /* 0x000000010500780c */ /* 0x001fe20003f46270 */
[----:B---3--:R-:W-:-:S02]  /*1840*/  @P0 IMAD.IADD R24, R10, 0x1, -R3 ;  /* 0x000000010a180824 */ /* 0x008fc400078e0a03 */
[----:B-1----:R-:W-:-:S04]  /*1850*/  @P1 IMAD.HI.U32 R3, R0, R11, RZ ;  /* 0x0000000b00031227 */ /* 0x002fc800078e00ff */
[----:B------:R-:W-:Y:S01]  /*1860*/  IMAD.IADD R155, R13, 0x1, R24 ;  /* 0x000000010d9b7824 */ /* 0x000fe200078e0218 */
[----:B--2---:R-:W-:-:S03]  /*1870*/  @P1 SHF.R.U32.HI R6, RZ, R12, R3 ;  /* 0x0000000cff061219 */ /* 0x004fc60000011603 */
[C---:B------:R-:W-:Y:S01]  /*1880*/  VIADD R0, R155.reuse, 0x7f ;  /* 0x0000007f9b007836 */ /* 0x040fe20000000000 */
[----:B------:R-:W-:-:S04]  /*1890*/  IADD3 R7, R155, 0x1, -R154 ;  /* 0x000000019b077810 */ /* 0x000fc80007ffe89a */
[----:B------:R-:W-:Y:S01]  /*18a0*/  SHF.R.S32.HI R3, RZ, 0x1f, R0 ;  /* 0x0000001fff037819 */ /* 0x000fe20000011400 */
[----:B------:R-:W-:-:S03]  /*18b0*/  IMAD.IADD R9, R7, 0x1, R6 ;  /* 0x0000000107097824 */ /* 0x000fc600078e0206 */
[----:B------:R-:W-:Y:S01]  /*18c0*/  LEA.HI R3, R3, R0, RZ, 0x7 ;  /* 0x0000000003037211 */ /* 0x000fe200078f38ff */
[----:B------:R-:W-:-:S03]  /*18d0*/  IMAD.IADD R4, R9, 0x1, R4 ;  /* 0x0000000109047824 */ /* 0x000fc600078e0204 */
[----:B------:R-:W-:Y:S01]  /*18e0*/  SHF.R.S32.HI R102, RZ, 0x7, R3 ;  /* 0x00000007ff667819 */ /* 0x000fe20000011403 */
[----:B----4-:R-:W-:Y:S06]  /*18f0*/  @!P2 BRA `(.L_x_1363) ;  /* 0x000000000048a947 */ /* 0x010fec0003800000 */
        /* <DEDUP_REMOVED lines=11> */
.L_x_1365:
[----:B------:R-:W-:-:S13]  /*19b0*/  ISETP.NE.AND P0, PT, R5, 0x1, PT ;  /* 0x000000010500780c */ /* 0x000fda0003f05270 */
[----:B------:R-:W0:Y:S02]  /*19c0*/  @P0 LDC.64 R6, c[0x0][0x9e8] ;  /* 0x00027a00ff060b82 */ /* 0x000e240000000a00 */
[----:B0-----:R-:W-:-:S05]  /*19d0*/  @P0 IMAD.HI.U32 R6, R0, R6, RZ ;  /* 0x0000000600060227 */ /* 0x001fca00078e00ff */
[----:B------:R-:W-:-:S07]  /*19e0*/  @P0 SHF.R.U32.HI R0, RZ, R7, R6 ;  /* 0x00000007ff000219 */ /* 0x000fce0000011606 */
.L_x_1366:
[----:B------:R-:W-:Y:S05]  /*19f0*/  BSYNC B0 ;  /* 0x0000000000007941 */ /* 0x000fea0003800000 */
.L_x_1364:
[----:B------:R-:W-:-:S05]  /*1a00*/  IMAD R3, R0, R5, R5 ;  /* 0x0000000500037224 */ /* 0x000fca00078e0205 */
[----:B------:R-:W-:-:S07]  /*1a10*/  VIMNMX R4, R4, R3, PT ;  /* 0x0000000304047248 */ /* 0x000fce0003fe0100 */
.L_x_1363:
[----:B------:R-:W0:Y:S01]  /*1a20*/  @P1 LDC R3, c[0x0][0x44c] ;  /* 0x00011300ff031b82 */ /* 0x000e220000000800 */
[----:B------:R-:W-:Y:S01]  /*1a30*/  IMAD.MOV.U32 R0, RZ, RZ, R14 ;  /* 0x000000ffff007224 */ /* 0x000fe200078e000e */
[----:B------:R-:W-:Y:S01]  /*1a40*/  ULDC UR4, c[0x0][0x9dc] ;  /* 0x0002770000047ab9 */ /* 0x000fe20000000800 */
[----:B------:R-:W-:-:S05]  /*1a50*/  IMAD.IADD R103, R155, 0x1, -R154 ;  /* 0x000000019b677824 */ /* 0x000fca00078e0a9a */
[----:B------:R-:W1:Y:S01]  /*1a60*/  @P1 LDC R6, c[0x0][0x450] ;  /* 0x00011400ff061b82 */ /* 0x000e620000000800 */
[----:B0-----:R-:W-:-:S05]  /*1a70*/  @P1 IMAD.HI.U32 R3, R14, R3, RZ ;  /* 0x000000030e031227 */ /* 0x001fca00078e00ff */
[----:B-1----:R-:W-:-:S05]  /*1a80*/  @P1 SHF.R.U32.HI R0, RZ, R6, R3 ;  /* 0x00000006ff001219 */ /* 0x002fca0000011603 */
[----:B------:R-:W-:-:S04]  /*1a90*/  IMAD.IADD R0, R103, 0x1, R0 ;  /* 0x0000000167007824 */ /* 0x000fc800078e0200 */
[----:B------:R-:W-:Y:S01]  /*1aa0*/  VIADD R3, R0, -UR4 ;  /* 0x8000000400037c36 */ /* 0x000fe20008000000 */
[----:B------:R-:W-:Y:S06]  /*1ab0*/  @!P2 BRA `(.L_x_1367) ;  /* 0x000000000044a947 */ /* 0x000fec0003800000 */
[----:B------:R-:W-:Y:S01]  /*1ac0*/  ISETP.GT.AND P0, PT, R0, -0x1, PT ;  /* 0xffffffff0000780c */ /* 0x000fe20003f04270 */
[----:B------:R-:W-:-:S12]  /*1ad0*/  BSSY B0, `(.L_x_1368) ;  /* 0x000000d000007945 */ /* 0x000fd80003800000 */
[----:B------:R-:W-:Y:S05]  /*1ae0*/  @P0 BRA `(.L_x_1369) ;  /* 0x00000000001c0947 */ /* 0x000fea0003800000 */
[----:B------:R-:W-:Y:S02]  /*1af0*/  ISETP.NE.AND P0, PT, R5, 0x1, PT ;  /* 0x000000010500780c */ /* 0x000fe40003f05270 */
[----:B------:R-:W-:-:S11]  /*1b00*/  LOP3.LUT R7, RZ, R0, RZ, 0x33, !PT ;  /* 0x00000000ff077212 */ /* 0x000fd600078e33ff */
[----:B------:R-:W0:Y:S02]  /*1b10*/  @P0 LDC.64 R8, c[0x0][0x9e8] ;  /* 0x00027a00ff080b82 */ /* 0x000e240000000a00 */
[----:B0-----:R-:W-:-:S05]  /*1b20*/  @P0 IMAD.HI.U32 R0, R7, R8, RZ ;  /* 0x0000000807000227 */ /* 0x001fca00078e00ff */
[----:B------:R-:W-:-:S04]  /*1b30*/  @P0 SHF.R.U32.HI R7, RZ, R9, R0 ;  /* 0x00000009ff070219 */ /* 0x000fc80000011600 */
[----:B------:R-:W-:Y:S01]  /*1b40*/  LOP3.LUT R0, RZ, R7, RZ, 0x33, !PT ;  /* 0x00000007ff007212 */ /* 0x000fe200078e33ff */
[----:B------:R-:W-:Y:S06]  /*1b50*/  BRA `(.L_x_1370) ;  /* 0x0000000000107947 */ /* 0x000fec0003800000 */
.L_x_1369:
[----:B------:R-:W-:-:S13]  /*1b60*/  ISETP.NE.AND P0, PT, R5, 0x1, PT ;  /* 0x000000010500780c */ /* 0x000fda0003f05270 */
[----:B------:R-:W0:Y:S02]  /*1b70*/  @P0 LDC.64 R6, c[0x0][0x9e8] ;  /* 0x00027a00ff060b82 */ /* 0x000e240000000a00 */
[----:B0-----:R-:W-:-:S05]  /*1b80*/  @P0 IMAD.HI.U32 R6, R0, R6, RZ ;  /* 0x0000000600060227 */ /* 0x001fca00078e00ff */
[----:B------:R-:W-:-:S07]  /*1b90*/  @P0 SHF.R.U32.HI R0, RZ, R7, R6 ;  /* 0x00000007ff000219 */ /* 0x000fce0000011606 */
.L_x_1370:
[----:B------:R-:W-:Y:S05]  /*1ba0*/  BSYNC B0 ;  /* 0x0000000000007941 */ /* 0x000fea0003800000 */
.L_x_1368:
[----:B------:R-:W-:-:S05]  /*1bb0*/  IMAD R0, R0, R5, RZ ;  /* 0x0000000500007224 */ /* 0x000fca00078e02ff */
[----:B------:R-:W-:-:S07]  /*1bc0*/  VIMNMX R3, R3, R0, !PT ;  /* 0x0000000003037248 */ /* 0x000fce0007fe0100 */
.L_x_1367:
[----:B------:R-:W-:Y:S01]  /*1bd0*/  VIADD R4, R4, 0x7f ;  /* 0x0000007f04047836 */ /* 0x000fe20000000000 */
[----:B------:R-:W-:-:S04]  /*1be0*/  SHF.R.S32.HI R0, RZ, 0x1f, R3 ;  /* 0x0000001fff007819 */ /* 0x000fc80000011403 */
[----:B------:R-:W-:Y:S02]  /*1bf0*/  SHF.R.S32.HI R5, RZ, 0x1f, R4 ;  /* 0x0000001fff057819 */ /* 0x000fe40000011404 */
[----:B------:R-:W-:Y:S02]  /*1c00*/  LEA.HI R0, R0, R3, RZ, 0x7 ;  /* 0x0000000300007211 */ /* 0x000fe400078f38ff */
[----:B------:R-:W-:Y:S02]  /*1c10*/  LEA.HI R5, R5, R4, RZ, 0x7 ;  /* 0x0000000405057211 */ /* 0x000fe400078f38ff */
[----:B------:R-:W-:Y:S02]  /*1c20*/  SHF.R.S32.HI R0, RZ, 0x7, R0 ;  /* 0x00000007ff007819 */ /* 0x000fe40000011400 */
[----:B------:R-:W-:Y:S02]  /*1c30*/  SHF.R.S32.HI R5, RZ, 0x7, R5 ;  /* 0x00000007ff057819 */ /* 0x000fe40000011405 */
[----:B------:R-:W-:-:S02]  /*1c40*/  VIMNMX R0, RZ, R0, !PT ;  /* 0x00000000ff007248 */ /* 0x000fc40007fe0100 */
[----:B------:R-:W-:-:S03]  /*1c50*/  VIMNMX R5, R102, R5, PT ;  /* 0x0000000566057248 */ /* 0x000fc60003fe0100 */
[--C-:B------:R-:W-:Y:S02]  /*1c60*/  IMAD R0, R0, 0x80, -R13.reuse ;  /* 0x0000008000007824 */ /* 0x100fe400078e0a0d */
[----:B------:R-:W-:-:S03]  /*1c70*/  IMAD R5, R5, 0x80, -R13 ;  /* 0x0000008005057824 */ /* 0x000fc600078e0a0d */
[----:B------:R-:W-:Y:S02]  /*1c80*/  VIMNMX R0, RZ, R0, !PT ;  /* 0x00000000ff007248 */ /* 0x000fe40007fe0100 */
[----:B------:R-:W-:Y:S02]  /*1c90*/  VIMNMX R5, R5, R24, PT ;  /* 0x0000001805057248 */ /* 0x000fe40003fe0100 */
[----:B------:R-:W-:Y:S02]  /*1ca0*/  SHF.R.U32.HI R75, RZ, 0x7, R0 ;  /* 0x00000007ff4b7819 */ /* 0x000fe40000011600 */
[----:B------:R-:W-:-:S03]  /*1cb0*/  ISETP.GT.AND P0, PT, R5, R0, PT ;  /* 0x000000000500720c */ /* 0x000fc60003f04270 */
[----:B------:R-:W-:-:S10]  /*1cc0*/  IMAD.MOV.U32 R25, RZ, RZ, R75 ;  /* 0x000000ffff197224 */ /* 0x000fd400078e004b */
[----:B------:R-:W-:-:S05]  /*1cd0*/  @P0 VIADD R3, R5, 0x7f ;  /* 0x0000007f05030836 */ /* 0x000fca0000000000 */
[----:B------:R-:W-:-:S04]  /*1ce0*/  @P0 SHF.R.S32.HI R0, RZ, 0x1f, R3 ;  /* 0x0000001fff000819 */ /* 0x000fc80000011403 */
[----:B------:R-:W-:-:S04]  /*1cf0*/  @P0 LEA.HI R0, R0, R3, RZ, 0x7 ;  /* 0x0000000300000211 */ /* 0x000fc800078f38ff */
[----:B------:R-:W-:Y:S02]  /*1d00*/  @P0 SHF.R.S32.HI R25, RZ, 0x7, R0 ;  /* 0x00000007ff190819 */ /* 0x000fe40000011400 */
[----:B------:R-:W-:Y:S02]  /*1d10*/  PLOP3.LUT P0, PT, PT, PT, PT, 0x80, 0x0 ;  /* 0x000000000000781c */ /* 0x000fe40003f0f070 */
[----:B------:R-:W-:-:S13]  /*1d20*/  ISETP.GT.AND P1, PT, R25, R75, PT ;  /* 0x0000004b1900720c */ /* 0x000fda0003f24270 */
[----:B------:R-:W-:Y:S05]  /*1d30*/  @!P1 BRA `(.L_x_1371) ;  /* 0x0000005800749947 */ /* 0x000fea0003800000 */
        /* <DEDUP_REMOVED lines=20> */
.L_x_1373:
[----:B------:R-:W-:Y:S05]  /*1e80*/  BSYNC B6 ;  /* 0x0000000000067941 */ /* 0x000fea0003800000 */
.L_x_1372:
        /* <DEDUP_REMOVED lines=20> */
.L_x_1375:
[----:B------:R-:W-:Y:S05]  /*1fd0*/  BSYNC B6 ;  /* 0x0000000000067941 */ /* 0x000fea0003800000 */
.L_x_1374:
[----:B------:R-:W2:Y:S01]  /*1fe0*/  LDL.64 R38, [R1+0x58] ;  /* 0x0000580001267983 */ /* 0x000ea20000100a00 */
[----:B------:R-:W-:-:S03]  /*1ff0*/  ULDC.64 UR4, c[0x0][0x9f8] ;  /* 0x00027e0000047ab9 */ /* 0x000fc60000000a00 */
[----:B------:R-:W2:Y:S01]  /*2000*/  LDL.64 R20, [R1+0x58] ;  /* 0x0000580001147983 */ /* 0x000ea20000100a00 */
[----:B------:R-:W-:Y:S01]  /*2010*/  ISETP.NE.U32.AND P0, PT, RZ, UR4, PT ;  /* 0x00000004ff007c0c */ /* 0x000fe2000bf05070 */
[----:B------:R-:W-:Y:S01]  /*2020*/  IMAD.MOV.U32 R0, RZ, RZ, R35 ;  /* 0x000000ffff007224 */ /* 0x000fe200078e0023 */
[----:B------:R-:W0:Y:S01]  /*2030*/  LDC.64 R8, c[0x0][0x408] ;  /* 0x00010200ff087b82 */ /* 0x000e220000000a00 */
[----:B------:R-:W1:Y:S01]  /*2040*/  S2R R28, SR_TID.X ;  /* 0x00000000001c7919 */ /* 0x000e620000002100 */
[----:B------:R-:W-:-:S06]  /*2050*/  ISETP.NE.AND.EX P0, PT, RZ, UR5, PT, P0 ;  /* 0x00000005ff007c0c */ /* 0x000fcc000bf05300 */
[----:B------:R-:W3:Y:S08]  /*2060*/  LDC R29, c[0x0][0x3f4] ;  /* 0x0000fd00ff1d7b82 */ /* 0x000ef00000000800 */
[----:B------:R-:W4:Y:S08]  /*2070*/  @P0 LDC.64 R4, c[0x0][0x9f8] ;  /* 0x00027e00ff040b82 */ /* 0x000f300000000a00 */
[----:B------:R-:W3:Y:S01]  /*2080*/  LDC.64 R10, c[0x0][0x3f8] ;  /* 0x0000fe00ff0a7b82 */ /* 0x000ee20000000a00 */
[----:B-1----:R-:W-:Y:S01]  /*2090*/  VIADD R37, R28, 0xffffff80 ;  /* 0xffffff801c257836 */ /* 0x002fe20000000000 */
[----:B------:R-:W-:Y:S01]  /*20a0*/  SHF.R.U32.HI R31, RZ, 0x7, R28 ;  /* 0x00000007ff1f7819 */ /* 0x000fe2000001161c */
[----:B----4-:R-:W-:-:S05]  /*20b0*/  @P0 IMAD.WIDE R4, R35, 0x4, R4 ;  /* 0x0000000423040825 */ /* 0x010fca00078e0204 */
[----:B------:R1:W4:Y:S01]  /*20c0*/  @P0 LDG.E R0, desc[UR54][R4.64] ;  /* 0x0000003604000981 */ /* 0x000322000c1e1900 */
[----:B------:R-:W-:Y:S01]  /*20d0*/  ISETP.NE.AND P6, PT, R31, 0x1, PT ;  /* 0x000000011f00780c */ /* 0x000fe20003fc5270 */
[----:B------:R-:W-:Y:S01]  /*20e0*/  IMAD.IADD R80, R80, 0x1, R27 ;  /* 0x0000000150507824 */ /* 0x000fe200078e021b */
[----:B------:R-:W-:Y:S02]  /*20f0*/  SHF.R.S32.HI R3, RZ, 0x1f, R37 ;  /* 0x0000001fff037819 */ /* 0x000fe40000011425 */
[-C--:B------:R-:W-:Y:S02]  /*2100*/  LEA.HI R36, R37, R37.reuse, RZ, 0x1 ;  /* 0x0000002525247211 */ /* 0x080fe400078f08ff */
[----:B------:R-:W-:Y:S01]  /*2110*/  LEA.HI R6, R3, R37, RZ, 0x2 ;  /* 0x0000002503067211 */ /* 0x000fe200078f10ff */
[----:B------:R-:W-:Y:S01]  /*2120*/  VIADD R3, R16, 0x10 ;  /* 0x0000001010037836 */ /* 0x000fe20000000000 */
[----:B------:R-:W-:Y:S02]  /*2130*/  SHF.R.S32.HI R36, RZ, 0x1, R36 ;  /* 0x00000001ff247819 */ /* 0x000fe40000011424 */
[----:B------:R-:W-:-:S02]  /*2140*/  SHF.R.S32.HI R74, RZ, 0x2, R6 ;  /* 0x00000002ff4a7819 */ /* 0x000fc40000011406 */
[----:B------:R-:W-:Y:S01]  /*2150*/  SHF.R.S32.HI R7, RZ, 0x1f, R6 ;  /* 0x0000001fff077819 */ /* 0x000fe20000011406 */
[----:B------:R-:W-:Y:S05]  /*2160*/  @!P6 WARPSYNC.ALL ;  /* 0x000000000000e948 */ /* 0x000fea0003800000 */
[----:B------:R-:W-:Y:S01]  /*2170*/  ULDC UR4, c[0x0][0x2f4] ;  /* 0x0000bd0000047ab9 */ /* 0x000fe20000000800 */
[----:B------:R-:W-:Y:S01]  /*2180*/  LEA.HI R7, R7, R74, RZ, 0x2 ;  /* 0x0000004a07077211 */ /* 0x000fe200078f10ff */
[--C-:B0-----:R-:W-:Y:S01]  /*2190*/  IMAD.WIDE.U32 R72, R36, R8, R16.reuse ;  /* 0x0000000824487225 */ /* 0x101fe200078e0010 */
[----:B------:R-:W-:Y:S02]  /*21a0*/  ISETP.GE.AND P1, PT, R3, UR4, PT ;  /* 0x0000000403007c0c */ /* 0x000fe4000bf26270 */
[----:B------:R-:W-:Y:S01]  /*21b0*/  ISETP.GE.AND P0, PT, R16, UR4, PT ;  /* 0x0000000410007c0c */ /* 0x000fe2000bf06270 */
[----:B---3--:R-:W-:Y:S01]  /*21c0*/  IMAD.WIDE.U32 R68, R36, R10, R16 ;  /* 0x0000000a24447225 */ /* 0x008fe200078e0010 */
[----:B-1----:R-:W-:-:S02]  /*21d0*/  SEL R5, RZ, 0xffffffff, P1 ;  /* 0xffffffffff057807 */ /* 0x002fc40000800000 */
[----:B------:R-:W-:Y:S02]  /*21e0*/  SEL R4, RZ, 0x1, P0 ;  /* 0x00000001ff047807 */ /* 0x000fe40000000000 */
[----:B------:R-:W-:Y:S01]  /*21f0*/  SHF.R.S32.HI R13, RZ, 0x1f, R36 ;  /* 0x0000001fff0d7819 */ /* 0x000fe20000011424 */
[----:B------:R-:W-:Y:S01]  /*2200*/  IMAD.SHL.U32 R5, R5, 0x2, RZ ;  /* 0x0000000205057824 */ /* 0x000fe200078e00ff */
[----:B------:R-:W-:Y:S02]  /*2210*/  LOP3.LUT R7, R7, 0xfffffffc, RZ, 0xc0, !PT ;  /* 0xfffffffc07077812 */ /* 0x000fe400078ec0ff */
[----:B------:R-:W-:Y:S01]  /*2220*/  ISETP.GE.AND P1, PT, R137, UR4, PT ;  /* 0x0000000489007c0c */ /* 0x000fe2000bf26270 */
[----:B------:R-:W-:Y:S01]  /*2230*/  IMAD R6, R13, R8, RZ ;  /* 0x000000080d067224 */ /* 0x000fe200078e02ff */
[----:B------:R-:W-:Y:S01]  /*2240*/  LOP3.LUT R5, R5, 0x2, R4, 0xe2, !PT ;  /* 0x0000000205057812 */ /* 0x000fe200078ee204 */
[----:B------:R-:W-:Y:S01]  /*2250*/  VIADD R4, R16, 0x20 ;  /* 0x0000002010047836 */ /* 0x000fe20000000000 */
[----:B------:R-:W-:Y:S01]  /*2260*/  LOP3.LUT R22, R22, 0xfffffffb, RZ, 0xc0, !PT ;  /* 0xfffffffb16167812 */ /* 0x000fe200078ec0ff */
[----:B------:R-:W-:Y:S01]  /*2270*/  IMAD.IADD R74, R74, 0x1, -R7 ;  /* 0x000000014a4a7824 */ /* 0x000fe200078e0a07 */
[----:B------:R-:W-:Y:S01]  /*2280*/  SEL R7, RZ, 0x8, P1 ;  /* 0x00000008ff077807 */ /* 0x000fe20000800000 */
[----:B------:R-:W-:Y:S01]  /*2290*/  IMAD R15, R36, R9, R6 ;  /* 0x00000009240f7224 */ /* 0x000fe200078e0206 */
[----:B------:R-:W-:-:S02]  /*22a0*/  ISETP.GE.AND P0, PT, R4, UR4, PT ;  /* 0x0000000404007c0c */ /* 0x000fc4000bf06270 */
[----:B------:R-:W-:Y:S01]  /*22b0*/  ISETP.GE.AND P2, PT, R3, R29, PT ;  /* 0x0000001d0300720c */ /* 0x000fe20003f46270 */
[----:B------:R-:W-:Y:S01]  /*22c0*/  IMAD.IADD R73, R73, 0x1, R15 ;  /* 0x0000000149497824 */ /* 0x000fe200078e020f */
[----:B------:R-:W-:Y:S02]  /*22d0*/  SEL R6, RZ, 0x4, P0 ;  /* 0x00000004ff067807 */ /* 0x000fe40000000000 */
[----:B------:R-:W-:Y:S02]  /*22e0*/  ISETP.GE.AND P0, PT, R136, UR4, PT ;  /* 0x0000000488007c0c */ /* 0x000fe4000bf06270 */
[----:B------:R-:W-:Y:S02]  /*22f0*/  LOP3.LUT R5, R7, R5, R6, 0xfe, !PT ;  /* 0x0000000507057212 */ /* 0x000fe400078efe06 */
[----:B------:R-:W-:Y:S02]  /*2300*/  SEL R6, RZ, 0x10, P0 ;  /* 0x00000010ff067807 */ /* 0x000fe40000000000 */
[----:B------:R-:W-:-:S02]  /*2310*/  LOP3.LUT P0, RZ, R74, 0x2, RZ, 0xc0, !PT ;  /* 0x000000024aff7812 */ /* 0x000fc4000780c0ff */
[----:B------:R-:W-:Y:S01]  /*2320*/  LOP3.LUT R30, R5, R6, RZ, 0xfc, !PT ;  /* 0x00000006051e7212 */ /* 0x000fe200078efcff */
[----:B------:R-:W-:Y:S01]  /*2330*/  IMAD R6, R13, R10, RZ ;  /* 0x0000000a0d067224 */ /* 0x000fe200078e02ff */
[----:B------:R-:W-:Y:S01]  /*2340*/  ISETP.GE.AND P1, PT, R4, R29, PT ;  /* 0x0000001d0400720c */ /* 0x000fe20003f26270 */
[----:B--2---:R-:W-:-:S08]  /*2350*/  IMAD.MOV.U32 R20, RZ, RZ, R38 ;  /* 0x000000ffff147224 */ /* 0x004fd000078e0026 */
[----:B------:R-:W-:Y:S01]  /*2360*/  @P0 LOP3.LUT R22, R22, 0x4, RZ, 0xfc, !PT ;  /* 0x0000000416160812 */ /* 0x000fe200078efcff */
[----:B------:R-:W-:Y:S01]  /*2370*/  IMAD R13, R36, R11, R6 ;  /* 0x0000000b240d7224 */ /* 0x000fe200078e0206 */
[----:B------:R-:W-:Y:S02]  /*2380*/  ISETP.GE.AND P0, PT, R16, R29, PT ;  /* 0x0000001d1000720c */ /* 0x000fe40003f06270 */
[----:B------:R-:W-:-:S05]  /*2390*/  SHF.R.S32.HI R21, RZ, 0x1f, R20 ;  /* 0x0000001fff157819 */ /* 0x000fca0000011414 */
[----:B------:R0:W-:Y:S01]  /*23a0*/  STL [R1+0x5c], R21 ;  /* 0x00005c1501007387 */ /* 0x0001e20000100800 */
[C---:B------:R-:W-:Y:S01]  /*23b0*/  SEL R5, R29.reuse, RZ, P0 ;  /* 0x000000ff1d057207 */ /* 0x040fe20000000000 */
[C-C-:B------:R-:W-:Y:S02]  /*23c0*/  IMAD.WIDE.U32 R70, R36.reuse, R8, R20.reuse ;  /* 0x0000000824467225 */ /* 0x140fe400078e0014 */
[----:B------:R-:W2:Y:S01]  /*23d0*/  LDL R35, [R1+0x4c] ;  /* 0x00004c0001237983 */ /* 0x000ea20000100800 */
[C---:B------:R-:W-:Y:S01]  /*23e0*/  SEL R12, R29.reuse, RZ, P2 ;  /* 0x000000ff1d0c7207 */ /* 0x040fe20001000000 */
[----:B------:R-:W-:Y:S02]  /*23f0*/  IMAD.WIDE.U32 R66, R36, R10, R20 ;  /* 0x0000000a24427225 */ /* 0x000fe400078e0014 */
[----:B------:R-:W3:Y:S01]  /*2400*/  LDL R28, [R1+0x50] ;  /* 0x00005000011c7983 */ /* 0x000ee20000100800 */
[----:B------:R-:W-:Y:S01]  /*2410*/  SEL R7, R29, RZ, P1 ;  /* 0x000000ff1d077207 */ /* 0x000fe20000800000 */
[----:B------:R-:W-:-:S02]  /*2420*/  IMAD.IADD R71, R15, 0x1, R71 ;  /* 0x000000010f477824 */ /* 0x000fc400078e0247 */
[----:B------:R-:W3:Y:S01]  /*2430*/  LDL R32, [R1+0x54] ;  /* 0x0000540001207983 */ /* 0x000ee20000100800 */
[----:B------:R-:W-:Y:S02]  /*2440*/  IMAD.IADD R69, R69, 0x1, R13 ;  /* 0x0000000145457824 */ /* 0x000fe400078e020d */
[----:B------:R-:W-:Y:S02]  /*2450*/  IMAD.IADD R67, R13, 0x1, R67 ;  /* 0x000000010d437824 */ /* 0x000fe400078e0243 */
[----:B------:R-:W-:Y:S02]  /*2460*/  IMAD.IADD R6, R16, 0x1, R5 ;  /* 0x0000000110067824 */ /* 0x000fe400078e0205 */
[----:B------:R-:W-:Y:S02]  /*2470*/  IMAD.IADD R13, R3, 0x1, R12 ;  /* 0x00000001030d7824 */ /* 0x000fe400078e020c */
[----:B------:R-:W-:Y:S01]  /*2480*/  IMAD.IADD R15, R4, 0x1, R7 ;  /* 0x00000001040f7824 */ /* 0x000fe200078e0207 */
[----:B------:R-:W-:-:S02]  /*2490*/  SHF.R.S32.HI R7, RZ, 0x1f, R6 ;  /* 0x0000001fff077819 */ /* 0x000fc40000011406 */
[----:B------:R-:W-:Y:S02]  /*24a0*/  SHF.R.S32.HI R14, RZ, 0x1f, R13 ;  /* 0x0000001fff0e7819 */ /* 0x000fe4000001140d */
[----:B------:R-:W-:Y:S02]  /*24b0*/  SHF.R.S32.HI R20, RZ, 0x1f, R15 ;  /* 0x0000001fff147819 */ /* 0x000fe4000001140f */
[CC--:B------:R-:W-:Y:S02]  /*24c0*/  LEA.HI R5, R7.reuse, R6.reuse, RZ, 0x3 ;  /* 0x0000000607057211 */ /* 0x0c0fe400078f18ff */
[----:B------:R-:W-:Y:S02]  /*24d0*/  LEA.HI R12, R7, R6, RZ, 0x5 ;  /* 0x00000006070c7211 */ /* 0x000fe400078f28ff */
[----:B------:R-:W-:Y:S02]  /*24e0*/  LEA.HI R6, R14, R13, RZ, 0x3 ;  /* 0x0000000d0e067211 */ /* 0x000fe400078f18ff */
[----:B------:R-:W-:-:S02]  /*24f0*/  LEA.HI R7, R20, R15, RZ, 0x3 ;  /* 0x0000000f14077211 */ /* 0x000fc400078f18ff */
[----:B------:R-:W-:Y:S02]  /*2500*/  LEA.HI R14, R14, R13, RZ, 0x5 ;  /* 0x0000000d0e0e7211 */ /* 0x000fe400078f28ff */
[----:B------:R-:W-:Y:S01]  /*2510*/  LEA.HI R20, R20, R15, RZ, 0x5 ;  /* 0x0000000f14147211 */ /* 0x000fe200078f28ff */
[----:B------:R-:W-:Y:S01]  /*2520*/  IMAD.SHL.U32 R13, R12, 0x80, RZ ;  /* 0x000000800c0d7824 */ /* 0x000fe200078e00ff */
[----:B------:R-:W-:Y:S01]  /*2530*/  LOP3.LUT R22, R22, 0xfffffffe, RZ, 0xc0, !PT ;  /* 0xfffffffe16167812 */ /* 0x000fe200078ec0ff */
[----:B------:R-:W-:Y:S02]  /*2540*/  IMAD.SHL.U32 R15, R14, 0x80, RZ ;  /* 0x000000800e0f7824 */ /* 0x000fe400078e00ff */
[----:B0-----:R-:W-:Y:S01]  /*2550*/  IMAD.SHL.U32 R21, R20, 0x80, RZ ;  /* 0x0000008014157824 */ /* 0x001fe200078e00ff */
[----:B------:R-:W-:Y:S02]  /*2560*/  @P2 LOP3.LUT R22, R22, 0x1, RZ, 0xfc, !PT ;  /* 0x0000000116162812 */ /* 0x000fe400078efcff */
[----:B-----5:R-:W-:-:S02]  /*2570*/  SHF.R.S32.HI R27, RZ, 0x1f, R98 ;  /* 0x0000001fff1b7819 */ /* 0x020fc40000011462 */
[----:B------:R-:W-:Y:S02]  /*2580*/  LOP3.LUT R13, R13, 0xfffff000, RZ, 0xc0, !PT ;  /* 0xfffff0000d0d7812 */ /* 0x000fe400078ec0ff */
[----:B------:R-:W-:Y:S02]  /*2590*/  LOP3.LUT R15, R15, 0xfffff000, RZ, 0xc0, !PT ;  /* 0xfffff0000f0f7812 */ /* 0x000fe400078ec0ff */
[----:B------:R-:W-:Y:S02]  /*25a0*/  LOP3.LUT R21, R21, 0xfffff000, RZ, 0xc0, !PT ;  /* 0xfffff00015157812 */ /* 0x000fe400078ec0ff */
[----:B------:R-:W-:-:S04]  /*25b0*/  LOP3.LUT R22, R22, 0xfffffffd, RZ, 0xc0, !PT ;  /* 0xfffffffd16167812 */ /* 0x000fc800078ec0ff */
[----:B------:R-:W-:Y:S02]  /*25c0*/  @P1 LOP3.LUT R22, R22, 0x2, RZ, 0xfc, !PT ;  /* 0x0000000216161812 */ /* 0x000fe400078efcff */
[----:B------:R-:W-:Y:S01]  /*25d0*/  ISETP.GE.AND P1, PT, R138, UR4, PT ;  /* 0x000000048a007c0c */ /* 0x000fe2000bf26270 */
[----:B------:R-:W-:-:S04]  /*25e0*/  IMAD.WIDE.U32 R68, R98, R10, R68 ;  /* 0x0000000a62447225 */ /* 0x000fc800078e0044 */
[----:B------:R-:W-:-:S04]  /*25f0*/  IMAD.WIDE.U32 R66, R98, R10, R66 ;  /* 0x0000000a62427225 */ /* 0x000fc800078e0042 */
[----:B------:R-:W-:Y:S01]  /*2600*/  IMAD.SHL.U32 R100, R29, 0x2, RZ ;  /* 0x000000021d647824 */ /* 0x000fe200078e00ff */
[----:B------:R-:W-:Y:S01]  /*2610*/  SEL R29, RZ, 0x20, P1 ;  /* 0x00000020ff1d7807 */ /* 0x000fe20000800000 */
[-C--:B------:R-:W-:Y:S01]  /*2620*/  IMAD.WIDE.U32 R72, R98, R8.reuse, R72 ;  /* 0x0000000862487225 */ /* 0x080fe200078e0048 */
[----:B------:R-:W-:Y:S02]  /*2630*/  SHF.L.U64.HI R88, R8, 0x7, R9 ;  /* 0x0000000708587819 */ /* 0x000fe40000010209 */
[----:B------:R-:W-:Y:S01]  /*2640*/  LOP3.LUT R29, R30, R29, RZ, 0xfc, !PT ;  /* 0x0000001d1e1d7212 */ /* 0x000fe200078efcff */
[----:B------:R-:W-:Y:S01]  /*2650*/  IMAD.WIDE.U32 R70, R98, R8, R70 ;  /* 0x0000000862467225 */ /* 0x000fe200078e0046 */
[----:B------:R-:W-:Y:S02]  /*2660*/  SHF.L.U64.HI R89, R10, 0x7, R11 ;  /* 0x000000070a597819 */ /* 0x000fe4000001020b */
[----:B----4-:R-:W-:Y:S01]  /*2670*/  SHF.R.S32.HI R87, RZ, 0x1f, R0 ;  /* 0x0000001fff577819 */ /* 0x010fe20000011400 */
[----:B------:R-:W-:Y:S01]  /*2680*/  VIADD R101, R31, 0x8 ;  /* 0x000000081f657836 */ /* 0x000fe20000000000 */
[----:B------:R-:W-:-:S02]  /*2690*/  LOP3.LUT R30, R30, 0x1, RZ, 0xc0, !PT ;  /* 0x000000011e1e7812 */ /* 0x000fc400078ec0ff */
[----:B------:R-:W-:Y:S01]  /*26a0*/  LOP3.LUT R31, R29, 0x2, RZ, 0xc0, !PT ;  /* 0x000000021d1f7812 */ /* 0x000fe200078ec0ff */
[----:B------:R-:W-:Y:S01]  /*26b0*/  @!P6 BAR.SYNC.DEFER_BLOCKING 0x9, 0x100 ;  /* 0x024400000000eb1d */ /* 0x000fe20000010000 */
[C---:B--2---:R-:W-:Y:S02]  /*26c0*/  LOP3.LUT R12, R35.reuse, 0x18, R5, 0xf8, !PT ;  /* 0x00000018230c7812 */ /* 0x044fe400078ef805 */
[C---:B------:R-:W-:Y:S02]  /*26d0*/  LOP3.LUT R14, R35.reuse, 0x18, R6, 0xf8, !PT ;  /* 0x00000018230e7812 */ /* 0x040fe400078ef806 */
[----:B------:R-:W-:Y:S02]  /*26e0*/  LOP3.LUT R20, R35, 0x18, R7, 0xf8, !PT ;  /* 0x0000001823147812 */ /* 0x000fe400078ef807 */
[-C--:B---3--:R-:W-:Y:S02]  /*26f0*/  LOP3.LUT R12, R12, R28.reuse, RZ, 0x3c, !PT ;  /* 0x0000001c0c0c7212 */ /* 0x088fe400078e3cff */
[----:B------:R-:W-:-:S02]  /*2700*/  LOP3.LUT R14, R14, R28, RZ, 0x3c, !PT ;  /* 0x0000001c0e0e7212 */ /* 0x000fc400078e3cff */
[----:B------:R-:W-:Y:S01]  /*2710*/  LOP3.LUT R20, R20, R28, RZ, 0x3c, !PT ;  /* 0x0000001c14147212 */ /* 0x000fe200078e3cff */
[C---:B------:R-:W-:Y:S01]  /*2720*/  IMAD R28, R27.reuse, R8, RZ ;  /* 0x000000081b1c7224 */ /* 0x040fe200078e02ff */
[--C-:B------:R-:W-:Y:S02]  /*2730*/  IADD3 R97, R12, R13, R32.reuse ;  /* 0x0000000d0c617210 */ /* 0x100fe40007ffe020 */
[--C-:B------:R-:W-:Y:S02]  /*2740*/  IADD3 R96, R14, R15, R32.reuse ;  /* 0x0000000f0e607210 */ /* 0x100fe40007ffe020 */
[----:B------:R-:W-:Y:S01]  /*2750*/  IADD3 R95, R20, R21, R32 ;  /* 0x00000015145f7210 */ /* 0x000fe20007ffe020 */
[----:B------:R-:W-:Y:S01]  /*2760*/  IMAD R27, R27, R10, RZ ;  /* 0x0000000a1b1b7224 */ /* 0x000fe200078e02ff */
[----:B------:R-:W-:-:S03]  /*2770*/  LEA.HI R32, R37, R37, RZ, 0x1 ;  /* 0x0000002525207211 */ /* 0x000fc600078f08ff */
[----:B------:R-:W-:Y:S01]  /*2780*/  IMAD R27, R98, R11, R27 ;  /* 0x0000000b621b7224 */ /* 0x000fe200078e021b */
[----:B------:R-:W-:Y:S01]  /*2790*/  LOP3.LUT R32, R32, 0xfffffffe, RZ, 0xc0, !PT ;  /* 0xfffffffe20207812 */ /* 0x000fe200078ec0ff */
[----:B------:R-:W-:Y:S01]  /*27a0*/  IMAD R77, R98, R9, R28 ;  /* 0x00000009624d7224 */ /* 0x000fe200078e021c */
[----:B------:R-:W-:Y:S01]  /*27b0*/  LOP3.LUT R21, R5, 0xfffffff8, RZ, 0xc0, !PT ;  /* 0xfffffff805157812 */ /* 0x000fe200078ec0ff */
[----:B------:R-:W-:Y:S01]  /*27c0*/  IMAD.IADD R78, R69, 0x1, R27 ;  /* 0x00000001454e7824 */ /* 0x000fe200078e021b */
[----:B------:R-:W-:Y:S01]  /*27d0*/  LOP3.LUT R28, R7, 0xfffffff8, RZ, 0xc0, !PT ;  /* 0xfffffff8071c7812 */ /* 0x000fe200078ec0ff */
[----:B------:R-:W-:Y:S02]  /*27e0*/  IMAD.IADD R32, R37, 0x1, -R32 ;  /* 0x0000000125207824 */ /* 0x000fe400078e0a20 */
[----:B------:R-:W-:Y:S01]  /*27f0*/  IMAD.IADD R76, R27, 0x1, R67 ;  /* 0x000000011b4c7824 */ /* 0x000fe200078e0243 */
[----:B------:R-:W-:Y:S01]  /*2800*/  LOP3.LUT R27, R6, 0xfffffff8, RZ, 0xc0, !PT ;  /* 0xfffffff8061b7812 */ /* 0x000fe200078ec0ff */
[----:B------:R-:W-:Y:S01]  /*2810*/  IMAD.SHL.U32 R9, R10, 0x80, RZ ;  /* 0x000000800a097824 */ /* 0x000fe200078e00ff */
[----:B------:R-:W-:Y:S01]  /*2820*/  SHF.R.S32.HI R10, RZ, 0x1f, R34 ;  /* 0x0000001fff0a7819 */ /* 0x000fe20000011422 */
[----:B------:R-:W-:Y:S01]  /*2830*/  IMAD R20, R32, 0xc0, R36 ;  /* 0x000000c020147824 */ /* 0x000fe200078e0224 */
[----:B------:R-:W-:Y:S01]  /*2840*/  SHF.R.S32.HI R94, RZ, 0x1f, R21 ;  /* 0x0000001fff5e7819 */ /* 0x000fe20000011415 */
[----:B------:R-:W-:Y:S01]  /*2850*/  IMAD.IADD R79, R73, 0x1, R77 ;  /* 0x00000001494f7824 */ /* 0x000fe200078e024d */
[----:B------:R-:W-:Y:S01]  /*2860*/  SHF.R.S32.HI R93, RZ, 0x1f, R27 ;  /* 0x0000001fff5d7819 */ /* 0x000fe2000001141b */
[----:B------:R-:W-:Y:S01]  /*2870*/  IMAD.SHL.U32 R8, R8, 0x80, RZ ;  /* 0x0000008008087824 */ /* 0x000fe200078e00ff */
[----:B------:R-:W-:Y:S01]  /*2880*/  SHF.R.S32.HI R92, RZ, 0x1f, R28 ;  /* 0x0000001fff5c7819 */ /* 0x000fe2000001141c */
[----:B------:R-:W-:Y:S01]  /*2890*/  IMAD.IADD R77, R77, 0x1, R71 ;  /* 0x000000014d4d7824 */ /* 0x000fe200078e0247 */
[----:B------:R-:W-:-:S07]  /*28a0*/  LOP3.LUT R32, R29, 0x4, RZ, 0xc0, !PT ;  /* 0x000000041d207812 */ /* 0x000fce00078ec0ff */
.L_x_1434:
[----:B0-2---:R-:W2:Y:S01]  /*28b0*/  LDL R35, [R1+0xa0] ;  /* 0x0000a00001237983 */ /* 0x005ea20000100800 */
[----:B------:R-:W0:Y:S01]  /*28c0*/  LDC R82, c[0x0][0x430] ;  /* 0x00010c00ff527b82 */ /* 0x000e220000000800 */
[----:B------:R-:W-:Y:S02]  /*28d0*/  VIADD R25, R25, 0xffffffff ;  /* 0xffffffff19197836 */ /* 0x000fe40000000000 */
[----:B------:R-:W-:Y:S02]  /*28e0*/  IMAD.MOV.U32 R81, RZ, RZ, RZ ;  /* 0x000000ffff517224 */ /* 0x000fe400078e00ff */
[----:B------:R-:W-:-:S03]  /*28f0*/  IMAD R13, R25, 0x80, R20 ;  /* 0x00000080190d7824 */ /* 0x000fc600078e0214 */
[----:B-1----:R-:W1:Y:S01]  /*2900*/  LDC R99, c[0x0][0x3f4] ;  /* 0x0000fd00ff637b82 */ /* 0x002e620000000800 */
[----:B------:R-:W-:Y:S01]  /*2910*/  IMAD.IADD R40, R80, 0x1, R13 ;  /* 0x0000000150287824 */ /* 0x000fe200078e020d */
[----:B------:R-:W-:-:S03]  /*2920*/  ISETP.GE.AND P1, PT, R13, R24, PT ;  /* 0x000000180d00720c */ /* 0x000fc60003f26270 */
[----:B------:R-:W-:Y:S01]  /*2930*/  IMAD.MOV.U32 R36, RZ, RZ, R40 ;  /* 0x000000ffff247224 */ /* 0x000fe200078e0028 */
[----:B------:R-:W-:Y:S02]  /*2940*/  ISETP.GT.OR P1, PT, R20, 0x7f, P1 ;  /* 0x0000007f1400780c */ /* 0x000fe40000f24670 */
[----:B0-----:R-:W-:-:S11]  /*2950*/  ISETP.NE.AND P2, PT, R82, 0x1, PT ;  /* 0x000000015200780c */ /* 0x001fd60003f45270 */
[----:B------:R-:W0:Y:S08]  /*2960*/  @!P1 LDC.64 R14, c[0x0][0x428] ;  /* 0x00010a00ff0e9b82 */ /* 0x000e300000000a00 */
[----:B------:R-:W3:Y:S08]  /*2970*/  @!P1 LDC.64 R12, c[0x0][0x418] ;  /* 0x00010600ff0c9b82 */ /* 0x000ef00000000a00 */
[----:B------:R-:W4:Y:S08]  /*2980*/  @P2 LDC R11, c[0x0][0x434] ;  /* 0x00010d00ff0b2b82 */ /* 0x000f300000000800 */
[----:B------:R-:W1:Y:S01]  /*2990*/  @P2 LDC R38, c[0x0][0x438] ;  /* 0x00010e00ff262b82 */ /* 0x000e620000000800 */
[----:B----4-:R-:W-:-:S05]  /*29a0*/  @P2 IMAD.HI.U32 R11, R40, R11, RZ ;  /* 0x0000000b280b2227 */ /* 0x010fca00078e00ff */
[----:B-1----:R-:W-:Y:S01]  /*29b0*/  @P2 SHF.R.U32.HI R36, RZ, R38, R11 ;  /* 0x00000026ff242219 */ /* 0x002fe2000001160b */
[----:B0-----:R-:W-:-:S03]  /*29c0*/  @!P1 IMAD R11, R87, R14, RZ ;  /* 0x0000000e570b9224 */ /* 0x001fc600078e02ff */
[--C-:B------:R-:W-:Y:S01]  /*29d0*/  @!P1 SHF.R.S32.HI R37, RZ, 0x1f, R36.reuse ;  /* 0x0000001fff259819 */ /* 0x100fe20000011424 */
[C---:B------:R-:W-:Y:S02]  /*29e0*/  @!P1 IMAD R11, R0.reuse, R15, R11 ;  /* 0x0000000f000b9224 */ /* 0x040fe400078e020b */
[----:B------:R-:W-:-:S04]  /*29f0*/  @!P1 IMAD.WIDE.U32 R14, R0, R14, R36 ;  /* 0x0000000e000e9225 */ /* 0x000fc800078e0024 */
[----:B------:R-:W-:Y:S01]  /*2a00*/  @!P1 IMAD.IADD R11, R15, 0x1, R11 ;  /* 0x000000010f0b9824 */ /* 0x000fe200078e020b */
[----:B---3--:R-:W-:Y:S02]  /*2a10*/  @!P1 LEA R12, P2, R14, R12, 0x2 ;  /* 0x0000000c0e0c9211 */ /* 0x008fe400078410ff */
[----:B------:R-:W-:Y:S02]  /*2a20*/  LOP3.LUT P3, RZ, R74, 0x2, RZ, 0xc0, !PT ;  /* 0x000000024aff7812 */ /* 0x000fe4000786c0ff */
[----:B------:R-:W-:Y:S02]  /*2a30*/  @!P1 LEA.HI.X R13, R14, R13, R11, 0x2, P2 ;  /* 0x0000000d0e0d9211 */ /* 0x000fe400010f140b */
[----:B------:R-:W-:Y:S01]  /*2a40*/  ISETP.GE.AND P2, PT, R99, 0x1, PT ;  /* 0x000000016300780c */ /* 0x000fe20003f46270 */
[----:B------:R-:W-:Y:S01]  /*2a50*/  IMAD.MOV R15, RZ, RZ, -R36 ;  /* 0x000000ffff0f7224 */ /* 0x000fe200078e0a24 */
[----:B------:R-:W-:Y:S05]  /*2a60*/  YIELD ;  /* 0x0000000000007946 */ /* 0x000fea0003800000 */
[----:B------:R-:W-:Y:S01]  /*2a70*/  BSSY B0, `(.L_x_1376) ;  /* 0x000045b000007945 */ /* 0x000fe20003800000 */
[----:B------:R0:W5:Y:S01]  /*2a80*/  @!P1 LDG.E R81, desc[UR54][R12.64] ;  /* 0x000000360c519981 */ /* 0x000162000c1e1900 */
[----:B------:R-:W-:Y:S01]  /*2a90*/  IMAD R82, R82, R15, R40 ;  /* 0x0000000f52527224 */ /* 0x000fe200078e0228 */
[----:B------:R-:W-:Y:S01]  /*2aa0*/  ISETP.GT.AND P1, PT, R25, R75, PT ;  /* 0x0000004b1900720c */ /* 0x000fe20003f24270 */
[----:B--2---:R-:W-:-:S04]  /*2ab0*/  IMAD R65, R19, 0x3000, R35 ;  /* 0x0000300013417824 */ /* 0x004fc800078e0223 */
[C---:B------:R-:W-:Y:S02]  /*2ac0*/  VIADD R11, R65.reuse, 0x10 ;  /* 0x00000010410b7836 */ /* 0x040fe40000000000 */
        /* <DEDUP_REMOVED lines=9> */
[----:B------:R-:W-:Y:S02]  /*2b60*/  IMAD R36, R88, R25, RZ ;  /* 0x0000001958247224 */ /* 0x000fe400078e02ff */
[----:B------:R-:W-:Y:S01]  /*2b70*/  IMAD R11, R82, UR5, R11 ;  /* 0x00000005520b7c24 */ /* 0x000fe2000f8e020b */
[----:B------:R-:W-:Y:S01]  /*2b80*/  ULDC.64 UR4, c[0x0][0x310] ;  /* 0x0000c40000047ab9 */ /* 0x000fe20000000a00 */
[----:B------:R-:W-:Y:S02]  /*2b90*/  IMAD R85, R25, -0x80, R24 ;  /* 0xffffff8019557824 */ /* 0x000fe400078e0218 */
[----:B------:R-:W-:Y:S02]  /*2ba0*/  IMAD R14, R84, UR4, RZ ;  /* 0x00000004540e7c24 */ /* 0x000fe4000f8e02ff */
[----:B------:R-:W-:Y:S01]  /*2bb0*/  IMAD.IADD R13, R13, 0x1, R11 ;  /* 0x000000010d0d7824 */ /* 0x000fe200078e020b */
[----:B------:R-:W-:Y:S01]  /*2bc0*/  VIMNMX R85, R85, 0x80, PT ;  /* 0x0000008055557848 */ /* 0x000fe20003fe0100 */
[----:B------:R-:W-:-:S02]  /*2bd0*/  IMAD R11, R81, UR5, R14 ;  /* 0x00000005510b7c24 */ /* 0x000fc4000f8e020e */
[----:B------:R-:W-:Y:S01]  /*2be0*/  IMAD.WIDE.U32 R12, R81, UR4, R12 ;  /* 0x00000004510c7c25 */ /* 0x000fe2000f8e000c */
[----:B------:R-:W-:-:S03]  /*2bf0*/  ULDC.64 UR4, c[0x0][0x308] ;  /* 0x0000c20000047ab9 */ /* 0x000fc60000000a00 */
[----:B------:R-:W-:Y:S02]  /*2c00*/  IMAD R15, R10, UR4, RZ ;  /* 0x000000040a0f7c24 */ /* 0x000fe4000f8e02ff */
[----:B------:R-:W-:Y:S01]  /*2c10*/  IMAD.IADD R13, R13, 0x1, R11 ;  /* 0x000000010d0d7824 */ /* 0x000fe200078e020b */
[----:B------:R-:W-:Y:S01]  /*2c20*/  SHF.R.S32.HI R11, RZ, 0x1f, R25 ;  /* 0x0000001fff0b7819 */ /* 0x000fe20000011419 */
[C---:B------:R-:W-:Y:S02]  /*2c30*/  IMAD R15, R34.reuse, UR5, R15 ;  /* 0x00000005220f7c24 */ /* 0x040fe4000f8e020f */
[----:B------:R-:W-:Y:S01]  /*2c40*/  IMAD.WIDE.U32 R12, R34, UR4, R12 ;  /* 0x00000004220c7c25 */ /* 0x000fe2000f8e000c */
[----:B------:R-:W-:-:S03]  /*2c50*/  ULDC.64 UR4, c[0x0][0x2e8] ;  /* 0x0000ba0000047ab9 */ /* 0x000fc60000000a00 */
[----:B------:R-:W-:Y:S01]  /*2c60*/  IMAD.IADD R13, R13, 0x1, R15 ;  /* 0x000000010d0d7824 */ /* 0x000fe200078e020f */
[C---:B------:R-:W-:Y:S01]  /*2c70*/  LEA R60, P2, R12.reuse, UR4, 0x1 ;  /* 0x000000040c3c7c11 */ /* 0x040fe2000f8408ff */
[----:B------:R-:W-:Y:S01]  /*2c80*/  ULDC.U8 UR4, c[0x0][0x410] ;  /* 0x0001040000047ab9 */ /* 0x000fe20000000000 */
[----:B------:R-:W-:Y:S02]  /*2c90*/  IMAD R14, R89, R25, RZ ;  /* 0x00000019590e7224 */ /* 0x000fe400078e02ff */
[----:B------:R-:W-:Y:S01]  /*2ca0*/  LEA.HI.X R62, R12, UR5, R13, 0x1, P2 ;  /* 0x000000050c3e7c11 */ /* 0x000fe200090f0c0d */
[C---:B------:R-:W-:Y:S01]  /*2cb0*/  IMAD R37, R11.reuse, R8, R36 ;  /* 0x000000080b257224 */ /* 0x040fe200078e0224 */
[----:B------:R-:W-:Y:S01]  /*2cc0*/  ISETP.NE.AND P2, PT, RZ, UR4, PT ;  /* 0x00000004ff007c0c */ /* 0x000fe2000bf45270 */
[----:B------:R-:W-:Y:S02]  /*2cd0*/  IMAD R35, R11, R9, R14 ;  /* 0x000000090b237224 */ /* 0x000fe400078e020e */
[----:B------:R-:W-:-:S04]  /*2ce0*/  IMAD.WIDE.U32 R14, R9, R25, RZ ;  /* 0x00000019090e7225 */ /* 0x000fc800078e00ff */
[----:B------:R-:W-:-:S04]  /*2cf0*/  IMAD.WIDE.U32 R12, R8, R25, RZ ;  /* 0x00000019080c7225 */ /* 0x000fc800078e00ff */
[----:B------:R-:W-:Y:S02]  /*2d00*/  IMAD.IADD R11, R15, 0x1, R35 ;  /* 0x000000010f0b7824 */ /* 0x000fe400078e0223 */
[----:B------:R-:W-:Y:S01]  /*2d10*/  IMAD.IADD R35, R13, 0x1, R37 ;  /* 0x000000010d237824 */ /* 0x000fe200078e0225 */
[----:B------:R-:W-:Y:S06]  /*2d20*/  @!P2 BRA `(.L_x_1378) ;  /* 0x0000001c0090a947 */ /* 0x000fec0003800000 */
[----:B------:R-:W0:Y:S01]  /*2d30*/  S2R R38, SR_TID.X ;  /* 0x0000000000267919 */ /* 0x000e220000002100 */
        /* <DEDUP_REMOVED lines=12> */
[----:B0-----:R-:W-:-:S05]  /*2e00*/  VIADD R39, R38, 0xffffff80 ;  /* 0xffffff8026277836 */ /* 0x001fca0000000000 */
[----:B------:R-:W-:-:S04]  /*2e10*/  LEA.HI R38, R39, R39, RZ, 0x1 ;  /* 0x0000002727267211 */ /* 0x000fc800078f08ff */
[----:B------:R-:W-:-:S04]  /*2e20*/  SHF.R.S32.HI R38, RZ, 0x1, R38 ;  /* 0x00000001ff267819 */ /* 0x000fc80000011426 */
[----:B------:R-:W-:Y:S02]  /*2e30*/  ISETP.GE.AND P3, PT, R38, R85, PT ;  /* 0x000000552600720c */ /* 0x000fe40003f66270 */
[----:B------:R-:W-:-:S11]  /*2e40*/  CS2R R38, SRZ ;  /* 0x0000000000267805 */ /* 0x000fd6000001ff00 */
[----:B------:R-:W-:Y:S05]  /*2e50*/  @P3 BRA `(.L_x_1380) ;  /* 0x0000000000b83947 */ /* 0x000fea0003800000 */
[----:B------:R-:W2:Y:S04]  /*2e60*/  LDL.64 R104, [R1+0x58] ;  /* 0x0000580001687983 */ /* 0x000ea80000100a00 */
[----:B------:R-:W3:Y:S04]  /*2e70*/  LDL R91, [R1+0x8c] ;  /* 0x00008c00015b7983 */ /* 0x000ee80000100800 */
[----:B------:R-:W4:Y:S04]  /*2e80*/  LDL R90, [R1+0x84] ;  /* 0x00008400015a7983 */ /* 0x000f280000100800 */
        /* <DEDUP_REMOVED lines=43> */
.L_x_1380:
[----:B------:R-:W-:Y:S05]  /*3140*/  BSYNC B1 ;  /* 0x0000000000017941 */ /* 0x000fea0003800000 */
.L_x_1379:
        /* <DEDUP_REMOVED lines=46> */
[----:B------:R-:W-:-:S02]  /*3430*/  PRMT R111, R12, 0x7610, R111 ;  /* 0x000076100c6f7816 */ /* 0x000fc4000000006f */
[----:B------:R-:W-:Y:S02]  /*3440*/  PRMT R63, R63, 0x5410, R13 ;  /* 0x000054103f3f7816 */ /* 0x000fe4000000000d */
[----:B------:R-:W-:Y:S02]  /*3450*/  PRMT R124, R14, 0x7610, R124 ;  /* 0x000076100e7c7816 */ /* 0x000fe4000000007c */
[----:B------:R-:W-:Y:S01]  /*3460*/  PRMT R91, R91, 0x5410, R11 ;  /* 0x000054105b5b7816 */ /* 0x000fe2000000000b */
[----:B------:R-:W-:Y:S06]  /*3470*/  @!P2 BRA `(.L_x_1381) ;  /* 0x000000000004a947 */ /* 0x000fec0003800000 */
[----:B------:R-:W-:Y:S01]  /*3480*/  BPT.TRAP 0x1 ;  /* 0x000000040000795c */ /* 0x000fe20000300000 */
.L_x_1381:
[----:B------:R-:W2:Y:S01]  /*3490*/  LDL R11, [R1+0x38] ;  /* 0x00003800010b7983 */ /* 0x000ea20000100800 */
[----:B------:R-:W-:Y:S01]  /*34a0*/  IMAD R35, R19, 0x8, R2 ;  /* 0x0000000813237824 */ /* 0x000fe200078e0202 */
[----:B------:R-:W-:Y:S01]  /*34b0*/  BSSY B1, `(.L_x_1382) ;  /* 0x0000004000017945 */ /* 0x000fe20003800000 */
[----:B--2---:R-:W-:-:S04]  /*34c0*/  SHF.L.U32 R86, R11, 0x1f, RZ ;  /* 0x0000001f0b567819 */ /* 0x004fc800000006ff */
[----:B------:R-:W0:Y:S02]  /*34d0*/  SYNCS.PHASECHK.TRANS64.TRYWAIT P4, [R35+URZ+0x2d890], R86 ;  /* 0x02d89056230075a7 */ /* 0x000e24000808017f */
[----:B0-----:R-:W-:Y:S05]  /*34e0*/  @!P4 BRA `(.L_x_1383) ;  /* 0x000002180028c947 */ /* 0x001fea0003800000 */
.L_x_1714:
[----:B------:R-:W-:Y:S05]  /*34f0*/  BSYNC B1 ;  /* 0x0000000000017941 */ /* 0x000fea0003800000 */
.L_x_1382:
[----:B------:R-:W-:-:S03]  /*3500*/  UMOV UR4, 0xffffffff ;  /* 0xffffffff00047882 */ /* 0x000fc60000000000 */
[----:B------:R-:W-:Y:S05]  /*3510*/  BRA.DIV UR4, `(.L_x_1384) ;  /* 0x0000021a04307947 */ /* 0x000fea000b800000 */
[----:B------:R-:W1:Y:S04]  /*3520*/  SHFL.IDX PT, R62, R62, RZ, 0x1e1f ;  /* 0x001e1fff3e3e7589 */ /* 0x000e6800000e0000 */
[----:B------:R2:W3:Y:S02]  /*3530*/  SHFL.IDX PT, R11, R60, RZ, 0x1e1f ;  /* 0x001e1fff3c0b7589 */ /* 0x0004e400000e0000 */
.L_x_1718:
[----:B------:R-:W-:Y:S05]  /*3540*/  @P3 BRA `(.L_x_1385) ;  /* 0x0000003800b43947 */ /* 0x000fea0003800000 */
[----:B------:R-:W-:Y:S01]  /*3550*/  ISETP.NE.AND P3, PT, R30, RZ, PT ;  /* 0x000000ff1e00720c */ /* 0x000fe20003f65270 */
[----:B------:R-:W-:-:S12]  /*3560*/  BSSY B1, `(.L_x_1386) ;  /* 0x0000037000017945 */ /* 0x000fd80003800000 */
[----:B------:R-:W-:Y:S05]  /*3570*/  @!P3 BRA `(.L_x_1387) ;  /* 0x0000000000d4b947 */ /* 0x000fea0003800000 */
[----:B------:R-:W4:Y:S01]  /*3580*/  LDL.64 R126, [R1+0x58] ;  /* 0x00005800017e7983 */ /* 0x000f220000100a00 */
[C---:B--23--:R-:W-:Y:S01]  /*3590*/  LEA R60, P3, R16.reuse, R11, 0x1 ;  /* 0x0000000b103c7211 */ /* 0x04cfe200078608ff */
[----:B------:R-:W-:Y:S02]  /*35a0*/  BSSY B2, `(.L_x_1388) ;  /* 0x0000031000027945 */ /* 0x000fe40003800000 */
[----:B------:R2:W3:Y:S01]  /*35b0*/  LDS.128 R12, [R65+0x15000] ;  /* 0x01500000410c7984 */ /* 0x0004e20000000c00 */
[----:B-1----:R-:W-:Y:S02]  /*35c0*/  LEA.HI.X R61, R16, R62, R17, 0x1, P3 ;  /* 0x0000003e103d7211 */ /* 0x002fe400018f0c11 */
[----:B----4-:R-:W-:-:S13]  /*35d0*/  ISETP.GE.AND P3, PT, R126, R99, PT ;  /* 0x000000637e00720c */ /* 0x010fda0003f66270 */
[----:B--23--:R-:W-:Y:S05]  /*35e0*/  @P3 BRA `(.L_x_1389) ;  /* 0x0000000000b03947 */ /* 0x00cfea0003800000 */
[--C-:B------:R-:W-:Y:S02]  /*35f0*/  SHF.R.U64 R56, R56, 0x10, R57.reuse ;  /* 0x0000001038387819 */ /* 0x100fe40000001239 */
[----:B------:R-:W-:Y:S02]  /*3600*/  SHF.R.U32.HI R109, RZ, 0x10, R57 ;  /* 0x00000010ff6d7819 */ /* 0x000fe40000011639 */
[----:B------:R-:W-:Y:S01]  /*3610*/  SHF.R.U64 R57, R58, 0x10, R59 ;  /* 0x000000103a397819 */ /* 0x000fe2000000123b */
[----:B------:R-:W-:Y:S01]  /*3620*/  IMAD.U32 R58, R13, 0x10000, RZ ;  /* 0x000100000d3a7824 */ /* 0x000fe200078e00ff */
[----:B------:R-:W-:Y:S02]  /*3630*/  PRMT R56, R90, 0x5432, R56 ;  /* 0x000054325a387816 */ /* 0x000fe40000000038 */
[----:B------:R-:W-:Y:S02]  /*3640*/  PRMT R57, R111, 0x5410, R57 ;  /* 0x000054106f397816 */ /* 0x000fe40000000039 */
[----:B------:R-:W-:-:S02]  /*3650*/  SHF.R.U32.HI R110, RZ, 0x10, R59 ;  /* 0x00000010ff6e7819 */ /* 0x000fc4000001163b */
[----:B------:R-:W-:Y:S02]  /*3660*/  LOP3.LUT R112, R13, 0xffff0000, RZ, 0xc0, !PT ;  /* 0xffff00000d707812 */ /* 0x000fe400078ec0ff */
[----:B------:R-:W-:Y:S02]  /*3670*/  LOP3.LUT R59, R57, 0xffff0000, RZ, 0xc0, !PT ;  /* 0xffff0000393b7812 */ /* 0x000fe400078ec0ff */
[C---:B------:R-:W-:Y:S01]  /*3680*/  LOP3.LUT R111, R56.reuse, 0xffff0000, RZ, 0xc0, !PT ;  /* 0xffff0000386f7812 */ /* 0x040fe200078ec0ff */
[----:B------:R-:W-:Y:S02]  /*3690*/  IMAD.U32 R56, R56, 0x10000, RZ ;  /* 0x0001000038387824 */ /* 0x000fe400078e00ff */
[C---:B------:R-:W-:Y:S02]  /*36a0*/  FMUL.FTZ R13, R112.reuse, R59 ;  /* 0x0000003b700d7220 */ /* 0x040fe40000410000 */
[-C--:B------:R-:W-:Y:S02]  /*36b0*/  FMUL.FTZ R112, R112, R111.reuse ;  /* 0x0000006f70707220 */ /* 0x080fe40000410000 */
[----:B------:R-:W-:Y:S01]  /*36c0*/  FFMA.FTZ R13, R58, R111, -R13 ;  /* 0x0000006f3a0d7223 */ /* 0x000fe2000001080d */
[----:B------:R-:W-:-:S02]  /*36d0*/  IMAD.U32 R111, R14, 0x10000, RZ ;  /* 0x000100000e6f7824 */ /* 0x000fc400078e00ff */
[----:B------:R-:W-:Y:S01]  /*36e0*/  FFMA.FTZ R58, R58, R59, R112 ;  /* 0x0000003b3a3a7223 */ /* 0x000fe20000010070 */
[----:B------:R-:W-:Y:S02]  /*36f0*/  PRMT R59, R113, 0x5410, R109 ;  /* 0x00005410713b7816 */ /* 0x000fe4000000006d */
[----:B------:R-:W-:Y:S02]  /*3700*/  PRMT R109, R91, 0x5432, R110 ;  /* 0x000054325b6d7816 */ /* 0x000fe4000000006e */
[----:B------:R-:W-:Y:S01]  /*3710*/  LOP3.LUT R113, R14, 0xffff0000, RZ, 0xc0, !PT ;  /* 0xffff00000e717812 */ /* 0x000fe200078ec0ff */
[C---:B------:R-:W-:Y:S01]  /*3720*/  IMAD.U32 R112, R59.reuse, 0x10000, RZ ;  /* 0x000100003b707824 */ /* 0x040fe200078e00ff */
[----:B------:R-:W-:Y:S01]  /*3730*/  LOP3.LUT R59, R59, 0xffff0000, RZ, 0xc0, !PT ;  /* 0xffff00003b3b7812 */ /* 0x000fe200078ec0ff */
[C---:B------:R-:W-:Y:S01]  /*3740*/  IMAD.U32 R110, R109.reuse, 0x10000, RZ ;  /* 0x000100006d6e7824 */ /* 0x040fe200078e00ff */
[----:B------:R-:W-:Y:S02]  /*3750*/  LOP3.LUT R109, R109, 0xffff0000, RZ, 0xc0, !PT ;  /* 0xffff00006d6d7812 */ /* 0x000fe400078ec0ff */
[----:B------:R-:W-:Y:S01]  /*3760*/  F2FP.BF16.F32.PACK_AB R13, R58, R13 ;  /* 0x0000000d3a0d723e */ /* 0x000fe200000010ff */
        /* <DEDUP_REMOVED lines=8> */
[----:B------:R-:W-:-:S03]  /*37f0*/  FMUL.FTZ R110, R110, R59 ;  /* 0x0000003b6e6e7220 */ /* 0x000fc60000410000 */
[C---:B------:R-:W-:Y:S01]  /*3800*/  FFMA.FTZ R15, R112.reuse, R59, -R15 ;  /* 0x0000003b700f7223 */ /* 0x040fe2000001080f */
[----:B------:R-:W-:Y:S01]  /*3810*/  FFMA.FTZ R110, R112, R109, R110 ;  /* 0x0000006d706e7223 */ /* 0x000fe2000001006e */
[----:B------:R-:W-:Y:S01]  /*3820*/  IMAD.U32 R112, R57, 0x10000, RZ ;  /* 0x0001000039707824 */ /* 0x000fe200078e00ff */
[C---:B------:R-:W-:Y:S01]  /*3830*/  LOP3.LUT R57, R12.reuse, 0xffff0000, RZ, 0xc0, !PT ;  /* 0xffff00000c397812 */ /* 0x040fe200078ec0ff */
[----:B------:R-:W-:Y:S02]  /*3840*/  IMAD.U32 R59, R12, 0x10000, RZ ;  /* 0x000100000c3b7824 */ /* 0x000fe400078e00ff */
[----:B------:R-:W-:Y:S02]  /*3850*/  F2FP.BF16.F32.PACK_AB R15, R110, R15 ;  /* 0x0000000f6e0f723e */ /* 0x000fe400000010ff */
[C---:B------:R-:W-:Y:S01]  /*3860*/  FMUL.FTZ R12, R57.reuse, R112 ;  /* 0x00000070390c7220 */ /* 0x040fe20000410000 */
[----:B------:R-:W-:-:S03]  /*3870*/  FMUL.FTZ R57, R57, R56 ;  /* 0x0000003839397220 */ /* 0x000fc60000410000 */
[C---:B------:R-:W-:Y:S01]  /*3880*/  FFMA.FTZ R12, R59.reuse, R56, -R12 ;  /* 0x000000383b0c7223 */ /* 0x040fe2000001080c */
[----:B------:R-:W-:-:S05]  /*3890*/  FFMA.FTZ R57, R59, R112, R57 ;  /* 0x000000703b397223 */ /* 0x000fca0000010039 */
[----:B------:R-:W-:-:S07]  /*38a0*/  F2FP.BF16.F32.PACK_AB R12, R57, R12 ;  /* 0x0000000c390c723e */ /* 0x000fce00000010ff */
.L_x_1389:
[----:B------:R-:W-:Y:S05]  /*38b0*/  BSYNC B2 ;  /* 0x0000000000027941 */ /* 0x000fea0003800000 */
.L_x_1388:
[----:B------:R4:W-:Y:S02]  /*38c0*/  ST.E.128 desc[UR54][R60.64], R12 ;  /* 0x0000000c3c007985 */ /* 0x0009e4000c101d36 */
.L_x_1387:
[----:B------:R-:W-:Y:S05]  /*38d0*/  BSYNC B1 ;  /* 0x0000000000017941 */ /* 0x000fea0003800000 */
.L_x_1386:
[----:B------:R-:W-:Y:S01]  /*38e0*/  ISETP.NE.AND P3, PT, R31, RZ, PT ;  /* 0x000000ff1f00720c */ /* 0x000fe20003f65270 */
[----:B------:R-:W-:-:S12]  /*38f0*/  BSSY B1, `(.L_x_1390) ;  /* 0x000003a000017945 */ /* 0x000fd80003800000 */
[----:B------:R-:W-:Y:S05]  /*3900*/  @!P3 BRA `(.L_x_1391) ;  /* 0x0000000000e0b947 */ /* 0x000fea0003800000 */
[----:B----4-:R-:W4:Y:S04]  /*3910*/  LDL R12, [R1+0x64] ;  /* 0x00006400010c7983 */ /* 0x010f280000100800 */
[----:B------:R-:W5:Y:S01]  /*3920*/  LDL R58, [R1+0x8c] ;  /* 0x00008c00013a7983 */ /* 0x000f620000100800 */
[----:B---3--:R-:W-:Y:S01]  /*3930*/  IMAD.MOV.U32 R56, RZ, RZ, R11 ;  /* 0x000000ffff387224 */ /* 0x008fe200078e000b */
[----:B------:R-:W-:Y:S01]  /*3940*/  BSSY B2, `(.L_x_1392) ;  /* 0x0000033000027945 */ /* 0x000fe20003800000 */
[----:B-1----:R-:W-:Y:S02]  /*3950*/  IMAD.MOV.U32 R57, RZ, RZ, R62 ;  /* 0x000000ffff397224 */ /* 0x002fe400078e003e */
[----:B----4-:R-:W-:Y:S02]  /*3960*/  IMAD.SHL.U32 R59, R12, 0x8, RZ ;  /* 0x000000080c3b7824 */ /* 0x010fe400078e00ff */
[----:B------:R1:W3:Y:S01]  /*3970*/  LDS.128 R12, [R64+0x15000] ;  /* 0x01500000400c7984 */ /* 0x0002e20000000c00 */
[----:B-----5:R-:W-:Y:S01]  /*3980*/  ISETP.GE.AND P3, PT, R58, R99, PT ;  /* 0x000000633a00720c */ /* 0x020fe20003f66270 */
[----:B------:R-:W-:-:S12]  /*3990*/  IMAD.WIDE R56, R59, 0x2, R56 ;  /* 0x000000023b387825 */ /* 0x000fd800078e0238 */
[----:B-1----:R-:W-:Y:S05]  /*39a0*/  @P3 BRA `(.L_x_1393) ;  /* 0x0000000000b03947 */ /* 0x002fea0003800000 */
[----:B------:R-:W-:Y:S02]  /*39b0*/  SHF.R.U64 R59, R52, 0x10, R53 ;  /* 0x00000010343b7819 */ /* 0x000fe40000001235 */
[----:B------:R-:W-:Y:S02]  /*39c0*/  SHF.R.U64 R52, R54, 0x10, R55 ;  /* 0x0000001036347819 */ /* 0x000fe40000001237 */
[----:B------:R-:W-:Y:S02]  /*39d0*/  PRMT R120, R120, 0x5410, R59 ;  /* 0x0000541078787816 */ /* 0x000fe4000000003b */
[----:B------:R-:W-:Y:S02]  /*39e0*/  PRMT R52, R63, 0x5432, R52 ;  /* 0x000054323f347816 */ /* 0x000fe40000000034 */
[----:B------:R-:W-:Y:S02]  /*39f0*/  SHF.R.U32.HI R58, RZ, 0x10, R53 ;  /* 0x00000010ff3a7819 */ /* 0x000fe40000011635 */
[----:B------:R-:W-:-:S02]  /*3a00*/  SHF.R.U32.HI R53, RZ, 0x10, R55 ;  /* 0x00000010ff357819 */ /* 0x000fc40000011637 */
[C---:B---3--:R-:W-:Y:S01]  /*3a10*/  LOP3.LUT R55, R13.reuse, 0xffff0000, RZ, 0xc0, !PT ;  /* 0xffff00000d377812 */ /* 0x048fe200078ec0ff */
[----:B------:R-:W-:Y:S01]  /*3a20*/  IMAD.U32 R13, R13, 0x10000, RZ ;  /* 0x000100000d0d7824 */ /* 0x000fe200078e00ff */
[C---:B--2---:R-:W-:Y:S01]  /*3a30*/  LOP3.LUT R60, R52.reuse, 0xffff0000, RZ, 0xc0, !PT ;  /* 0xffff0000343c7812 */ /* 0x044fe200078ec0ff */
[----:B------:R-:W-:Y:S01]  /*3a40*/  IMAD.U32 R52, R52, 0x10000, RZ ;  /* 0x0001000034347824 */ /* 0x000fe200078e00ff */
[C---:B------:R-:W-:Y:S01]  /*3a50*/  LOP3.LUT R54, R120.reuse, 0xffff0000, RZ, 0xc0, !PT ;  /* 0xffff000078367812 */ /* 0x040fe200078ec0ff */
[----:B------:R-:W-:Y:S01]  /*3a60*/  IMAD.U32 R120, R120, 0x10000, RZ ;  /* 0x0001000078787824 */ /* 0x000fe200078e00ff */
[----:B------:R-:W-:Y:S01]  /*3a70*/  PRMT R53, R124, 0x5410, R53 ;  /* 0x000054107c357816 */ /* 0x000fe20000000035 */
[----:B------:R-:W-:Y:S01]  /*3a80*/  FMUL.FTZ R110, R55, R60 ;  /* 0x0000003c376e7220 */ /* 0x000fe20000410000 */
[----:B------:R-:W-:Y:S01]  /*3a90*/  PRMT R121, R121, 0x5410, R58 ;  /* 0x0000541079797816 */ /* 0x000fe2000000003a */
[-C--:B------:R-:W-:Y:S01]  /*3aa0*/  FMUL.FTZ R55, R55, R54.reuse ;  /* 0x0000003637377220 */ /* 0x080fe20000410000 */
[C---:B------:R-:W-:Y:S01]  /*3ab0*/  LOP3.LUT R58, R14.reuse, 0xffff0000, RZ, 0xc0, !PT ;  /* 0xffff00000e3a7812 */ /* 0x040fe200078ec0ff */
[----:B------:R-:W-:Y:S01]  /*3ac0*/  FFMA.FTZ R54, R13, R54, -R110 ;  /* 0x000000360d367223 */ /* 0x000fe2000001086e */
[----:B------:R-:W-:-:S02]  /*3ad0*/  IMAD.U32 R14, R14, 0x10000, RZ ;  /* 0x000100000e0e7824 */ /* 0x000fc400078e00ff */
[----:B------:R-:W-:Y:S01]  /*3ae0*/  FFMA.FTZ R13, R13, R60, R55 ;  /* 0x0000003c0d0d7223 */ /* 0x000fe20000010037 */
[C---:B------:R-:W-:Y:S01]  /*3af0*/  IMAD.U32 R55, R53.reuse, 0x10000, RZ ;  /* 0x0001000035377824 */ /* 0x040fe200078e00ff */
[----:B------:R-:W-:Y:S01]  /*3b00*/  LOP3.LUT R53, R53, 0xffff0000, RZ, 0xc0, !PT ;  /* 0xffff000035357812 */ /* 0x000fe200078ec0ff */
[C---:B------:R-:W-:Y:S01]  /*3b10*/  IMAD.U32 R59, R121.reuse, 0x10000, RZ ;  /* 0x00010000793b7824 */ /* 0x040fe200078e00ff */
[----:B------:R-:W-:Y:S01]  /*3b20*/  LOP3.LUT R121, R121, 0xffff0000, RZ, 0xc0, !PT ;  /* 0xffff000079797812 */ /* 0x000fe200078ec0ff */
[C---:B------:R-:W-:Y:S01]  /*3b30*/  FMUL.FTZ R61, R58.reuse, R55 ;  /* 0x000000373a3d7220 */ /* 0x040fe20000410000 */
[----:B------:R-:W-:Y:S02]  /*3b40*/  IMAD.U32 R60, R15, 0x10000, RZ ;  /* 0x000100000f3c7824 */ /* 0x000fe400078e00ff */
[-C--:B------:R-:W-:Y:S01]  /*3b50*/  FMUL.FTZ R58, R58, R59.reuse ;  /* 0x0000003b3a3a7220 */ /* 0x080fe20000410000 */
[----:B------:R-:W-:Y:S01]  /*3b60*/  F2FP.BF16.F32.PACK_AB R13, R13, R54 ;  /* 0x000000360d0d723e */ /* 0x000fe200000010ff */
[----:B------:R-:W-:-:S02]  /*3b70*/  FFMA.FTZ R61, R14, R59, -R61 ;  /* 0x0000003b0e3d7223 */ /* 0x000fc4000001083d */
[----:B------:R-:W-:Y:S01]  /*3b80*/  FFMA.FTZ R58, R14, R55, R58 ;  /* 0x000000370e3a7223 */ /* 0x000fe2000001003a */
[----:B------:R-:W-:Y:S01]  /*3b90*/  LOP3.LUT R14, R15, 0xffff0000, RZ, 0xc0, !PT ;  /* 0xffff00000f0e7812 */ /* 0x000fe200078ec0ff */
[----:B------:R-:W-:-:S04]  /*3ba0*/  IMAD.U32 R55, R12, 0x10000, RZ ;  /* 0x000100000c377824 */ /* 0x000fc800078e00ff */
[C---:B------:R-:W-:Y:S01]  /*3bb0*/  FMUL.FTZ R15, R14.reuse, R53 ;  /* 0x000000350e0f7220 */ /* 0x040fe20000410000 */
[----:B------:R-:W-:-:S03]  /*3bc0*/  FMUL.FTZ R14, R14, R121 ;  /* 0x000000790e0e7220 */ /* 0x000fc60000410000 */
[C---:B------:R-:W-:Y:S01]  /*3bd0*/  FFMA.FTZ R15, R60.reuse, R121, -R15 ;  /* 0x000000793c0f7223 */ /* 0x040fe2000001080f */
[----:B------:R-:W-:Y:S01]  /*3be0*/  FFMA.FTZ R14, R60, R53, R14 ;  /* 0x000000353c0e7223 */ /* 0x000fe2000001000e */
[----:B------:R-:W-:-:S04]  /*3bf0*/  LOP3.LUT R53, R12, 0xffff0000, RZ, 0xc0, !PT ;  /* 0xffff00000c357812 */ /* 0x000fc800078ec0ff */
[----:B------:R-:W-:Y:S01]  /*3c00*/  F2FP.BF16.F32.PACK_AB R15, R14, R15 ;  /* 0x0000000f0e0f723e */ /* 0x000fe200000010ff */
[C---:B------:R-:W-:Y:S01]  /*3c10*/  FMUL.FTZ R12, R53.reuse, R52 ;  /* 0x00000034350c7220 */ /* 0x040fe20000410000 */
[-C--:B------:R-:W-:Y:S01]  /*3c20*/  FMUL.FTZ R53, R53, R120.reuse ;  /* 0x0000007835357220 */ /* 0x080fe20000410000 */
[----:B------:R-:W-:Y:S02]  /*3c30*/  F2FP.BF16.F32.PACK_AB R14, R58, R61 ;  /* 0x0000003d3a0e723e */ /* 0x000fe400000010ff */
[C---:B------:R-:W-:Y:S01]  /*3c40*/  FFMA.FTZ R120, R55.reuse, R120, -R12 ;  /* 0x0000007837787223 */ /* 0x040fe2000001080c */
[----:B------:R-:W-:-:S05]  /*3c50*/  FFMA.FTZ R53, R55, R52, R53 ;  /* 0x0000003437357223 */ /* 0x000fca0000010035 */
[----:B------:R-:W-:-:S07]  /*3c60*/  F2FP.BF16.F32.PACK_AB R12, R53, R120 ;  /* 0x00000078350c723e */ /* 0x000fce00000010ff */
.L_x_1393:
[----:B------:R-:W-:Y:S05]  /*3c70*/  BSYNC B2 ;  /* 0x0000000000027941 */ /* 0x000fea0003800000 */
.L_x_1392:
[----:B---3--:R1:W-:Y:S02]  /*3c80*/  ST.E.128 desc[UR54][R56.64], R12 ;  /* 0x0000000c38007985 */ /* 0x0083e4000c101d36 */
.L_x_1391:
[----:B------:R-:W-:Y:S05]  /*3c90*/  BSYNC B1 ;  /* 0x0000000000017941 */ /* 0x000fea0003800000 */
.L_x_1390:
[----:B------:R-:W-:Y:S01]  /*3ca0*/  ISETP.NE.AND P3, PT, R32, RZ, PT ;  /* 0x000000ff2000720c */ /* 0x000fe20003f65270 */
[----:B------:R-:W-:-:S12]  /*3cb0*/  BSSY B1, `(.L_x_1394) ;  /* 0x000003a000017945 */ /* 0x000fd80003800000 */
[----:B------:R-:W-:Y:S05]  /*3cc0*/  @!P3 BRA `(.L_x_1395) ;  /* 0x0000000000e0b947 */ /* 0x000fea0003800000 */
[----:B-1--4-:R-:W4:Y:S04]  /*3cd0*/  LDL R12, [R1+0x68] ;  /* 0x00006800010c7983 */ /* 0x012f280000100800 */
[----:B------:R-:W5:Y:S01]  /*3ce0*/  LDL R54, [R1+0x84] ;  /* 0x0000840001367983 */ /* 0x000f620000100800 */
[----:B---3--:R-:W-:Y:S01]  /*3cf0*/  IMAD.MOV.U32 R52, RZ, RZ, R11 ;  /* 0x000000ffff347224 */ /* 0x008fe200078e000b */
[----:B------:R-:W-:Y:S01]  /*3d00*/  BSSY B2, `(.L_x_1396) ;  /* 0x0000033000027945 */ /* 0x000fe20003800000 */
[----:B------:R-:W-:Y:S02]  /*3d10*/  IMAD.MOV.U32 R53, RZ, RZ, R62 ;  /* 0x000000ffff357224 */ /* 0x000fe400078e003e */
[----:B----4-:R-:W-:Y:S02]  /*3d20*/  IMAD.SHL.U32 R55, R12, 0x8, RZ ;  /* 0x000000080c377824 */ /* 0x010fe400078e00ff */
[----:B------:R1:W3:Y:S01]  /*3d30*/  LDS.128 R12, [R65+0x17000] ;  /* 0x01700000410c7984 */ /* 0x0002e20000000c00 */
[----:B-----5:R-:W-:Y:S01]  /*3d40*/  ISETP.GE.AND P3, PT, R54, R99, PT ;  /* 0x000000633600720c */ /* 0x020fe20003f66270 */
[----:B------:R-:W-:-:S12]  /*3d50*/  IMAD.WIDE R52, R55, 0x2, R52 ;  /* 0x0000000237347825 */ /* 0x000fd800078e0234 */
[----:B-1----:R-:W-:Y:S05]  /*3d60*/  @P3 BRA `(.L_x_1397) ;  /* 0x0000000000b03947 */ /* 0x002fea0003800000 */
[--C-:B------:R-:W-:Y:S01]  /*3d70*/  SHF.R.U64 R55, R48, 0x10, R49.reuse ;  /* 0x0000001030377819 */ /* 0x100fe20000001231 */
[----:B---3--:R-:W-:Y:S01]  /*3d80*/  IMAD.U32 R57, R13, 0x10000, RZ ;  /* 0x000100000d397824 */ /* 0x008fe200078e00ff */
[----:B------:R-:W-:Y:S02]  /*3d90*/  SHF.R.U32.HI R48, RZ, 0x10, R49 ;  /* 0x00000010ff307819 */ /* 0x000fe40000011631 */
[--C-:B------:R-:W-:Y:S02]  /*3da0*/  SHF.R.U64 R49, R50, 0x10, R51.reuse ;  /* 0x0000001032317819 */ /* 0x100fe40000001233 */
[----:B------:R-:W-:Y:S01]  /*3db0*/  SHF.R.U32.HI R54, RZ, 0x10, R51 ;  /* 0x00000010ff367819 */ /* 0x000fe20000011633 */
[----:B------:R-:W-:Y:S01]  /*3dc0*/  IMAD.U32 R51, R14, 0x10000, RZ ;  /* 0x000100000e337824 */ /* 0x000fe200078e00ff */
[----:B------:R-:W-:Y:S02]  /*3dd0*/  PRMT R122, R122, 0x5410, R49 ;  /* 0x000054107a7a7816 */ /* 0x000fe40000000031 */
[----:B------:R-:W-:-:S02]  /*3de0*/  PRMT R118, R118, 0x5410, R55 ;  /* 0x0000541076767816 */ /* 0x000fc40000000037 */
[----:B------:R-:W-:Y:S01]  /*3df0*/  LOP3.LUT R56, R13, 0xffff0000, RZ, 0xc0, !PT ;  /* 0xffff00000d387812 */ /* 0x000fe200078ec0ff */
[----:B------:R-:W-:Y:S01]  /*3e00*/  IMAD.U32 R13, R12, 0x10000, RZ ;  /* 0x000100000c0d7824 */ /* 0x000fe200078e00ff */
[C---:B------:R-:W-:Y:S01]  /*3e10*/  LOP3.LUT R49, R122.reuse, 0xffff0000, RZ, 0xc0, !PT ;  /* 0xffff00007a317812 */ /* 0x040fe200078ec0ff */
[----:B------:R-:W-:Y:S01]  /*3e20*/  IMAD.U32 R122, R122, 0x10000, RZ ;  /* 0x000100007a7a7824 */ /* 0x000fe200078e00ff */
[----:B------:R-:W-:Y:S02]  /*3e30*/  PRMT R123, R123, 0x5410, R54 ;  /* 0x000054107b7b7816 */ /* 0x000fe40000000036 */
[----:B------:R-:W-:Y:S01]  /*3e40*/  LOP3.LUT R58, R118, 0xffff0000, RZ, 0xc0, !PT ;  /* 0xffff0000763a7812 */ /* 0x000fe200078ec0ff */
[-C--:B--2---:R-:W-:Y:S01]  /*3e50*/  FMUL.FTZ R60, R56, R49.reuse ;  /* 0x00000031383c7220 */ /* 0x084fe20000410000 */
[----:B------:R-:W-:Y:S01]  /*3e60*/  PRMT R119, R119, 0x5410, R48 ;  /* 0x0000541077777816 */ /* 0x000fe20000000030 */
[----:B------:R-:W-:Y:S01]  /*3e70*/  IMAD.U32 R54, R123, 0x10000, RZ ;  /* 0x000100007b367824 */ /* 0x000fe200078e00ff */
[----:B------:R-:W-:Y:S01]  /*3e80*/  LOP3.LUT R14, R14, 0xffff0000, RZ, 0xc0, !PT ;  /* 0xffff00000e0e7812 */ /* 0x000fe200078ec0ff */
[-C--:B------:R-:W-:Y:S01]  /*3e90*/  FMUL.FTZ R56, R56, R58.reuse ;  /* 0x0000003a38387220 */ /* 0x080fe20000410000 */
[----:B------:R-:W-:Y:S01]  /*3ea0*/  FFMA.FTZ R48, R57, R58, -R60 ;  /* 0x0000003a39307223 */ /* 0x000fe2000001083c */
[----:B------:R-:W-:Y:S01]  /*3eb0*/  IMAD.U32 R55, R119, 0x10000, RZ ;  /* 0x0001000077377824 */ /* 0x000fe200078e00ff */
[----:B------:R-:W-:Y:S01]  /*3ec0*/  LOP3.LUT R50, R15, 0xffff0000, RZ, 0xc0, !PT ;  /* 0xffff00000f327812 */ /* 0x000fe200078ec0ff */
[CC--:B------:R-:W-:Y:S01]  /*3ed0*/  FMUL.FTZ R58, R14.reuse, R54.reuse ;  /* 0x000000360e3a7220 */ /* 0x0c0fe20000410000 */
[----:B------:R-:W-:Y:S01]  /*3ee0*/  FFMA.FTZ R49, R57, R49, R56 ;  /* 0x0000003139317223 */ /* 0x000fe20000010038 */
[-C--:B------:R-:W-:Y:S01]  /*3ef0*/  FMUL.FTZ R56, R14, R55.reuse ;  /* 0x000000370e387220 */ /* 0x080fe20000410000 */
[----:B------:R-:W-:Y:S01]  /*3f00*/  LOP3.LUT R123, R123, 0xffff0000, RZ, 0xc0, !PT ;  /* 0xffff00007b7b7812 */ /* 0x000fe200078ec0ff */
[----:B------:R-:W-:Y:S01]  /*3f10*/  IMAD.U32 R118, R118, 0x10000, RZ ;  /* 0x0001000076767824 */ /* 0x000fe200078e00ff */
[----:B------:R-:W-:Y:S01]  /*3f20*/  LOP3.LUT R119, R119, 0xffff0000, RZ, 0xc0, !PT ;  /* 0xffff000077777812 */ /* 0x000fe200078ec0ff */
[C---:B------:R-:W-:Y:S01]  /*3f30*/  FFMA.FTZ R14, R51.reuse, R55, -R58 ;  /* 0x00000037330e7223 */ /* 0x040fe2000001083a */
[----:B------:R-:W-:Y:S01]  /*3f40*/  LOP3.LUT R12, R12, 0xffff0000, RZ, 0xc0, !PT ;  /* 0xffff00000c0c7812 */ /* 0x000fe200078ec0ff */
[----:B------:R-:W-:Y:S01]  /*3f50*/  FFMA.FTZ R51, R51, R54, R56 ;  /* 0x0000003633337223 */ /* 0x000fe20000010038 */
[----:B------:R-:W-:-:S02]  /*3f60*/  IMAD.U32 R15, R15, 0x10000, RZ ;  /* 0x000100000f0f7824 */ /* 0x000fc400078e00ff */
        /* <DEDUP_REMOVED lines=8> */
[----:B------:R-:W-:Y:S02]  /*3ff0*/  F2FP.BF16.F32.PACK_AB R13, R49, R48 ;  /* 0x00000030310d723e */ /* 0x000fe400000010ff */
[----:B------:R-:W-:-:S02]  /*4000*/  F2FP.BF16.F32.PACK_AB R15, R15, R54 ;  /* 0x000000360f0f723e */ /* 0x000fc400000010ff */
[----:B------:R-:W-:Y:S02]  /*4010*/  F2FP.BF16.F32.PACK_AB R14, R51, R14 ;  /* 0x0000000e330e723e */ /* 0x000fe400000010ff */
[----:B------:R-:W-:-:S07]  /*4020*/  F2FP.BF16.F32.PACK_AB R12, R55, R50 ;  /* 0x00000032370c723e */ /* 0x000fce00000010ff */
.L_x_1397:
[----:B------:R-:W-:Y:S05]  /*4030*/  BSYNC B2 ;  /* 0x0000000000027941 */ /* 0x000fea0003800000 */
.L_x_1396:
[----:B---3--:R1:W-:Y:S02]  /*4040*/  ST.E.128 desc[UR54][R52.64], R12 ;  /* 0x0000000c34007985 */ /* 0x0083e4000c101d36 */
.L_x_1395:
[----:B------:R-:W-:Y:S05]  /*4050*/  BSYNC B1 ;  /* 0x0000000000017941 */ /* 0x000fea0003800000 */
.L_x_1394:
[----:B------:R-:W-:Y:S01]  /*4060*/  LOP3.LUT P3, RZ, R29, 0x8, RZ, 0xc0, !PT ;  /* 0x000000081dff7812 */ /* 0x000fe2000786c0ff */
[----:B------:R-:W-:-:S12]  /*4070*/  BSSY B1, `(.L_x_1398) ;  /* 0x0000039000017945 */ /* 0x000fd80003800000 */
[----:B------:R-:W-:Y:S05]  /*4080*/  @!P3 BRA `(.L_x_1399) ;  /* 0x0000000000dcb947 */ /* 0x000fea0003800000 */
[----:B-1--4-:R-:W4:Y:S04]  /*4090*/  LDL R12, [R1+0x7c] ;  /* 0x00007c00010c7983 */ /* 0x012f280000100800 */
[----:B------:R-:W5:Y:S01]  /*40a0*/  LDL R50, [R1+0x88] ;  /* 0x0000880001327983 */ /* 0x000f620000100800 */
[C---:B---3--:R-:W-:Y:S01]  /*40b0*/  LEA R48, P3, R137.reuse, R11, 0x1 ;  /* 0x0000000b89307211 */ /* 0x048fe200078608ff */
[----:B------:R-:W-:Y:S03]  /*40c0*/  BSSY B2, `(.L_x_1400) ;  /* 0x0000032000027945 */ /* 0x000fe60003800000 */
[----:B----4-:R-:W-:Y:S02]  /*40d0*/  LEA.HI.X R49, R137, R62, R12, 0x1, P3 ;  /* 0x0000003e89317211 */ /* 0x010fe400018f0c0c */
[----:B------:R1:W3:Y:S01]  /*40e0*/  LDS.128 R12, [R64+0x17000] ;  /* 0x01700000400c7984 */ /* 0x0002e20000000c00 */
[----:B-----5:R-:W-:-:S13]  /*40f0*/  ISETP.GE.AND P3, PT, R50, R99, PT ;  /* 0x000000633200720c */ /* 0x020fda0003f66270 */
        /* <DEDUP_REMOVED lines=9> */
[----:B------:R-:W-:Y:S02]  /*4190*/  PRMT R115, R115, 0x5410, R52 ;  /* 0x0000541073737816 */ /* 0x000fe40000000034 */
[----:B------:R-:W-:Y:S02]  /*41a0*/  PRMT R117, R117, 0x5410, R50 ;  /* 0x0000541075757816 */ /* 0x000fe40000000032 */
[----:B------:R-:W-:Y:S01]  /*41b0*/  LOP3.LUT R45, R13, 0xffff0000, RZ, 0xc0, !PT ;  /* 0xffff00000d2d7812 */ /* 0x000fe200078ec0ff */
[----:B------:R-:W-:Y:S01]  /*41c0*/  IMAD.U32 R51, R115, 0x10000, RZ ;  /* 0x0001000073337824 */ /* 0x000fe200078e00ff */
[----:B------:R-:W-:Y:S01]  /*41d0*/  LOP3.LUT R52, R116, 0xffff0000, RZ, 0xc0, !PT ;  /* 0xffff000074347812 */ /* 0x000fe200078ec0ff */
[----:B------:R-:W-:Y:S01]  /*41e0*/  IMAD.U32 R53, R117, 0x10000, RZ ;  /* 0x0001000075357824 */ /* 0x000fe200078e00ff */
[----:B------:R-:W-:Y:S01]  /*41f0*/  LOP3.LUT R50, R114, 0xffff0000, RZ, 0xc0, !PT ;  /* 0xffff000072327812 */ /* 0x000fe200078ec0ff */
[----:B------:R-:W-:Y:S01]  /*4200*/  IMAD.U32 R13, R12, 0x10000, RZ ;  /* 0x000100000c0d7824 */ /* 0x000fe200078e00ff */
[----:B------:R-:W-:Y:S01]  /*4210*/  LOP3.LUT R46, R14, 0xffff0000, RZ, 0xc0, !PT ;  /* 0xffff00000e2e7812 */ /* 0x000fe200078ec0ff */
[----:B------:R-:W-:Y:S01]  /*4220*/  FMUL.FTZ R54, R45, R52 ;  /* 0x000000342d367220 */ /* 0x000fe20000410000 */
[----:B------:R-:W-:Y:S01]  /*4230*/  LOP3.LUT R14, R15, 0xffff0000, RZ, 0xc0, !PT ;  /* 0xffff00000f0e7812 */ /* 0x000fe200078ec0ff */
[-C--:B------:R-:W-:Y:S01]  /*4240*/  FMUL.FTZ R55, R45, R50.reuse ;  /* 0x000000322d377220 */ /* 0x080fe20000410000 */
[----:B------:R-:W-:Y:S01]  /*4250*/  LOP3.LUT R45, R12, 0xffff0000, RZ, 0xc0, !PT ;  /* 0xffff00000c2d7812 */ /* 0x000fe200078ec0ff */
[----:B------:R-:W-:Y:S01]  /*4260*/  FFMA.FTZ R12, R47, R50, -R54 ;  /* 0x000000322f0c7223 */ /* 0x000fe20000010836 */
[----:B------:R-:W-:Y:S01]  /*4270*/  LOP3.LUT R117, R117, 0xffff0000, RZ, 0xc0, !PT ;  /* 0xffff000075757812 */ /* 0x000fe200078ec0ff */
[----:B------:R-:W-:Y:S01]  /*4280*/  FMUL.FTZ R57, R46, R53 ;  /* 0x000000352e397220 */ /* 0x000fe20000410000 */
[----:B------:R-:W-:Y:S01]  /*4290*/  LOP3.LUT R115, R115, 0xffff0000, RZ, 0xc0, !PT ;  /* 0xffff000073737812 */ /* 0x000fe200078ec0ff */
[----:B------:R-:W-:Y:S01]  /*42a0*/  FFMA.FTZ R47, R47, R52, R55 ;  /* 0x000000342f2f7223 */ /* 0x000fe20000010037 */
[----:B------:R-:W-:-:S02]  /*42b0*/  IMAD.U32 R116, R116, 0x10000, RZ ;  /* 0x0001000074747824 */ /* 0x000fc400078e00ff */
[----:B------:R-:W-:Y:S01]  /*42c0*/  FMUL.FTZ R55, R46, R51 ;  /* 0x000000332e377220 */ /* 0x000fe20000410000 */
[----:B------:R-:W-:Y:S02]  /*42d0*/  IMAD.U32 R114, R114, 0x10000, RZ ;  /* 0x0001000072727824 */ /* 0x000fe400078e00ff */
[C---:B------:R-:W-:Y:S01]  /*42e0*/  FMUL.FTZ R46, R14.reuse, R117 ;  /* 0x000000750e2e7220 */ /* 0x040fe20000410000 */
[----:B------:R-:W-:Y:S01]  /*42f0*/  FMUL.FTZ R50, R14, R115 ;  /* 0x000000730e327220 */ /* 0x000fe20000410000 */
[C---:B------:R-:W-:Y:S01]  /*4300*/  FFMA.FTZ R57, R44.reuse, R51, -R57 ;  /* 0x000000332c397223 */ /* 0x040fe20000010839 */
[----:B------:R-:W-:Y:S01]  /*4310*/  FMUL.FTZ R14, R45, R116 ;  /* 0x000000742d0e7220 */ /* 0x000fe20000410000 */
[----:B------:R-:W-:Y:S02]  /*4320*/  IMAD.U32 R15, R15, 0x10000, RZ ;  /* 0x000100000f0f7824 */ /* 0x000fe400078e00ff */
[----:B------:R-:W-:Y:S01]  /*4330*/  FFMA.FTZ R44, R44, R53, R55 ;  /* 0x000000352c2c7223 */ /* 0x000fe20000010037 */
[-C--:B------:R-:W-:Y:S01]  /*4340*/  FMUL.FTZ R45, R45, R114.reuse ;  /* 0x000000722d2d7220 */ /* 0x080fe20000410000 */
[----:B------:R-:W-:Y:S01]  /*4350*/  FFMA.FTZ R14, R13, R114, -R14 ;  /* 0x000000720d0e7223 */ /* 0x000fe2000001080e */
[C---:B------:R-:W-:Y:S01]  /*4360*/  FFMA.FTZ R46, R15.reuse, R115, -R46 ;  /* 0x000000730f2e7223 */ /* 0x040fe2000001082e */
[----:B------:R-:W-:Y:S01]  /*4370*/  FFMA.FTZ R15, R15, R117, R50 ;  /* 0x000000750f0f7223 */ /* 0x000fe20000010032 */
[----:B------:R-:W-:Y:S01]  /*4380*/  FFMA.FTZ R45, R13, R116, R45 ;  /* 0x000000740d2d7223 */ /* 0x000fe2000001002d */
[----:B------:R-:W-:-:S02]  /*4390*/  F2FP.BF16.F32.PACK_AB R44, R44, R57 ;  /* 0x000000392c2c723e */ /* 0x000fc400000010ff */
[----:B------:R-:W-:Y:S02]  /*43a0*/  F2FP.BF16.F32.PACK_AB R13, R47, R12 ;  /* 0x0000000c2f0d723e */ /* 0x000fe400000010ff */
[----:B------:R-:W-:Y:S01]  /*43b0*/  F2FP.BF16.F32.PACK_AB R12, R45, R14 ;  /* 0x0000000e2d0c723e */ /* 0x000fe200000010ff */
[----:B------:R-:W-:Y:S01]  /*43c0*/  IMAD.MOV.U32 R14, RZ, RZ, R44 ;  /* 0x000000ffff0e7224 */ /* 0x000fe200078e002c */
[----:B------:R-:W-:-:S07]  /*43d0*/  F2FP.BF16.F32.PACK_AB R15, R15, R46 ;  /* 0x0000002e0f0f723e */ /* 0x000fce00000010ff */
.L_x_1401:
[----:B------:R-:W-:Y:S05]  /*43e0*/  BSYNC B2 ;  /* 0x0000000000027941 */ /* 0x000fea0003800000 */
.L_x_1400:
[----:B---3--:R1:W-:Y:S02]  /*43f0*/  ST.E.128 desc[UR54][R48.64], R12 ;  /* 0x0000000c30007985 */ /* 0x0083e4000c101d36 */
.L_x_1399:
[----:B------:R-:W-:Y:S05]  /*4400*/  BSYNC B1 ;  /* 0x0000000000017941 */ /* 0x000fea0003800000 */
.L_x_1398:
        /* <DEDUP_REMOVED lines=11> */
[----:B------:R-:W-:Y:S02]  /*44c0*/  SHF.R.U64 R42, R42, 0x10, R43 ;  /* 0x000000102a2a7819 */ /* 0x000fe4000000122b */
[----:B------:R-:W-:Y:S02]  /*44d0*/  SHF.R.U64 R46, R40, 0x10, R41 ;  /* 0x00000010282e7819 */ /* 0x000fe40000001229 */
[----:B------:R-:W-:Y:S02]  /*44e0*/  SHF.R.U32.HI R47, RZ, 0x10, R43 ;  /* 0x00000010ff2f7819 */ /* 0x000fe4000001162b */
[----:B------:R-:W-:Y:S02]  /*44f0*/  PRMT R107, R107, 0x5410, R42 ;  /* 0x000054106b6b7816 */ /* 0x000fe4000000002a */
[----:B------:R-:W-:Y:S02]  /*4500*/  PRMT R105, R105, 0x5410, R46 ;  /* 0x0000541069697816 */ /* 0x000fe4000000002e */
[----:B------:R-:W-:Y:S01]  /*4510*/  SHF.R.U32.HI R49, RZ, 0x10, R41 ;  /* 0x00000010ff317819 */ /* 0x000fe20000011629 */
[----:B---3--:R-:W-:Y:S01]  /*4520*/  IMAD.U32 R41, R14, 0x10000, RZ ;  /* 0x000100000e297824 */ /* 0x008fe200078e00ff */
[----:B------:R-:W-:-:S02]  /*4530*/  PRMT R108, R108, 0x5410, R47 ;  /* 0x000054106c6c7816 */ /* 0x000fc4000000002f */
[----:B------:R-:W-:Y:S02]  /*4540*/  LOP3.LUT R42, R13, 0xffff0000, RZ, 0xc0, !PT ;  /* 0xffff00000d2a7812 */ /* 0x000fe400078ec0ff */
[----:B------:R-:W-:Y:S01]  /*4550*/  LOP3.LUT R47, R107, 0xffff0000, RZ, 0xc0, !PT ;  /* 0xffff00006b2f7812 */ /* 0x000fe200078ec0ff */
[----:B------:R-:W-:Y:S01]  /*4560*/  IMAD.U32 R50, R108, 0x10000, RZ ;  /* 0x000100006c327824 */ /* 0x000fe200078e00ff */
[----:B------:R-:W-:Y:S01]  /*4570*/  LOP3.LUT R46, R105, 0xffff0000, RZ, 0xc0, !PT ;  /* 0xffff0000692e7812 */ /* 0x000fe200078ec0ff */
[----:B------:R-:W-:Y:S01]  /*4580*/  IMAD.U32 R107, R107, 0x10000, RZ ;  /* 0x000100006b6b7824 */ /* 0x000fe200078e00ff */
[----:B------:R-:W-:Y:S01]  /*4590*/  PRMT R106, R106, 0x5410, R49 ;  /* 0x000054106a6a7816 */ /* 0x000fe20000000031 */
[----:B------:R-:W-:Y:S01]  /*45a0*/  FMUL.FTZ R52, R42, R47 ;  /* 0x0000002f2a347220 */ /* 0x000fe20000410000 */
[----:B------:R-:W-:Y:S01]  /*45b0*/  LOP3.LUT R43, R14, 0xffff0000, RZ, 0xc0, !PT ;  /* 0xffff00000e2b7812 */ /* 0x000fe200078ec0ff */
[C---:B------:R-:W-:Y:S01]  /*45c0*/  IMAD.U32 R14, R15.reuse, 0x10000, RZ ;  /* 0x000100000f0e7824 */ /* 0x040fe200078e00ff */
[----:B------:R-:W-:Y:S01]  /*45d0*/  LOP3.LUT R40, R15, 0xffff0000, RZ, 0xc0, !PT ;  /* 0xffff00000f287812 */ /* 0x000fe200078ec0ff */
[----:B------:R-:W-:-:S02]  /*45e0*/  IMAD.U32 R15, R13, 0x10000, RZ ;  /* 0x000100000d0f7824 */ /* 0x000fc400078e00ff */
[----:B------:R-:W-:Y:S01]  /*45f0*/  FMUL.FTZ R42, R42, R46 ;  /* 0x0000002e2a2a7220 */ /* 0x000fe20000410000 */
[----:B------:R-:W-:Y:S02]  /*4600*/  IMAD.U32 R48, R106, 0x10000, RZ ;  /* 0x000100006a307824 */ /* 0x000fe400078e00ff */
[----:B------:R-:W-:Y:S01]  /*4610*/  FMUL.FTZ R54, R43, R50 ;  /* 0x000000322b367220 */ /* 0x000fe20000410000 */
[C---:B------:R-:W-:Y:S01]  /*4620*/  FFMA.FTZ R52, R15.reuse, R46, -R52 ;  /* 0x0000002e0f347223 */ /* 0x040fe20000010834 */
[----:B------:R-:W-:Y:S01]  /*4630*/  FFMA.FTZ R47, R15, R47, R42 ;  /* 0x0000002f0f2f7223 */ /* 0x000fe2000001002a */
[-C--:B------:R-:W-:Y:S01]  /*4640*/  FMUL.FTZ R42, R43, R48.reuse ;  /* 0x000000302b2a7220 */ /* 0x080fe20000410000 */
[----:B------:R-:W-:Y:S01]  /*4650*/  IMAD.U32 R13, R12, 0x10000, RZ ;  /* 0x000100000c0d7824 */ /* 0x000fe200078e00ff */
[----:B------:R-:W-:Y:S01]  /*4660*/  LOP3.LUT R43, R108, 0xffff0000, RZ, 0xc0, !PT ;  /* 0xffff00006c2b7812 */ /* 0x000fe200078ec0ff */
[----:B------:R-:W-:Y:S01]  /*4670*/  FFMA.FTZ R54, R41, R48, -R54 ;  /* 0x0000003029367223 */ /* 0x000fe20000010836 */
[----:B------:R-:W-:Y:S01]  /*4680*/  LOP3.LUT R15, R106, 0xffff0000, RZ, 0xc0, !PT ;  /* 0xffff00006a0f7812 */ /* 0x000fe200078ec0ff */
[----:B------:R-:W-:Y:S01]  /*4690*/  IMAD.U32 R105, R105, 0x10000, RZ ;  /* 0x0001000069697824 */ /* 0x000fe200078e00ff */
[----:B------:R-:W-:Y:S01]  /*46a0*/  LOP3.LUT R12, R12, 0xffff0000, RZ, 0xc0, !PT ;  /* 0xffff00000c0c7812 */ /* 0x000fe200078ec0ff */
[----:B------:R-:W-:Y:S01]  /*46b0*/  FFMA.FTZ R41, R41, R50, R42 ;  /* 0x0000003229297223 */ /* 0x000fe2000001002a */
[C---:B------:R-:W-:Y:S01]  /*46c0*/  FMUL.FTZ R49, R40.reuse, R43 ;  /* 0x0000002b28317220 */ /* 0x040fe20000410000 */
[----:B------:R-:W-:Y:S01]  /*46d0*/  FMUL.FTZ R42, R40, R15 ;  /* 0x0000000f282a7220 */ /* 0x000fe20000410000 */
[----:B------:R-:W-:Y:S01]  /*46e0*/  F2FP.BF16.F32.PACK_AB R47, R47, R52 ;  /* 0x000000342f2f723e */ /* 0x000fe200000010ff */
        /* <DEDUP_REMOVED lines=8> */
[----:B------:R-:W-:Y:S01]  /*4770*/  F2FP.BF16.F32.PACK_AB R12, R13, R40 ;  /* 0x000000280d0c723e */ /* 0x000fe200000010ff */
[----:B------:R-:W-:-:S07]  /*4780*/  IMAD.MOV.U32 R13, RZ, RZ, R47 ;  /* 0x000000ffff0d7224 */ /* 0x000fce00078e002f */
.L_x_1405:
[----:B------:R-:W-:Y:S05]  /*4790*/  BSYNC B2 ;  /* 0x0000000000027941 */ /* 0x000fea0003800000 */
.L_x_1404:
[----:B---3--:R1:W-:Y:S02]  /*47a0*/  ST.E.128 desc[UR54][R44.64], R12 ;  /* 0x0000000c2c007985 */ /* 0x0083e4000c101d36 */
.L_x_1403:
[----:B------:R-:W-:Y:S05]  /*47b0*/  BSYNC B1 ;  /* 0x0000000000017941 */ /* 0x000fea0003800000 */
.L_x_1402:
[----:B------:R-:W-:-:S13]  /*47c0*/  LOP3.LUT P3, RZ, R29, 0x20, RZ, 0xc0, !PT ;  /* 0x000000201dff7812 */ /* 0x000fda000786c0ff */
        /* <DEDUP_REMOVED lines=9> */
[----:B------:R-:W-:Y:S01]  /*4860*/  SHF.R.U64 R44, R36, 0x10, R37 ;  /* 0x00000010242c7819 */ /* 0x000fe20000001225 */
[----:B---3--:R-:W-:Y:S01]  /*4870*/  IMAD.U32 R36, R14, 0x10000, RZ ;  /* 0x000100000e247824 */ /* 0x008fe200078e00ff */
[--C-:B------:R-:W-:Y:S02]  /*4880*/  SHF.R.U64 R42, R38, 0x10, R39.reuse ;  /* 0x00000010262a7819 */ /* 0x100fe40000001227 */
[----:B------:R-:W-:Y:S02]  /*4890*/  SHF.R.U32.HI R39, RZ, 0x10, R39 ;  /* 0x00000010ff277819 */ /* 0x000fe40000011627 */
[----:B------:R-:W-:Y:S02]  /*48a0*/  SHF.R.U32.HI R11, RZ, 0x10, R37 ;  /* 0x00000010ff0b7819 */ /* 0x000fe40000011625 */
[----:B------:R-:W-:Y:S02]  /*48b0*/  PRMT R63, R63, 0x5410, R44 ;  /* 0x000054103f3f7816 */ /* 0x000fe4000000002c */
[----:B------:R-:W-:-:S02]  /*48c0*/  PRMT R91, R91, 0x5410, R42 ;  /* 0x000054105b5b7816 */ /* 0x000fc4000000002a */
[----:B------:R-:W-:Y:S02]  /*48d0*/  PRMT R104, R104, 0x5410, R39 ;  /* 0x0000541068687816 */ /* 0x000fe40000000027 */
[----:B------:R-:W-:Y:S01]  /*48e0*/  LOP3.LUT R37, R14, 0xffff0000, RZ, 0xc0, !PT ;  /* 0xffff00000e257812 */ /* 0x000fe200078ec0ff */
[C---:B------:R-:W-:Y:S01]  /*48f0*/  IMAD.U32 R14, R13.reuse, 0x10000, RZ ;  /* 0x000100000d0e7824 */ /* 0x040fe200078e00ff */
[----:B------:R-:W-:Y:S01]  /*4900*/  PRMT R90, R90, 0x5410, R11 ;  /* 0x000054105a5a7816 */ /* 0x000fe2000000000b */
[----:B------:R-:W-:Y:S01]  /*4910*/  IMAD.U32 R44, R104, 0x10000, RZ ;  /* 0x00010000682c7824 */ /* 0x000fe200078e00ff */
        /* <DEDUP_REMOVED lines=10> */
[C---:B------:R-:W-:Y:S01]  /*49c0*/  FMUL.FTZ R13, R37.reuse, R44 ;  /* 0x0000002c250d7220 */ /* 0x040fe20000410000 */
[-C--:B------:R-:W-:Y:S01]  /*49d0*/  FMUL.FTZ R37, R37, R42.reuse ;  /* 0x0000002a25257220 */ /* 0x080fe20000410000 */
[----:B------:R-:W-:Y:S01]  /*49e0*/  LOP3.LUT R104, R104, 0xffff0000, RZ, 0xc0, !PT ;  /* 0xffff000068687812 */ /* 0x000fe200078ec0ff */
[----:B------:R-:W-:Y:S01]  /*49f0*/  IMAD.U32 R63, R63, 0x10000, RZ ;  /* 0x000100003f3f7824 */ /* 0x000fe200078e00ff */
[----:B------:R-:W-:Y:S01]  /*4a00*/  LOP3.LUT R90, R90, 0xffff0000, RZ, 0xc0, !PT ;  /* 0xffff00005a5a7812 */ /* 0x000fe200078ec0ff */
[C---:B------:R-:W-:Y:S01]  /*4a10*/  FFMA.FTZ R45, R14.reuse, R39, -R45 ;  /* 0x000000270e2d7223 */ /* 0x040fe2000001082d */
[----:B------:R-:W-:Y:S01]  /*4a20*/  FFMA.FTZ R46, R14, R43, R46 ;  /* 0x0000002b0e2e7223 */ /* 0x000fe2000001002e */
[----:B------:R-:W-:Y:S01]  /*4a30*/  FFMA.FTZ R13, R36, R42, -R13 ;  /* 0x0000002a240d7223 */ /* 0x000fe2000001080d */
[----:B------:R-:W-:Y:S01]  /*4a40*/  FMUL.FTZ R14, R12, R91 ;  /* 0x0000005b0c0e7220 */ /* 0x000fe20000410000 */
[----:B------:R-:W-:Y:S01]  /*4a50*/  FFMA.FTZ R36, R36, R44, R37 ;  /* 0x0000002c24247223 */ /* 0x000fe20000010025 */
[----:B------:R-:W-:Y:S01]  /*4a60*/  FMUL.FTZ R12, R12, R63 ;  /* 0x0000003f0c0c7220 */ /* 0x000fe20000410000 */
[----:B------:R-:W-:-:S02]  /*4a70*/  IMAD.U32 R15, R15, 0x10000, RZ ;  /* 0x000100000f0f7824 */ /* 0x000fc400078e00ff */
[C---:B------:R-:W-:Y:S01]  /*4a80*/  FMUL.FTZ R42, R38.reuse, R104 ;  /* 0x00000068262a7220 */ /* 0x040fe20000410000 */
[-C--:B------:R-:W-:Y:S01]  /*4a90*/  FMUL.FTZ R37, R38, R90.reuse ;  /* 0x0000005a26257220 */ /* 0x080fe20000410000 */
[C---:B------:R-:W-:Y:S01]  /*4aa0*/  FFMA.FTZ R14, R11.reuse, R63, -R14 ;  /* 0x0000003f0b0e7223 */ /* 0x040fe2000001080e */
[----:B------:R-:W-:Y:S01]  /*4ab0*/  FFMA.FTZ R11, R11, R91, R12 ;  /* 0x0000005b0b0b7223 */ /* 0x000fe2000001000c */
[C---:B------:R-:W-:Y:S01]  /*4ac0*/  FFMA.FTZ R42, R15.reuse, R90, -R42 ;  /* 0x0000005a0f2a7223 */ /* 0x040fe2000001082a */
[----:B------:R-:W-:Y:S01]  /*4ad0*/  FFMA.FTZ R37, R15, R104, R37 ;  /* 0x000000680f257223 */ /* 0x000fe20000010025 */
[----:B------:R-:W-:Y:S02]  /*4ae0*/  F2FP.BF16.F32.PACK_AB R45, R46, R45 ;  /* 0x0000002d2e2d723e */ /* 0x000fe400000010ff */
[----:B------:R-:W-:Y:S02]  /*4af0*/  F2FP.BF16.F32.PACK_AB R36, R36, R13 ;  /* 0x0000000d2424723e */ /* 0x000fe400000010ff */
[----:B------:R-:W-:Y:S01]  /*4b00*/  F2FP.BF16.F32.PACK_AB R12, R11, R14 ;  /* 0x0000000e0b0c723e */ /* 0x000fe200000010ff */
[----:B------:R-:W-:Y:S01]  /*4b10*/  IMAD.MOV.U32 R13, RZ, RZ, R45 ;  /* 0x000000ffff0d7224 */ /* 0x000fe200078e002d */
[----:B------:R-:W-:Y:S01]  /*4b20*/  F2FP.BF16.F32.PACK_AB R15, R37, R42 ;  /* 0x0000002a250f723e */ /* 0x000fe200000010ff */
[----:B------:R-:W-:-:S07]  /*4b30*/  IMAD.MOV.U32 R14, RZ, RZ, R36 ;  /* 0x000000ffff0e7224 */ /* 0x000fce00078e0024 */
.L_x_1407:
[----:B------:R-:W-:Y:S05]  /*4b40*/  BSYNC B1 ;  /* 0x0000000000017941 */ /* 0x000fea0003800000 */
.L_x_1406:
[----:B---3--:R1:W-:Y:S01]  /*4b50*/  ST.E.128 desc[UR54][R40.64], R12 ;  /* 0x0000000c28007985 */ /* 0x0083e2000c101d36 */
[----:B------:R-:W-:Y:S05]  /*4b60*/  BRA `(.L_x_1385) ;  /* 0x00000024002c7947 */ /* 0x000fea0003800000 */
.L_x_1378:
        /* <DEDUP_REMOVED lines=50> */
.L_x_1409:
[----:B------:R-:W-:Y:S05]  /*4e90*/  BSYNC B1 ;  /* 0x0000000000017941 */ /* 0x000fea0003800000 */
.L_x_1408:
        /* <DEDUP_REMOVED lines=48> */
[----:B------:R-:W-:Y:S01]  /*51a0*/  PRMT R111, R111, 0x5410, R11 ;  /* 0x000054106f6f7816 */ /* 0x000fe2000000000b */
[----:B------:R-:W-:Y:S06]  /*51b0*/  @!P2 BRA `(.L_x_1410) ;  /* 0x000000000004a947 */ /* 0x000fec0003800000 */
[----:B------:R-:W-:Y:S01]  /*51c0*/  BPT.TRAP 0x1 ;  /* 0x000000040000795c */ /* 0x000fe20000300000 */
.L_x_1410:
[----:B------:R-:W2:Y:S01]  /*51d0*/  LDL R11, [R1+0x38] ;  /* 0x00003800010b7983 */ /* 0x000ea20000100800 */
[----:B------:R-:W-:Y:S01]  /*51e0*/  IMAD R35, R19, 0x8, R2 ;  /* 0x0000000813237824 */ /* 0x000fe200078e0202 */
[----:B------:R-:W-:Y:S01]  /*51f0*/  BSSY B1, `(.L_x_1411) ;  /* 0x0000004000017945 */ /* 0x000fe20003800000 */
[----:B--2---:R-:W-:-:S04]  /*5200*/  SHF.L.U32 R86, R11, 0x1f, RZ ;  /* 0x0000001f0b567819 */ /* 0x004fc800000006ff */
[----:B------:R-:W0:Y:S02]  /*5210*/  SYNCS.PHASECHK.TRANS64.TRYWAIT P4, [R35+URZ+0x2d890], R86 ;  /* 0x02d89056230075a7 */ /* 0x000e24000808017f */
[----:B0-----:R-:W-:Y:S05]  /*5220*/  @!P4 BRA `(.L_x_1412) ;  /* 0x000001fc0038c947 */ /* 0x001fea0003800000 */
.L_x_1719:
[----:B------:R-:W-:Y:S05]  /*5230*/  BSYNC B1 ;  /* 0x0000000000017941 */ /* 0x000fea0003800000 */
.L_x_1411:
[----:B------:R-:W-:-:S03]  /*5240*/  UMOV UR4, 0xffffffff ;  /* 0xffffffff00047882 */ /* 0x000fc60000000000 */
[----:B------:R-:W-:Y:S05]  /*5250*/  BRA.DIV UR4, `(.L_x_1413) ;  /* 0x000001fe04407947 */ /* 0x000fea000b800000 */
[----:B------:R1:W2:Y:S04]  /*5260*/  SHFL.IDX PT, R91, R62, RZ, 0x1e1f ;  /* 0x001e1fff3e5b7589 */ /* 0x0002a800000e0000 */
[----:B------:R1:W3:Y:S02]  /*5270*/  SHFL.IDX PT, R90, R60, RZ, 0x1e1f ;  /* 0x001e1fff3c5a7589 */ /* 0x0002e400000e0000 */
.L_x_1723:
[----:B------:R-:W-:Y:S05]  /*5280*/  @P3 BRA `(.L_x_1385) ;  /* 0x0000001c00643947 */ /* 0x000fea0003800000 */
[----:B------:R-:W4:Y:S01]  /*5290*/  LDC R11, c[0x0][0x2f4] ;  /* 0x0000bd00ff0b7b82 */ /* 0x000f220000000800 */
[----:B------:R-:W-:Y:S01]  /*52a0*/  ISETP.NE.AND P3, PT, R30, RZ, PT ;  /* 0x000000ff1e00720c */ /* 0x000fe20003f65270 */
[----:B------:R-:W-:Y:S01]  /*52b0*/  BSSY B1, `(.L_x_1414) ;  /* 0x000007c000017945 */ /* 0x000fe20003800000 */
[----:B----4-:R-:W-:-:S11]  /*52c0*/  IMAD.IADD R104, R11, 0x1, -R100 ;  /* 0x000000010b687824 */ /* 0x010fd600078e0a64 */
[----:B------:R-:W-:Y:S05]  /*52d0*/  @!P3 BRA `(.L_x_1415) ;  /* 0x0000000400e4b947 */ /* 0x000fea0003800000 */
[----:B-1----:R-:W4:Y:S04]  /*52e0*/  LDL R60, [R1+0x4c] ;  /* 0x00004c00013c7983 */ /* 0x002f280000100800 */
[----:B------:R-:W5:Y:S04]  /*52f0*/  LDL R15, [R1+0x50] ;  /* 0x00005000010f7983 */ /* 0x000f680000100800 */
[----:B------:R-:W2:Y:S01]  /*5300*/  LDL R14, [R1+0x54] ;  /* 0x00005400010e7983 */ /* 0x000ea20000100800 */
[----:B------:R-:W-:Y:S01]  /*5310*/  SEL R12, R100, R104, !P0 ;  /* 0x00000068640c7207 */ /* 0x000fe20004000000 */
[----:B------:R-:W-:Y:S01]  /*5320*/  BSSY B2, `(.L_x_1416) ;  /* 0x000006e000027945 */ /* 0x000fe20003800000 */
[----:B------:R-:W-:-:S02]  /*5330*/  ISETP.GE.AND P3, PT, R16, R99, PT ;  /* 0x000000631000720c */ /* 0x000fc40003f66270 */
[----:B------:R-:W-:-:S04]  /*5340*/  SHF.R.S32.HI R13, RZ, 0x1f, R12 ;  /* 0x0000001fff0d7819 */ /* 0x000fc8000001140c */
[----:B------:R-:W-:-:S04]  /*5350*/  LEA.HI R13, R13, R12, RZ, 0x4 ;  /* 0x0000000c0d0d7211 */ /* 0x000fc800078f20ff */
[----:B------:R-:W-:-:S04]  /*5360*/  SHF.R.S32.HI R12, RZ, 0x4, R13 ;  /* 0x00000004ff0c7819 */ /* 0x000fc8000001140d */
[----:B------:R-:W-:-:S04]  /*5370*/  LEA.HI.SX32 R105, R5, R12, 0x1d ;  /* 0x0000000c05697211 */ /* 0x000fc800078feaff */
[----:B------:R-:W-:-:S04]  /*5380*/  SHF.R.S32.HI R12, RZ, 0x1f, R105 ;  /* 0x0000001fff0c7819 */ /* 0x000fc80000011469 */
[----:B------:R-:W-:Y:S01]  /*5390*/  LEA.HI R12, R12, R105, RZ, 0x2 ;  /* 0x000000690c0c7211 */ /* 0x000fe200078f10ff */
[----:B------:R-:W-:-:S04]  /*53a0*/  IMAD.SHL.U32 R105, R105, 0x8, RZ ;  /* 0x0000000869697824 */ /* 0x000fc800078e00ff */
[----:B------:R-:W-:-:S05]  /*53b0*/  IMAD.SHL.U32 R12, R12, 0x400, RZ ;  /* 0x000004000c0c7824 */ /* 0x000fca00078e00ff */
[----:B------:R-:W-:Y:S02]  /*53c0*/  LOP3.LUT R12, R12, 0x7ffff000, RZ, 0xc0, !PT ;  /* 0x7ffff0000c0c7812 */ /* 0x000fe400078ec0ff */
[----:B----4-:R-:W-:-:S04]  /*53d0*/  LOP3.LUT R13, R60, 0x18, R105, 0xf8, !PT ;  /* 0x000000183c0d7812 */ /* 0x010fc800078ef869 */
[----:B-----5:R-:W-:Y:S01]  /*53e0*/  LOP3.LUT R13, R13, R15, RZ, 0x3c, !PT ;  /* 0x0000000f0d0d7212 */ /* 0x020fe200078e3cff */
[----:B------:R-:W-:-:S03]  /*53f0*/  IMAD R15, R19, 0x3000, R97 ;  /* 0x00003000130f7824 */ /* 0x000fc600078e0261 */
[----:B--2---:R-:W-:-:S05]  /*5400*/  IADD3 R12, R13, R12, R14 ;  /* 0x0000000c0d0c7210 */ /* 0x004fca0007ffe00e */
[----:B------:R-:W-:Y:S02]  /*5410*/  IMAD R13, R19, 0x3000, R12 ;  /* 0x00003000130d7824 */ /* 0x000fe400078e020c */
[--C-:B------:R-:W-:Y:S02]  /*5420*/  IMAD R12, R15, 0x2, R2.reuse ;  /* 0x000000020f0c7824 */ /* 0x100fe400078e0202 */
[----:B------:R-:W-:-:S04]  /*5430*/  IMAD R60, R13, 0x2, R2 ;  /* 0x000000020d3c7824 */ /* 0x000fc800078e0202 */
[----:B------:R-:W1:Y:S04]  /*5440*/  LDS.128 R12, [R12+0x15400] ;  /* 0x015400000c0c7984 */ /* 0x000e680000000c00 */
[----:B------:R-:W2:Y:S01]  /*5450*/  LDS.128 R60, [R60+0x15400] ;  /* 0x015400003c3c7984 */ /* 0x000ea20000000c00 */
[----:B------:R-:W-:Y:S05]  /*5460*/  @P3 BRA `(.L_x_1417) ;  /* 0x0000000400643947 */ /* 0x000fea0003800000 */
[--C-:B------:R-:W-:Y:S02]  /*5470*/  SHF.R.U64 R44, R44, 0x10, R45.reuse ;  /* 0x000000102c2c7819 */ /* 0x100fe4000000122d */
[----:B------:R-:W-:Y:S02]  /*5480*/  SHF.R.U32.HI R45, RZ, 0x10, R45 ;  /* 0x00000010ff2d7819 */ /* 0x000fe4000001162d */
[C---:B------:R-:W-:Y:S02]  /*5490*/  PRMT R44, R109.reuse, 0x5432, R44 ;  /* 0x000054326d2c7816 */ /* 0x040fe4000000002c */
[----:B------:R-:W-:Y:S02]  /*54a0*/  PRMT R45, R109, 0x5410, R45 ;  /* 0x000054106d2d7816 */ /* 0x000fe4000000002d */
[--C-:B------:R-:W-:Y:S02]  /*54b0*/  SHF.R.U64 R46, R46, 0x10, R47.reuse ;  /* 0x000000102e2e7819 */ /* 0x100fe4000000122f */
[----:B------:R-:W-:-:S02]  /*54c0*/  SHF.R.U32.HI R109, RZ, 0x10, R47 ;  /* 0x00000010ff6d7819 */ /* 0x000fc4000001162f */
[--C-:B------:R-:W-:Y:S02]  /*54d0*/  SHF.R.U32.HI R110, RZ, 0x10, R57.reuse ;  /* 0x00000010ff6e7819 */ /* 0x100fe40000011639 */
[----:B------:R-:W-:Y:S02]  /*54e0*/  SHF.R.U64 R47, R56, 0x10, R57 ;  /* 0x00000010382f7819 */ /* 0x000fe40000001239 */
[--C-:B------:R-:W-:Y:S02]  /*54f0*/  SHF.R.U64 R56, R58, 0x10, R59.reuse ;  /* 0x000000103a387819 */ /* 0x100fe4000000123b */
[----:B------:R-:W-:Y:S02]  /*5500*/  SHF.R.U32.HI R58, RZ, 0x10, R59 ;  /* 0x00000010ff3a7819 */ /* 0x000fe4000001163b */
[----:B------:R-:W-:Y:S01]  /*5510*/  PRMT R59, R111, 0x5432, R110 ;  /* 0x000054326f3b7816 */ /* 0x000fe2000000006e */
[----:B-1----:R-:W-:Y:S01]  /*5520*/  IMAD.U32 R110, R13, 0x10000, RZ ;  /* 0x000100000d6e7824 */ /* 0x002fe200078e00ff */
[----:B------:R-:W-:-:S02]  /*5530*/  PRMT R57, R106, 0x5432, R46 ;  /* 0x000054326a397816 */ /* 0x000fc4000000002e */
[----:B------:R-:W-:Y:S01]  /*5540*/  PRMT R47, R114, 0x5410, R47 ;  /* 0x00005410722f7816 */ /* 0x000fe2000000002f */
[----:B--2---:R-:W-:Y:S01]  /*5550*/  IMAD.U32 R114, R61, 0x10000, RZ ;  /* 0x000100003d727824 */ /* 0x004fe200078e00ff */
[----:B------:R-:W-:Y:S01]  /*5560*/  PRMT R46, R112, 0x5410, R109 ;  /* 0x00005410702e7816 */ /* 0x000fe2000000006d */
[C---:B------:R-:W-:Y:S01]  /*5570*/  IMAD.U32 R115, R59.reuse, 0x10000, RZ ;  /* 0x000100003b737824 */ /* 0x040fe200078e00ff */
[----:B------:R-:W-:Y:S01]  /*5580*/  LOP3.LUT R59, R59, 0xffff0000, RZ, 0xc0, !PT ;  /* 0xffff00003b3b7812 */ /* 0x000fe200078ec0ff */
[C---:B------:R-:W-:Y:S01]  /*5590*/  IMAD.U32 R109, R45.reuse, 0x10000, RZ ;  /* 0x000100002d6d7824 */ /* 0x040fe200078e00ff */
[----:B------:R-:W-:Y:S01]  /*55a0*/  LOP3.LUT R45, R45, 0xffff0000, RZ, 0xc0, !PT ;  /* 0xffff00002d2d7812 */ /* 0x000fe200078ec0ff */
[C---:B------:R-:W-:Y:S01]  /*55b0*/  FMUL.FTZ R117, R114.reuse, R115 ;  /* 0x0000007372757220 */ /* 0x040fe20000410000 */
[----:B------:R-:W-:Y:S01]  /*55c0*/  LOP3.LUT R116, R13, 0xffff0000, RZ, 0xc0, !PT ;  /* 0xffff00000d747812 */ /* 0x000fe200078ec0ff */
[-C--:B------:R-:W-:Y:S01]  /*55d0*/  FMUL.FTZ R114, R114, R109.reuse ;  /* 0x0000006d72727220 */ /* 0x080fe20000410000 */
[----:B------:R-:W-:Y:S01]  /*55e0*/  PRMT R58, R108, 0x5432, R58 ;  /* 0x000054326c3a7816 */ /* 0x000fe2000000003a */
[C---:B------:R-:W-:Y:S01]  /*55f0*/  FFMA.FTZ R112, R110.reuse, R109, -R117 ;  /* 0x0000006d6e707223 */ /* 0x040fe20000010875 */
[----:B------:R-:W-:Y:S01]  /*5600*/  PRMT R56, R107, 0x5432, R56 ;  /* 0x000054326b387816 */ /* 0x000fe20000000038 */
[----:B------:R-:W-:Y:S01]  /*5610*/  FFMA.FTZ R110, R110, R115, R114 ;  /* 0x000000736e6e7223 */ /* 0x000fe20000010072 */
[----:B------:R-:W-:Y:S01]  /*5620*/  LOP3.LUT R114, R61, 0xffff0000, RZ, 0xc0, !PT ;  /* 0xffff00003d727812 */ /* 0x000fe200078ec0ff */
[C---:B------:R-:W-:Y:S01]  /*5630*/  IMAD.U32 R109, R58.reuse, 0x10000, RZ ;  /* 0x000100003a6d7824 */ /* 0x040fe200078e00ff */
[----:B------:R-:W-:Y:S01]  /*5640*/  LOP3.LUT R58, R58, 0xffff0000, RZ, 0xc0, !PT ;  /* 0xffff00003a3a7812 */ /* 0x000fe200078ec0ff */
[C---:B------:R-:W-:Y:S01]  /*5650*/  IMAD.U32 R61, R46.reuse, 0x10000, RZ ;  /* 0x000100002e3d7824 */ /* 0x040fe200078e00ff */
[----:B------:R-:W-:Y:S01]  /*5660*/  LOP3.LUT R46, R46, 0xffff0000, RZ, 0xc0, !PT ;  /* 0xffff00002e2e7812 */ /* 0x000fe200078ec0ff */
[C---:B------:R-:W-:Y:S01]  /*5670*/  FMUL.FTZ R13, R114.reuse, R59 ;  /* 0x0000003b720d7220 */ /* 0x040fe20000410000 */
[----:B------:R-:W-:-:S03]  /*5680*/  FMUL.FTZ R114, R114, R45 ;  /* 0x0000002d72727220 */ /* 0x000fc60000410000 */
[C---:B------:R-:W-:Y:S01]  /*5690*/  FFMA.FTZ R13, R116.reuse, R45, -R13 ;  /* 0x0000002d740d7223 */ /* 0x040fe2000001080d */
[----:B------:R-:W-:Y:S01]  /*56a0*/  FFMA.FTZ R45, R116, R59, R114 ;  /* 0x0000003b742d7223 */ /* 0x000fe20000010072 */
[C---:B------:R-:W-:Y:S01]  /*56b0*/  IMAD.U32 R116, R63.reuse, 0x10000, RZ ;  /* 0x000100003f747824 */ /* 0x040fe200078e00ff */
[----:B------:R-:W-:Y:S01]  /*56c0*/  LOP3.LUT R63, R63, 0xffff0000, RZ, 0xc0, !PT ;  /* 0xffff00003f3f7812 */ /* 0x000fe200078ec0ff */
[C---:B------:R-:W-:Y:S01]  /*56d0*/  IMAD.U32 R114, R15.reuse, 0x10000, RZ ;  /* 0x000100000f727824 */ /* 0x040fe200078e00ff */
[----:B------:R-:W-:Y:S01]  /*56e0*/  LOP3.LUT R15, R15, 0xffff0000, RZ, 0xc0, !PT ;  /* 0xffff00000f0f7812 */ /* 0x000fe200078ec0ff */
[C---:B------:R-:W-:Y:S01]  /*56f0*/  FMUL.FTZ R59, R116.reuse, R109 ;  /* 0x0000006d743b7220 */ /* 0x040fe20000410000 */
[-C--:B------:R-:W-:Y:S01]  /*5700*/  FMUL.FTZ R116, R116, R61.reuse ;  /* 0x0000003d74747220 */ /* 0x080fe20000410000 */
[----:B------:R-:W-:Y:S02]  /*5710*/  F2FP.BF16.F32.PACK_AB R45, R45, R110 ;  /* 0x0000006e2d2d723e */ /* 0x000fe400000010ff */
[C---:B------:R-:W-:Y:S01]  /*5720*/  FFMA.FTZ R59, R114.reuse, R61, -R59 ;  /* 0x0000003d723b7223 */ /* 0x040fe2000001083b */
[----:B------:R-:W-:Y:S01]  /*5730*/  FFMA.FTZ R61, R114, R109, R116 ;  /* 0x0000006d723d7223 */ /* 0x000fe20000010074 */
[C---:B------:R-:W-:Y:S01]  /*5740*/  FMUL.FTZ R114, R63.reuse, R58 ;  /* 0x0000003a3f727220 */ /* 0x040fe20000410000 */
[----:B------:R-:W-:Y:S01]  /*5750*/  FMUL.FTZ R63, R63, R46 ;  /* 0x0000002e3f3f7220 */ /* 0x000fe20000410000 */
[----:B------:R-:W-:-:S02]  /*5760*/  F2FP.BF16.F32.PACK_AB R13, R13, R112 ;  /* 0x000000700d0d723e */ /* 0x000fc400000010ff */
[C---:B------:R-:W-:Y:S01]  /*5770*/  FFMA.FTZ R114, R15.reuse, R46, -R114 ;  /* 0x0000002e0f727223 */ /* 0x040fe20000010872 */
[----:B------:R-:W-:Y:S01]  /*5780*/  FFMA.FTZ R58, R15, R58, R63 ;  /* 0x0000003a0f3a7223 */ /* 0x000fe2000001003f */
[----:B------:R-:W-:-:S03]  /*5790*/  IMAD.U32 R46, R12, 0x10000, RZ ;  /* 0x000100000c2e7824 */ /* 0x000fc600078e00ff */
[----:B------:R-:W-:Y:S01]  /*57a0*/  F2FP.BF16.F32.PACK_AB R15, R114, R59 ;  /* 0x0000003b720f723e */ /* 0x000fe200000010ff */
[C---:B------:R-:W-:Y:S01]  /*57b0*/  IMAD.U32 R59, R47.reuse, 0x10000, RZ ;  /* 0x000100002f3b7824 */ /* 0x040fe200078e00ff */
[----:B------:R-:W-:Y:S01]  /*57c0*/  F2FP.BF16.F32.PACK_AB R63, R58, R61 ;  /* 0x0000003d3a3f723e */ /* 0x000fe200000010ff */
[----:B------:R-:W-:Y:S01]  /*57d0*/  IMAD.U32 R58, R60, 0x10000, RZ ;  /* 0x000100003c3a7824 */ /* 0x000fe200078e00ff */
[----:B------:R-:W-:Y:S01]  /*57e0*/  LOP3.LUT R47, R47, 0xffff0000, RZ, 0xc0, !PT ;  /* 0xffff00002f2f7812 */ /* 0x000fe200078ec0ff */
[----:B------:R-:W-:Y:S02]  /*57f0*/  IMAD.U32 R61, R44, 0x10000, RZ ;  /* 0x000100002c3d7824 */ /* 0x000fe400078e00ff */
[C---:B------:R-:W-:Y:S02]  /*5800*/  FMUL.FTZ R109, R58.reuse, R59 ;  /* 0x0000003b3a6d7220 */ /* 0x040fe40000410000 */
[-C--:B------:R-:W-:Y:S02]  /*5810*/  FMUL.FTZ R58, R58, R61.reuse ;  /* 0x0000003d3a3a7220 */ /* 0x080fe40000410000 */
[----:B------:R-:W-:-:S02]  /*5820*/  FFMA.FTZ R109, R46, R61, -R109 ;  /* 0x0000003d2e6d7223 */ /* 0x000fc4000001086d */
[----:B------:R-:W-:Y:S01]  /*5830*/  FFMA.FTZ R58, R46, R59, R58 ;  /* 0x0000003b2e3a7223 */ /* 0x000fe2000001003a */
[----:B------:R-:W-:Y:S02]  /*5840*/  LOP3.LUT R46, R60, 0xffff0000, RZ, 0xc0, !PT ;  /* 0xffff00003c2e7812 */ /* 0x000fe400078ec0ff */
[----:B------:R-:W-:Y:S02]  /*5850*/  LOP3.LUT R59, R44, 0xffff0000, RZ, 0xc0, !PT ;  /* 0xffff00002c3b7812 */ /* 0x000fe400078ec0ff */
[----:B------:R-:W-:Y:S01]  /*5860*/  LOP3.LUT R44, R12, 0xffff0000, RZ, 0xc0, !PT ;  /* 0xffff00000c2c7812 */ /* 0x000fe200078ec0ff */
[C---:B------:R-:W-:Y:S02]  /*5870*/  FMUL.FTZ R61, R46.reuse, R47 ;  /* 0x0000002f2e3d7220 */ /* 0x040fe40000410000 */
[-C--:B------:R-:W-:Y:S02]  /*5880*/  FMUL.FTZ R46, R46, R59.reuse ;  /* 0x0000003b2e2e7220 */ /* 0x080fe40000410000 */
[----:B------:R-:W-:Y:S01]  /*5890*/  FFMA.FTZ R12, R44, R59, -R61 ;  /* 0x0000003b2c0c7223 */ /* 0x000fe2000001083d */
[----:B------:R-:W-:-:S02]  /*58a0*/  IMAD.U32 R59, R56, 0x10000, RZ ;  /* 0x00010000383b7824 */ /* 0x000fc400078e00ff */
[----:B------:R-:W-:Y:S01]  /*58b0*/  FFMA.FTZ R47, R44, R47, R46 ;  /* 0x0000002f2c2f7223 */ /* 0x000fe2000001002e */
[----:B------:R-:W-:Y:S02]  /*58c0*/  IMAD.U32 R46, R62, 0x10000, RZ ;  /* 0x000100003e2e7824 */ /* 0x000fe400078e00ff */
[C---:B------:R-:W-:Y:S01]  /*58d0*/  IMAD.U32 R61, R57.reuse, 0x10000, RZ ;  /* 0x00010000393d7824 */ /* 0x040fe200078e00ff */
[----:B------:R-:W-:Y:S01]  /*58e0*/  LOP3.LUT R57, R57, 0xffff0000, RZ, 0xc0, !PT ;  /* 0xffff000039397812 */ /* 0x000fe200078ec0ff */
[----:B------:R-:W-:Y:S01]  /*58f0*/  FMUL.FTZ R115, R46, R59 ;  /* 0x0000003b2e737220 */ /* 0x000fe20000410000 */
[----:B------:R-:W-:Y:S02]  /*5900*/  IMAD.U32 R44, R14, 0x10000, RZ ;  /* 0x000100000e2c7824 */ /* 0x000fe400078e00ff */
[-C--:B------:R-:W-:Y:S01]  /*5910*/  FMUL.FTZ R46, R46, R61.reuse ;  /* 0x0000003d2e2e7220 */ /* 0x080fe20000410000 */
[----:B------:R-:W-:Y:S01]  /*5920*/  LOP3.LUT R14, R14, 0xffff0000, RZ, 0xc0, !PT ;  /* 0xffff00000e0e7812 */ /* 0x000fe200078ec0ff */
[----:B------:R-:W-:-:S02]  /*5930*/  FFMA.FTZ R115, R44, R61, -R115 ;  /* 0x0000003d2c737223 */ /* 0x000fc40000010873 */
[----:B------:R-:W-:Y:S01]  /*5940*/  FFMA.FTZ R46, R44, R59, R46 ;  /* 0x0000003b2c2e7223 */ /* 0x000fe2000001002e */
[----:B------:R-:W-:Y:S02]  /*5950*/  LOP3.LUT R44, R62, 0xffff0000, RZ, 0xc0, !PT ;  /* 0xffff00003e2c7812 */ /* 0x000fe400078ec0ff */
[----:B------:R-:W-:Y:S02]  /*5960*/  LOP3.LUT R59, R56, 0xffff0000, RZ, 0xc0, !PT ;  /* 0xffff0000383b7812 */ /* 0x000fe400078ec0ff */
[----:B------:R-:W-:Y:S02]  /*5970*/  F2FP.BF16.F32.PACK_AB R12, R12, R109 ;  /* 0x0000006d0c0c723e */ /* 0x000fe400000010ff */
[----:B------:R-:W-:Y:S01]  /*5980*/  F2FP.BF16.F32.PACK_AB R60, R47, R58 ;  /* 0x0000003a2f3c723e */ /* 0x000fe200000010ff */
[C---:B------:R-:W-:Y:S01]  /*5990*/  FMUL.FTZ R61, R44.reuse, R59 ;  /* 0x0000003b2c3d7220 */ /* 0x040fe20000410000 */
[----:B------:R-:W-:-:S03]  /*59a0*/  FMUL.FTZ R44, R44, R57 ;  /* 0x000000392c2c7220 */ /* 0x000fc60000410000 */
[C---:B------:R-:W-:Y:S01]  /*59b0*/  FFMA.FTZ R56, R14.reuse, R57, -R61 ;  /* 0x000000390e387223 */ /* 0x040fe2000001083d */
[----:B------:R-:W-:Y:S01]  /*59c0*/  FFMA.FTZ R59, R14, R59, R44 ;  /* 0x0000003b0e3b7223 */ /* 0x000fe2000001002c */
[----:B------:R-:W-:-:S03]  /*59d0*/  IMAD.MOV.U32 R61, RZ, RZ, R45 ;  /* 0x000000ffff3d7224 */ /* 0x000fc600078e002d */
[----:B------:R-:W-:Y:S02]  /*59e0*/  F2FP.BF16.F32.PACK_AB R14, R56, R115 ;  /* 0x00000073380e723e */ /* 0x000fe400000010ff */
[----:B------:R-:W-:-:S07]  /*59f0*/  F2FP.BF16.F32.PACK_AB R62, R59, R46 ;  /* 0x0000002e3b3e723e */ /* 0x000fce00000010ff */
.L_x_1417:
[----:B------:R-:W-:Y:S05]  /*5a00*/  BSYNC B2 ;  /* 0x0000000000027941 */ /* 0x000fea0003800000 */
.L_x_1416:
[----:B---3--:R-:W-:-:S04]  /*5a10*/  LEA R44, P3, R21, R90, 0x1 ;  /* 0x0000005a152c7211 */ /* 0x008fc800078608ff */
[----:B------:R-:W-:Y:S02]  /*5a20*/  LEA.HI.X R45, R21, R91, R94, 0x1, P3 ;  /* 0x0000005b152d7211 */ /* 0x000fe400018f0c5e */
[----:B------:R-:W-:-:S03]  /*5a30*/  ISETP.GE.AND P3, PT, R105, R11, PT ;  /* 0x0000000b6900720c */ /* 0x000fc60003f66270 */
[----:B-1----:R1:W-:Y:S10]  /*5a40*/  ST.E.128 desc[UR54][R44.64], R12 ;  /* 0x0000000c2c007985 */ /* 0x0023f4000c101d36 */
[----:B-1----:R-:W-:-:S05]  /*5a50*/  @!P3 IMAD.WIDE R12, R105, 0x2, R90 ;  /* 0x00000002690cb825 */ /* 0x002fca00078e025a */
[----:B--2---:R4:W-:Y:S02]  /*5a60*/  @!P3 ST.E.128 desc[UR54][R12.64], R60 ;  /* 0x0000003c0c00b985 */ /* 0x0049e4000c101d36 */
.L_x_1415:
[----:B------:R-:W-:Y:S05]  /*5a70*/  BSYNC B1 ;  /* 0x0000000000017941 */ /* 0x000fea0003800000 */
.L_x_1414:
[----:B------:R-:W-:Y:S01]  /*5a80*/  ISETP.NE.AND P3, PT, R31, RZ, PT ;  /* 0x000000ff1f00720c */ /* 0x000fe20003f65270 */
[----:B------:R-:W-:-:S12]  /*5a90*/  BSSY B1, `(.L_x_1418) ;  /* 0x0000081000017945 */ /* 0x000fd80003800000 */
[----:B------:R-:W-:Y:S05]  /*5aa0*/  @!P3 BRA `(.L_x_1419) ;  /* 0x0000000400fcb947 */ /* 0x000fea0003800000 */
[----:B------:R-:W5:Y:S04]  /*5ab0*/  LDL R44, [R1+0x4c] ;  /* 0x00004c00012c7983 */ /* 0x000f680000100800 */
[----:B------:R-:W5:Y:S04]  /*5ac0*/  LDL R15, [R1+0x50] ;  /* 0x00005000010f7983 */ /* 0x000f680000100800 */
[----:B------:R-:W5:Y:S01]  /*5ad0*/  LDL R14, [R1+0x54] ;  /* 0x00005400010e7983 */ /* 0x000f620000100800 */
[----:B------:R-:W-:Y:S01]  /*5ae0*/  LOP3.LUT P4, RZ, R22, 0x1, RZ, 0xc0, !PT ;  /* 0x0000000116ff7812 */ /* 0x000fe2000788c0ff */
[----:B------:R-:W-:Y:S01]  /*5af0*/  BSSY B2, `(.L_x_1420) ;  /* 0x0000076000027945 */ /* 0x000fe20003800000 */
[----:B---3--:R-:W-:-:S02]  /*5b00*/  LEA R56, P3, R27, R90, 0x1 ;  /* 0x0000005a1b387211 */ /* 0x008fc400078608ff */
[----:B----4-:R-:W-:Y:S02]  /*5b10*/  SEL R12, R100, R104, !P4 ;  /* 0x00000068640c7207 */ /* 0x010fe40006000000 */
[----:B--2---:R-:W-:Y:S02]  /*5b20*/  LEA.HI.X R57, R27, R91, R93, 0x1, P3 ;  /* 0x0000005b1b397211 */ /* 0x004fe400018f0c5d */
[----:B------:R-:W-:Y:S02]  /*5b30*/  SHF.R.S32.HI R13, RZ, 0x1f, R12 ;  /* 0x0000001fff0d7819 */ /* 0x000fe4000001140c */
[----:B------:R-:W-:Y:S02]  /*5b40*/  ISETP.GE.AND P3, PT, R3, R99, PT ;  /* 0x000000630300720c */ /* 0x000fe40003f66270 */
[----:B------:R-:W-:-:S04]  /*5b50*/  LEA.HI R13, R13, R12, RZ, 0x4 ;  /* 0x0000000c0d0d7211 */ /* 0x000fc800078f20ff */
[----:B------:R-:W-:-:S04]  /*5b60*/  SHF.R.S32.HI R13, RZ, 0x4, R13 ;  /* 0x00000004ff0d7819 */ /* 0x000fc8000001140d */
[----:B------:R-:W-:-:S04]  /*5b70*/  LEA.HI.SX32 R13, R6, R13, 0x1d ;  /* 0x0000000d060d7211 */ /* 0x000fc800078feaff */
[----:B------:R-:W-:Y:S01]  /*5b80*/  SHF.R.S32.HI R12, RZ, 0x1f, R13 ;  /* 0x0000001fff0c7819 */ /* 0x000fe2000001140d */
[----:B------:R-:W-:-:S03]  /*5b90*/  IMAD.SHL.U32 R58, R13, 0x8, RZ ;  /* 0x000000080d3a7824 */ /* 0x000fc600078e00ff */
[----:B------:R-:W-:-:S05]  /*5ba0*/  LEA.HI R13, R12, R13, RZ, 0x2 ;  /* 0x0000000d0c0d7211 */ /* 0x000fca00078f10ff */
[----:B------:R-:W-:-:S05]  /*5bb0*/  IMAD.SHL.U32 R13, R13, 0x400, RZ ;  /* 0x000004000d0d7824 */ /* 0x000fca00078e00ff */
[----:B------:R-:W-:Y:S02]  /*5bc0*/  LOP3.LUT R13, R13, 0x7ffff000, RZ, 0xc0, !PT ;  /* 0x7ffff0000d0d7812 */ /* 0x000fe400078ec0ff */
[----:B-----5:R-:W-:-:S04]  /*5bd0*/  LOP3.LUT R12, R44, 0x18, R58, 0xf8, !PT ;  /* 0x000000182c0c7812 */ /* 0x020fc800078ef83a */
[----:B------:R-:W-:-:S04]  /*5be0*/  LOP3.LUT R12, R12, R15, RZ, 0x3c, !PT ;  /* 0x0000000f0c0c7212 */ /* 0x000fc800078e3cff */
[----:B------:R-:W-:Y:S01]  /*5bf0*/  IADD3 R12, R12, R13, R14 ;  /* 0x0000000d0c0c7210 */ /* 0x000fe20007ffe00e */
[----:B------:R-:W-:-:S04]  /*5c00*/  IMAD R13, R19, 0x3000, R96 ;  /* 0x00003000130d7824 */ /* 0x000fc800078e0260 */
[----:B------:R-:W-:Y:S02]  /*5c10*/  IMAD R15, R19, 0x3000, R12 ;  /* 0x00003000130f7824 */ /* 0x000fe400078e020c */
[--C-:B------:R-:W-:Y:S02]  /*5c20*/  IMAD R13, R13, 0x2, R2.reuse ;  /* 0x000000020d0d7824 */ /* 0x100fe400078e0202 */
[----:B------:R-:W-:-:S04]  /*5c30*/  IMAD R44, R15, 0x2, R2 ;  /* 0x000000020f2c7824 */ /* 0x000fc800078e0202 */
[----:B------:R-:W2:Y:S04]  /*5c40*/  LDS.128 R12, [R13+0x15400] ;  /* 0x015400000d0c7984 */ /* 0x000ea80000000c00 */
[----:B------:R-:W3:Y:S01]  /*5c50*/  LDS.128 R44, [R44+0x15400] ;  /* 0x015400002c2c7984 */ /* 0x000ee20000000c00 */
[----:B------:R-:W-:Y:S05]  /*5c60*/  @P3 BRA `(.L_x_1421) ;  /* 0x0000000400783947 */ /* 0x000fea0003800000 */
[----:B------:R-:W-:Y:S01]  /*5c70*/  SHF.R.U32.HI R59, RZ, 0x10, R53 ;  /* 0x00000010ff3b7819 */ /* 0x000fe20000011635 */
[----:B---3--:R-:W-:Y:S01]  /*5c80*/  IMAD.U32 R110, R45, 0x10000, RZ ;  /* 0x000100002d6e7824 */ /* 0x008fe200078e00ff */
[----:B------:R-:W-:Y:S01]  /*5c90*/  SHF.R.U32.HI R61, RZ, 0x10, R41 ;  /* 0x00000010ff3d7819 */ /* 0x000fe20000011629 */
[----:B-12---:R-:W-:Y:S01]  /*5ca0*/  IMAD.U32 R60, R13, 0x10000, RZ ;  /* 0x000100000d3c7824 */ /* 0x006fe200078e00ff */
[----:B------:R-:W-:Y:S02]  /*5cb0*/  PRMT R59, R127, 0x5410, R59 ;  /* 0x000054107f3b7816 */ /* 0x000fe4000000003b */
[----:B------:R-:W-:Y:S02]  /*5cc0*/  PRMT R61, R128, 0x5410, R61 ;  /* 0x00005410803d7816 */ /* 0x000fe4000000003d */
[----:B------:R-:W-:Y:S01]  /*5cd0*/  LOP3.LUT R13, R13, 0xffff0000, RZ, 0xc0, !PT ;  /* 0xffff00000d0d7812 */ /* 0x000fe200078ec0ff */
[----:B------:R-:W-:Y:S01]  /*5ce0*/  IMAD.U32 R63, R59, 0x10000, RZ ;  /* 0x000100003b3f7824 */ /* 0x000fe200078e00ff */
[C---:B------:R-:W-:Y:S01]  /*5cf0*/  LOP3.LUT R112, R61.reuse, 0xffff0000, RZ, 0xc0, !PT ;  /* 0xffff00003d707812 */ /* 0x040fe200078ec0ff */
[----:B------:R-:W-:Y:S01]  /*5d00*/  IMAD.U32 R105, R61, 0x10000, RZ ;  /* 0x000100003d697824 */ /* 0x000fe200078e00ff */
[----:B------:R-:W-:Y:S01]  /*5d10*/  SHF.R.U32.HI R61, RZ, 0x10, R55 ;  /* 0x00000010ff3d7819 */ /* 0x000fe20000011637 */
[----:B------:R-:W-:Y:S01]  /*5d20*/  FMUL.FTZ R109, R110, R63 ;  /* 0x0000003f6e6d7220 */ /* 0x000fe20000410000 */
[----:B------:R-:W-:Y:S01]  /*5d30*/  SHF.R.U64 R42, R42, 0x10, R43 ;  /* 0x000000102a2a7819 */ /* 0x000fe2000000122b */
[-C--:B------:R-:W-:Y:S01]  /*5d40*/  FMUL.FTZ R110, R110, R105.reuse ;  /* 0x000000696e6e7220 */ /* 0x080fe20000410000 */
[----:B------:R-:W-:Y:S01]  /*5d50*/  PRMT R61, R125, 0x5410, R61 ;  /* 0x000054107d3d7816 */ /* 0x000fe2000000003d */
[----:B------:R-:W-:Y:S01]  /*5d60*/  FFMA.FTZ R62, R60, R105, -R109 ;  /* 0x000000693c3e7223 */ /* 0x000fe2000001086d */
[----:B------:R-:W-:Y:S01]  /*5d70*/  SHF.R.U64 R55, R54, 0x10, R55 ;  /* 0x0000001036377819 */ /* 0x000fe20000001237 */
[----:B------:R-:W-:Y:S01]  /*5d80*/  FFMA.FTZ R60, R60, R63, R110 ;  /* 0x0000003f3c3c7223 */ /* 0x000fe2000001006e */
[----:B------:R-:W-:Y:S01]  /*5d90*/  LOP3.LUT R110, R59, 0xffff0000, RZ, 0xc0, !PT ;  /* 0xffff00003b6e7812 */ /* 0x000fe200078ec0ff */
[----:B------:R-:W-:Y:S01]  /*5da0*/  IMAD.U32 R105, R61, 0x10000, RZ ;  /* 0x000100003d697824 */ /* 0x000fe200078e00ff */
[----:B------:R-:W-:-:S02]  /*5db0*/  LOP3.LUT R59, R45, 0xffff0000, RZ, 0xc0, !PT ;  /* 0xffff00002d3b7812 */ /* 0x000fc400078ec0ff */
[----:B------:R-:W-:Y:S02]  /*5dc0*/  SHF.R.U32.HI R63, RZ, 0x10, R43 ;  /* 0x00000010ff3f7819 */ /* 0x000fe4000001162b */
[----:B------:R-:W-:Y:S01]  /*5dd0*/  PRMT R122, R122, 0x5410, R55 ;  /* 0x000054107a7a7816 */ /* 0x000fe20000000037 */
[C---:B------:R-:W-:Y:S01]  /*5de0*/  FMUL.FTZ R114, R59.reuse, R110 ;  /* 0x0000006e3b727220 */ /* 0x040fe20000410000 */
[-C--:B------:R-:W-:Y:S01]  /*5df0*/  FMUL.FTZ R59, R59, R112.reuse ;  /* 0x000000703b3b7220 */ /* 0x080fe20000410000 */
[----:B------:R-:W-:Y:S02]  /*5e00*/  PRMT R63, R126, 0x5410, R63 ;  /* 0x000054107e3f7816 */ /* 0x000fe4000000003f */
[C---:B------:R-:W-:Y:S01]  /*5e10*/  FFMA.FTZ R45, R13.reuse, R112, -R114 ;  /* 0x000000700d2d7223 */ /* 0x040fe20000010872 */
[----:B------:R-:W-:Y:S01]  /*5e20*/  FFMA.FTZ R13, R13, R110, R59 ;  /* 0x0000006e0d0d7223 */ /* 0x000fe2000001003b */
[----:B------:R-:W-:Y:S01]  /*5e30*/  SHF.R.U64 R59, R40, 0x10, R41 ;  /* 0x00000010283b7819 */ /* 0x000fe20000001229 */
[C---:B------:R-:W-:Y:S01]  /*5e40*/  IMAD.U32 R110, R47.reuse, 0x10000, RZ ;  /* 0x000100002f6e7824 */ /* 0x040fe200078e00ff */
[----:B------:R-:W-:Y:S01]  /*5e50*/  LOP3.LUT R47, R47, 0xffff0000, RZ, 0xc0, !PT ;  /* 0xffff00002f2f7812 */ /* 0x000fe200078ec0ff */
[----:B------:R-:W-:Y:S01]  /*5e60*/  IMAD.U32 R41, R63, 0x10000, RZ ;  /* 0x000100003f297824 */ /* 0x000fe200078e00ff */
[----:B------:R-:W-:Y:S01]  /*5e70*/  PRMT R121, R121, 0x5410, R42 ;  /* 0x0000541079797816 */ /* 0x000fe2000000002a */
[----:B------:R-:W-:-:S02]  /*5e80*/  IMAD.U32 R40, R15, 0x10000, RZ ;  /* 0x000100000f287824 */ /* 0x000fc400078e00ff */
[C---:B------:R-:W-:Y:S01]  /*5e90*/  FMUL.FTZ R109, R110.reuse, R105 ;  /* 0x000000696e6d7220 */ /* 0x040fe20000410000 */
[-C--:B------:R-:W-:Y:S01]  /*5ea0*/  FMUL.FTZ R110, R110, R41.reuse ;  /* 0x000000296e6e7220 */ /* 0x080fe20000410000 */
[----:B------:R-:W-:Y:S01]  /*5eb0*/  LOP3.LUT R15, R15, 0xffff0000, RZ, 0xc0, !PT ;  /* 0xffff00000f0f7812 */ /* 0x000fe200078ec0ff */
[----:B------:R-:W-:Y:S02]  /*5ec0*/  IMAD.U32 R42, R46, 0x10000, RZ ;  /* 0x000100002e2a7824 */ /* 0x000fe400078e00ff */
[C---:B------:R-:W-:Y:S01]  /*5ed0*/  FFMA.FTZ R41, R40.reuse, R41, -R109 ;  /* 0x0000002928297223 */ /* 0x040fe2000001086d */
[----:B------:R-:W-:Y:S01]  /*5ee0*/  FFMA.FTZ R40, R40, R105, R110 ;  /* 0x0000006928287223 */ /* 0x000fe2000001006e */
[----:B------:R-:W-:Y:S02]  /*5ef0*/  SHF.R.U64 R105, R52, 0x10, R53 ;  /* 0x0000001034697819 */ /* 0x000fe40000001235 */
[----:B------:R-:W-:Y:S01]  /*5f00*/  LOP3.LUT R110, R61, 0xffff0000, RZ, 0xc0, !PT ;  /* 0xffff00003d6e7812 */ /* 0x000fe200078ec0ff */
[----:B------:R-:W-:Y:S01]  /*5f10*/  IMAD.U32 R61, R44, 0x10000, RZ ;  /* 0x000100002c3d7824 */ /* 0x000fe200078e00ff */
[----:B------:R-:W-:-:S02]  /*5f20*/  LOP3.LUT R52, R63, 0xffff0000, RZ, 0xc0, !PT ;  /* 0xffff00003f347812 */ /* 0x000fc400078ec0ff */
[----:B------:R-:W-:Y:S01]  /*5f30*/  PRMT R53, R124, 0x5410, R59 ;  /* 0x000054107c357816 */ /* 0x000fe2000000003b */
[C---:B------:R-:W-:Y:S01]  /*5f40*/  FMUL.FTZ R112, R47.reuse, R110 ;  /* 0x0000006e2f707220 */ /* 0x040fe20000410000 */
[----:B------:R-:W-:Y:S01]  /*5f50*/  LOP3.LUT R44, R44, 0xffff0000, RZ, 0xc0, !PT ;  /* 0xffff00002c2c7812 */ /* 0x000fe200078ec0ff */
[-C--:B------:R-:W-:Y:S01]  /*5f60*/  FMUL.FTZ R47, R47, R52.reuse ;  /* 0x000000342f2f7220 */ /* 0x080fe20000410000 */
[----:B------:R-:W-:Y:S01]  /*5f70*/  LOP3.LUT R43, R53, 0xffff0000, RZ, 0xc0, !PT ;  /* 0xffff0000352b7812 */ /* 0x000fe200078ec0ff */
[C---:B------:R-:W-:Y:S01]  /*5f80*/  FFMA.FTZ R52, R15.reuse, R52, -R112 ;  /* 0x000000340f347223 */ /* 0x040fe20000010870 */
[C---:B------:R-:W-:Y:S02]  /*5f90*/  IMAD.U32 R59, R12.reuse, 0x10000, RZ ;  /* 0x000100000c3b7824 */ /* 0x040fe400078e00ff */
[----:B------:R-:W-:Y:S01]  /*5fa0*/  FFMA.FTZ R15, R15, R110, R47 ;  /* 0x0000006e0f0f7223 */ /* 0x000fe2000001002f */
[----:B------:R-:W-:Y:S01]  /*5fb0*/  PRMT R47, R123, 0x5410, R105 ;  /* 0x000054107b2f7816 */ /* 0x000fe20000000069 */
[----:B------:R-:W-:Y:S01]  /*5fc0*/  IMAD.U32 R112, R53, 0x10000, RZ ;  /* 0x0001000035707824 */ /* 0x000fe200078e00ff */
[----:B------:R-:W-:-:S02]  /*5fd0*/  LOP3.LUT R12, R12, 0xffff0000, RZ, 0xc0, !PT ;  /* 0xffff00000c0c7812 */ /* 0x000fc400078ec0ff */
[----:B------:R-:W-:Y:S01]  /*5fe0*/  LOP3.LUT R46, R46, 0xffff0000, RZ, 0xc0, !PT ;  /* 0xffff00002e2e7812 */ /* 0x000fe200078ec0ff */
[C---:B------:R-:W-:Y:S01]  /*5ff0*/  IMAD.U32 R110, R47.reuse, 0x10000, RZ ;  /* 0x000100002f6e7824 */ /* 0x040fe200078e00ff */
[----:B------:R-:W-:Y:S02]  /*6000*/  LOP3.LUT R47, R47, 0xffff0000, RZ, 0xc0, !PT ;  /* 0xffff00002f2f7812 */ /* 0x000fe400078ec0ff */
[----:B------:R-:W-:Y:S01]  /*6010*/  F2FP.BF16.F32.PACK_AB R45, R45, R62 ;  /* 0x0000003e2d2d723e */ /* 0x000fe200000010ff */
        /* <DEDUP_REMOVED lines=8> */
[----:B------:R-:W-:Y:S01]  /*60a0*/  IMAD.U32 R47, R122, 0x10000, RZ ;  /* 0x000100007a2f7824 */ /* 0x000fe200078e00ff */
[----:B------:R-:W-:Y:S01]  /*60b0*/  F2FP.BF16.F32.PACK_AB R41, R52, R41 ;  /* 0x000000293429723e */ /* 0x000fe200000010ff */
[----:B------:R-:W-:Y:S01]  /*60c0*/  IMAD.U32 R53, R121, 0x10000, RZ ;  /* 0x0001000079357824 */ /* 0x000fe200078e00ff */
[----:B------:R-:W-:Y:S01]  /*60d0*/  F2FP.BF16.F32.PACK_AB R60, R13, R60 ;  /* 0x0000003c0d3c723e */ /* 0x000fe200000010ff */
[----:B------:R-:W-:-:S02]  /*60e0*/  IMAD.U32 R44, R14, 0x10000, RZ ;  /* 0x000100000e2c7824 */ /* 0x000fc400078e00ff */
[C---:B------:R-:W-:Y:S01]  /*60f0*/  FMUL.FTZ R55, R42.reuse, R47 ;  /* 0x0000002f2a377220 */ /* 0x040fe20000410000 */
[-C--:B------:R-:W-:Y:S01]  /*6100*/  FMUL.FTZ R54, R42, R53.reuse ;  /* 0x000000352a367220 */ /* 0x080fe20000410000 */
[----:B------:R-:W-:Y:S01]  /*6110*/  LOP3.LUT R14, R14, 0xffff0000, RZ, 0xc0, !PT ;  /* 0xffff00000e0e7812 */ /* 0x000fe200078ec0ff */
[----:B------:R-:W-:Y:S02]  /*6120*/  IMAD.MOV.U32 R13, RZ, RZ, R45 ;  /* 0x000000ffff0d7224 */ /* 0x000fe400078e002d */
[C---:B------:R-:W-:Y:S01]  /*6130*/  FFMA.FTZ R42, R44.reuse, R53, -R55 ;  /* 0x000000352c2a7223 */ /* 0x040fe20000010837 */
[----:B------:R-:W-:Y:S01]  /*6140*/  FFMA.FTZ R44, R44, R47, R54 ;  /* 0x0000002f2c2c7223 */ /* 0x000fe20000010036 */
[----:B------:R-:W-:Y:S01]  /*6150*/  LOP3.LUT R53, R122, 0xffff0000, RZ, 0xc0, !PT ;  /* 0xffff00007a357812 */ /* 0x000fe200078ec0ff */
[----:B------:R-:W-:Y:S01]  /*6160*/  IMAD.MOV.U32 R45, RZ, RZ, R60 ;  /* 0x000000ffff2d7224 */ /* 0x000fe200078e003c */
[----:B------:R-:W-:Y:S02]  /*6170*/  LOP3.LUT R47, R121, 0xffff0000, RZ, 0xc0, !PT ;  /* 0xffff0000792f7812 */ /* 0x000fe400078ec0ff */
[----:B------:R-:W-:Y:S01]  /*6180*/  F2FP.BF16.F32.PACK_AB R40, R15, R40 ;  /* 0x000000280f28723e */ /* 0x000fe200000010ff */
[C---:B------:R-:W-:Y:S01]  /*6190*/  FMUL.FTZ R55, R46.reuse, R53 ;  /* 0x000000352e377220 */ /* 0x040fe20000410000 */
[----:B------:R-:W-:Y:S01]  /*61a0*/  F2FP.BF16.F32.PACK_AB R114, R43, R114 ;  /* 0x000000722b72723e */ /* 0x000fe200000010ff */
[----:B------:R-:W-:Y:S01]  /*61b0*/  FMUL.FTZ R46, R46, R47 ;  /* 0x0000002f2e2e7220 */ /* 0x000fe20000410000 */
[----:B------:R-:W-:Y:S01]  /*61c0*/  F2FP.BF16.F32.PACK_AB R61, R12, R61 ;  /* 0x0000003d0c3d723e */ /* 0x000fe200000010ff */
[----:B------:R-:W-:Y:S01]  /*61d0*/  FFMA.FTZ R47, R14, R47, -R55 ;  /* 0x0000002f0e2f7223 */ /* 0x000fe20000010837 */
[----:B------:R-:W-:-:S02]  /*61e0*/  IMAD.MOV.U32 R15, RZ, RZ, R41 ;  /* 0x000000ffff0f7224 */ /* 0x000fc400078e0029 */
[----:B------:R-:W-:Y:S01]  /*61f0*/  FFMA.FTZ R53, R14, R53, R46 ;  /* 0x000000350e357223 */ /* 0x000fe2000001002e */
[----:B------:R-:W-:Y:S01]  /*6200*/  IMAD.MOV.U32 R12, RZ, RZ, R114 ;  /* 0x000000ffff0c7224 */ /* 0x000fe200078e0072 */
[----:B------:R-:W-:Y:S01]  /*6210*/  F2FP.BF16.F32.PACK_AB R14, R47, R42 ;  /* 0x0000002a2f0e723e */ /* 0x000fe200000010ff */
[----:B------:R-:W-:Y:S02]  /*6220*/  IMAD.MOV.U32 R47, RZ, RZ, R40 ;  /* 0x000000ffff2f7224 */ /* 0x000fe400078e0028 */
[----:B------:R-:W-:Y:S01]  /*6230*/  F2FP.BF16.F32.PACK_AB R46, R53, R44 ;  /* 0x0000002c352e723e */ /* 0x000fe200000010ff */
[----:B------:R-:W-:-:S07]  /*6240*/  IMAD.MOV.U32 R44, RZ, RZ, R61 ;  /* 0x000000ffff2c7224 */ /* 0x000fce00078e003d */
.L_x_1421:
[----:B------:R-:W-:Y:S05]  /*6250*/  BSYNC B2 ;  /* 0x0000000000027941 */ /* 0x000fea0003800000 */
.L_x_1420:
[----:B------:R-:W-:Y:S01]  /*6260*/  ISETP.GE.AND P3, PT, R58, R11, PT ;  /* 0x0000000b3a00720c */ /* 0x000fe20003f66270 */
[----:B--2---:R2:W-:-:S12]  /*6270*/  ST.E.128 desc[UR54][R56.64], R12 ;  /* 0x0000000c38007985 */ /* 0x0045d8000c101d36 */
[----:B------:R-:W-:-:S05]  /*6280*/  @!P3 IMAD.WIDE R40, R58, 0x2, R90 ;  /* 0x000000023a28b825 */ /* 0x000fca00078e025a */
[----:B---3--:R2:W-:Y:S02]  /*6290*/  @!P3 ST.E.128 desc[UR54][R40.64], R44 ;  /* 0x0000002c2800b985 */ /* 0x0085e4000c101d36 */
.L_x_1419:
[----:B------:R-:W-:Y:S05]  /*62a0*/  BSYNC B1 ;  /* 0x0000000000017941 */ /* 0x000fea0003800000 */
.L_x_1418:
[----:B------:R-:W-:-:S13]  /*62b0*/  ISETP.NE.AND P3, PT, R32, RZ, PT ;  /* 0x000000ff2000720c */ /* 0x000fda0003f65270 */
[----:B------:R-:W-:Y:S05]  /*62c0*/  @!P3 BRA `(.L_x_1385) ;  /* 0x0000000c0054b947 */ /* 0x000fea0003800000 */
[----:B--2---:R-:W2:Y:S04]  /*62d0*/  LDL R40, [R1+0x4c] ;  /* 0x00004c0001287983 */ /* 0x004ea80000100800 */
[----:B------:R-:W5:Y:S04]  /*62e0*/  LDL R15, [R1+0x50] ;  /* 0x00005000010f7983 */ /* 0x000f680000100800 */
[----:B------:R-:W5:Y:S01]  /*62f0*/  LDL R14, [R1+0x54] ;  /* 0x00005400010e7983 */ /* 0x000f620000100800 */
[----:B------:R-:W-:Y:S01]  /*6300*/  LOP3.LUT P4, RZ, R22, 0x2, RZ, 0xc0, !PT ;  /* 0x0000000216ff7812 */ /* 0x000fe2000788c0ff */
[----:B------:R-:W-:Y:S01]  /*6310*/  BSSY B1, `(.L_x_1422) ;  /* 0x0000077000017945 */ /* 0x000fe20003800000 */
[----:B---3--:R-:W-:-:S02]  /*6320*/  LEA R44, P3, R28, R90, 0x1 ;  /* 0x0000005a1c2c7211 */ /* 0x008fc400078608ff */
[----:B------:R-:W-:Y:S02]  /*6330*/  SEL R104, R100, R104, !P4 ;  /* 0x0000006864687207 */ /* 0x000fe40006000000 */
[----:B------:R-:W-:Y:S02]  /*6340*/  LEA.HI.X R45, R28, R91, R92, 0x1, P3 ;  /* 0x0000005b1c2d7211 */ /* 0x000fe400018f0c5c */
[----:B----4-:R-:W-:Y:S02]  /*6350*/  SHF.R.S32.HI R13, RZ, 0x1f, R104 ;  /* 0x0000001fff0d7819 */ /* 0x010fe40000011468 */
        /* <DEDUP_REMOVED lines=9> */
[----:B--2---:R-:W-:-:S04]  /*63f0*/  LOP3.LUT R12, R40, 0x18, R46, 0xf8, !PT ;  /* 0x00000018280c7812 */ /* 0x004fc800078ef82e */
[----:B-----5:R-:W-:-:S04]  /*6400*/  LOP3.LUT R12, R12, R15, RZ, 0x3c, !PT ;  /* 0x0000000f0c0c7212 */ /* 0x020fc800078e3cff */
        /* <DEDUP_REMOVED lines=8> */
[----:B------:R-:W-:Y:S01]  /*6490*/  SHF.R.U64 R47, R36, 0x10, R37 ;  /* 0x00000010242f7819 */ /* 0x000fe20000001225 */
[----:B---3--:R-:W-:Y:S01]  /*64a0*/  IMAD.U32 R56, R41, 0x10000, RZ ;  /* 0x0001000029387824 */ /* 0x008fe200078e00ff */
[----:B------:R-:W-:Y:S01]  /*64b0*/  SHF.R.U32.HI R57, RZ, 0x10, R49 ;  /* 0x00000010ff397819 */ /* 0x000fe20000011631 */
[----:B------:R-:W-:Y:S01]  /*64c0*/  IMAD.U32 R58, R43, 0x10000, RZ ;  /* 0x000100002b3a7824 */ /* 0x000fe200078e00ff */
[----:B------:R-:W-:Y:S01]  /*64d0*/  SHF.R.U32.HI R36, RZ, 0x10, R37 ;  /* 0x00000010ff247819 */ /* 0x000fe20000011625 */
[----:B--2---:R-:W-:Y:S01]  /*64e0*/  IMAD.U32 R54, R15, 0x10000, RZ ;  /* 0x000100000f367824 */ /* 0x004fe200078e00ff */
[----:B------:R-:W-:Y:S01]  /*64f0*/  PRMT R120, R120, 0x5410, R57 ;  /* 0x0000541078787816 */ /* 0x000fe20000000039 */
[----:B------:R-:W-:Y:S01]  /*6500*/  IMAD.U32 R53, R14, 0x10000, RZ ;  /* 0x000100000e357824 */ /* 0x000fe200078e00ff */
[----:B------:R-:W-:Y:S02]  /*6510*/  PRMT R111, R111, 0x5410, R36 ;  /* 0x000054106f6f7816 */ /* 0x000fe40000000024 */
[----:B------:R-:W-:-:S02]  /*6520*/  SHF.R.U64 R37, R38, 0x10, R39 ;  /* 0x0000001026257819 */ /* 0x000fc40000001227 */
[----:B------:R-:W-:Y:S01]  /*6530*/  SHF.R.U64 R38, R48, 0x10, R49 ;  /* 0x0000001030267819 */ /* 0x000fe20000001231 */
[----:B------:R-:W-:Y:S01]  /*6540*/  IMAD.U32 R36, R111, 0x10000, RZ ;  /* 0x000100006f247824 */ /* 0x000fe200078e00ff */
[----:B------:R-:W-:Y:S02]  /*6550*/  SHF.R.U64 R48, R50, 0x10, R51 ;  /* 0x0000001032307819 */ /* 0x000fe40000001233 */
[----:B------:R-:W-:Y:S01]  /*6560*/  PRMT R108, R108, 0x5410, R47 ;  /* 0x000054106c6c7816 */ /* 0x000fe2000000002f */
[----:B------:R-:W-:Y:S01]  /*6570*/  IMAD.U32 R47, R120, 0x10000, RZ ;  /* 0x00010000782f7824 */ /* 0x000fe200078e00ff */
[----:B------:R-:W-:Y:S02]  /*6580*/  SHF.R.U32.HI R51, RZ, 0x10, R51 ;  /* 0x00000010ff337819 */ /* 0x000fe40000011633 */
[----:B------:R-:W-:Y:S01]  /*6590*/  SHF.R.U32.HI R52, RZ, 0x10, R39 ;  /* 0x00000010ff347819 */ /* 0x000fe20000011627 */
[----:B------:R-:W-:Y:S01]  /*65a0*/  IMAD.U32 R39, R13, 0x10000, RZ ;  /* 0x000100000d277824 */ /* 0x000fe200078e00ff */
[----:B------:R-:W-:-:S02]  /*65b0*/  PRMT R119, R119, 0x5410, R38 ;  /* 0x0000541077777816 */ /* 0x000fc40000000026 */
[----:B------:R-:W-:Y:S01]  /*65c0*/  PRMT R113, R113, 0x5410, R48 ;  /* 0x0000541071717816 */ /* 0x000fe20000000030 */
[CC--:B------:R-:W-:Y:S01]  /*65d0*/  FMUL.FTZ R48, R56.reuse, R47.reuse ;  /* 0x0000002f38307220 */ /* 0x0c0fe20000410000 */
[----:B------:R-:W-:Y:S01]  /*65e0*/  LOP3.LUT R50, R41, 0xffff0000, RZ, 0xc0, !PT ;  /* 0xffff000029327812 */ /* 0x000fe200078ec0ff */
[-C--:B------:R-:W-:Y:S01]  /*65f0*/  FMUL.FTZ R56, R56, R36.reuse ;  /* 0x0000002438387220 */ /* 0x080fe20000410000 */
[----:B------:R-:W-:Y:S01]  /*6600*/  PRMT R118, R118, 0x5410, R51 ;  /* 0x0000541076767816 */ /* 0x000fe20000000033 */
[C---:B------:R-:W-:Y:S01]  /*6610*/  FFMA.FTZ R36, R39.reuse, R36, -R48 ;  /* 0x0000002427247223 */ /* 0x040fe20000010830 */
[----:B------:R-:W-:Y:S01]  /*6620*/  LOP3.LUT R38, R120, 0xffff0000, RZ, 0xc0, !PT ;  /* 0xffff000078267812 */ /* 0x000fe200078ec0ff */
[----:B------:R-:W-:Y:S01]  /*6630*/  FFMA.FTZ R39, R39, R47, R56 ;  /* 0x0000002f27277223 */ /* 0x000fe20000010038 */
[----:B------:R-:W-:Y:S01]  /*6640*/  PRMT R107, R107, 0x5410, R52 ;  /* 0x000054106b6b7816 */ /* 0x000fe20000000034 */
[----:B------:R-:W-:Y:S01]  /*6650*/  IMAD.U32 R51, R118, 0x10000, RZ ;  /* 0x0001000076337824 */ /* 0x000fe200078e00ff */
[----:B------:R-:W-:Y:S01]  /*6660*/  PRMT R106, R106, 0x5410, R37 ;  /* 0x000054106a6a7816 */ /* 0x000fe20000000025 */
[----:B------:R-:W-:Y:S01]  /*6670*/  FMUL.FTZ R48, R50, R38 ;  /* 0x0000002632307220 */ /* 0x000fe20000410000 */
        /* <DEDUP_REMOVED lines=8> */
[-C--:B------:R-:W-:Y:S01]  /*6700*/  FMUL.FTZ R58, R58, R47.reuse ;  /* 0x0000002f3a3a7220 */ /* 0x080fe20000410000 */
[----:B------:R-:W-:Y:S01]  /*6710*/  LOP3.LUT R48, R107, 0xffff0000, RZ, 0xc0, !PT ;  /* 0xffff00006b307812 */ /* 0x000fe200078ec0ff */
[----:B------:R-:W-:Y:S01]  /*6720*/  FFMA.FTZ R47, R54, R47, -R57 ;  /* 0x0000002f362f7223 */ /* 0x000fe20000010839 */
[----:B------:R-:W-:Y:S01]  /*6730*/  IMAD.U32 R41, R40, 0x10000, RZ ;  /* 0x0001000028297824 */ /* 0x000fe200078e00ff */
[----:B------:R-:W-:Y:S01]  /*6740*/  LOP3.LUT R15, R15, 0xffff0000, RZ, 0xc0, !PT ;  /* 0xffff00000f0f7812 */ /* 0x000fe200078ec0ff */
[----:B------:R-:W-:Y:S01]  /*6750*/  FFMA.FTZ R54, R54, R51, R58 ;  /* 0x0000003336367223 */ /* 0x000fe2000001003a */
[----:B------:R-:W-:Y:S01]  /*6760*/  IMAD.U32 R52, R119, 0x10000, RZ ;  /* 0x0001000077347824 */ /* 0x000fe200078e00ff */
[----:B------:R-:W-:Y:S01]  /*6770*/  LOP3.LUT R40, R40, 0xffff0000, RZ, 0xc0, !PT ;  /* 0xffff000028287812 */ /* 0x000fe200078ec0ff */
[C---:B------:R-:W-:Y:S01]  /*6780*/  FMUL.FTZ R56, R43.reuse, R118 ;  /* 0x000000762b387220 */ /* 0x040fe20000410000 */
[----:B------:R-:W-:Y:S01]  /*6790*/  FMUL.FTZ R58, R43, R48 ;  /* 0x000000302b3a7220 */ /* 0x000fe20000410000 */
[----:B------:R-:W-:Y:S01]  /*67a0*/  LOP3.LUT R119, R119, 0xffff0000, RZ, 0xc0, !PT ;  /* 0xffff000077777812 */ /* 0x000fe200078ec0ff */
[----:B------:R-:W-:Y:S01]  /*67b0*/  FFMA.FTZ R38, R49, R38, R50 ;  /* 0x0000002631267223 */ /* 0x000fe20000010032 */
[C---:B------:R-:W-:Y:S01]  /*67c0*/  IMAD.U32 R50, R108.reuse, 0x10000, RZ ;  /* 0x000100006c327824 */ /* 0x040fe200078e00ff */
[----:B------:R-:W-:Y:S01]  /*67d0*/  LOP3.LUT R43, R108, 0xffff0000, RZ, 0xc0, !PT ;  /* 0xffff00006c2b7812 */ /* 0x000fe200078ec0ff */
[C---:B------:R-:W-:Y:S01]  /*67e0*/  IMAD.U32 R13, R12.reuse, 0x10000, RZ ;  /* 0x000100000c0d7824 */ /* 0x040fe200078e00ff */
[----:B------:R-:W-:Y:S01]  /*67f0*/  LOP3.LUT R12, R12, 0xffff0000, RZ, 0xc0, !PT ;  /* 0xffff00000c0c7812 */ /* 0x000fe200078ec0ff */
[C---:B------:R-:W-:Y:S01]  /*6800*/  FFMA.FTZ R48, R15.reuse, R48, -R56 ;  /* 0x000000300f307223 */ /* 0x040fe20000010838 */
[----:B------:R-:W-:Y:S01]  /*6810*/  FFMA.FTZ R51, R15, R118, R58 ;  /* 0x000000760f337223 */ /* 0x000fe2000001003a */
[C---:B------:R-:W-:Y:S01]  /*6820*/  FMUL.FTZ R56, R41.reuse, R52 ;  /* 0x0000003429387220 */ /* 0x040fe20000410000 */
[C---:B------:R-:W-:Y:S01]  /*6830*/  FMUL.FTZ R15, R40.reuse, R119 ;  /* 0x00000077280f7220 */ /* 0x040fe20000410000 */
[----:B------:R-:W-:Y:S01]  /*6840*/  FMUL.FTZ R41, R41, R50 ;  /* 0x0000003229297220 */ /* 0x000fe20000410000 */
[-C--:B------:R-:W-:Y:S01]  /*6850*/  FMUL.FTZ R49, R40, R43.reuse ;  /* 0x0000002b28317220 */ /* 0x080fe20000410000 */
[----:B------:R-:W-:Y:S01]  /*6860*/  LOP3.LUT R55, R14, 0xffff0000, RZ, 0xc0, !PT ;  /* 0xffff00000e377812 */ /* 0x000fe200078ec0ff */
[----:B------:R-:W-:Y:S01]  /*6870*/  FFMA.FTZ R43, R12, R43, -R15 ;  /* 0x0000002b0c2b7223 */ /* 0x000fe2000001080f */
[----:B------:R-:W-:-:S02]  /*6880*/  IMAD.U32 R14, R42, 0x10000, RZ ;  /* 0x000100002a0e7824 */ /* 0x000fc400078e00ff */
[C---:B------:R-:W-:Y:S01]  /*6890*/  FFMA.FTZ R56, R13.reuse, R50, -R56 ;  /* 0x000000320d387223 */ /* 0x040fe20000010838 */
[----:B------:R-:W-:Y:S01]  /*68a0*/  FFMA.FTZ R41, R13, R52, R41 ;  /* 0x000000340d297223 */ /* 0x000fe20000010029 */
[C---:B------:R-:W-:Y:S01]  /*68b0*/  IMAD.U32 R15, R113.reuse, 0x10000, RZ ;  /* 0x00010000710f7824 */ /* 0x040fe200078e00ff */
[----:B------:R-:W-:Y:S01]  /*68c0*/  LOP3.LUT R42, R42, 0xffff0000, RZ, 0xc0, !PT ;  /* 0xffff00002a2a7812 */ /* 0x000fe200078ec0ff */
[----:B------:R-:W-:Y:S01]  /*68d0*/  IMAD.U32 R13, R106, 0x10000, RZ ;  /* 0x000100006a0d7824 */ /* 0x000fe200078e00ff */
[----:B------:R-:W-:Y:S01]  /*68e0*/  LOP3.LUT R113, R113, 0xffff0000, RZ, 0xc0, !PT ;  /* 0xffff000071717812 */ /* 0x000fe200078ec0ff */
[----:B------:R-:W-:Y:S01]  /*68f0*/  FMUL.FTZ R40, R14, R15 ;  /* 0x0000000f0e287220 */ /* 0x000fe20000410000 */
[----:B------:R-:W-:Y:S01]  /*6900*/  LOP3.LUT R106, R106, 0xffff0000, RZ, 0xc0, !PT ;  /* 0xffff00006a6a7812 */ /* 0x000fe200078ec0ff */
[----:B------:R-:W-:Y:S01]  /*6910*/  FMUL.FTZ R14, R14, R13 ;  /* 0x0000000d0e0e7220 */ /* 0x000fe20000410000 */
[----:B------:R-:W-:Y:S01]  /*6920*/  FFMA.FTZ R12, R12, R119, R49 ;  /* 0x000000770c0c7223 */ /* 0x000fe20000010031 */
[C---:B------:R-:W-:Y:S01]  /*6930*/  FMUL.FTZ R50, R42.reuse, R113 ;  /* 0x000000712a327220 */ /* 0x040fe20000410000 */
[C---:B------:R-:W-:Y:S01]  /*6940*/  FFMA.FTZ R40, R53.reuse, R13, -R40 ;  /* 0x0000000d35287223 */ /* 0x040fe20000010828 */
[-C--:B------:R-:W-:Y:S01]  /*6950*/  FMUL.FTZ R42, R42, R106.reuse ;  /* 0x0000006a2a2a7220 */ /* 0x080fe20000410000 */
[----:B------:R-:W-:Y:S01]  /*6960*/  FFMA.FTZ R14, R53, R15, R14 ;  /* 0x0000000f350e7223 */ /* 0x000fe2000001000e */
[C---:B------:R-:W-:Y:S01]  /*6970*/  FFMA.FTZ R13, R55.reuse, R106, -R50 ;  /* 0x0000006a370d7223 */ /* 0x040fe20000010832 */
[----:B------:R-:W-:Y:S01]  /*6980*/  F2FP.BF16.F32.PACK_AB R39, R38, R39 ;  /* 0x000000272627723e */ /* 0x000fe200000010ff */
[----:B------:R-:W-:Y:S01]  /*6990*/  FFMA.FTZ R55, R55, R113, R42 ;  /* 0x0000007137377223 */ /* 0x000fe2000001002a */
[----:B------:R-:W-:-:S02]  /*69a0*/  F2FP.BF16.F32.PACK_AB R43, R43, R56 ;  /* 0x000000382b2b723e */ /* 0x000fc400000010ff */
[----:B------:R-:W-:Y:S01]  /*69b0*/  F2FP.BF16.F32.PACK_AB R42, R12, R41 ;  /* 0x000000290c2a723e */ /* 0x000fe200000010ff */
[----:B------:R-:W-:Y:S01]  /*69c0*/  IMAD.MOV.U32 R41, RZ, RZ, R39 ;  /* 0x000000ffff297224 */ /* 0x000fe200078e0027 */
[----:B------:R-:W-:Y:S01]  /*69d0*/  F2FP.BF16.F32.PACK_AB R36, R37, R36 ;  /* 0x000000242524723e */ /* 0x000fe200000010ff */
[----:B------:R-:W-:Y:S01]  /*69e0*/  IMAD.MOV.U32 R12, RZ, RZ, R43 ;  /* 0x000000ffff0c7224 */ /* 0x000fe200078e002b */
[----:B------:R-:W-:Y:S02]  /*69f0*/  F2FP.BF16.F32.PACK_AB R51, R51, R54 ;  /* 0x000000363333723e */ /* 0x000fe400000010ff */
[----:B------:R-:W-:Y:S01]  /*6a00*/  F2FP.BF16.F32.PACK_AB R38, R13, R40 ;  /* 0x000000280d26723e */ /* 0x000fe200000010ff */
[----:B------:R-:W-:Y:S01]  /*6a10*/  IMAD.MOV.U32 R40, RZ, RZ, R42 ;  /* 0x000000ffff287224 */ /* 0x000fe200078e002a */
[----:B------:R-:W-:Y:S01]  /*6a20*/  F2FP.BF16.F32.PACK_AB R50, R55, R14 ;  /* 0x0000000e3732723e */ /* 0x000fe200000010ff */
[----:B------:R-:W-:Y:S01]  /*6a30*/  IMAD.MOV.U32 R13, RZ, RZ, R36 ;  /* 0x000000ffff0d7224 */ /* 0x000fe200078e0024 */
[----:B------:R-:W-:Y:S01]  /*6a40*/  F2FP.BF16.F32.PACK_AB R15, R48, R47 ;  /* 0x0000002f300f723e */ /* 0x000fe200000010ff */
[----:B------:R-:W-:-:S02]  /*6a50*/  IMAD.MOV.U32 R14, RZ, RZ, R38 ;  /* 0x000000ffff0e7224 */ /* 0x000fc400078e0026 */
[----:B------:R-:W-:Y:S02]  /*6a60*/  IMAD.MOV.U32 R42, RZ, RZ, R50 ;  /* 0x000000ffff2a7224 */ /* 0x000fe400078e0032 */
[----:B------:R-:W-:-:S07]  /*6a70*/  IMAD.MOV.U32 R43, RZ, RZ, R51 ;  /* 0x000000ffff2b7224 */ /* 0x000fce00078e0033 */
.L_x_1423:
[----:B------:R-:W-:Y:S05]  /*6a80*/  BSYNC B1 ;  /* 0x0000000000017941 */ /* 0x000fea0003800000 */
.L_x_1422:
[----:B--2---:R2:W-:Y:S01]  /*6a90*/  ST.E.128 desc[UR54][R44.64], R12 ;  /* 0x0000000c2c007985 */ /* 0x0045e2000c101d36 */
[----:B------:R-:W-:-:S13]  /*6aa0*/  ISETP.GE.AND P3, PT, R46, R11, PT ;  /* 0x0000000b2e00720c */ /* 0x000fda0003f66270 */
[----:B------:R-:W-:Y:S05]  /*6ab0*/  @P3 BRA `(.L_x_1385) ;  /* 0x0000000400583947 */ /* 0x000fea0003800000 */
[----:B------:R-:W-:-:S05]  /*6ac0*/  IMAD.WIDE R90, R46, 0x2, R90 ;  /* 0x000000022e5a7825 */ /* 0x000fca00078e025a */
[----:B---3--:R3:W-:Y:S01]  /*6ad0*/  ST.E.128 desc[UR54][R90.64], R40 ;  /* 0x000000285a007985 */ /* 0x0087e2000c101d36 */
[----:B------:R-:W-:Y:S05]  /*6ae0*/  BRA `(.L_x_1385) ;  /* 0x00000004004c7947 */ /* 0x000fea0003800000 */
.L_x_1377:
[----:B------:R-:W-:-:S06]  /*6af0*/  UISETP.NE.AND UP0, UPT, UR39, 0x3, UPT ;  /* 0x000000032700788c */ /* 0x000fcc000bf05270 */
[----:B------:R-:W-:-:S13]  /*6b00*/  PLOP3.LUT P2, PT, PT, PT, UP0, 0x80, 0x0 ;  /* 0x000000000000781c */ /* 0x000fda0003f4f008 */
[----:B------:R-:W-:Y:S05]  /*6b10*/  @!P2 BRA `(.L_x_1424) ;  /* 0x000000000004a947 */ /* 0x000fea0003800000 */
[----:B------:R-:W-:Y:S01]  /*6b20*/  BPT.TRAP 0x1 ;  /* 0x000000040000795c */ /* 0x000fe20000300000 */
.L_x_1424:
[----:B------:R-:W2:Y:S01]  /*6b30*/  LDL R11, [R1+0x38] ;  /* 0x00003800010b7983 */ /* 0x000ea20000100800 */
[----:B------:R-:W-:Y:S01]  /*6b40*/  IMAD R35, R19, 0x8, R2 ;  /* 0x0000000813237824 */ /* 0x000fe200078e0202 */
[----:B------:R-:W-:Y:S01]  /*6b50*/  BSSY B1, `(.L_x_1425) ;  /* 0x0000005000017945 */ /* 0x000fe20003800000 */
[----:B------:R-:W-:Y:S02]  /*6b60*/  SHF.R.S32.HI R83, RZ, 0x1f, R82 ;  /* 0x0000001fff537819 */ /* 0x000fe40000011452 */
[----:B--2---:R-:W-:-:S04]  /*6b70*/  SHF.L.U32 R86, R11, 0x1f, RZ ;  /* 0x0000001f0b567819 */ /* 0x004fc800000006ff */
[----:B------:R-:W0:Y:S02]  /*6b80*/  SYNCS.PHASECHK.TRANS64.TRYWAIT P3, [R35+URZ+0x2d890], R86 ;  /* 0x02d89056230075a7 */ /* 0x000e24000806017f */
[----:B0-----:R-:W-:Y:S05]  /*6b90*/  @!P3 BRA `(.L_x_1426) ;  /* 0x000001e4003cb947 */ /* 0x001fea0003800000 */
.L_x_1724:
[----:B------:R-:W-:Y:S05]  /*6ba0*/  BSYNC B1 ;  /* 0x0000000000017941 */ /* 0x000fea0003800000 */
.L_x_1425:
[----:B------:R-:W1:Y:S01]  /*6bb0*/  S2R R36, SR_TID.X ;  /* 0x0000000000247919 */ /* 0x000e620000002100 */
        /* <DEDUP_REMOVED lines=18> */
[----:B-1----:R-:W-:Y:S01]  /*6ce0*/  VIADD R36, R36, 0xffffff80 ;  /* 0xffffff8024247836 */ /* 0x002fe20000000000 */
[----:B------:R-:W-:Y:S01]  /*6cf0*/  LEA R42, P3, R12, UR4, 0x1 ;  /* 0x000000040c2a7c11 */ /* 0x000fe2000f8608ff */
[----:B------:R-:W-:Y:S01]  /*6d00*/  IMAD.IADD R13, R13, 0x1, R15 ;  /* 0x000000010d0d7824 */ /* 0x000fe200078e020f */
[----:B------:R-:W-:Y:S02]  /*6d10*/  UMOV UR4, 0xffffffff ;  /* 0xffffffff00047882 */ /* 0x000fe40000000000 */
[----:B------:R-:W-:Y:S02]  /*6d20*/  LEA.HI R36, R36, R36, RZ, 0x1 ;  /* 0x0000002424247211 */ /* 0x000fe400078f08ff */
[----:B------:R-:W-:Y:S02]  /*6d30*/  LEA.HI.X R13, R12, UR5, R13, 0x1, P3 ;  /* 0x000000050c0d7c11 */ /* 0x000fe400098f0c0d */
[----:B------:R-:W-:-:S04]  /*6d40*/  SHF.R.S32.HI R36, RZ, 0x1, R36 ;  /* 0x00000001ff247819 */ /* 0x000fc80000011424 */
[----:B------:R-:W-:Y:S01]  /*6d50*/  ISETP.GT.AND P3, PT, R85, R36, PT ;  /* 0x000000245500720c */ /* 0x000fe20003f64270 */
[----:B------:R-:W-:-:S12]  /*6d60*/  BRA.DIV UR4, `(.L_x_1427) ;  /* 0x000001e204dc7947 */ /* 0x000fd8000b800000 */
[----:B------:R1:W2:Y:S04]  /*6d70*/  SHFL.IDX PT, R43, R13, RZ, 0x1e1f ;  /* 0x001e1fff0d2b7589 */ /* 0x0002a800000e0000 */
[----:B------:R-:W3:Y:S02]  /*6d80*/  SHFL.IDX PT, R42, R42, RZ, 0x1e1f ;  /* 0x001e1fff2a2a7589 */ /* 0x000ee400000e0000 */
.L_x_1728:
[----:B------:R-:W-:Y:S05]  /*6d90*/  @!P3 BRA `(.L_x_1385) ;  /* 0x0000000000a0b947 */ /* 0x000fea0003800000 */
[----:B-1----:R-:W4:Y:S01]  /*6da0*/  LDL R13, [R1+0x7c] ;  /* 0x00007c00010d7983 */ /* 0x002f220000100800 */
[----:B------:R-:W-:-:S03]  /*6db0*/  ULDC UR4, c[0x0][0x2f4] ;  /* 0x0000bd0000047ab9 */ /* 0x000fc60000000800 */
[----:B------:R-:W5:Y:S04]  /*6dc0*/  LDL R12, [R1+0x78] ;  /* 0x00007800010c7983 */ /* 0x000f680000100800 */
[----:B------:R-:W5:Y:S04]  /*6dd0*/  LDL R11, [R1+0x64] ;  /* 0x00006400010b7983 */ /* 0x000f680000100800 */
[----:B------:R-:W5:Y:S01]  /*6de0*/  LDL R45, [R1+0x68] ;  /* 0x00006800012d7983 */ /* 0x000f620000100800 */
[C---:B------:R-:W-:Y:S02]  /*6df0*/  ISETP.GE.AND P5, PT, R16.reuse, UR4, PT ;  /* 0x0000000410007c0c */ /* 0x040fe4000bfa6270 */
[----:B------:R-:W-:Y:S01]  /*6e00*/  ISETP.GE.AND P4, PT, R137, UR4, PT ;  /* 0x0000000489007c0c */ /* 0x000fe2000bf86270 */
[----:B------:R-:W5:Y:S10]  /*6e10*/  LDL R44, [R1+0x74] ;  /* 0x00007400012c7983 */ /* 0x000f740000100800 */
[----:B---3--:R-:W-:-:S04]  /*6e20*/  @!P5 LEA R40, P3, R16, R42, 0x1 ;  /* 0x0000002a1028d211 */ /* 0x008fc800078608ff */
[----:B--2---:R-:W-:Y:S02]  /*6e30*/  @!P5 LEA.HI.X R41, R16, R43, R17, 0x1, P3 ;  /* 0x0000002b1029d211 */ /* 0x004fe400018f0c11 */
[----:B------:R-:W-:-:S04]  /*6e40*/  @!P4 LEA R38, P3, R137, R42, 0x1 ;  /* 0x0000002a8926c211 */ /* 0x000fc800078608ff */
[----:B----4-:R-:W-:Y:S02]  /*6e50*/  @!P4 LEA.HI.X R39, R137, R43, R13, 0x1, P3 ;  /* 0x0000002b8927c211 */ /* 0x010fe400018f0c0d */
[----:B------:R-:W-:-:S13]  /*6e60*/  ISETP.GE.AND P3, PT, R136, UR4, PT ;  /* 0x0000000488007c0c */ /* 0x000fda000bf66270 */
[----:B------:R-:W-:-:S04]  /*6e70*/  @!P3 LEA R36, P6, R136, R42, 0x1 ;  /* 0x0000002a8824b211 */ /* 0x000fc800078c08ff */
[----:B-----5:R-:W-:Y:S02]  /*6e80*/  @!P3 LEA.HI.X R37, R136, R43, R12, 0x1, P6 ;  /* 0x0000002b8825b211 */ /* 0x020fe400030f0c0c */
[----:B------:R-:W1:Y:S04]  /*6e90*/  @!P5 LDS.128 R12, [R65+0x15000] ;  /* 0x01500000410cd984 */ /* 0x000e680000000c00 */
        /* <DEDUP_REMOVED lines=24> */
.L_x_1385:
[----:B------:R-:W-:Y:S05]  /*7020*/  BSYNC B0 ;  /* 0x0000000000007941 */ /* 0x000fea0003800000 */
.L_x_1376:
[----:B---3--:R-:W3:Y:S01]  /*7030*/  S2R R11, SR_TID.X ;  /* 0x00000000000b7919 */ /* 0x008ee20000002100 */
[----:B------:R-:W-:Y:S01]  /*7040*/  @!PT LDS RZ, [RZ] ;  /* 0x00000000fffff984 */ /* 0x000fe20000000800 */
[----:B------:R-:W-:Y:S01]  /*7050*/  @!PT LDS RZ, [RZ] ;  /* 0x00000000fffff984 */ /* 0x000fe20000000800 */
[----:B------:R-:W-:Y:S01]  /*7060*/  @!PT LDS RZ, [RZ] ;  /* 0x00000000fffff984 */ /* 0x000fe20000000800 */
[----:B------:R-:W-:Y:S01]  /*7070*/  @!PT LDS RZ, [RZ] ;  /* 0x00000000fffff984 */ /* 0x000fe20000000800 */
[----:B------:R5:W-:Y:S06]  /*7080*/  MEMBAR.ALL.CTA ;  /* 0x0000000000007992 */ /* 0x000bec0000008000 */
[----:B-----5:R-:W5:Y:S01]  /*7090*/  FENCE.VIEW.ASYNC.S ;  /* 0x00000000000073c6 */ /* 0x020f620000000000 */
[----:B------:R-:W-:Y:S05]  /*70a0*/  WARPSYNC.ALL ;  /* 0x0000000000007948 */ /* 0x000fea0003800000 */
[----:B------:R-:W-:Y:S01]  /*70b0*/  BSSY B0, `(.L_x_1428) ;  /* 0x0000008000007945 */ /* 0x000fe20003800000 */
[----:B-----5:R0:W-:Y:S01]  /*70c0*/  BAR.SYNC.DEFER_BLOCKING R101, 0x80 ;  /* 0x000200650000751d */ /* 0x0201e20000010000 */
[----:B---3--:R-:W-:-:S13]  /*70d0*/  LOP3.LUT P3, RZ, R11, 0x7f, RZ, 0xc0, !PT ;  /* 0x0000007f0bff7812 */ /* 0x008fda000786c0ff */
[----:B------:R-:W-:-:S05]  /*70e0*/  @!P3 VIADD R11, R35, 0x2d8a0 ;  /* 0x0002d8a0230bb836 */ /* 0x000fca0000000000 */
[----:B------:R-:W-:-:S04]  /*70f0*/  @!P3 PRMT R11, RZ, 0x654, R11 ;  /* 0x00000654ff0bb816 */ /* 0x000fc8000000000b */
[----:B------:R0:W-:Y:S01]  /*7100*/  @!P3 SYNCS.ARRIVE.TRANS64.RED.A1T0 RZ, [R11+URZ], RZ ;  /* 0x000000ff0bffb9a7 */ /* 0x0001e2000810043f */
[----:B------:R-:W-:Y:S05]  /*7110*/  @!P2 BRA `(.L_x_1429) ;  /* 0x000000000004a947 */ /* 0x000fea0003800000 */
[----:B------:R-:W-:Y:S01]  /*7120*/  BPT.TRAP 0x1 ;  /* 0x000000040000795c */ /* 0x000fe20000300000 */
.L_x_1429:
[----:B------:R-:W-:Y:S05]  /*7130*/  BSYNC B0 ;  /* 0x0000000000007941 */ /* 0x000fea0003800000 */
.L_x_1428:
[----:B------:R-:W3:Y:S01]  /*7140*/  SYNCS.PHASECHK.TRANS64.TRYWAIT P2, [R35+URZ+0x2d8b0], R86 ;  /* 0x02d8b056230075a7 */ /* 0x000ee2000804017f */
[----:B------:R-:W-:Y:S04]  /*7150*/  BSSY B0, `(.L_x_1430) ;  /* 0x0000002000007945 */ /* 0x000fe80003800000 */
[----:B---3--:R-:W-:Y:S05]  /*7160*/  @!P2 BRA `(.L_x_1431) ;  /* 0x000001e00024a947 */ /* 0x008fea0003800000 */
.L_x_1729:
[----:B------:R-:W-:Y:S05]  /*7170*/  BSYNC B0 ;  /* 0x0000000000007941 */ /* 0x000fea0003800000 */
.L_x_1430:
[----:B-12-4-:R-:W1:Y:S01]  /*7180*/  S2R R14, SR_TID.X ;  /* 0x00000000000e7919 */ /* 0x016e620000002100 */
[----:B------:R-:W-:Y:S01]  /*7190*/  ULDC.64 UR4, c[0x0][0x328] ;  /* 0x0000ca0000047ab9 */ /* 0x000fe20000000a00 */
[----:B------:R-:W-:Y:S01]  /*71a0*/  BSSY B0, `(.L_x_1432) ;  /* 0x000003f000007945 */ /* 0x000fe20003800000 */
[----:B------:R-:W-:Y:S02]  /*71b0*/  IMAD R83, R83, UR4, RZ ;  /* 0x0000000453537c24 */ /* 0x000fe4000f8e02ff */
[----:B------:R-:W-:-:S04]  /*71c0*/  IMAD.WIDE.U32 R12, R82, UR4, RZ ;  /* 0x00000004520c7c25 */ /* 0x000fc8000f8e00ff */
[----:B------:R-:W-:Y:S01]  /*71d0*/  IMAD R83, R82, UR5, R83 ;  /* 0x0000000552537c24 */ /* 0x000fe2000f8e0253 */
[----:B------:R-:W-:Y:S02]  /*71e0*/  ULDC.64 UR4, c[0x0][0x338] ;  /* 0x0000ce0000047ab9 */ /* 0x000fe40000000a00 */
[----:B------:R-:W-:Y:S02]  /*71f0*/  IMAD R84, R84, UR4, RZ ;  /* 0x0000000454547c24 */ /* 0x000fe4000f8e02ff */
[----:B------:R-:W-:Y:S02]  /*7200*/  IMAD.IADD R13, R13, 0x1, R83 ;  /* 0x000000010d0d7824 */ /* 0x000fe400078e0253 */
[C---:B0-----:R-:W-:Y:S02]  /*7210*/  IMAD R11, R81.reuse, UR5, R84 ;  /* 0x00000005510b7c24 */ /* 0x041fe4000f8e0254 */
        /* <DEDUP_REMOVED lines=9> */
[----:B------:R-:W-:-:S03]  /*72b0*/  IMAD.IADD R13, R13, 0x1, R15 ;  /* 0x000000010d0d7824 */ /* 0x000fc600078e020f */
[----:B------:R-:W-:Y:S01]  /*72c0*/  LEA.HI R14, R14, R14, RZ, 0x1 ;  /* 0x0000000e0e0e7211 */ /* 0x000fe200078f08ff */
[----:B------:R0:W1:Y:S01]  /*72d0*/  SHFL.IDX PT, R40, R11, RZ, 0x1e1f ;  /* 0x001e1fff0b287589 */ /* 0x00006200000e0000 */
[----:B------:R-:W-:Y:S02]  /*72e0*/  LEA.HI.X R12, R12, UR5, R13, 0x1, P2 ;  /* 0x000000050c0c7c11 */ /* 0x000fe400090f0c0d */
[----:B------:R-:W-:-:S03]  /*72f0*/  SHF.R.S32.HI R14, RZ, 0x1, R14 ;  /* 0x00000001ff0e7819 */ /* 0x000fc6000001140e */
[----:B------:R0:W2:Y:S01]  /*7300*/  SHFL.IDX PT, R41, R12, RZ, 0x1e1f ;  /* 0x001e1fff0c297589 */ /* 0x0000a200000e0000 */
[----:B------:R-:W-:-:S13]  /*7310*/  ISETP.GT.AND P2, PT, R85, R14, PT ;  /* 0x0000000e5500720c */ /* 0x000fda0003f44270 */
[----:B0-----:R-:W-:Y:S05]  /*7320*/  @!P2 BRA `(.L_x_1433) ;  /* 0x000000000098a947 */ /* 0x001fea0003800000 */
[----:B------:R-:W4:Y:S01]  /*7330*/  LDL R36, [R1+0x7c] ;  /* 0x00007c0001247983 */ /* 0x000f220000100800 */
[----:B------:R-:W-:-:S03]  /*7340*/  ULDC UR4, c[0x0][0x2f4] ;  /* 0x0000bd0000047ab9 */ /* 0x000fc60000000800 */
[----:B------:R-:W5:Y:S04]  /*7350*/  LDL R14, [R1+0x78] ;  /* 0x00007800010e7983 */ /* 0x000f680000100800 */
[----:B------:R-:W3:Y:S04]  /*7360*/  LDL R46, [R1+0x64] ;  /* 0x00006400012e7983 */ /* 0x000ee80000100800 */
[----:B------:R-:W3:Y:S01]  /*7370*/  LDL R45, [R1+0x68] ;  /* 0x00006800012d7983 */ /* 0x000ee20000100800 */
[C---:B------:R-:W-:Y:S02]  /*7380*/  ISETP.GE.AND P5, PT, R16.reuse, UR4, PT ;  /* 0x0000000410007c0c */ /* 0x040fe4000bfa6270 */
[----:B------:R-:W-:Y:S01]  /*7390*/  ISETP.GE.AND P4, PT, R137, UR4, PT ;  /* 0x0000000489007c0c */ /* 0x000fe2000bf86270 */
[----:B------:R-:W3:Y:S10]  /*73a0*/  LDL R44, [R1+0x74] ;  /* 0x00007400012c7983 */ /* 0x000ef40000100800 */
[----:B-1----:R-:W-:-:S04]  /*73b0*/  @!P5 LEA R42, P2, R16, R40, 0x1 ;  /* 0x00000028102ad211 */ /* 0x002fc800078408ff */
[----:B--2---:R-:W-:Y:S02]  /*73c0*/  @!P5 LEA.HI.X R43, R16, R41, R17, 0x1, P2 ;  /* 0x00000029102bd211 */ /* 0x004fe400010f0c11 */
[----:B------:R-:W-:-:S04]  /*73d0*/  @!P4 LEA R38, P2, R137, R40, 0x1 ;  /* 0x000000288926c211 */ /* 0x000fc800078408ff */
[----:B----4-:R-:W-:Y:S02]  /*73e0*/  @!P4 LEA.HI.X R39, R137, R41, R36, 0x1, P2 ;  /* 0x000000298927c211 */ /* 0x010fe400010f0c24 */
[----:B------:R-:W-:-:S13]  /*73f0*/  ISETP.GE.AND P2, PT, R136, UR4, PT ;  /* 0x0000000488007c0c */ /* 0x000fda000bf46270 */
[----:B------:R-:W-:-:S04]  /*7400*/  @!P2 LEA R36, P6, R136, R40, 0x1 ;  /* 0x000000288824a211 */ /* 0x000fc800078c08ff */
[----:B-----5:R-:W-:Y:S02]  /*7410*/  @!P2 LEA.HI.X R37, R136, R41, R14, 0x1, P6 ;  /* 0x000000298825a211 */ /* 0x020fe400030f0c0e */
[----:B------:R-:W0:Y:S04]  /*7420*/  @!P5 LDS.128 R12, [R65] ;  /* 0x00000000410cd984 */ /* 0x000e280000000c00 */
[----:B0-----:R0:W-:Y:S01]  /*7430*/  @!P5 ST.E.128 desc[UR54][R42.64], R12 ;  /* 0x0000000c2a00d985 */ /* 0x0011e2000c101d36 */
[----:B------:R-:W-:-:S13]  /*7440*/  ISETP.GE.AND P5, PT, R3, UR4, PT ;  /* 0x0000000403007c0c */ /* 0x000fda000bfa6270 */
[----:B------:R-:W1:Y:S01]  /*7450*/  @!P5 LDS.128 R12, [R64] ;  /* 0x00000000400cd984 */ /* 0x000e620000000c00 */
[----:B---3--:R-:W-:-:S04]  /*7460*/  @!P5 IMAD.SHL.U32 R11, R46, 0x8, RZ ;  /* 0x000000082e0bd824 */ /* 0x008fc800078e00ff */
        /* <DEDUP_REMOVED lines=12> */
[----:B------:R-:W-:Y:S01]  /*7530*/  @!P5 LEA.HI.X R41, R138, R41, R44, 0x1, P6 ;  /* 0x000000298a29d211 */ /* 0x000fe200030f0c2c */
[----:B0-----:R-:W-:Y:S04]  /*7540*/  @!P4 ST.E.128 desc[UR54][R38.64], R12 ;  /* 0x0000000c2600c985 */ /* 0x001fe8000c101d36 */
[----:B------:R-:W0:Y:S04]  /*7550*/  @!P2 LDS.128 R12, [R65+0x4000] ;  /* 0x00400000410ca984 */ /* 0x000e280000000c00 */
[----:B0-----:R-:W-:Y:S04]  /*7560*/  @!P2 ST.E.128 desc[UR54][R36.64], R12 ;  /* 0x0000000c2400a985 */ /* 0x001fe8000c101d36 */
[----:B------:R-:W0:Y:S04]  /*7570*/  @!P5 LDS.128 R12, [R64+0x4000] ;  /* 0x00400000400cd984 */ /* 0x000e280000000c00 */
[----:B0-----:R0:W-:Y:S02]  /*7580*/  @!P5 ST.E.128 desc[UR54][R40.64], R12 ;  /* 0x0000000c2800d985 */ /* 0x0011e4000c101d36 */
.L_x_1433:
[----:B------:R-:W-:Y:S05]  /*7590*/  BSYNC B0 ;  /* 0x0000000000007941 */ /* 0x000fea0003800000 */
.L_x_1432:
[----:B0-----:R-:W4:Y:S01]  /*75a0*/  LDL.LU R12, [R1+0x38] ;  /* 0x00003800010c7983 */ /* 0x001f220000300800 */
[----:B------:R-:W-:Y:S02]  /*75b0*/  VIADD R19, R19, 0x1 ;  /* 0x0000000113137836 */ /* 0x000fe40000000000 */
[----:B---3--:R-:W-:Y:S01]  /*75c0*/  @!P3 VIADD R35, R35, 0x2d8c0 ;  /* 0x0002d8c02323b836 */ /* 0x008fe20000000000 */
[----:B------:R-:W-:Y:S01]  /*75d0*/  @!PT LDS RZ, [RZ] ;  /* 0x00000000fffff984 */ /* 0x000fe20000000800 */
[----:B------:R-:W-:Y:S01]  /*75e0*/  @!PT LDS RZ, [RZ] ;  /* 0x00000000fffff984 */ /* 0x000fe20000000800 */
[----:B------:R-:W-:Y:S01]  /*75f0*/  @!PT LDS RZ, [RZ] ;  /* 0x00000000fffff984 */ /* 0x000fe20000000800 */
[----:B------:R-:W-:Y:S01]  /*7600*/  @!PT LDS RZ, [RZ] ;  /* 0x00000000fffff984 */ /* 0x000fe20000000800 */
[----:B------:R0:W-:Y:S06]  /*7610*/  MEMBAR.ALL.CTA ;  /* 0x0000000000007992 */ /* 0x0001ec0000008000 */
[----:B0-----:R-:W0:Y:S02]  /*7620*/  FENCE.VIEW.ASYNC.S ;  /* 0x00000000000073c6 */ /* 0x001e240000000000 */
[----:B0-----:R0:W-:Y:S01]  /*7630*/  BAR.SYNC.DEFER_BLOCKING R101, 0x80 ;  /* 0x000200650000751d */ /* 0x0011e20000010000 */
[----:B------:R-:W-:-:S02]  /*7640*/  ISETP.NE.AND P2, PT, R19, 0x2, PT ;  /* 0x000000021300780c */ /* 0x000fc40003f45270 */
[----:B------:R-:W-:Y:S02]  /*7650*/  @!P3 PRMT R35, RZ, 0x654, R35 ;  /* 0x00000654ff23b816 */ /* 0x000fe40000000023 */
[----:B------:R-:W-:Y:S02]  /*7660*/  SEL R11, RZ, 0x1, P2 ;  /* 0x00000001ff0b7807 */ /* 0x000fe40001000000 */
[----:B------:R-:W-:Y:S01]  /*7670*/  SEL R19, R19, RZ, P2 ;  /* 0x000000ff13137207 */ /* 0x000fe20001000000 */
[----:B------:R0:W-:Y:S01]  /*7680*/  @!P3 SYNCS.ARRIVE.TRANS64.RED.A1T0 RZ, [R35+URZ], RZ ;  /* 0x000000ff23ffb9a7 */ /* 0x0001e2000810043f */
[----:B----4-:R-:W-:-:S05]  /*7690*/  LOP3.LUT R12, R12, R11, RZ, 0x3c, !PT ;  /* 0x0000000b0c0c7212 */ /* 0x010fca00078e3cff */
[----:B------:R0:W-:Y:S01]  /*76a0*/  STL [R1+0x38], R12 ;  /* 0x0000380c01007387 */ /* 0x0001e20000100800 */
[----:B------:R-:W-:Y:S05]  /*76b0*/  @P1 BRA `(.L_x_1434) ;  /* 0xffffffb0007c1947 */ /* 0x000fea000383ffff */
[----:B0-----:R-:W0:Y:S01]  /*76c0*/  S2R R12, SR_TID.X ;  /* 0x00000000000c7919 */ /* 0x001e220000002100 */
[----:B------:R-:W-:Y:S02]  /*76d0*/  PLOP3.LUT P0, PT, PT, PT, PT, 0x8, 0x0 ;  /* 0x000000000000781c */ /* 0x000fe40003f0e170 */
[----:B0-----:R-:W-:-:S04]  /*76e0*/  SHF.R.U32.HI R12, RZ, 0x7, R12 ;  /* 0x00000007ff0c7819 */ /* 0x001fc8000001160c */
[----:B------:R-:W-:-:S13]  /*76f0*/  ISETP.NE.AND P4, PT, R12, 0x1, PT ;  /* 0x000000010c00780c */ /* 0x000fda0003f85270 */
[----:B------:R-:W-:Y:S06]  /*7700*/  @!P4 BAR.ARV 0x9, 0x100 ;  /* 0x024400000000cb1d */ /* 0x000fec0000002000 */
.L_x_1371:
[----:B------:R-:W3:Y:S01]  /*7710*/  LDL R8, [R1+0x60] ;  /* 0x0000600001087983 */ /* 0x000ee20000100800 */
[----:B------:R-:W0:Y:S01]  /*7720*/  LDC R0, c[0x0][0x448] ;  /* 0x00011200ff007b82 */ /* 0x000e220000000800 */
[----:B------:R-:W-:-:S07]  /*7730*/  IADD3 R7, R155, 0x1, -R154 ;  /* 0x000000019b077810 */ /* 0x000fce0007ffe89a */
[----:B------:R-:W4:Y:S01]  /*7740*/  LDC.64 R4, c[0x0][0x9e0] ;  /* 0x00027800ff047b82 */ /* 0x000f220000000a00 */
[----:B0-----:R-:W-:Y:S02]  /*7750*/  ISETP.NE.AND P1, PT, R0, 0x1, PT ;  /* 0x000000010000780c */ /* 0x001fe40003f25270 */
[----:B----4-:R-:W-:-:S11]  /*7760*/  ISETP.GE.AND P2, PT, R5, 0x1, PT ;  /* 0x000000010500780c */ /* 0x010fd60003f46270 */
[----:B------:R-:W0:Y:S08]  /*7770*/  @P1 LDC R3, c[0x0][0x44c] ;  /* 0x00011300ff031b82 */ /* 0x000e300000000800 */
[----:B------:R-:W4:Y:S01]  /*7780*/  @P1 LDC R6, c[0x0][0x450] ;  /* 0x00011400ff061b82 */ /* 0x000f220000000800 */
[----:B---3--:R-:W-:-:S04]  /*7790*/  VIADD R0, R8, 0xbf ;  /* 0x000000bf08007836 */ /* 0x008fc80000000000 */
[----:B0-----:R-:W-:-:S05]  /*77a0*/  @P1 IMAD.HI.U32 R3, R0, R3, RZ ;  /* 0x0000000300031227 */ /* 0x001fca00078e00ff */
[----:B----4-:R-:W-:-:S05]  /*77b0*/  @P1 SHF.R.U32.HI R0, RZ, R6, R3 ;  /* 0x00000006ff001219 */ /* 0x010fca0000011603 */
[----:B------:R-:W-:Y:S01]  /*77c0*/  IMAD.IADD R3, R7, 0x1, R0 ;  /* 0x0000000107037824 */ /* 0x000fe200078e0200 */
[----:B------:R-:W-:Y:S06]  /*77d0*/  @P0 BRA `(.L_x_1435) ;  /* 0x00000000000c0947 */ /* 0x000fec0003800000 */
[----:B------:R-:W0:Y:S01]  /*77e0*/  FENCE.VIEW.ASYNC.G ;  /* 0x00000000000073c6 */ /* 0x000e220000000100 */
[----:B------:R-:W-:Y:S05]  /*77f0*/  WARPSYNC.ALL ;  /* 0x0000000000007948 */ /* 0x000fea0003800000 */
[----:B0-----:R-:W-:Y:S06]  /*7800*/  BAR.ARV 0xc, 0x200 ;  /* 0x0308000000007b1d */ /* 0x001fec0000002000 */
.L_x_1435:
[----:B------:R-:W-:Y:S01]  /*7810*/  IMAD.IADD R4, R3, 0x1, R4 ;  /* 0x0000000103047824 */ /* 0x000fe200078e0204 */
[----:B------:R-:W-:Y:S06]  /*7820*/  @!P2 BRA `(.L_x_1436) ;  /* 0x000000000048a947 */ /* 0x000fec0003800000 */
        /* <DEDUP_REMOVED lines=11> */
.L_x_1438:
[----:B------:R-:W-:-:S13]  /*78e0*/  ISETP.NE.AND P0, PT, R5, 0x1, PT ;  /* 0x000000010500780c */ /* 0x000fda0003f05270 */
[----:B------:R-:W0:Y:S02]  /*78f0*/  @P0 LDC.64 R6, c[0x0][0x9e8] ;  /* 0x00027a00ff060b82 */ /* 0x000e240000000a00 */
[----:B0-----:R-:W-:-:S05]  /*7900*/  @P0 IMAD.HI.U32 R6, R0, R6, RZ ;  /* 0x0000000600060227 */ /* 0x001fca00078e00ff */
[----:B------:R-:W-:-:S07]  /*7910*/  @P0 SHF.R.U32.HI R0, RZ, R7, R6 ;  /* 0x00000007ff000219 */ /* 0x000fce0000011606 */
.L_x_1439:
[----:B------:R-:W-:Y:S05]  /*7920*/  BSYNC B0 ;  /* 0x0000000000007941 */ /* 0x000fea0003800000 */
.L_x_1437:
[----:B------:R-:W-:-:S05]  /*7930*/  IMAD R3, R0, R5, R5 ;  /* 0x0000000500037224 */ /* 0x000fca00078e0205 */
[----:B------:R-:W-:-:S07]  /*7940*/  VIMNMX R4, R4, R3, PT ;  /* 0x0000000304047248 */ /* 0x000fce0003fe0100 */
.L_x_1436:
[----:B------:R-:W0:Y:S01]  /*7950*/  @P1 LDC R0, c[0x0][0x44c] ;  /* 0x00011300ff001b82 */ /* 0x000e220000000800 */
[----:B------:R-:W-:Y:S01]  /*7960*/  VIADD R4, R4, 0x7f ;  /* 0x0000007f04047836 */ /* 0x000fe20000000000 */
[----:B------:R-:W-:-:S04]  /*7970*/  ULDC UR4, c[0x0][0x9dc] ;  /* 0x0002770000047ab9 */ /* 0x000fc80000000800 */
[----:B------:R-:W-:Y:S02]  /*7980*/  SHF.R.S32.HI R3, RZ, 0x1f, R4 ;  /* 0x0000001fff037819 */ /* 0x000fe40000011404 */
[----:B------:R-:W3:Y:S02]  /*7990*/  @P1 LDC R7, c[0x0][0x450] ;  /* 0x00011400ff071b82 */ /* 0x000ee40000000800 */
[----:B------:R-:W-:-:S04]  /*79a0*/  LEA.HI R3, R3, R4, RZ, 0x7 ;  /* 0x0000000403037211 */ /* 0x000fc800078f38ff */
[----:B------:R-:W-:-:S04]  /*79b0*/  SHF.R.S32.HI R3, RZ, 0x7, R3 ;  /* 0x00000007ff037819 */ /* 0x000fc80000011403 */
[----:B------:R-:W-:Y:S01]  /*79c0*/  VIMNMX R88, R102, R3, PT ;  /* 0x0000000366587248 */ /* 0x000fe20003fe0100 */
[----:B0-----:R-:W-:-:S04]  /*79d0*/  @P1 IMAD.HI.U32 R6, R8, R0, RZ ;  /* 0x0000000008061227 */ /* 0x001fc800078e00ff */
[----:B------:R-:W-:Y:S01]  /*79e0*/  IMAD.MOV.U32 R0, RZ, RZ, R8 ;  /* 0x000000ffff007224 */ /* 0x000fe200078e0008 */
[----:B---3--:R-:W-:-:S05]  /*79f0*/  @P1 SHF.R.U32.HI R0, RZ, R7, R6 ;  /* 0x00000007ff001219 */ /* 0x008fca0000011606 */
        /* <DEDUP_REMOVED lines=13> */
.L_x_1442:
[----:B------:R-:W-:-:S13]  /*7ad0*/  ISETP.NE.AND P0, PT, R5, 0x1, PT ;  /* 0x000000010500780c */ /* 0x000fda0003f05270 */
[----:B------:R-:W0:Y:S02]  /*7ae0*/  @P0 LDC.64 R6, c[0x0][0x9e8] ;  /* 0x00027a00ff060b82 */ /* 0x000e240000000a00 */
[----:B0-----:R-:W-:-:S05]  /*7af0*/  @P0 IMAD.HI.U32 R6, R0, R6, RZ ;  /* 0x0000000600060227 */ /* 0x001fca00078e00ff */
[----:B------:R-:W-:-:S07]  /*7b00*/  @P0 SHF.R.U32.HI R0, RZ, R7, R6 ;  /* 0x00000007ff000219 */ /* 0x000fce0000011606 */
.L_x_1443:
[----:B------:R-:W-:Y:S05]  /*7b10*/  BSYNC B0 ;  /* 0x0000000000007941 */ /* 0x000fea0003800000 */
.L_x_1441:
[----:B------:R-:W-:-:S05]  /*7b20*/  IMAD R5, R0, R5, RZ ;  /* 0x0000000500057224 */ /* 0x000fca00078e02ff */
[----:B------:R-:W-:-:S07]  /*7b30*/  VIMNMX R4, R4, R5, !PT ;  /* 0x0000000504047248 */ /* 0x000fce0007fe0100 */
.L_x_1440:
[----:B------:R-:W-:Y:S01]  /*7b40*/  SHF.R.S32.HI R5, RZ, 0x1f, R4 ;  /* 0x0000001fff057819 */ /* 0x000fe20000011404 */
[----:B------:R-:W-:Y:S01]  /*7b50*/  IMAD.MOV.U32 R3, RZ, RZ, RZ ;  /* 0x000000ffff037224 */ /* 0x000fe200078e00ff */
[----:B------:R-:W-:Y:S01]  /*7b60*/  PLOP3.LUT P0, PT, PT, PT, PT, 0x80, 0x0 ;  /* 0x000000000000781c */ /* 0x000fe20003f0f070 */
[----:B------:R-:W-:Y:S01]  /*7b70*/  IMAD.MOV.U32 R0, RZ, RZ, RZ ;  /* 0x000000ffff007224 */ /* 0x000fe200078e00ff */
[----:B------:R-:W-:Y:S02]  /*7b80*/  LEA.HI R5, R5, R4, RZ, 0x7 ;  /* 0x0000000405057211 */ /* 0x000fe400078f38ff */
[----:B------:R-:W-:Y:S02]  /*7b90*/  CS2R R134, SRZ ;  /* 0x0000000000867805 */ /* 0x000fe4000001ff00 */
[----:B------:R-:W-:Y:S02]  /*7ba0*/  CS2R R132, SRZ ;  /* 0x0000000000847805 */ /* 0x000fe4000001ff00 */
[----:B------:R-:W-:-:S02]  /*7bb0*/  CS2R R130, SRZ ;  /* 0x0000000000827805 */ /* 0x000fc4000001ff00 */
[----:B------:R-:W-:Y:S02]  /*7bc0*/  SHF.R.S32.HI R5, RZ, 0x7, R5 ;  /* 0x00000007ff057819 */ /* 0x000fe40000011405 */
[----:B------:R-:W-:Y:S02]  /*7bd0*/  CS2R R128, SRZ ;  /* 0x0000000000807805 */ /* 0x000fe4000001ff00 */
[----:B------:R-:W-:Y:S02]  /*7be0*/  CS2R R126, SRZ ;  /* 0x00000000007e7805 */ /* 0x000fe4000001ff00 */
[----:B------:R-:W-:Y:S02]  /*7bf0*/  CS2R R124, SRZ ;  /* 0x00000000007c7805 */ /* 0x000fe4000001ff00 */
[----:B------:R-:W-:Y:S02]  /*7c00*/  VIMNMX R6, RZ, R5, !PT ;  /* 0x00000005ff067248 */ /* 0x000fe40007fe0100 */
[----:B------:R-:W-:-:S02]  /*7c10*/  CS2R R122, SRZ ;  /* 0x00000000007a7805 */ /* 0x000fc4000001ff00 */
[----:B------:R-:W-:Y:S02]  /*7c20*/  CS2R R120, SRZ ;  /* 0x0000000000787805 */ /* 0x000fe4000001ff00 */
[----:B------:R-:W-:Y:S02]  /*7c30*/  CS2R R118, SRZ ;  /* 0x0000000000767805 */ /* 0x000fe4000001ff00 */
[----:B------:R-:W-:Y:S01]  /*7c40*/  ISETP.GT.AND P1, PT, R88, R6, PT ;  /* 0x000000065800720c */ /* 0x000fe20003f24270 */
[----:B------:R0:W-:Y:S01]  /*7c50*/  STL [R1+0x9c], R6 ;  /* 0x00009c0601007387 */ /* 0x0001e20000100800 */
[----:B------:R-:W-:Y:S02]  /*7c60*/  CS2R R116, SRZ ;  /* 0x0000000000747805 */ /* 0x000fe4000001ff00 */
[----:B------:R-:W-:Y:S02]  /*7c70*/  CS2R R114, SRZ ;  /* 0x0000000000727805 */ /* 0x000fe4000001ff00 */
[----:B------:R-:W-:Y:S01]  /*7c80*/  CS2R R112, SRZ ;  /* 0x0000000000707805 */ /* 0x000fe2000001ff00 */
[----:B------:R-:W-:Y:S01]  /*7c90*/  IMAD.MOV.U32 R36, RZ, RZ, RZ ;  /* 0x000000ffff247224 */ /* 0x000fe200078e00ff */
[----:B------:R-:W-:Y:S01]  /*7ca0*/  CS2R R26, SRZ ;  /* 0x00000000001a7805 */ /* 0x000fe2000001ff00 */
[----:B------:R-:W-:Y:S01]  /*7cb0*/  IMAD.MOV.U32 R109, RZ, RZ, RZ ;  /* 0x000000ffff6d7224 */ /* 0x000fe200078e00ff */
[----:B------:R-:W-:-:S02]  /*7cc0*/  CS2R R106, SRZ ;  /* 0x00000000006a7805 */ /* 0x000fc4000001ff00 */
[----:B------:R-:W-:Y:S02]  /*7cd0*/  CS2R R104, SRZ ;  /* 0x0000000000687805 */ /* 0x000fe4000001ff00 */
[----:B------:R-:W-:Y:S01]  /*7ce0*/  CS2R R28, SRZ ;  /* 0x00000000001c7805 */ /* 0x000fe2000001ff00 */
[----:B------:R-:W-:Y:S01]  /*7cf0*/  IMAD.MOV.U32 R102, RZ, RZ, RZ ;  /* 0x000000ffff667224 */ /* 0x000fe200078e00ff */
[----:B------:R-:W-:Y:S01]  /*7d00*/  CS2R R100, SRZ ;  /* 0x0000000000647805 */ /* 0x000fe2000001ff00 */
[----:B------:R-:W-:Y:S01]  /*7d10*/  IMAD.MOV.U32 R38, RZ, RZ, RZ ;  /* 0x000000ffff267224 */ /* 0x000fe200078e00ff */
[----:B------:R-:W-:Y:S01]  /*7d20*/  CS2R R96, SRZ ;  /* 0x0000000000607805 */ /* 0x000fe2000001ff00 */
[----:B------:R-:W-:Y:S01]  /*7d30*/  IMAD.MOV.U32 R31, RZ, RZ, RZ ;  /* 0x000000ffff1f7224 */ /* 0x000fe200078e00ff */
[----:B------:R-:W-:Y:S01]  /*7d40*/  CS2R R94, SRZ ;  /* 0x00000000005e7805 */ /* 0x000fe2000001ff00 */
[----:B------:R-:W-:Y:S01]  /*7d50*/  IMAD.MOV.U32 R93, RZ, RZ, RZ ;  /* 0x000000ffff5d7224 */ /* 0x000fe200078e00ff */
[----:B0-----:R-:W-:-:S02]  /*7d60*/  CS2R R6, SRZ ;  /* 0x0000000000067805 */ /* 0x001fc4000001ff00 */
[----:B------:R-:W-:Y:S01]  /*7d70*/  CS2R R90, SRZ ;  /* 0x00000000005a7805 */ /* 0x000fe2000001ff00 */
        /* <DEDUP_REMOVED lines=10> */
.L_x_1732:
[----:B------:R-:W3:Y:S01]  /*7e20*/  LDL R3, [R1+0x44] ;  /* 0x0000440001037983 */ /* 0x000ee20000100800 */
[----:B------:R-:W-:Y:S01]  /*7e30*/  VIADD R4, R2, 0x21800 ;  /* 0x0002180002047836 */ /* 0x000fe20000000000 */
[----:B------:R-:W-:Y:S04]  /*7e40*/  BSSY B6, `(.L_x_1446) ;  /* 0x000001e000067945 */ /* 0x000fe80003800000 */
[----:B------:R-:W-:Y:S01]  /*7e50*/  LOP3.LUT P0, RZ, R4, 0x3ff, RZ, 0xc0, !PT ;  /* 0x000003ff04ff7812 */ /* 0x000fe2000780c0ff */
[----:B---3--:R-:W-:-:S05]  /*7e60*/  IMAD.HI R0, R3, 0x55555556, RZ ;  /* 0x5555555603007827 */ /* 0x008fca00078e02ff */
[----:B------:R-:W-:-:S05]  /*7e70*/  LEA.HI R141, R0, R0, RZ, 0x1 ;  /* 0x00000000008d7211 */ /* 0x000fca00078f08ff */
[----:B------:R-:W-:-:S04]  /*7e80*/  IMAD R141, R141, -0x3, R3 ;  /* 0xfffffffd8d8d7824 */ /* 0x000fc800078e0203 */
[C---:B------:R-:W-:Y:S02]  /*7e90*/  IMAD R3, R141.reuse, 0x2000, R4 ;  /* 0x000020008d037824 */ /* 0x040fe400078e0204 */
[----:B------:R-:W-:-:S03]  /*7ea0*/  IMAD R0, R141, 0x1000, R2 ;  /* 0x000010008d007824 */ /* 0x000fc600078e0202 */
[----:B------:R-:W-:Y:S01]  /*7eb0*/  SHF.R.U32.HI R3, RZ, 0x4, R3 ;  /* 0x00000004ff037819 */ /* 0x000fe20000011603 */
[----:B------:R-:W-:-:S03]  /*7ec0*/  VIADD R0, R0, 0xc400 ;  /* 0x0000c40000007836 */ /* 0x000fc60000000000 */
[----:B------:R-:W-:Y:S02]  /*7ed0*/  LOP3.LUT R3, R3, 0x3fff, RZ, 0xc0, !PT ;  /* 0x00003fff03037812 */ /* 0x000fe400078ec0ff */
[----:B------:R-:W-:-:S03]  /*7ee0*/  SHF.R.U32.HI R0, RZ, 0x4, R0 ;  /* 0x00000004ff007819 */ /* 0x000fc60000011600 */
[----:B------:R3:W-:Y:S01]  /*7ef0*/  STL [R1+0x90], R3 ;  /* 0x0000900301007387 */ /* 0x0007e20000100800 */
[----:B------:R-:W-:Y:S01]  /*7f00*/  LOP3.LUT R44, R0, 0x3fff, RZ, 0xc0, !PT ;  /* 0x00003fff002c7812 */ /* 0x000fe200078ec0ff */
[----:B------:R-:W-:Y:S06]  /*7f10*/  @!P0 BRA `(.L_x_1447) ;  /* 0x0000000000408947 */ /* 0x000fec0003800000 */
[----:B------:R-:W-:Y:S01]  /*7f20*/  MOV R0, 0x0 ;  /* 0x0000000000007802 */ /* 0x000fe20000000f00 */
[----:B------:R-:W-:Y:S01]  /*7f30*/  ULDC.64 UR4, c[0x4][0x88] ;  /* 0x0100220000047ab9 */ /* 0x000fe20000000a00 */
[----:B------:R-:W-:Y:S01]  /*7f40*/  ULDC.64 UR6, c[0x4][0x90] ;  /* 0x0100240000067ab9 */ /* 0x000fe20000000a00 */
[----:B------:R-:W-:Y:S01]  /*7f50*/  IMAD.U32 R4, RZ, RZ, UR4 ;  /* 0x00000004ff047e24 */ /* 0x000fe2000f8e00ff */
[----:B0-----:R0:W4:Y:S01]  /*7f60*/  LDC.64 R14, c[0x4][R0] ;  /* 0x01000000000e7b82 */ /* 0x0011220000000a00 */
        /* <DEDUP_REMOVED lines=10> */
[----:B-12345:R-:W-:Y:S05]  /*8010*/  CALL.ABS.NOINC R14 ;  /* 0x000000000e007343 */ /* 0x03efea0003c00000 */
.L_x_1447:
[----:B------:R-:W-:Y:S05]  /*8020*/  BSYNC B6 ;  /* 0x0000000000067941 */ /* 0x000fea0003800000 */
.L_x_1446:
[----:B------:R-:W-:Y:S02]  /*8030*/  ULDC UR4, c[0x0][0x3f4] ;  /* 0x0000fd0000047ab9 */ /* 0x000fe40000000800 */
[----:B------:R-:W-:-:S13]  /*8040*/  ISETP.LT.AND P0, PT, RZ, UR4, PT ;  /* 0x00000004ff007c0c */ /* 0x000fda000bf01270 */
[----:B------:R-:W-:Y:S05]  /*8050*/  @P0 BRA `(.L_x_1448) ;  /* 0x0000000000400947 */ /* 0x000fea0003800000 */
[----:B------:R-:W-:-:S04]  /*8060*/  ULEA.HI UR4, UR37, UR37, URZ, 0x1 ;  /* 0x0000002525047291 */ /* 0x000fc8000f8f083f */
[----:B------:R-:W-:-:S04]  /*8070*/  ULOP3.LUT UR4, UR4, 0xfffffffe, URZ, 0xc0, !UPT ;  /* 0xfffffffe04047892 */ /* 0x000fc8000f8ec03f */
[----:B------:R-:W-:-:S06]  /*8080*/  UIADD3 UR4, UR37, -UR4, URZ ;  /* 0x8000000425047290 */ /* 0x000fcc000fffe03f */
[----:B---3--:R-:W-:-:S05]  /*8090*/  IMAD.U32 R3, RZ, RZ, UR4 ;  /* 0x00000004ff037e24 */ /* 0x008fca000f8e00ff */
[----:B------:R-:W-:-:S04]  /*80a0*/  SHF.L.U32 R3, R3, 0x1f, RZ ;  /* 0x0000001f03037819 */ /* 0x000fc800000006ff */
[----:B------:R3:W4:Y:S03]  /*80b0*/  SYNCS.PHASECHK.TRANS64.TRYWAIT P0, [R2+URZ+0x2d800], R3 ;  /* 0x02d80003020075a7 */ /* 0x000726000800017f */
[----:B----4-:R-:W-:Y:S05]  /*80c0*/  @!P0 NANOSLEEP.SYNCS 0x989680 ;  /* 0x009896800000895d */ /* 0x010fea0003900000 */
[----:B------:R-:W4:Y:S01]  /*80d0*/  @!P0 SYNCS.PHASECHK.TRANS64 P0, [R2+URZ+0x2d800], R3 ;  /* 0x02d80003020085a7 */ /* 0x000f22000800007f */
[----:B------:R-:W-:Y:S04]  /*80e0*/  BSSY B0, `(.L_x_1449) ;  /* 0x0000006000007945 */ /* 0x000fe80003800000 */
[----:B----4-:R-:W-:Y:S05]  /*80f0*/  @P0 BRA `(.L_x_1450) ;  /* 0x0000000000100947 */ /* 0x010fea0003800000 */
.L_x_1451:
[----:B----4-:R4:W0:Y:S02]  /*8100*/  SYNCS.PHASECHK.TRANS64.TRYWAIT P0, [R2+URZ+0x2d800], R3 ;  /* 0x02d80003020075a7 */ /* 0x010824000800017f */
[----:B0-----:R-:W-:Y:S05]  /*8110*/  @!P0 NANOSLEEP.SYNCS 0x989680 ;  /* 0x009896800000895d */ /* 0x001fea0003900000 */
[----:B------:R-:W0:Y:S02]  /*8120*/  @!P0 SYNCS.PHASECHK.TRANS64 P0, [R2+URZ+0x2d800], R3 ;  /* 0x02d80003020085a7 */ /* 0x000e24000800007f */
[----:B0-----:R-:W-:Y:S05]  /*8130*/  @!P0 BRA `(.L_x_1451) ;  /* 0xfffffffc00f08947 */ /* 0x001fea000383ffff */
.L_x_1450:
[----:B------:R-:W-:Y:S05]  /*8140*/  BSYNC B0 ;  /* 0x0000000000007941 */ /* 0x000fea0003800000 */
.L_x_1449:
[----:B------:R-:W-:Y:S05]  /*8150*/  BRA `(.L_x_1452) ;  /* 0x0000004000b87947 */ /* 0x000fea0003800000 */
.L_x_1448:
[----:B------:R-:W-:Y:S01]  /*8160*/  ULOP3.LUT UP0, URZ, UR40, 0x1bf, URZ, 0xc0, !UPT ;  /* 0x000001bf283f7892 */ /* 0x000fe2000f80c03f */
[----:B-----5:R-:W-:Y:S01]  /*8170*/  SHF.R.S32.HI R0, RZ, 0x1f, R98 ;  /* 0x0000001fff007819 */ /* 0x020fe20000011462 */
[----:B------:R-:W-:Y:S01]  /*8180*/  ULDC.64 UR4, c[0x0][0x3f8] ;  /* 0x0000fe0000047ab9 */ /* 0x000fe20000000a00 */
[----:B------:R-:W-:Y:S01]  /*8190*/  ULDC.64 UR6, c[0x0][0x408] ;  /* 0x0001020000067ab9 */ /* 0x000fe20000000a00 */
[----:B------:R-:W-:Y:S02]  /*81a0*/  IMAD.WIDE.U32 R24, R98, UR4, RZ ;  /* 0x0000000462187c25 */ /* 0x000fe4000f8e00ff */
[----:B------:R-:W-:Y:S02]  /*81b0*/  PLOP3.LUT P0, PT, PT, PT, UP0, 0x80, 0x0 ;  /* 0x000000000000781c */ /* 0x000fe40003f0f008 */
[C---:B---3--:R-:W-:Y:S02]  /*81c0*/  IMAD R3, R0.reuse, UR4, RZ ;  /* 0x0000000400037c24 */ /* 0x048fe4000f8e02ff */
[----:B------:R-:W-:-:S02]  /*81d0*/  IMAD R5, R0, UR6, RZ ;  /* 0x0000000600057c24 */ /* 0x000fc4000f8e02ff */
[C---:B------:R-:W-:Y:S02]  /*81e0*/  IMAD R3, R98.reuse, UR5, R3 ;  /* 0x0000000562037c24 */ /* 0x040fe4000f8e0203 */
[C---:B------:R-:W-:Y:S02]  /*81f0*/  IMAD R5, R98.reuse, UR7, R5 ;  /* 0x0000000762057c24 */ /* 0x040fe4000f8e0205 */
[----:B------:R-:W-:-:S04]  /*8200*/  IMAD.WIDE.U32 R98, R98, UR6, RZ ;  /* 0x0000000662627c25 */ /* 0x000fc8000f8e00ff */
[----:B------:R-:W-:Y:S02]  /*8210*/  IMAD.IADD R27, R3, 0x1, R25 ;  /* 0x00000001031b7824 */ /* 0x000fe400078e0219 */
[----:B------:R-:W-:Y:S01]  /*8220*/  IMAD.IADD R29, R5, 0x1, R99 ;  /* 0x00000001051d7824 */ /* 0x000fe200078e0263 */
[----:B------:R-:W-:Y:S06]  /*8230*/  @!P0 BRA `(.L_x_1453) ;  /* 0x0000000000408947 */ /* 0x000fec0003800000 */
[----:B------:R-:W-:Y:S01]  /*8240*/  MOV R0, 0x0 ;  /* 0x0000000000007802 */ /* 0x000fe20000000f00 */
[----:B------:R-:W-:Y:S01]  /*8250*/  ULDC.64 UR4, c[0x4][0x88] ;  /* 0x0100220000047ab9 */ /* 0x000fe20000000a00 */
[----:B------:R-:W-:Y:S01]  /*8260*/  ULDC.64 UR6, c[0x4][0x90] ;  /* 0x0100240000067ab9 */ /* 0x000fe20000000a00 */
[----:B------:R-:W-:Y:S01]  /*8270*/  IMAD.U32 R4, RZ, RZ, UR4 ;  /* 0x00000004ff047e24 */ /* 0x000fe2000f8e00ff */
[----:B0-----:R0:W3:Y:S01]  /*8280*/  LDC.64 R14, c[0x4][R0] ;  /* 0x01000000000e7b82 */ /* 0x0010e20000000a00 */
        /* <DEDUP_REMOVED lines=10> */
[----:B-123--:R-:W-:Y:S05]  /*8330*/  CALL.ABS.NOINC R14 ;  /* 0x000000000e007343 */ /* 0x00efea0003c00000 */
.L_x_1453:
[----:B------:R-:W3:Y:S01]  /*8340*/  S2R R20, SR_TID.X ;  /* 0x0000000000147919 */ /* 0x000ee20000002100 */
[----:B------:R-:W-:Y:S01]  /*8350*/  ULDC.U8 UR4, c[0x0][0x410] ;  /* 0x0001040000047ab9 */ /* 0x000fe20000000000 */
[----:B---3--:R-:W-:Y:S02]  /*8360*/  VIADD R21, R20, 0xffffff80 ;  /* 0xffffff8014157836 */ /* 0x008fe40000000000 */
[----:B------:R-:W3:Y:S01]  /*8370*/  LDL R20, [R1+0x60] ;  /* 0x0000600001147983 */ /* 0x000ee20000100800 */
[----:B------:R-:W-:Y:S01]  /*8380*/  ISETP.NE.AND P0, PT, RZ, UR4, PT ;  /* 0x00000004ff007c0c */ /* 0x000fe2000bf05270 */
[----:B------:R-:W-:Y:S01]  /*8390*/  BSSY B0, `(.L_x_1454) ;  /* 0x0000402000007945 */ /* 0x000fe20003800000 */
[----:B------:R-:W-:-:S04]  /*83a0*/  LEA.HI R55, R21, R21, RZ, 0x1 ;  /* 0x0000001515377211 */ /* 0x000fc800078f08ff */
[----:B------:R-:W-:-:S05]  /*83b0*/  SHF.R.S32.HI R55, RZ, 0x1, R55 ;  /* 0x00000001ff377819 */ /* 0x000fca0000011437 */
[----:B---3--:R-:W-:Y:S02]  /*83c0*/  IMAD.IADD R10, R55, 0x1, R20 ;  /* 0x00000001370a7824 */ /* 0x008fe400078e0214 */
[----:B------:R-:W-:Y:S05]  /*83d0*/  @!P0 BRA `(.L_x_1455) ;  /* 0x0000001c00f08947 */ /* 0x000fea0003800000 */
[----:B------:R-:W3:Y:S01]  /*83e0*/  LDC R45, c[0x0][0x448] ;  /* 0x00011200ff2d7b82 */ /* 0x000ee20000000800 */
[----:B------:R-:W-:Y:S01]  /*83f0*/  ULDC.64 UR4, c[0x0][0x3f8] ;  /* 0x0000fe0000047ab9 */ /* 0x000fe20000000a00 */
[----:B------:R-:W-:Y:S01]  /*8400*/  ULDC.64 UR6, c[0x0][0x408] ;  /* 0x0001020000067ab9 */ /* 0x000fe20000000a00 */
[----:B------:R-:W-:Y:S02]  /*8410*/  IMAD.MOV.U32 R6, RZ, RZ, R24 ;  /* 0x000000ffff067224 */ /* 0x000fe400078e0018 */
[----:B------:R-:W-:Y:S02]  /*8420*/  IMAD.MOV.U32 R7, RZ, RZ, R27 ;  /* 0x000000ffff077224 */ /* 0x000fe400078e001b */
[----:B------:R-:W-:Y:S02]  /*8430*/  IMAD.MOV.U32 R8, RZ, RZ, R98 ;  /* 0x000000ffff087224 */ /* 0x000fe400078e0062 */
[----:B------:R-:W-:Y:S01]  /*8440*/  IMAD.MOV.U32 R9, RZ, RZ, R29 ;  /* 0x000000ffff097224 */ /* 0x000fe200078e001d */
[----:B---3--:R-:W-:-:S13]  /*8450*/  ISETP.NE.AND P0, PT, R45, 0x1, PT ;  /* 0x000000012d00780c */ /* 0x008fda0003f05270 */
[----:B------:R-:W3:Y:S08]  /*8460*/  @P0 LDC R3, c[0x0][0x44c] ;  /* 0x00011300ff030b82 */ /* 0x000ef00000000800 */
[----:B------:R-:W4:Y:S01]  /*8470*/  @P0 LDC R5, c[0x0][0x450] ;  /* 0x00011400ff050b82 */ /* 0x000f220000000800 */
[----:B---3--:R-:W-:-:S04]  /*8480*/  @P0 IMAD.HI.U32 R0, R10, R3, RZ ;  /* 0x000000030a000227 */ /* 0x008fc800078e00ff */
[----:B------:R-:W-:Y:S01]  /*8490*/  IMAD.MOV.U32 R3, RZ, RZ, R10 ;  /* 0x000000ffff037224 */ /* 0x000fe200078e000a */
[----:B----4-:R-:W-:-:S04]  /*84a0*/  @P0 SHF.R.U32.HI R3, RZ, R5, R0 ;  /* 0x00000005ff030219 */ /* 0x010fc80000011600 */
[----:B------:R-:W-:Y:S01]  /*84b0*/  SHF.R.S32.HI R0, RZ, 0x1f, R3 ;  /* 0x0000001fff007819 */ /* 0x000fe20000011403 */
[----:B------:R-:W-:-:S04]  /*84c0*/  IMAD.WIDE.U32 R6, R3, UR4, R6 ;  /* 0x0000000403067c25 */ /* 0x000fc8000f8e0006 */
[C---:B------:R-:W-:Y:S02]  /*84d0*/  IMAD R4, R0.reuse, UR4, RZ ;  /* 0x0000000400047c24 */ /* 0x040fe4000f8e02ff */
[----:B------:R-:W-:Y:S02]  /*84e0*/  IMAD R0, R0, UR6, RZ ;  /* 0x0000000600007c24 */ /* 0x000fe4000f8e02ff */
[C---:B------:R-:W-:Y:S01]  /*84f0*/  IMAD R13, R3.reuse, UR5, R4 ;  /* 0x00000005030d7c24 */ /* 0x040fe2000f8e0204 */
[----:B------:R-:W-:Y:S01]  /*8500*/  ULDC.64 UR4, c[0x0][0x3e8] ;  /* 0x0000fa0000047ab9 */ /* 0x000fe20000000a00 */
[----:B------:R-:W-:-:S04]  /*8510*/  IMAD.WIDE.U32 R8, R3, UR6, R8 ;  /* 0x0000000603087c25 */ /* 0x000fc8000f8e0008 */
[----:B------:R-:W-:Y:S01]  /*8520*/  IMAD R5, R3, UR7, R0 ;  /* 0x0000000703057c24 */ /* 0x000fe2000f8e0200 */
[----:B------:R-:W-:Y:S01]  /*8530*/  ULDC.64 UR6, c[0x0][0x400] ;  /* 0x0001000000067ab9 */ /* 0x000fe20000000a00 */
[----:B------:R-:W-:Y:S01]  /*8540*/  IMAD.IADD R13, R7, 0x1, R13 ;  /* 0x00000001070d7824 */ /* 0x000fe200078e020d */
[----:B------:R-:W-:Y:S01]  /*8550*/  LEA R0, P0, R6, UR4, 0x1 ;  /* 0x0000000406007c11 */ /* 0x000fe2000f8008ff */
[----:B------:R-:W-:Y:S01]  /*8560*/  IMAD.IADD R5, R9, 0x1, R5 ;  /* 0x0000000109057824 */ /* 0x000fe200078e0205 */
[----:B------:R-:W-:Y:S01]  /*8570*/  LEA R4, P1, R8, UR6, 0x1 ;  /* 0x0000000608047c11 */ /* 0x000fe2000f8208ff */
[----:B------:R-:W-:Y:S01]  /*8580*/  UMOV UR4, 0xffffffff ;  /* 0xffffffff00047882 */ /* 0x000fe20000000000 */
[----:B------:R-:W-:Y:S02]  /*8590*/  LEA.HI.X R13, R6, UR5, R13, 0x1, P0 ;  /* 0x00000005060d7c11 */ /* 0x000fe400080f0c0d */
[----:B------:R-:W-:Y:S01]  /*85a0*/  LEA.HI.X R5, R8, UR7, R5, 0x1, P1 ;  /* 0x0000000708057c11 */ /* 0x000fe200088f0c05 */
[----:B------:R-:W-:Y:S08]  /*85b0*/  BRA.DIV UR4, `(.L_x_1456) ;  /* 0x000001ce04647947 */ /* 0x000ff0000b800000 */
[----:B------:R3:W4:Y:S04]  /*85c0*/  SHFL.IDX PT, R3, R13, RZ, 0x1e1f ;  /* 0x001e1fff0d037589 */ /* 0x00072800000e0000 */
[----:B------:R-:W1:Y:S04]  /*85d0*/  SHFL.IDX PT, R0, R0, RZ, 0x1e1f ;  /* 0x001e1fff00007589 */ /* 0x000e6800000e0000 */
[----:B------:R-:W1:Y:S04]  /*85e0*/  SHFL.IDX PT, R5, R5, RZ, 0x1e1f ;  /* 0x001e1fff05057589 */ /* 0x000e6800000e0000 */
[----:B0-----:R3:W0:Y:S02]  /*85f0*/  SHFL.IDX PT, R14, R4, RZ, 0x1e1f ;  /* 0x001e1fff040e7589 */ /* 0x00162400000e0000 */
.L_x_1738:
[----:B------:R-:W-:Y:S01]  /*8600*/  IMAD R45, R154, R45, RZ ;  /* 0x0000002d9a2d7224 */ /* 0x000fe200078e02ff */
[----:B------:R-:W-:Y:S01]  /*8610*/  BSSY B1, `(.L_x_1457) ;  /* 0x000005d000017945 */ /* 0x000fe20003800000 */
[----:B------:R-:W-:Y:S02]  /*8620*/  CS2R R36, SRZ ;  /* 0x0000000000247805 */ /* 0x000fe4000001ff00 */
[----:B------:R-:W-:Y:S02]  /*8630*/  CS2R R34, SRZ ;  /* 0x0000000000227805 */ /* 0x000fe4000001ff00 */
[----:B------:R-:W-:Y:S02]  /*8640*/  CS2R R28, SRZ ;  /* 0x00000000001c7805 */ /* 0x000fe4000001ff00 */
[----:B------:R-:W-:Y:S01]  /*8650*/  ISETP.GE.AND P0, PT, R10, R45, PT ;  /* 0x0000002d0a00720c */ /* 0x000fe20003f06270 */
[----:B------:R-:W-:Y:S01]  /*8660*/  IMAD R45, R33, -0xc0, R45 ;  /* 0xffffff40212d7824 */ /* 0x000fe200078e022d */
[----:B------:R-:W-:-:S02]  /*8670*/  CS2R R24, SRZ ;  /* 0x0000000000187805 */ /* 0x000fc4000001ff00 */
[----:B---3--:R-:W-:Y:S02]  /*8680*/  CS2R R12, SRZ ;  /* 0x00000000000c7805 */ /* 0x008fe4000001ff00 */
[----:B------:R-:W-:Y:S02]  /*8690*/  CS2R R8, SRZ ;  /* 0x0000000000087805 */ /* 0x000fe4000001ff00 */
[----:B------:R-:W-:Y:S02]  /*86a0*/  CS2R R38, SRZ ;  /* 0x0000000000267805 */ /* 0x000fe4000001ff00 */
[----:B------:R-:W-:Y:S02]  /*86b0*/  CS2R R32, SRZ ;  /* 0x0000000000207805 */ /* 0x000fe4000001ff00 */
[----:B------:R-:W-:Y:S02]  /*86c0*/  CS2R R30, SRZ ;  /* 0x00000000001e7805 */ /* 0x000fe4000001ff00 */
[----:B------:R-:W-:-:S02]  /*86d0*/  CS2R R26, SRZ ;  /* 0x00000000001a7805 */ /* 0x000fc4000001ff00 */
[----:B------:R-:W-:Y:S02]  /*86e0*/  CS2R R20, SRZ ;  /* 0x0000000000147805 */ /* 0x000fe4000001ff00 */
[----:B------:R-:W-:Y:S01]  /*86f0*/  CS2R R10, SRZ ;  /* 0x00000000000a7805 */ /* 0x000fe2000001ff00 */
[----:B------:R-:W-:Y:S06]  /*8700*/  @P0 BRA `(.L_x_1458) ;  /* 0x0000000400340947 */ /* 0x000fec0003800000 */
[----:B------:R-:W3:Y:S01]  /*8710*/  LDL R42, [R1+0x8c] ;  /* 0x00008c00012a7983 */ /* 0x000ee20000100800 */
[----:B------:R-:W-:-:S03]  /*8720*/  ULDC UR4, c[0x0][0x3f4] ;  /* 0x0000fd0000047ab9 */ /* 0x000fc60000000800 */
[----:B--2---:R-:W2:Y:S04]  /*8730*/  LDL R41, [R1+0x84] ;  /* 0x0000840001297983 */ /* 0x004ea80000100800 */
[----:B-1----:R-:W4:Y:S04]  /*8740*/  LDL R40, [R1+0x88] ;  /* 0x0000880001287983 */ /* 0x002f280000100800 */
[----:B------:R-:W4:Y:S04]  /*8750*/  LDL R15, [R1+0x80] ;  /* 0x00008000010f7983 */ /* 0x000f280000100800 */
[----:B------:R-:W4:Y:S04]  /*8760*/  LDL.64 R56, [R1+0x58] ;  /* 0x0000580001387983 */ /* 0x000f280000100a00 */
        /* <DEDUP_REMOVED lines=9> */
[C---:B---3--:R-:W-:Y:S01]  /*8800*/  ISETP.GE.AND P3, PT, R42.reuse, UR4, PT ;  /* 0x000000042a007c0c */ /* 0x048fe2000bf66270 */
[----:B------:R-:W-:Y:S01]  /*8810*/  IMAD.SHL.U32 R9, R42, 0x2, RZ ;  /* 0x000000022a097824 */ /* 0x000fe200078e00ff */
[----:B------:R-:W-:Y:S02]  /*8820*/  SHF.R.S32.HI R4, RZ, 0x1f, R42 ;  /* 0x0000001fff047819 */ /* 0x000fe4000001142a */
[C---:B--2---:R-:W-:Y:S01]  /*8830*/  ISETP.GE.AND P2, PT, R41.reuse, UR4, PT ;  /* 0x0000000429007c0c */ /* 0x044fe2000bf46270 */
[C---:B------:R-:W-:Y:S01]  /*8840*/  IMAD.SHL.U32 R49, R41.reuse, 0x2, RZ ;  /* 0x0000000229317824 */ /* 0x040fe200078e00ff */
[----:B------:R-:W-:Y:S02]  /*8850*/  SHF.R.S32.HI R8, RZ, 0x1f, R41 ;  /* 0x0000001fff087819 */ /* 0x000fe40000011429 */
[C---:B----4-:R-:W-:Y:S01]  /*8860*/  ISETP.GE.AND P1, PT, R40.reuse, UR4, PT ;  /* 0x0000000428007c0c */ /* 0x050fe2000bf26270 */
[----:B------:R-:W-:Y:S01]  /*8870*/  IMAD.SHL.U32 R43, R40, 0x2, RZ ;  /* 0x00000002282b7824 */ /* 0x000fe200078e00ff */
[----:B------:R-:W-:-:S02]  /*8880*/  SHF.L.U64.HI R20, R41, 0x1, R8 ;  /* 0x0000000129147819 */ /* 0x000fc40000010208 */
[----:B------:R-:W-:Y:S01]  /*8890*/  SHF.L.U64.HI R4, R42, 0x1, R4 ;  /* 0x000000012a047819 */ /* 0x000fe20000010204 */
[C---:B------:R-:W-:Y:S01]  /*88a0*/  IMAD.SHL.U32 R7, R15.reuse, 0x2, RZ ;  /* 0x000000020f077824 */ /* 0x040fe200078e00ff */
[-C--:B0-----:R-:W-:Y:S02]  /*88b0*/  @!P3 IADD3 R8, P5, R14, R9.reuse, RZ ;  /* 0x000000090e08b210 */ /* 0x081fe40007fbe0ff */
[----:B------:R-:W-:Y:S02]  /*88c0*/  @!P3 IADD3 R10, P4, R0, R9, RZ ;  /* 0x00000009000ab210 */ /* 0x000fe40007f9e0ff */
[----:B------:R-:W-:Y:S01]  /*88d0*/  ISETP.GE.AND P0, PT, R15, UR4, PT ;  /* 0x000000040f007c0c */ /* 0x000fe2000bf06270 */
[--C-:B------:R-:W-:Y:S01]  /*88e0*/  @!P3 IMAD.X R9, R5, 0x1, R4.reuse, P5 ;  /* 0x000000010509b824 */ /* 0x100fe200028e0604 */
[----:B------:R-:W-:Y:S01]  /*88f0*/  @!P2 IADD3 R48, P5, R14, R49, RZ ;  /* 0x000000310e30a210 */ /* 0x000fe20007fbe0ff */
[----:B------:R-:W-:Y:S01]  /*8900*/  @!P3 IMAD.X R11, R3, 0x1, R4, P4 ;  /* 0x00000001030bb824 */ /* 0x000fe200020e0604 */
[----:B------:R-:W-:-:S02]  /*8910*/  SHF.R.S32.HI R6, RZ, 0x1f, R40 ;  /* 0x0000001fff067819 */ /* 0x000fc40000011428 */
[----:B------:R-:W-:Y:S01]  /*8920*/  @!P2 IADD3 R50, P4, R0, R49, RZ ;  /* 0x000000310032a210 */ /* 0x000fe20007f9e0ff */
[----:B------:R-:W-:Y:S01]  /*8930*/  @!P2 IMAD.X R49, R5, 0x1, R20, P5 ;  /* 0x000000010531a824 */ /* 0x000fe200028e0614 */
[----:B------:R-:W-:Y:S01]  /*8940*/  SHF.L.U64.HI R6, R40, 0x1, R6 ;  /* 0x0000000128067819 */ /* 0x000fe20000010206 */
[----:B------:R0:W5:Y:S01]  /*8950*/  @!P3 LD.E.64 R32, desc[UR54][R10.64] ;  /* 0x000000360a20b980 */ /* 0x000162000c101b00 */
[-C--:B------:R-:W-:Y:S01]  /*8960*/  @!P1 IADD3 R42, P5, R14, R43.reuse, RZ ;  /* 0x0000002b0e2a9210 */ /* 0x080fe20007fbe0ff */
[----:B------:R-:W-:Y:S01]  /*8970*/  @!P2 IMAD.X R51, R3, 0x1, R20, P4 ;  /* 0x000000010333a824 */ /* 0x000fe200020e0614 */
[----:B------:R-:W-:Y:S01]  /*8980*/  SHF.R.S32.HI R12, RZ, 0x1f, R15 ;  /* 0x0000001fff0c7819 */ /* 0x000fe2000001140f */
[----:B------:R1:W5:Y:S01]  /*8990*/  @!P3 LD.E.64 R34, desc[UR54][R8.64] ;  /* 0x000000360822b980 */ /* 0x000362000c101b00 */
[----:B------:R-:W-:Y:S01]  /*89a0*/  @!P1 IADD3 R46, P4, R0, R43, RZ ;  /* 0x0000002b002e9210 */ /* 0x000fe20007f9e0ff */
[----:B------:R-:W-:Y:S01]  /*89b0*/  @!P1 IMAD.X R43, R5, 0x1, R6, P5 ;  /* 0x00000001052b9824 */ /* 0x000fe200028e0606 */
[----:B------:R-:W-:Y:S01]  /*89c0*/  SHF.L.U64.HI R12, R15, 0x1, R12 ;  /* 0x000000010f0c7819 */ /* 0x000fe2000001020c */
[----:B------:R-:W-:Y:S01]  /*89d0*/  IMAD.SHL.U32 R15, R52, 0x2, RZ ;  /* 0x00000002340f7824 */ /* 0x000fe200078e00ff */
[----:B------:R-:W-:Y:S01]  /*89e0*/  @!P0 IADD3 R40, P5, R0, R7, RZ ;  /* 0x0000000700288210 */ /* 0x000fe20007fbe0ff */
[----:B------:R-:W-:Y:S01]  /*89f0*/  @!P1 IMAD.X R47, R3, 0x1, R6, P4 ;  /* 0x00000001032f9824 */ /* 0x000fe200020e0606 */
[----:B------:R-:W-:-:S02]  /*8a00*/  ISETP.GE.AND P4, PT, R56, UR4, PT ;  /* 0x0000000438007c0c */ /* 0x000fc4000bf86270 */
[----:B0-----:R-:W-:Y:S01]  /*8a10*/  CS2R R10, SRZ ;  /* 0x00000000000a7805 */ /* 0x001fe2000001ff00 */
[----:B------:R-:W5:Y:S01]  /*8a20*/  @!P2 LD.E.64 R30, desc[UR54][R50.64] ;  /* 0x00000036321ea980 */ /* 0x000f62000c101b00 */
[--C-:B------:R-:W-:Y:S01]  /*8a30*/  @!P0 IMAD.X R41, R3, 0x1, R12.reuse, P5 ;  /* 0x0000000103298824 */ /* 0x100fe200028e060c */
[----:B------:R-:W-:Y:S02]  /*8a40*/  @!P0 IADD3 R6, P5, R14, R7, RZ ;  /* 0x000000070e068210 */ /* 0x000fe40007fbe0ff */
[----:B-1----:R-:W-:Y:S01]  /*8a50*/  CS2R R8, SRZ ;  /* 0x0000000000087805 */ /* 0x002fe2000001ff00 */
[----:B------:R-:W5:Y:S02]  /*8a60*/  @!P2 LD.E.64 R28, desc[UR54][R48.64] ;  /* 0x00000036301ca980 */ /* 0x000f64000c101b00 */
[----:B------:R-:W-:Y:S01]  /*8a70*/  @!P0 IMAD.X R7, R5, 0x1, R12, P5 ;  /* 0x0000000105078824 */ /* 0x000fe200028e060c */
[----:B------:R-:W-:Y:S01]  /*8a80*/  ISETP.GE.AND P5, PT, R52, UR4, PT ;  /* 0x0000000434007c0c */ /* 0x000fe2000bfa6270 */
[----:B------:R-:W5:Y:S01]  /*8a90*/  @!P1 LD.E.64 R26, desc[UR54][R46.64] ;  /* 0x000000362e1a9980 */ /* 0x000f62000c101b00 */
[----:B------:R-:W-:-:S02]  /*8aa0*/  @!P4 IMAD.MOV.U32 R12, RZ, RZ, R0 ;  /* 0x000000ffff0cc224 */ /* 0x000fc400078e0000 */
[----:B------:R-:W-:Y:S01]  /*8ab0*/  @!P4 IMAD.MOV.U32 R13, RZ, RZ, R3 ;  /* 0x000000ffff0dc224 */ /* 0x000fe200078e0003 */
[----:B------:R-:W5:Y:S01]  /*8ac0*/  @!P1 LD.E.64 R24, desc[UR54][R42.64] ;  /* 0x000000362a189980 */ /* 0x000f62000c101b00 */
[----:B------:R-:W-:Y:S02]  /*8ad0*/  @!P4 IMAD.MOV.U32 R4, RZ, RZ, R14 ;  /* 0x000000ffff04c224 */ /* 0x000fe400078e000e */
[----:B------:R-:W-:-:S04]  /*8ae0*/  @!P4 IMAD.WIDE R12, R56, 0x2, R12 ;  /* 0x00000002380cc825 */ /* 0x000fc800078e020c */
[----:B------:R-:W-:Y:S01]  /*8af0*/  @!P4 IMAD.WIDE R20, R56, 0x2, R4 ;  /* 0x000000023814c825 */ /* 0x000fe200078e0204 */
[----:B------:R-:W-:Y:S01]  /*8b00*/  SHF.R.S32.HI R4, RZ, 0x1f, R52 ;  /* 0x0000001fff047819 */ /* 0x000fe20000011434 */
[----:B------:R0:W5:Y:S03]  /*8b10*/  @!P4 LD.E.64 R38, desc[UR54][R12.64] ;  /* 0x000000360c26c980 */ /* 0x000166000c101b00 */
[----:B------:R-:W-:Y:S01]  /*8b20*/  SHF.L.U64.HI R4, R52, 0x1, R4 ;  /* 0x0000000134047819 */ /* 0x000fe20000010204 */
[----:B------:R1:W5:Y:S01]  /*8b30*/  @!P4 LD.E.64 R36, desc[UR54][R20.64] ;  /* 0x000000361424c980 */ /* 0x000362000c101b00 */
[----:B------:R-:W-:-:S05]  /*8b40*/  @!P5 IADD3 R52, P4, R0, R15, RZ ;  /* 0x0000000f0034d210 */ /* 0x000fca0007f9e0ff */
[--C-:B------:R-:W-:Y:S01]  /*8b50*/  @!P5 IMAD.X R53, R3, 0x1, R4.reuse, P4 ;  /* 0x000000010335d824 */ /* 0x100fe200020e0604 */
[----:B------:R-:W-:Y:S02]  /*8b60*/  @!P5 IADD3 R14, P4, R14, R15, RZ ;  /* 0x0000000f0e0ed210 */ /* 0x000fe40007f9e0ff */
[----:B0-----:R-:W-:Y:S02]  /*8b70*/  CS2R R12, SRZ ;  /* 0x00000000000c7805 */ /* 0x001fe4000001ff00 */
[----:B-1----:R-:W-:Y:S01]  /*8b80*/  CS2R R20, SRZ ;  /* 0x0000000000147805 */ /* 0x002fe2000001ff00 */
[----:B------:R3:W5:Y:S01]  /*8b90*/  @!P5 LD.E.64 R10, desc[UR54][R52.64] ;  /* 0x00000036340ad980 */ /* 0x000762000c101b00 */
[----:B------:R-:W-:-:S03]  /*8ba0*/  @!P5 IMAD.X R15, R5, 0x1, R4, P4 ;  /* 0x00000001050fd824 */ /* 0x000fc600020e0604 */
[----:B------:R3:W5:Y:S04]  /*8bb0*/  @!P0 LD.E.64 R12, desc[UR54][R6.64] ;  /* 0x00000036060c8980 */ /* 0x000768000c101b00 */
[----:B------:R3:W5:Y:S04]  /*8bc0*/  @!P0 LD.E.64 R20, desc[UR54][R40.64] ;  /* 0x0000003628148980 */ /* 0x000768000c101b00 */
[----:B------:R3:W5:Y:S02]  /*8bd0*/  @!P5 LD.E.64 R8, desc[UR54][R14.64] ;  /* 0x000000360e08d980 */ /* 0x000764000c101b00 */
.L_x_1458:
[----:B------:R-:W-:Y:S05]  /*8be0*/  BSYNC B1 ;  /* 0x0000000000017941 */ /* 0x000fea0003800000 */
.L_x_1457:
[----:B------:R-:W-:Y:S01]  /*8bf0*/  ULEA.HI UR4, UR37, UR37, URZ, 0x1 ;  /* 0x0000002525047291 */ /* 0x000fe2000f8f083f */
[----:B----45:R-:W-:Y:S01]  /*8c00*/  IMAD.MOV.U32 R3, RZ, RZ, R37 ;  /* 0x000000ffff037224 */ /* 0x030fe200078e0025 */
[----:B------:R-:W-:Y:S01]  /*8c10*/  VIMNMX R45, R45, 0xc0, PT ;  /* 0x000000c02d2d7848 */ /* 0x000fe20003fe0100 */
[----:B-1----:R-:W-:Y:S01]  /*8c20*/  IMAD.MOV.U32 R0, RZ, RZ, R36 ;  /* 0x000000ffff007224 */ /* 0x002fe200078e0024 */
[----:B------:R-:W-:Y:S01]  /*8c30*/  ULOP3.LUT UR4, UR4, 0xfffffffe, URZ, 0xc0, !UPT ;  /* 0xfffffffe04047892 */ /* 0x000fe2000f8ec03f */
[----:B------:R-:W-:Y:S01]  /*8c40*/  IMAD.MOV.U32 R4, RZ, RZ, R34 ;  /* 0x000000ffff047224 */ /* 0x000fe200078e0022 */
[----:B------:R-:W-:Y:S01]  /*8c50*/  PRMT R57, R3, 0x7610, R57 ;  /* 0x0000761003397816 */ /* 0x000fe20000000039 */
[----:B------:R-:W-:Y:S01]  /*8c60*/  IMAD.MOV.U32 R5, RZ, RZ, R29 ;  /* 0x000000ffff057224 */ /* 0x000fe200078e001d */
[----:B------:R-:W-:Y:S01]  /*8c70*/  UIADD3 UR4, UR37, -UR4, URZ ;  /* 0x8000000425047290 */ /* 0x000fe2000fffe03f */
[----:B0--3--:R-:W-:Y:S01]  /*8c80*/  PRMT R14, R14, 0x5410, R0 ;  /* 0x000054100e0e7816 */ /* 0x009fe20000000000 */
        /* <DEDUP_REMOVED lines=8> */
[----:B------:R-:W-:Y:S01]  /*8d10*/  IMAD.MOV.U32 R4, RZ, RZ, R25 ;  /* 0x000000ffff047224 */ /* 0x000fe200078e0019 */
        /* <DEDUP_REMOVED lines=36> */
.L_x_1739:
[----:B------:R-:W-:Y:S05]  /*8f60*/  BSYNC B1 ;  /* 0x0000000000017941 */ /* 0x000fea0003800000 */
.L_x_1459:
[----:B------:R-:W-:Y:S02]  /*8f70*/  PRMT R40, R0, 0x7610, R40 ;  /* 0x0000761000287816 */ /* 0x000fe40000000028 */
[----:B--2---:R-:W-:Y:S01]  /*8f80*/  PRMT R41, R4, 0x7610, R41 ;  /* 0x0000761004297816 */ /* 0x004fe20000000029 */
[----:B------:R-:W-:Y:S06]  /*8f90*/  @P1 BRA `(.L_x_1461) ;  /* 0x0000003400041947 */ /* 0x000fec0003800000 */
[----:B------:R-:W2:Y:S01]  /*8fa0*/  LDL.64 R62, [R1+0x58] ;  /* 0x00005800013e7983 */ /* 0x000ea20000100a00 */
[----:B------:R-:W2:Y:S03]  /*8fb0*/  LDC R4, c[0x0][0x3f4] ;  /* 0x0000fd00ff047b82 */ /* 0x000ea60000000800 */
[----:B------:R-:W0:Y:S04]  /*8fc0*/  LDL R59, [R1+0xa0] ;  /* 0x0000a000013b7983 */ /* 0x000e280000100800 */
[----:B------:R-:W3:Y:S04]  /*8fd0*/  LDL R58, [R1+0x8c] ;  /* 0x00008c00013a7983 */ /* 0x000ee80000100800 */
[----:B------:R-:W4:Y:S04]  /*8fe0*/  LDL R56, [R1+0x84] ;  /* 0x0000840001387983 */ /* 0x000f280000100800 */
[----:B------:R-:W5:Y:S04]  /*8ff0*/  LDL R55, [R1+0x88] ;  /* 0x0000880001377983 */ /* 0x000f680000100800 */
[----:B------:R-:W5:Y:S04]  /*9000*/  LDL R7, [R1+0x80] ;  /* 0x0000800001077983 */ /* 0x000f680000100800 */
[----:B------:R-:W5:Y:S01]  /*9010*/  LDL R6, [R1+0x94] ;  /* 0x0000940001067983 */ /* 0x000f620000100800 */
[----:B------:R-:W1:Y:S01]  /*9020*/  S2R R5, SR_TID.X ;  /* 0x0000000000057919 */ /* 0x000e620000002100 */
[----:B------:R-:W-:Y:S01]  /*9030*/  BSSY B1, `(.L_x_1462) ;  /* 0x0000041000017945 */ /* 0x000fe20003800000 */
[----:B-1----:R-:W-:-:S05]  /*9040*/  VIADD R5, R5, 0xffffff80 ;  /* 0xffffff8005057836 */ /* 0x002fca0000000000 */
[----:B------:R-:W-:-:S04]  /*9050*/  SHF.R.S32.HI R0, RZ, 0x1f, R5 ;  /* 0x0000001fff007819 */ /* 0x000fc80000011405 */
[----:B------:R-:W-:-:S04]  /*9060*/  LEA.HI R0, R0, R5, RZ, 0x2 ;  /* 0x0000000500007211 */ /* 0x000fc800078f10ff */
[--C-:B------:R-:W-:Y:S02]  /*9070*/  SHF.R.S32.HI R5, RZ, 0x2, R0.reuse ;  /* 0x00000002ff057819 */ /* 0x100fe40000011400 */
[----:B------:R-:W-:-:S04]  /*9080*/  SHF.R.S32.HI R0, RZ, 0x1f, R0 ;  /* 0x0000001fff007819 */ /* 0x000fc80000011400 */
[----:B------:R-:W-:-:S04]  /*9090*/  LEA.HI R0, R0, R5, RZ, 0x2 ;  /* 0x0000000500007211 */ /* 0x000fc800078f10ff */
[----:B------:R-:W-:-:S05]  /*90a0*/  LOP3.LUT R0, R0, 0xfffffffc, RZ, 0xc0, !PT ;  /* 0xfffffffc00007812 */ /* 0x000fca00078ec0ff */
[----:B------:R-:W-:-:S05]  /*90b0*/  IMAD.IADD R5, R5, 0x1, -R0 ;  /* 0x0000000105057824 */ /* 0x000fca00078e0a00 */
[----:B------:R-:W-:Y:S02]  /*90c0*/  LOP3.LUT P0, RZ, R5, 0x2, RZ, 0xc0, !PT ;  /* 0x0000000205ff7812 */ /* 0x000fe4000780c0ff */
[----:B--2---:R-:W-:Y:S01]  /*90d0*/  ISETP.GE.AND P6, PT, R62, R4, PT ;  /* 0x000000043e00720c */ /* 0x004fe20003fc6270 */
[----:B0-----:R-:W-:-:S04]  /*90e0*/  IMAD R3, R59, 0x2, R2 ;  /* 0x000000023b037824 */ /* 0x001fc800078e0202 */
[----:B------:R-:W-:Y:S01]  /*90f0*/  VIADD R0, R3, 0x20 ;  /* 0x0000002003007836 */ /* 0x000fe20000000000 */
[-C--:B---3--:R-:W-:Y:S02]  /*9100*/  ISETP.GE.AND P1, PT, R58, R4.reuse, PT ;  /* 0x000000043a00720c */ /* 0x088fe40003f26270 */
[-C--:B----4-:R-:W-:Y:S02]  /*9110*/  ISETP.GE.AND P2, PT, R56, R4.reuse, PT ;  /* 0x000000043800720c */ /* 0x090fe40003f46270 */
[-C--:B-----5:R-:W-:Y:S02]  /*9120*/  ISETP.GE.AND P3, PT, R55, R4.reuse, PT ;  /* 0x000000043700720c */ /* 0x0a0fe40003f66270 */
[-C--:B------:R-:W-:Y:S02]  /*9130*/  ISETP.GE.AND P4, PT, R7, R4.reuse, PT ;  /* 0x000000040700720c */ /* 0x080fe40003f86270 */
[----:B------:R-:W-:Y:S01]  /*9140*/  ISETP.GE.AND P5, PT, R6, R4, PT ;  /* 0x000000040600720c */ /* 0x000fe20003fa6270 */
        /* <DEDUP_REMOVED lines=47> */
.L_x_1463:
[----:B------:R-:W-:Y:S05]  /*9440*/  BSYNC B1 ;  /* 0x0000000000017941 */ /* 0x000fea0003800000 */
.L_x_1462:
        /* <DEDUP_REMOVED lines=12> */
[----:B------:R-:W-:-:S02]  /*9510*/  PRMT R36, R40, 0x5432, R36 ;  /* 0x0000543228247816 */ /* 0x000fc40000000024 */
[----:B------:R-:W-:Y:S02]  /*9520*/  LOP3.LUT R55, R55, 0xffff0000, RZ, 0xc0, !PT ;  /* 0xffff000037377812 */ /* 0x000fe400078ec0ff */
        /* <DEDUP_REMOVED lines=35> */
.L_x_1465:
[----:B------:R-:W-:Y:S05]  /*9760*/  BSYNC B1 ;  /* 0x0000000000017941 */ /* 0x000fea0003800000 */
.L_x_1464:
[----:B------:R-:W-:Y:S04]  /*9770*/  BSSY B1, `(.L_x_1466) ;  /* 0x0000030000017945 */ /* 0x000fe80003800000 */
[----:B------:R-:W-:Y:S05]  /*9780*/  @P2 BRA `(.L_x_1467) ;  /* 0x0000000000b82947 */ /* 0x000fea0003800000 */
[----:B01----:R-:W0:Y:S01]  /*9790*/  LDS.128 R4, [R3+0xf400] ;  /* 0x00f4000003047984 */ /* 0x003e220000000c00 */
[--C-:B------:R-:W-:Y:S02]  /*97a0*/  SHF.R.U64 R33, R30, 0x10, R31.reuse ;  /* 0x000000101e217819 */ /* 0x100fe4000000121f */
[----:B------:R-:W-:Y:S02]  /*97b0*/  SHF.R.U32.HI R30, RZ, 0x10, R31 ;  /* 0x00000010ff1e7819 */ /* 0x000fe4000001161f */
[--C-:B------:R-:W-:Y:S02]  /*97c0*/  SHF.R.U64 R31, R28, 0x10, R29.reuse ;  /* 0x000000101c1f7819 */ /* 0x100fe4000000121d */
[----:B------:R-:W-:Y:S02]  /*97d0*/  SHF.R.U32.HI R28, RZ, 0x10, R29 ;  /* 0x00000010ff1c7819 */ /* 0x000fe4000001161d */
[----:B------:R-:W-:Y:S02]  /*97e0*/  PRMT R53, R53, 0x5410, R30 ;  /* 0x0000541035357816 */ /* 0x000fe4000000001e */
[----:B------:R-:W-:-:S02]  /*97f0*/  PRMT R51, R51, 0x5410, R28 ;  /* 0x0000541033337816 */ /* 0x000fc4000000001c */
[----:B------:R-:W-:Y:S01]  /*9800*/  PRMT R54, R54, 0x5410, R33 ;  /* 0x0000541036367816 */ /* 0x000fe20000000021 */
[----:B------:R-:W-:Y:S01]  /*9810*/  IMAD.U32 R32, R53, 0x10000, RZ ;  /* 0x0001000035207824 */ /* 0x000fe200078e00ff */
[----:B------:R-:W-:Y:S01]  /*9820*/  PRMT R52, R52, 0x5410, R31 ;  /* 0x0000541034347816 */ /* 0x000fe2000000001f */
[C---:B------:R-:W-:Y:S01]  /*9830*/  IMAD.U32 R33, R51.reuse, 0x10000, RZ ;  /* 0x0001000033217824 */ /* 0x040fe200078e00ff */
[----:B------:R-:W-:Y:S02]  /*9840*/  LOP3.LUT R51, R51, 0xffff0000, RZ, 0xc0, !PT ;  /* 0xffff000033337812 */ /* 0x000fe400078ec0ff */
[----:B------:R-:W-:Y:S02]  /*9850*/  LOP3.LUT R53, R53, 0xffff0000, RZ, 0xc0, !PT ;  /* 0xffff000035357812 */ /* 0x000fe400078ec0ff */
[C---:B0-----:R-:W-:Y:S01]  /*9860*/  LOP3.LUT R29, R6.reuse, 0xffff0000, RZ, 0xc0, !PT ;  /* 0xffff0000061d7812 */ /* 0x041fe200078ec0ff */
[----:B------:R-:W-:Y:S01]  /*9870*/  IMAD.U32 R28, R6, 0x10000, RZ ;  /* 0x00010000061c7824 */ /* 0x000fe200078e00ff */
[C---:B------:R-:W-:Y:S01]  /*9880*/  LOP3.LUT R31, R7.reuse, 0xffff0000, RZ, 0xc0, !PT ;  /* 0xffff0000071f7812 */ /* 0x040fe200078ec0ff */
[----:B------:R-:W-:-:S02]  /*9890*/  IMAD.U32 R30, R7, 0x10000, RZ ;  /* 0x00010000071e7824 */ /* 0x000fc400078e00ff */
[CC--:B------:R-:W-:Y:S01]  /*98a0*/  FMUL.FTZ R34, R29.reuse, R32.reuse ;  /* 0x000000201d227220 */ /* 0x0c0fe20000410000 */
[----:B------:R-:W-:Y:S01]  /*98b0*/  FMUL.FTZ R35, R29, R33 ;  /* 0x000000211d237220 */ /* 0x000fe20000410000 */
[C---:B------:R-:W-:Y:S01]  /*98c0*/  FMUL.FTZ R29, R31.reuse, R51 ;  /* 0x000000331f1d7220 */ /* 0x040fe20000410000 */
[----:B------:R-:W-:Y:S02]  /*98d0*/  IMAD.U32 R6, R4, 0x10000, RZ ;  /* 0x0001000004067824 */ /* 0x000fe400078e00ff */
[----:B------:R-:W-:Y:S01]  /*98e0*/  FFMA.FTZ R37, R28, R33, R34 ;  /* 0x000000211c257223 */ /* 0x000fe20000010022 */
[-C--:B------:R-:W-:Y:S01]  /*98f0*/  FMUL.FTZ R33, R31, R53.reuse ;  /* 0x000000351f217220 */ /* 0x080fe20000410000 */
[----:B------:R-:W-:Y:S01]  /*9900*/  FFMA.FTZ R53, R30, R53, -R29 ;  /* 0x000000351e357223 */ /* 0x000fe2000001081d */
        /* <DEDUP_REMOVED lines=22> */
.L_x_1467:
[----:B------:R-:W-:Y:S05]  /*9a70*/  BSYNC B1 ;  /* 0x0000000000017941 */ /* 0x000fea0003800000 */
.L_x_1466:
        /* <DEDUP_REMOVED lines=48> */
.L_x_1469:
[----:B------:R-:W-:Y:S05]  /*9d80*/  BSYNC B1 ;  /* 0x0000000000017941 */ /* 0x000fea0003800000 */
.L_x_1468:
        /* <DEDUP_REMOVED lines=48> */
.L_x_1471:
[----:B------:R-:W-:Y:S05]  /*a090*/  BSYNC B1 ;  /* 0x0000000000017941 */ /* 0x000fea0003800000 */
.L_x_1470:
        /* <DEDUP_REMOVED lines=48> */
.L_x_1455:
[----:B------:R-:W3:Y:S01]  /*a3a0*/  LDC R9, c[0x0][0x448] ;  /* 0x00011200ff097b82 */ /* 0x000ee20000000800 */
[----:B------:R-:W-:Y:S01]  /*a3b0*/  ULDC.64 UR4, c[0x0][0x3f8] ;  /* 0x0000fe0000047ab9 */ /* 0x000fe20000000a00 */
[----:B------:R-:W-:Y:S01]  /*a3c0*/  ULDC.64 UR6, c[0x0][0x408] ;  /* 0x0001020000067ab9 */ /* 0x000fe20000000a00 */
        /* <DEDUP_REMOVED lines=8> */
[----:B----4-:R-:W-:Y:S01]  /*a450*/  @P0 SHF.R.U32.HI R3, RZ, R5, R0 ;  /* 0x00000005ff030219 */ /* 0x010fe20000011600 */
[----:B------:R-:W-:-:S03]  /*a460*/  IMAD.MOV.U32 R5, RZ, RZ, R27 ;  /* 0x000000ffff057224 */ /* 0x000fc600078e001b */
        /* <DEDUP_REMOVED lines=18> */
[----:B------:R-:W0:Y:S04]  /*a590*/  SHFL.IDX PT, R0, R0, RZ, 0x1e1f ;  /* 0x001e1fff00007589 */ /* 0x000e2800000e0000 */
[----:B------:R-:W0:Y:S04]  /*a5a0*/  SHFL.IDX PT, R21, R21, RZ, 0x1e1f ;  /* 0x001e1fff15157589 */ /* 0x000e2800000e0000 */
[----:B---3--:R-:W0:Y:S02]  /*a5b0*/  SHFL.IDX PT, R20, R20, RZ, 0x1e1f ;  /* 0x001e1fff14147589 */ /* 0x008e2400000e0000 */
.L_x_1745:
[----:B------:R-:W-:Y:S01]  /*a5c0*/  IMAD R9, R154, R9, RZ ;  /* 0x000000099a097224 */ /* 0x000fe200078e02ff */
[----:B------:R-:W-:Y:S01]  /*a5d0*/  BSSY B1, `(.L_x_1473) ;  /* 0x0000038000017945 */ /* 0x000fe20003800000 */
[----:B------:R-:W-:Y:S02]  /*a5e0*/  CS2R R4, SRZ ;  /* 0x0000000000047805 */ /* 0x000fe4000001ff00 */
[----:B------:R-:W-:Y:S01]  /*a5f0*/  CS2R R6, SRZ ;  /* 0x0000000000067805 */ /* 0x000fe2000001ff00 */
[----:B------:R-:W-:Y:S01]  /*a600*/  IMAD R45, R33, -0xc0, R9 ;  /* 0xffffff40212d7824 */ /* 0x000fe200078e0209 */
[----:B------:R-:W-:Y:S02]  /*a610*/  ISETP.GE.AND P0, PT, R10, R9, PT ;  /* 0x000000090a00720c */ /* 0x000fe40003f06270 */
[----:B------:R-:W-:Y:S02]  /*a620*/  CS2R R8, SRZ ;  /* 0x0000000000087805 */ /* 0x000fe4000001ff00 */
[----:B------:R-:W-:-:S02]  /*a630*/  CS2R R10, SRZ ;  /* 0x00000000000a7805 */ /* 0x000fc4000001ff00 */
[----:B------:R-:W-:Y:S02]  /*a640*/  CS2R R12, SRZ ;  /* 0x00000000000c7805 */ /* 0x000fe4000001ff00 */
[----:B0-----:R-:W-:Y:S02]  /*a650*/  CS2R R14, SRZ ;  /* 0x00000000000e7805 */ /* 0x001fe4000001ff00 */
        /* <DEDUP_REMOVED lines=9> */
[----:B------:R-:W2:Y:S01]  /*a6f0*/  LDL R37, [R1+0x64] ;  /* 0x0000640001257983 */ /* 0x000ea20000100800 */
[C---:B------:R-:W-:Y:S01]  /*a700*/  VIADD R5, R16.reuse, 0x20 ;  /* 0x0000002010057836 */ /* 0x040fe20000000000 */
[C---:B------:R-:W-:Y:S01]  /*a710*/  ISETP.GE.AND P2, PT, R16.reuse, UR4, PT ;  /* 0x0000000410007c0c */ /* 0x040fe2000bf46270 */
[----:B------:R-:W-:-:S03]  /*a720*/  VIADD R4, R16, 0x10 ;  /* 0x0000001010047836 */ /* 0x000fc60000000000 */
[----:B------:R-:W-:Y:S02]  /*a730*/  ISETP.GE.AND P4, PT, R5, UR4, PT ;  /* 0x0000000405007c0c */ /* 0x000fe4000bf86270 */
[----:B------:R-:W-:Y:S01]  /*a740*/  ISETP.GE.AND P3, PT, R4, UR4, PT ;  /* 0x0000000404007c0c */ /* 0x000fe2000bf66270 */
[----:B------:R-:W-:-:S06]  /*a750*/  IMAD.MOV.U32 R4, RZ, RZ, R0 ;  /* 0x000000ffff047224 */ /* 0x000fcc00078e0000 */
[----:B------:R-:W-:Y:S02]  /*a760*/  @!P2 IMAD.SHL.U32 R39, R16, 0x2, RZ ;  /* 0x000000021027a824 */ /* 0x000fe400078e00ff */
[----:B----4-:R-:W-:-:S03]  /*a770*/  IMAD.MOV.U32 R5, RZ, RZ, R3 ;  /* 0x000000ffff057224 */ /* 0x010fc600078e0003 */
[----:B------:R-:W-:Y:S02]  /*a780*/  @!P2 IADD3 R38, P1, R20, R39, RZ ;  /* 0x000000271426a210 */ /* 0x000fe40007f3e0ff */
        /* <DEDUP_REMOVED lines=11> */
[----:B---3--:R-:W-:Y:S01]  /*a840*/  @!P4 IMAD.SHL.U32 R49, R36, 0x8, RZ ;  /* 0x000000082431c824 */ /* 0x008fe200078e00ff */
[----:B------:R-:W-:-:S02]  /*a850*/  @!P2 IADD3 R36, P0, R0, R39, RZ ;  /* 0x000000270024a210 */ /* 0x000fc40007f1e0ff */
[----:B------:R-:W-:Y:S01]  /*a860*/  @!P2 SHF.L.U64.HI R0, R16, 0x1, R17 ;  /* 0x000000011000a819 */ /* 0x000fe20000010211 */
[----:B--2---:R-:W-:Y:S02]  /*a870*/  @!P3 IMAD.SHL.U32 R43, R37, 0x8, RZ ;  /* 0x00000008252bb824 */ /* 0x004fe400078e00ff */
[----:B------:R-:W-:-:S04]  /*a880*/  @!P4 IMAD.WIDE R46, R49, 0x2, R4 ;  /* 0x00000002312ec825 */ /* 0x000fc800078e0204 */
[C---:B-1----:R-:W-:Y:S01]  /*a890*/  @!P3 IMAD.WIDE R40, R43.reuse, 0x2, R4 ;  /* 0x000000022b28b825 */ /* 0x042fe200078e0204 */
[----:B------:R-:W-:Y:S01]  /*a8a0*/  CS2R R4, SRZ ;  /* 0x0000000000047805 */ /* 0x000fe2000001ff00 */
[----:B------:R0:W5:Y:S02]  /*a8b0*/  @!P4 LD.E.128 R32, desc[UR54][R46.64] ;  /* 0x000000362e20c980 */ /* 0x000164000c101d00 */
[--C-:B------:R-:W-:Y:S02]  /*a8c0*/  @!P3 IMAD.WIDE R42, R43, 0x2, R20.reuse ;  /* 0x000000022b2ab825 */ /* 0x100fe400078e0214 */
[----:B------:R0:W5:Y:S02]  /*a8d0*/  @!P3 LD.E.128 R28, desc[UR54][R40.64] ;  /* 0x00000036281cb980 */ /* 0x000164000c101d00 */
[----:B------:R-:W-:Y:S02]  /*a8e0*/  @!P4 IMAD.WIDE R48, R49, 0x2, R20 ;  /* 0x000000023130c825 */ /* 0x000fe400078e0214 */
[----:B------:R0:W5:Y:S02]  /*a8f0*/  @!P3 LD.E.128 R8, desc[UR54][R42.64] ;  /* 0x000000362a08b980 */ /* 0x000164000c101d00 */
[----:B------:R-:W-:-:S02]  /*a900*/  @!P2 IMAD.X R37, R3, 0x1, R0, P0 ;  /* 0x000000010325a824 */ /* 0x000fc400000e0600 */
[----:B------:R-:W-:Y:S01]  /*a910*/  @!P2 IMAD.X R39, R21, 0x1, R0, P1 ;  /* 0x000000011527a824 */ /* 0x000fe200008e0600 */
[----:B------:R0:W5:Y:S04]  /*a920*/  @!P4 LD.E.128 R12, desc[UR54][R48.64] ;  /* 0x00000036300cc980 */ /* 0x000168000c101d00 */
[----:B------:R0:W5:Y:S04]  /*a930*/  @!P2 LD.E.128 R24, desc[UR54][R36.64] ;  /* 0x000000362418a980 */ /* 0x000168000c101d00 */
[----:B------:R0:W5:Y:S02]  /*a940*/  @!P2 LD.E.128 R4, desc[UR54][R38.64] ;  /* 0x000000362604a980 */ /* 0x000164000c101d00 */
.L_x_1474:
[----:B------:R-:W-:Y:S05]  /*a950*/  BSYNC B1 ;  /* 0x0000000000017941 */ /* 0x000fea0003800000 */
.L_x_1473:
[----:B------:R-:W4:Y:S01]  /*a960*/  S2R R0, SR_TID.X ;  /* 0x0000000000007919 */ /* 0x000f220000002100 */
[----:B------:R-:W-:Y:S01]  /*a970*/  ULEA.HI UR4, UR37, UR37, URZ, 0x1 ;  /* 0x0000002525047291 */ /* 0x000fe2000f8f083f */
[----:B-----5:R-:W-:Y:S01]  /*a980*/  IMAD.MOV.U32 R20, RZ, RZ, R6 ;  /* 0x000000ffff147224 */ /* 0x020fe200078e0006 */
[----:B------:R-:W-:Y:S01]  /*a990*/  VIMNMX R45, R45, 0xc0, PT ;  /* 0x000000c02d2d7848 */ /* 0x000fe20003fe0100 */
[----:B0-----:R-:W-:Y:S01]  /*a9a0*/  IMAD.MOV.U32 R37, RZ, RZ, R13 ;  /* 0x000000ffff257224 */ /* 0x001fe200078e000d */
[----:B------:R-:W-:Y:S01]  /*a9b0*/  ULOP3.LUT UR4, UR4, 0xfffffffe, URZ, 0xc0, !UPT ;  /* 0xfffffffe04047892 */ /* 0x000fe2000f8ec03f */
[----:B------:R-:W-:Y:S01]  /*a9c0*/  BSSY B1, `(.L_x_1475) ;  /* 0x0000034000017945 */ /* 0x000fe20003800000 */
[----:B------:R-:W-:Y:S01]  /*a9d0*/  PRMT R21, R21, 0x5410, R20 ;  /* 0x0000541015157816 */ /* 0x000fe20000000014 */
[----:B------:R-:W-:Y:S01]  /*a9e0*/  IMAD.MOV.U32 R20, RZ, RZ, R8 ;  /* 0x000000ffff147224 */ /* 0x000fe200078e0008 */
[----:B------:R-:W-:-:S04]  /*a9f0*/  UIADD3 UR4, UR37, -UR4, URZ ;  /* 0x8000000425047290 */ /* 0x000fc8000fffe03f */
[----:B------:R-:W-:Y:S01]  /*aa00*/  PRMT R52, R20, 0x7610, R52 ;  /* 0x0000761014347816 */ /* 0x000fe20000000034 */
[----:B------:R-:W-:-:S05]  /*aa10*/  IMAD.MOV.U32 R20, RZ, RZ, R11 ;  /* 0x000000ffff147224 */ /* 0x000fca00078e000b */
[----:B------:R-:W-:Y:S01]  /*aa20*/  PRMT R55, R20, 0x7610, R55 ;  /* 0x0000761014377816 */ /* 0x000fe20000000037 */
[----:B------:R-:W-:Y:S02]  /*aa30*/  IMAD.MOV.U32 R20, RZ, RZ, R15 ;  /* 0x000000ffff147224 */ /* 0x000fe400078e000f */
[----:B----4-:R-:W-:Y:S02]  /*aa40*/  VIADD R3, R0, 0xffffff80 ;  /* 0xffffff8000037836 */ /* 0x010fe40000000000 */
[----:B------:R-:W-:-:S03]  /*aa50*/  IMAD.MOV.U32 R0, RZ, RZ, R4 ;  /* 0x000000ffff007224 */ /* 0x000fc600078e0004 */
[----:B------:R-:W-:Y:S01]  /*aa60*/  LEA.HI R36, R3, R3, RZ, 0x1 ;  /* 0x0000000303247211 */ /* 0x000fe200078f08ff */
[----:B------:R-:W-:Y:S01]  /*aa70*/  IMAD.MOV.U32 R3, RZ, RZ, R5 ;  /* 0x000000ffff037224 */ /* 0x000fe200078e0005 */
[----:B------:R-:W-:Y:S01]  /*aa80*/  PRMT R60, R0, 0x7610, R60 ;  /* 0x00007610003c7816 */ /* 0x000fe2000000003c */
[----:B------:R-:W-:Y:S01]  /*aa90*/  IMAD.MOV.U32 R0, RZ, RZ, R7 ;  /* 0x000000ffff007224 */ /* 0x000fe200078e0007 */
[----:B------:R-:W-:Y:S02]  /*aaa0*/  SHF.R.S32.HI R36, RZ, 0x1, R36 ;  /* 0x00000001ff247819 */ /* 0x000fe40000011424 */
[----:B------:R-:W-:Y:S01]  /*aab0*/  PRMT R61, R3, 0x7610, R61 ;  /* 0x00007610033d7816 */ /* 0x000fe2000000003d */
[----:B------:R-:W-:Y:S01]  /*aac0*/  IMAD.U32 R3, RZ, RZ, UR4 ;  /* 0x00000004ff037e24 */ /* 0x000fe2000f8e00ff */
[----:B------:R-:W-:Y:S01]  /*aad0*/  ISETP.GE.AND P1, PT, R36, R45, PT ;  /* 0x0000002d2400720c */ /* 0x000fe20003f26270 */
[----:B------:R-:W-:Y:S01]  /*aae0*/  IMAD.MOV.U32 R36, RZ, RZ, R9 ;  /* 0x000000ffff247224 */ /* 0x000fe200078e0009 */
[----:B------:R-:W-:Y:S01]  /*aaf0*/  PRMT R45, R45, 0x5410, R0 ;  /* 0x000054102d2d7816 */ /* 0x000fe20000000000 */
[----:B------:R-:W-:Y:S01]  /*ab00*/  IMAD.MOV.U32 R0, RZ, RZ, R10 ;  /* 0x000000ffff007224 */ /* 0x000fe200078e000a */
[----:B------:R-:W-:-:S02]  /*ab10*/  SHF.L.U32 R3, R3, 0x1f, RZ ;  /* 0x0000001f03037819 */ /* 0x000fc400000006ff */
        /* <DEDUP_REMOVED lines=8> */
[----:B------:R-:W-:-:S03]  /*aba0*/  IMAD.MOV.U32 R36, RZ, RZ, R24 ;  /* 0x000000ffff247224 */ /* 0x000fc600078e0018 */
[----:B------:R-:W-:Y:S01]  /*abb0*/  PRMT R47, R20, 0x5410, R37 ;  /* 0x00005410142f7816 */ /* 0x000fe20000000025 */
[----:B------:R-:W-:Y:S01]  /*abc0*/  IMAD.MOV.U32 R20, RZ, RZ, R27 ;  /* 0x000000ffff147224 */ /* 0x000fe200078e001b */
[----:B------:R-:W-:Y:S01]  /*abd0*/  PRMT R46, R0, 0x5410, R36 ;  /* 0x00005410002e7816 */ /* 0x000fe20000000024 */
[----:B------:R-:W-:Y:S02]  /*abe0*/  IMAD.MOV.U32 R0, RZ, RZ, R26 ;  /* 0x000000ffff007224 */ /* 0x000fe400078e001a */
        /* <DEDUP_REMOVED lines=16> */
[----:B0-----:R-:W-:Y:S06]  /*acf0*/  @!P0 BRA `(.L_x_1476) ;  /* 0x000001a800848947 */ /* 0x001fec0003800000 */
.L_x_1746:
[----:B------:R-:W-:Y:S05]  /*ad00*/  BSYNC B1 ;  /* 0x0000000000017941 */ /* 0x000fea0003800000 */
.L_x_1475:
[----:B------:R-:W-:Y:S02]  /*ad10*/  PRMT R50, R0, 0x7610, R50 ;  /* 0x0000761000327816 */ /* 0x000fe40000000032 */
[----:B------:R-:W-:Y:S01]  /*ad20*/  PRMT R51, R20, 0x7610, R51 ;  /* 0x0000761014337816 */ /* 0x000fe20000000033 */
[----:B------:R-:W-:Y:S06]  /*ad30*/  @P1 BRA `(.L_x_1461) ;  /* 0x00000014009c1947 */ /* 0x000fec0003800000 */
[----:B------:R3:W5:Y:S01]  /*ad40*/  LDL R76, [R1+0x4c] ;  /* 0x00004c00014c7983 */ /* 0x0007620000100800 */
[----:B0-----:R-:W0:Y:S03]  /*ad50*/  LDC R3, c[0x0][0x3f4] ;  /* 0x0000fd00ff037b82 */ /* 0x001e260000000800 */
[----:B------:R3:W5:Y:S04]  /*ad60*/  LDL R75, [R1+0x50] ;  /* 0x00005000014b7983 */ /* 0x0007680000100800 */
[----:B------:R3:W5:Y:S01]  /*ad70*/  LDL R74, [R1+0x54] ;  /* 0x00005400014a7983 */ /* 0x0007620000100800 */
[C---:B------:R-:W-:Y:S01]  /*ad80*/  VIADD R0, R16.reuse, 0x10 ;  /* 0x0000001010007836 */ /* 0x040fe20000000000 */
[----:B------:R-:W-:Y:S01]  /*ad90*/  BSSY B1, `(.L_x_1477) ;  /* 0x0000075000017945 */ /* 0x000fe20003800000 */
[C---:B------:R-:W-:Y:S01]  /*ada0*/  VIADD R20, R16.reuse, 0x20 ;  /* 0x0000002010147836 */ /* 0x040fe20000000000 */
[----:B0-----:R-:W-:-:S02]  /*adb0*/  ISETP.GE.AND P0, PT, R16, R3, PT ;  /* 0x000000031000720c */ /* 0x001fc40003f06270 */
[-C--:B------:R-:W-:Y:S02]  /*adc0*/  ISETP.GE.AND P1, PT, R0, R3.reuse, PT ;  /* 0x000000030000720c */ /* 0x080fe40003f26270 */
[----:B------:R-:W-:-:S09]  /*add0*/  ISETP.GE.AND P2, PT, R20, R3, PT ;  /* 0x000000031400720c */ /* 0x000fd20003f46270 */
[----:B---3--:R-:W-:Y:S05]  /*ade0*/  @P0 BRA `(.L_x_1478) ;  /* 0x0000000400bc0947 */ /* 0x008fea0003800000 */
[----:B------:R-:W0:Y:S01]  /*adf0*/  S2R R36, SR_TID.X ;  /* 0x0000000000247919 */ /* 0x000e220000002100 */
[----:B------:R-:W-:Y:S02]  /*ae00*/  SHF.R.U64 R67, R4, 0x10, R5 ;  /* 0x0000001004437819 */ /* 0x000fe40000001205 */
[----:B------:R-:W-:Y:S02]  /*ae10*/  SHF.R.U64 R64, R24, 0x10, R25 ;  /* 0x0000001018407819 */ /* 0x000fe40000001219 */
[----:B------:R-:W-:Y:S02]  /*ae20*/  PRMT R67, R60, 0x5410, R67 ;  /* 0x000054103c437816 */ /* 0x000fe40000000043 */
[----:B------:R-:W-:Y:S02]  /*ae30*/  SHF.R.U32.HI R66, RZ, 0x10, R25 ;  /* 0x00000010ff427819 */ /* 0x000fe40000011619 */
[----:B------:R-:W-:Y:S01]  /*ae40*/  SHF.R.U64 R25, R26, 0x10, R27 ;  /* 0x000000101a197819 */ /* 0x000fe2000000121b */
[----:B------:R-:W-:Y:S01]  /*ae50*/  IMAD.U32 R68, R67, 0x10000, RZ ;  /* 0x0001000043447824 */ /* 0x000fe200078e00ff */
[----:B------:R-:W-:-:S02]  /*ae60*/  PRMT R64, R46, 0x5432, R64 ;  /* 0x000054322e407816 */ /* 0x000fc40000000040 */
[----:B------:R-:W-:Y:S02]  /*ae70*/  SHF.R.U32.HI R27, RZ, 0x10, R27 ;  /* 0x00000010ff1b7819 */ /* 0x000fe4000001161b */
[----:B------:R-:W-:Y:S01]  /*ae80*/  SHF.R.U32.HI R69, RZ, 0x10, R5 ;  /* 0x00000010ff457819 */ /* 0x000fe20000011605 */
[----:B------:R-:W-:Y:S01]  /*ae90*/  IMAD.U32 R65, R64, 0x10000, RZ ;  /* 0x0001000040417824 */ /* 0x000fe200078e00ff */
[--C-:B------:R-:W-:Y:S02]  /*aea0*/  SHF.R.U64 R26, R6, 0x10, R7.reuse ;  /* 0x00000010061a7819 */ /* 0x100fe40000001207 */
[----:B------:R-:W-:Y:S02]  /*aeb0*/  SHF.R.U32.HI R6, RZ, 0x10, R7 ;  /* 0x00000010ff067819 */ /* 0x000fe40000011607 */
[----:B------:R-:W-:Y:S02]  /*aec0*/  PRMT R5, R63, 0x5410, R27 ;  /* 0x000054103f057816 */ /* 0x000fe4000000001b */
[----:B------:R-:W-:-:S02]  /*aed0*/  PRMT R66, R47, 0x5432, R66 ;  /* 0x000054322f427816 */ /* 0x000fc40000000042 */
[----:B------:R-:W-:Y:S02]  /*aee0*/  PRMT R69, R61, 0x5410, R69 ;  /* 0x000054103d457816 */ /* 0x000fe40000000045 */
[----:B------:R-:W-:Y:S02]  /*aef0*/  PRMT R6, R45, 0x5432, R6 ;  /* 0x000054322d067816 */ /* 0x000fe40000000006 */
[----:B------:R-:W-:Y:S01]  /*af00*/  PRMT R25, R62, 0x5410, R25 ;  /* 0x000054103e197816 */ /* 0x000fe20000000019 */
[----:B------:R-:W-:Y:S01]  /*af10*/  IMAD.U32 R71, R69, 0x10000, RZ ;  /* 0x0001000045477824 */ /* 0x000fe200078e00ff */
[----:B------:R-:W-:Y:S01]  /*af20*/  LOP3.LUT R67, R67, 0xffff0000, RZ, 0xc0, !PT ;  /* 0xffff000043437812 */ /* 0x000fe200078ec0ff */
[----:B0-----:R-:W-:Y:S01]  /*af30*/  VIADD R37, R36, 0xffffff80 ;  /* 0xffffff8024257836 */ /* 0x001fe20000000000 */
[----:B------:R-:W-:Y:S02]  /*af40*/  LOP3.LUT R64, R64, 0xffff0000, RZ, 0xc0, !PT ;  /* 0xffff000040407812 */ /* 0x000fe400078ec0ff */
[----:B------:R-:W-:-:S02]  /*af50*/  LOP3.LUT R69, R69, 0xffff0000, RZ, 0xc0, !PT ;  /* 0xffff000045457812 */ /* 0x000fc400078ec0ff */
[----:B------:R-:W-:Y:S02]  /*af60*/  LEA.HI R36, R37, R37, RZ, 0x1 ;  /* 0x0000002525247211 */ /* 0x000fe400078f08ff */
[----:B------:R-:W-:Y:S02]  /*af70*/  PRMT R26, R21, 0x5432, R26 ;  /* 0x00005432151a7816 */ /* 0x000fe4000000001a */
[----:B------:R-:W-:-:S05]  /*af80*/  LOP3.LUT R36, R36, 0xfffffffe, RZ, 0xc0, !PT ;  /* 0xfffffffe24247812 */ /* 0x000fca00078ec0ff */
[----:B------:R-:W-:-:S05]  /*af90*/  IMAD.IADD R36, R37, 0x1, -R36 ;  /* 0x0000000125247824 */ /* 0x000fca00078e0a24 */
[----:B------:R-:W-:Y:S02]  /*afa0*/  LEA.HI R0, R3, R36, RZ, 0x1d ;  /* 0x0000002403007211 */ /* 0x000fe400078fe8ff */
[----:B-----5:R-:W-:Y:S02]  /*afb0*/  LOP3.LUT R36, R76, 0x18, R16, 0xf8, !PT ;  /* 0x000000184c247812 */ /* 0x020fe400078ef810 */
[----:B------:R-:W-:Y:S01]  /*afc0*/  SHF.R.S32.HI R37, RZ, 0x1f, R0 ;  /* 0x0000001fff257819 */ /* 0x000fe20000011400 */
[----:B------:R-:W-:Y:S01]  /*afd0*/  IMAD.SHL.U32 R20, R0, 0x8, RZ ;  /* 0x0000000800147824 */ /* 0x000fe200078e00ff */
[----:B------:R-:W-:Y:S02]  /*afe0*/  LOP3.LUT R36, R36, R75, RZ, 0x3c, !PT ;  /* 0x0000004b24247212 */ /* 0x000fe400078e3cff */
[----:B------:R-:W-:Y:S02]  /*aff0*/  LEA.HI R37, R37, R0, RZ, 0x2 ;  /* 0x0000000025257211 */ /* 0x000fe400078f10ff */
[----:B------:R-:W-:Y:S01]  /*b000*/  LOP3.LUT R20, R76, 0x18, R20, 0xf8, !PT ;  /* 0x000000184c147812 */ /* 0x000fe200078ef814 */
[----:B------:R-:W-:Y:S01]  /*b010*/  IMAD.IADD R0, R74, 0x1, R36 ;  /* 0x000000014a007824 */ /* 0x000fe200078e0224 */
[----:B------:R-:W-:-:S02]  /*b020*/  SHF.R.S32.HI R37, RZ, 0x2, R37 ;  /* 0x00000002ff257819 */ /* 0x000fc40000011425 */
[----:B------:R-:W-:Y:S02]  /*b030*/  LOP3.LUT R20, R20, R75, RZ, 0x3c, !PT ;  /* 0x0000004b14147212 */ /* 0x000fe400078e3cff */
[----:B------:R-:W-:Y:S01]  /*b040*/  LEA R0, R0, UR40, 0x1 ;  /* 0x0000002800007c11 */ /* 0x000fe2000f8e08ff */
[----:B------:R-:W-:-:S04]  /*b050*/  IMAD R37, R37, 0x1800, R74 ;  /* 0x0000180025257824 */ /* 0x000fc800078e024a */
[----:B--2---:R-:W-:Y:S02]  /*b060*/  IMAD.IADD R41, R37, 0x1, R20 ;  /* 0x0000000125297824 */ /* 0x004fe400078e0214 */
[----:B------:R-:W0:Y:S02]  /*b070*/  LDS.128 R36, [R0] ;  /* 0x0000000000247984 */ /* 0x000e240000000c00 */
[----:B------:R-:W-:-:S05]  /*b080*/  IMAD R20, R41, 0x2, R2 ;  /* 0x0000000229147824 */ /* 0x000fca00078e0202 */
[----:B-1----:R-:W1:Y:S01]  /*b090*/  LDS.128 R40, [R20+0xc400] ;  /* 0x00c4000014287984 */ /* 0x002e620000000c00 */
[----:B0-----:R-:W-:Y:S01]  /*b0a0*/  IMAD.U32 R27, R36, 0x10000, RZ ;  /* 0x00010000241b7824 */ /* 0x001fe200078e00ff */
[C---:B------:R-:W-:Y:S01]  /*b0b0*/  LOP3.LUT R4, R38.reuse, 0xffff0000, RZ, 0xc0, !PT ;  /* 0xffff000026047812 */ /* 0x040fe200078ec0ff */
[----:B------:R-:W-:Y:S01]  /*b0c0*/  IMAD.U32 R7, R38, 0x10000, RZ ;  /* 0x0001000026077824 */ /* 0x000fe200078e00ff */
[C---:B------:R-:W-:Y:S01]  /*b0d0*/  LOP3.LUT R38, R39.reuse, 0xffff0000, RZ, 0xc0, !PT ;  /* 0xffff000027267812 */ /* 0x040fe200078ec0ff */
[----:B------:R-:W-:Y:S01]  /*b0e0*/  IMAD.U32 R61, R39, 0x10000, RZ ;  /* 0x00010000273d7824 */ /* 0x000fe200078e00ff */
[----:B------:R-:W-:Y:S01]  /*b0f0*/  LOP3.LUT R36, R36, 0xffff0000, RZ, 0xc0, !PT ;  /* 0xffff000024247812 */ /* 0x000fe200078ec0ff */
[----:B------:R-:W-:Y:S01]  /*b100*/  IMAD.U32 R60, R37, 0x10000, RZ ;  /* 0x00010000253c7824 */ /* 0x000fe200078e00ff */
[C---:B-1----:R-:W-:Y:S01]  /*b110*/  LOP3.LUT R39, R40.reuse, 0xffff0000, RZ, 0xc0, !PT ;  /* 0xffff000028277812 */ /* 0x042fe200078ec0ff */
[----:B------:R-:W-:Y:S01]  /*b120*/  IMAD.U32 R24, R40, 0x10000, RZ ;  /* 0x0001000028187824 */ /* 0x000fe200078e00ff */
[C---:B------:R-:W-:Y:S01]  /*b130*/  LOP3.LUT R40, R41.reuse, 0xffff0000, RZ, 0xc0, !PT ;  /* 0xffff000029287812 */ /* 0x040fe200078ec0ff */
[----:B------:R-:W-:Y:S01]  /*b140*/  IMAD.U32 R62, R41, 0x10000, RZ ;  /* 0x00010000293e7824 */ /* 0x000fe200078e00ff */
[----:B------:R-:W-:Y:S01]  /*b150*/  LOP3.LUT R37, R37, 0xffff0000, RZ, 0xc0, !PT ;  /* 0xffff000025257812 */ /* 0x000fe200078ec0ff */
[C---:B------:R-:W-:Y:S01]  /*b160*/  FMUL.FTZ R70, R24.reuse, R68 ;  /* 0x0000004418467220 */ /* 0x040fe20000410000 */
[----:B------:R-:W-:Y:S01]  /*b170*/  FMUL.FTZ R72, R24, R65 ;  /* 0x0000004118487220 */ /* 0x000fe20000410000 */
[----:B------:R-:W-:-:S02]  /*b180*/  IMAD.U32 R63, R43, 0x10000, RZ ;  /* 0x000100002b3f7824 */ /* 0x000fc400078e00ff */
[----:B------:R-:W-:Y:S01]  /*b190*/  FMUL.FTZ R73, R62, R71 ;  /* 0x000000473e497220 */ /* 0x000fe20000410000 */
[C---:B------:R-:W-:Y:S01]  /*b1a0*/  FFMA.FTZ R24, R27.reuse, R65, -R70 ;  /* 0x000000411b187223 */ /* 0x040fe20000010846 */
[----:B------:R-:W-:Y:S02]  /*b1b0*/  IMAD.U32 R65, R66, 0x10000, RZ ;  /* 0x0001000042417824 */ /* 0x000fe400078e00ff */
[----:B------:R-:W-:Y:S01]  /*b1c0*/  FFMA.FTZ R72, R27, R68, R72 ;  /* 0x000000441b487223 */ /* 0x000fe20000010048 */
[----:B------:R-:W-:Y:S01]  /*b1d0*/  IMAD.U32 R70, R6, 0x10000, RZ ;  /* 0x0001000006467824 */ /* 0x000fe200078e00ff */
[----:B------:R-:W-:Y:S01]  /*b1e0*/  LOP3.LUT R66, R66, 0xffff0000, RZ, 0xc0, !PT ;  /* 0xffff000042427812 */ /* 0x000fe200078ec0ff */
[----:B------:R-:W-:Y:S02]  /*b1f0*/  IMAD.U32 R68, R5, 0x10000, RZ ;  /* 0x0001000005447824 */ /* 0x000fe400078e00ff */
[-C--:B------:R-:W-:Y:S01]  /*b200*/  FMUL.FTZ R27, R62, R65.reuse ;  /* 0x000000413e1b7220 */ /* 0x080fe20000410000 */
[C---:B------:R-:W-:Y:S01]  /*b210*/  FMUL.FTZ R62, R63.reuse, R70 ;  /* 0x000000463f3e7220 */ /* 0x040fe20000410000 */
[C---:B------:R-:W-:Y:S01]  /*b220*/  FFMA.FTZ R73, R60.reuse, R65, -R73 ;  /* 0x000000413c497223 */ /* 0x040fe20000010849 */
[-C--:B------:R-:W-:Y:S01]  /*b230*/  FMUL.FTZ R63, R63, R68.reuse ;  /* 0x000000443f3f7220 */ /* 0x080fe20000410000 */
[----:B------:R-:W-:Y:S01]  /*b240*/  FFMA.FTZ R71, R60, R71, R27 ;  /* 0x000000473c477223 */ /* 0x000fe2000001001b */
[----:B------:R-:W-:Y:S01]  /*b250*/  FMUL.FTZ R27, R39, R67 ;  /* 0x00000043271b7220 */ /* 0x000fe20000410000 */
[C---:B------:R-:W-:Y:S01]  /*b260*/  FFMA.FTZ R68, R61.reuse, R68, -R62 ;  /* 0x000000443d447223 */ /* 0x040fe2000001083e */
[----:B------:R-:W-:Y:S01]  /*b270*/  FFMA.FTZ R63, R61, R70, R63 ;  /* 0x000000463d3f7223 */ /* 0x000fe2000001003f */
[-C--:B------:R-:W-:Y:S01]  /*b280*/  FMUL.FTZ R61, R39, R64.reuse ;  /* 0x00000040273d7220 */ /* 0x080fe20000410000 */
[----:B------:R-:W-:Y:S01]  /*b290*/  FFMA.FTZ R39, R36, R64, -R27 ;  /* 0x0000004024277223 */ /* 0x000fe2000001081b */
[----:B------:R-:W-:Y:S01]  /*b2a0*/  FMUL.FTZ R64, R40, R69 ;  /* 0x0000004528407220 */ /* 0x000fe20000410000 */
[----:B------:R-:W-:-:S02]  /*b2b0*/  IMAD.U32 R41, R42, 0x10000, RZ ;  /* 0x000100002a297824 */ /* 0x000fc400078e00ff */
[-C--:B------:R-:W-:Y:S01]  /*b2c0*/  FMUL.FTZ R40, R40, R66.reuse ;  /* 0x0000004228287220 */ /* 0x080fe20000410000 */
[----:B------:R-:W-:Y:S02]  /*b2d0*/  IMAD.U32 R62, R26, 0x10000, RZ ;  /* 0x000100001a3e7824 */ /* 0x000fe400078e00ff */
[----:B------:R-:W-:Y:S01]  /*b2e0*/  FFMA.FTZ R61, R36, R67, R61 ;  /* 0x00000043243d7223 */ /* 0x000fe2000001003d */
[----:B------:R-:W-:Y:S02]  /*b2f0*/  IMAD.U32 R60, R25, 0x10000, RZ ;  /* 0x00010000193c7824 */ /* 0x000fe400078e00ff */
[----:B------:R-:W-:Y:S01]  /*b300*/  FFMA.FTZ R64, R37, R66, -R64 ;  /* 0x0000004225407223 */ /* 0x000fe20000010840 */
[----:B------:R-:W-:Y:S01]  /*b310*/  LOP3.LUT R42, R42, 0xffff0000, RZ, 0xc0, !PT ;  /* 0xffff00002a2a7812 */ /* 0x000fe200078ec0ff */
[C---:B------:R-:W-:Y:S01]  /*b320*/  FMUL.FTZ R36, R41.reuse, R62 ;  /* 0x0000003e29247220 */ /* 0x040fe20000410000 */
[-C--:B------:R-:W-:Y:S01]  /*b330*/  FMUL.FTZ R66, R41, R60.reuse ;  /* 0x0000003c29427220 */ /* 0x080fe20000410000 */
[----:B------:R-:W-:Y:S01]  /*b340*/  LOP3.LUT R27, R26, 0xffff0000, RZ, 0xc0, !PT ;  /* 0xffff00001a1b7812 */ /* 0x000fe200078ec0ff */
[----:B------:R-:W-:Y:S01]  /*b350*/  FFMA.FTZ R40, R37, R69, R40 ;  /* 0x0000004525287223 */ /* 0x000fe20000010028 */
[----:B------:R-:W-:Y:S01]  /*b360*/  LOP3.LUT R43, R43, 0xffff0000, RZ, 0xc0, !PT ;  /* 0xffff00002b2b7812 */ /* 0x000fe200078ec0ff */
[----:B------:R-:W-:Y:S01]  /*b370*/  FFMA.FTZ R36, R7, R60, -R36 ;  /* 0x0000003c07247223 */ /* 0x000fe20000010824 */
[----:B------:R-:W-:Y:S01]  /*b380*/  LOP3.LUT R25, R25, 0xffff0000, RZ, 0xc0, !PT ;  /* 0xffff000019197812 */ /* 0x000fe200078ec0ff */
[----:B------:R-:W-:Y:S01]  /*b390*/  FFMA.FTZ R26, R7, R62, R66 ;  /* 0x0000003e071a7223 */ /* 0x000fe20000010042 */
[----:B------:R-:W-:Y:S01]  /*b3a0*/  LOP3.LUT R6, R6, 0xffff0000, RZ, 0xc0, !PT ;  /* 0xffff000006067812 */ /* 0x000fe200078ec0ff */
[C---:B------:R-:W-:Y:S01]  /*b3b0*/  FMUL.FTZ R7, R42.reuse, R27 ;  /* 0x0000001b2a077220 */ /* 0x040fe20000410000 */
[----:B------:R-:W-:Y:S01]  /*b3c0*/  LOP3.LUT R5, R5, 0xffff0000, RZ, 0xc0, !PT ;  /* 0xffff000005057812 */ /* 0x000fe200078ec0ff */
[----:B------:R-:W-:-:S02]  /*b3d0*/  FMUL.FTZ R42, R42, R25 ;  /* 0x000000192a2a7220 */ /* 0x000fc40000410000 */
[C---:B------:R-:W-:Y:S01]  /*b3e0*/  FMUL.FTZ R37, R43.reuse, R6 ;  /* 0x000000062b257220 */ /* 0x040fe20000410000 */
[C---:B------:R-:W-:Y:S01]  /*b3f0*/  FFMA.FTZ R7, R4.reuse, R25, -R7 ;  /* 0x0000001904077223 */ /* 0x040fe20000010807 */
[----:B------:R-:W-:Y:S01]  /*b400*/  FMUL.FTZ R43, R43, R5 ;  /* 0x000000052b2b7220 */ /* 0x000fe20000410000 */
[----:B------:R-:W-:Y:S01]  /*b410*/  FFMA.FTZ R27, R4, R27, R42 ;  /* 0x0000001b041b7223 */ /* 0x000fe2000001002a */
[C---:B------:R-:W-:Y:S01]  /*b420*/  FFMA.FTZ R37, R38.reuse, R5, -R37 ;  /* 0x0000000526257223 */ /* 0x040fe20000010825 */
[----:B------:R-:W-:Y:S01]  /*b430*/  F2FP.BF16.F32.PACK_AB R4, R39, R24 ;  /* 0x000000182704723e */ /* 0x000fe200000010ff */
[----:B------:R-:W-:Y:S01]  /*b440*/  FFMA.FTZ R38, R38, R6, R43 ;  /* 0x0000000626267223 */ /* 0x000fe2000001002b */
[----:B------:R-:W-:Y:S02]  /*b450*/  F2FP.BF16.F32.PACK_AB R6, R7, R36 ;  /* 0x000000240706723e */ /* 0x000fe400000010ff */
[----:B------:R-:W-:Y:S02]  /*b460*/  F2FP.BF16.F32.PACK_AB R5, R64, R73 ;  /* 0x000000494005723e */ /* 0x000fe400000010ff */
[----:B------:R-:W-:-:S02]  /*b470*/  F2FP.BF16.F32.PACK_AB R26, R27, R26 ;  /* 0x0000001a1b1a723e */ /* 0x000fc400000010ff */
[----:B------:R-:W-:Y:S02]  /*b480*/  F2FP.BF16.F32.PACK_AB R7, R37, R68 ;  /* 0x000000442507723e */ /* 0x000fe400000010ff */
[----:B------:R-:W-:Y:S02]  /*b490*/  F2FP.BF16.F32.PACK_AB R24, R61, R72 ;  /* 0x000000483d18723e */ /* 0x000fe400000010ff */
[----:B------:R-:W-:Y:S01]  /*b4a0*/  F2FP.BF16.F32.PACK_AB R25, R40, R71 ;  /* 0x000000472819723e */ /* 0x000fe200000010ff */
[----:B------:R0:W-:Y:S01]  /*b4b0*/  STS.128 [R0], R4 ;  /* 0x0000000400007388 */ /* 0x0001e20000000c00 */
[----:B------:R-:W-:-:S05]  /*b4c0*/  F2FP.BF16.F32.PACK_AB R27, R38, R63 ;  /* 0x0000003f261b723e */ /* 0x000fca00000010ff */
[----:B------:R0:W-:Y:S02]  /*b4d0*/  STS.128 [R20+0xc400], R24 ;  /* 0x00c4001814007388 */ /* 0x0001e40000000c00 */
.L_x_1478:
[----:B------:R-:W-:Y:S05]  /*b4e0*/  BSYNC B1 ;  /* 0x0000000000017941 */ /* 0x000fea0003800000 */
.L_x_1477:
[----:B------:R-:W-:Y:S04]  /*b4f0*/  BSSY B1, `(.L_x_1479) ;  /* 0x0000075000017945 */ /* 0x000fe80003800000 */
[----:B------:R-:W-:Y:S05]  /*b500*/  @P1 BRA `(.L_x_1480) ;  /* 0x0000000400cc1947 */ /* 0x000fea0003800000 */
[----:B0-----:R-:W3:Y:S04]  /*b510*/  LDL R6, [R1+0x84] ;  /* 0x0000840001067983 */ /* 0x001ee80000100800 */
[----:B------:R-:W3:Y:S04]  /*b520*/  LDL.64 R4, [R1+0x58] ;  /* 0x0000580001047983 */ /* 0x000ee80000100a00 */
[----:B------:R-:W4:Y:S01]  /*b530*/  LDL R0, [R1+0x64] ;  /* 0x0000640001007983 */ /* 0x000f220000100800 */
[--C-:B------:R-:W-:Y:S02]  /*b540*/  SHF.R.U64 R39, R28, 0x10, R29.reuse ;  /* 0x000000101c277819 */ /* 0x100fe4000000121d */
[----:B------:R-:W-:-:S02]  /*b550*/  SHF.R.U32.HI R28, RZ, 0x10, R29 ;  /* 0x00000010ff1c7819 */ /* 0x000fc4000001161d */
[--C-:B------:R-:W-:Y:S02]  /*b560*/  SHF.R.U64 R29, R8, 0x10, R9.reuse ;  /* 0x00000010081d7819 */ /* 0x100fe40000001209 */
[----:B------:R-:W-:Y:S02]  /*b570*/  SHF.R.U32.HI R8, RZ, 0x10, R9 ;  /* 0x00000010ff087819 */ /* 0x000fe40000011609 */
[----:B------:R-:W-:Y:S02]  /*b580*/  SHF.R.U64 R37, R30, 0x10, R31 ;  /* 0x000000101e257819 */ /* 0x000fe4000000121f */
[----:B------:R-:W-:Y:S02]  /*b590*/  PRMT R56, R56, 0x5410, R39 ;  /* 0x0000541038387816 */ /* 0x000fe40000000027 */
[----:B------:R-:W-:Y:S02]  /*b5a0*/  PRMT R52, R52, 0x5410, R29 ;  /* 0x0000541034347816 */ /* 0x000fe4000000001d */
[----:B------:R-:W-:-:S02]  /*b5b0*/  SHF.R.U64 R9, R10, 0x10, R11 ;  /* 0x000000100a097819 */ /* 0x000fc4000000120b */
[----:B------:R-:W-:Y:S01]  /*b5c0*/  PRMT R53, R53, 0x5410, R8 ;  /* 0x0000541035357816 */ /* 0x000fe20000000008 */
[----:B------:R-:W-:Y:S01]  /*b5d0*/  IMAD.U32 R39, R52, 0x10000, RZ ;  /* 0x0001000034277824 */ /* 0x000fe200078e00ff */
[----:B------:R-:W-:Y:S02]  /*b5e0*/  SHF.R.U32.HI R10, RZ, 0x10, R11 ;  /* 0x00000010ff0a7819 */ /* 0x000fe4000001160b */
[----:B------:R-:W-:Y:S01]  /*b5f0*/  PRMT R57, R57, 0x5410, R28 ;  /* 0x0000541039397816 */ /* 0x000fe2000000001c */
[----:B------:R-:W-:Y:S01]  /*b600*/  IMAD.U32 R36, R53, 0x10000, RZ ;  /* 0x0001000035247824 */ /* 0x000fe200078e00ff */
[----:B------:R-:W-:Y:S01]  /*b610*/  PRMT R58, R58, 0x5410, R37 ;  /* 0x000054103a3a7816 */ /* 0x000fe20000000025 */
[----:B------:R-:W-:Y:S01]  /*b620*/  IMAD.U32 R37, R56, 0x10000, RZ ;  /* 0x0001000038257824 */ /* 0x000fe200078e00ff */
[----:B------:R-:W-:Y:S02]  /*b630*/  SHF.R.U32.HI R30, RZ, 0x10, R31 ;  /* 0x00000010ff1e7819 */ /* 0x000fe4000001161f */
[----:B------:R-:W-:-:S02]  /*b640*/  PRMT R55, R55, 0x5410, R10 ;  /* 0x0000541037377816 */ /* 0x000fc4000000000a */
[----:B------:R-:W-:Y:S02]  /*b650*/  PRMT R59, R59, 0x5410, R30 ;  /* 0x000054103b3b7816 */ /* 0x000fe4000000001e */
[----:B------:R-:W-:Y:S01]  /*b660*/  PRMT R54, R54, 0x5410, R9 ;  /* 0x0000541036367816 */ /* 0x000fe20000000009 */
[----:B------:R-:W-:Y:S02]  /*b670*/  IMAD.U32 R38, R55, 0x10000, RZ ;  /* 0x0001000037267824 */ /* 0x000fe400078e00ff */
[----:B---3--:R-:W-:Y:S01]  /*b680*/  IMAD.IADD R4, R4, 0x1, R6 ;  /* 0x0000000104047824 */ /* 0x008fe200078e0206 */
[----:B----4-:R-:W-:-:S04]  /*b690*/  LEA.HI R0, R3, R0, RZ, 0x1d ;  /* 0x0000000003007211 */ /* 0x010fc800078fe8ff */
[----:B------:R-:W-:-:S04]  /*b6a0*/  SHF.R.S32.HI R5, RZ, 0x1f, R4 ;  /* 0x0000001fff057819 */ /* 0x000fc80000011404 */
[CC--:B------:R-:W-:Y:S02]  /*b6b0*/  LEA.HI R6, R5.reuse, R4.reuse, RZ, 0x5 ;  /* 0x0000000405067211 */ /* 0x0c0fe400078f28ff */
[----:B------:R-:W-:Y:S02]  /*b6c0*/  LEA.HI R4, R5, R4, RZ, 0x3 ;  /* 0x0000000405047211 */ /* 0x000fe400078f18ff */
[----:B------:R-:W-:Y:S02]  /*b6d0*/  SHF.R.S32.HI R5, RZ, 0x1f, R0 ;  /* 0x0000001fff057819 */ /* 0x000fe40000011400 */
[----:B------:R-:W-:Y:S02]  /*b6e0*/  SHF.R.S32.HI R7, RZ, 0x5, R6 ;  /* 0x00000005ff077819 */ /* 0x000fe40000011406 */
[----:B-----5:R-:W-:Y:S01]  /*b6f0*/  LOP3.LUT R6, R76, 0x18, R4, 0xf8, !PT ;  /* 0x000000184c067812 */ /* 0x020fe200078ef804 */
[----:B------:R-:W-:Y:S01]  /*b700*/  IMAD.SHL.U32 R4, R0, 0x8, RZ ;  /* 0x0000000800047824 */ /* 0x000fe200078e00ff */
[----:B------:R-:W-:Y:S01]  /*b710*/  LEA.HI R5, R5, R0, RZ, 0x2 ;  /* 0x0000000005057211 */ /* 0x000fe200078f10ff */
[----:B------:R-:W-:Y:S01]  /*b720*/  IMAD R7, R7, 0x1800, R74 ;  /* 0x0000180007077824 */ /* 0x000fe200078e024a */
[----:B------:R-:W-:-:S02]  /*b730*/  LOP3.LUT R6, R6, R75, RZ, 0x3c, !PT ;  /* 0x0000004b06067212 */ /* 0x000fc400078e3cff */
[----:B------:R-:W-:Y:S02]  /*b740*/  LOP3.LUT R4, R76, 0x18, R4, 0xf8, !PT ;  /* 0x000000184c047812 */ /* 0x000fe400078ef804 */
[----:B------:R-:W-:Y:S01]  /*b750*/  SHF.R.S32.HI R5, RZ, 0x2, R5 ;  /* 0x00000002ff057819 */ /* 0x000fe20000011405 */
[----:B------:R-:W-:Y:S01]  /*b760*/  IMAD.IADD R0, R7, 0x1, R6 ;  /* 0x0000000107007824 */ /* 0x000fe200078e0206 */
[----:B------:R-:W-:-:S03]  /*b770*/  LOP3.LUT R4, R4, R75, RZ, 0x3c, !PT ;  /* 0x0000004b04047212 */ /* 0x000fc600078e3cff */
[----:B------:R-:W-:Y:S01]  /*b780*/  IMAD R5, R5, 0x1800, R74 ;  /* 0x0000180005057824 */ /* 0x000fe200078e024a */
[----:B------:R-:W-:-:S03]  /*b790*/  LEA R0, R0, UR40, 0x1 ;  /* 0x0000002800007c11 */ /* 0x000fc6000f8e08ff */
[----:B------:R-:W-:Y:S02]  /*b7a0*/  IMAD.IADD R25, R5, 0x1, R4 ;  /* 0x0000000105197824 */ /* 0x000fe400078e0204 */
[----:B------:R-:W0:Y:S02]  /*b7b0*/  LDS.128 R4, [R0] ;  /* 0x0000000000047984 */ /* 0x000e240000000c00 */
[----:B------:R-:W-:-:S05]  /*b7c0*/  IMAD R20, R25, 0x2, R2 ;  /* 0x0000000219147824 */ /* 0x000fca00078e0202 */
[----:B------:R-:W3:Y:S01]  /*b7d0*/  LDS.128 R24, [R20+0xc400] ;  /* 0x00c4000014187984 */ /* 0x000ee20000000c00 */
[C---:B0-----:R-:W-:Y:S01]  /*b7e0*/  IMAD.U32 R8, R4.reuse, 0x10000, RZ ;  /* 0x0001000004087824 */ /* 0x041fe200078e00ff */
[----:B------:R-:W-:Y:S01]  /*b7f0*/  LOP3.LUT R4, R4, 0xffff0000, RZ, 0xc0, !PT ;  /* 0xffff000004047812 */ /* 0x000fe200078ec0ff */
[C---:B------:R-:W-:Y:S01]  /*b800*/  IMAD.U32 R9, R5.reuse, 0x10000, RZ ;  /* 0x0001000005097824 */ /* 0x040fe200078e00ff */
[----:B------:R-:W-:Y:S01]  /*b810*/  LOP3.LUT R5, R5, 0xffff0000, RZ, 0xc0, !PT ;  /* 0xffff000005057812 */ /* 0x000fe200078ec0ff */
[C---:B------:R-:W-:Y:S01]  /*b820*/  IMAD.U32 R11, R7.reuse, 0x10000, RZ ;  /* 0x00010000070b7824 */ /* 0x040fe200078e00ff */
[----:B------:R-:W-:Y:S01]  /*b830*/  LOP3.LUT R7, R7, 0xffff0000, RZ, 0xc0, !PT ;  /* 0xffff000007077812 */ /* 0x000fe200078ec0ff */
[C---:B------:R-:W-:Y:S01]  /*b840*/  IMAD.U32 R10, R6.reuse, 0x10000, RZ ;  /* 0x00010000060a7824 */ /* 0x040fe200078e00ff */
[----:B------:R-:W-:Y:S01]  /*b850*/  LOP3.LUT R6, R6, 0xffff0000, RZ, 0xc0, !PT ;  /* 0xffff000006067812 */ /* 0x000fe200078ec0ff */
[C---:B---3--:R-:W-:Y:S01]  /*b860*/  IMAD.U32 R28, R24.reuse, 0x10000, RZ ;  /* 0x00010000181c7824 */ /* 0x048fe200078e00ff */
[----:B------:R-:W-:Y:S01]  /*b870*/  LOP3.LUT R24, R24, 0xffff0000, RZ, 0xc0, !PT ;  /* 0xffff000018187812 */ /* 0x000fe200078ec0ff */
[C---:B------:R-:W-:Y:S01]  /*b880*/  IMAD.U32 R29, R25.reuse, 0x10000, RZ ;  /* 0x00010000191d7824 */ /* 0x040fe200078e00ff */
[----:B------:R-:W-:Y:S01]  /*b890*/  LOP3.LUT R25, R25, 0xffff0000, RZ, 0xc0, !PT ;  /* 0xffff000019197812 */ /* 0x000fe200078ec0ff */
[C---:B--2---:R-:W-:Y:S01]  /*b8a0*/  FMUL.FTZ R41, R28.reuse, R39 ;  /* 0x000000271c297220 */ /* 0x044fe20000410000 */
[----:B------:R-:W-:Y:S01]  /*b8b0*/  FMUL.FTZ R43, R28, R37 ;  /* 0x000000251c2b7220 */ /* 0x000fe20000410000 */
[----:B------:R-:W-:-:S02]  /*b8c0*/  IMAD.U32 R28, R57, 0x10000, RZ ;  /* 0x00010000391c7824 */ /* 0x000fc400078e00ff */
[----:B-1----:R-:W-:Y:S01]  /*b8d0*/  FMUL.FTZ R40, R29, R36 ;  /* 0x000000241d287220 */ /* 0x002fe20000410000 */
[----:B------:R-:W-:Y:S02]  /*b8e0*/  IMAD.U32 R31, R27, 0x10000, RZ ;  /* 0x000100001b1f7824 */ /* 0x000fe400078e00ff */
[C---:B------:R-:W-:Y:S01]  /*b8f0*/  FFMA.FTZ R41, R8.reuse, R37, -R41 ;  /* 0x0000002508297223 */ /* 0x040fe20000010829 */
[----:B------:R-:W-:Y:S01]  /*b900*/  FFMA.FTZ R43, R8, R39, R43 ;  /* 0x00000027082b7223 */ /* 0x000fe2000001002b */
[----:B------:R-:W-:Y:S02]  /*b910*/  IMAD.U32 R8, R59, 0x10000, RZ ;  /* 0x000100003b087824 */ /* 0x000fe400078e00ff */
[-C--:B------:R-:W-:Y:S01]  /*b920*/  FMUL.FTZ R42, R29, R28.reuse ;  /* 0x0000001c1d2a7220 */ /* 0x080fe20000410000 */
[----:B------:R-:W-:Y:S01]  /*b930*/  FFMA.FTZ R40, R9, R28, -R40 ;  /* 0x0000001c09287223 */ /* 0x000fe20000010828 */
[C---:B------:R-:W-:Y:S01]  /*b940*/  FMUL.FTZ R28, R31.reuse, R38 ;  /* 0x000000261f1c7220 */ /* 0x040fe20000410000 */
[----:B------:R-:W-:Y:S01]  /*b950*/  LOP3.LUT R29, R52, 0xffff0000, RZ, 0xc0, !PT ;  /* 0xffff0000341d7812 */ /* 0x000fe200078ec0ff */
[----:B------:R-:W-:Y:S01]  /*b960*/  FMUL.FTZ R31, R31, R8 ;  /* 0x000000081f1f7220 */ /* 0x000fe20000410000 */
[----:B------:R-:W-:Y:S01]  /*b970*/  FFMA.FTZ R42, R9, R36, R42 ;  /* 0x00000024092a7223 */ /* 0x000fe2000001002a */
[----:B------:R-:W-:Y:S01]  /*b980*/  LOP3.LUT R9, R56, 0xffff0000, RZ, 0xc0, !PT ;  /* 0xffff000038097812 */ /* 0x000fe200078ec0ff */
[C---:B------:R-:W-:Y:S01]  /*b990*/  FFMA.FTZ R39, R11.reuse, R8, -R28 ;  /* 0x000000080b277223 */ /* 0x040fe2000001081c */
[----:B------:R-:W-:Y:S01]  /*b9a0*/  FFMA.FTZ R52, R11, R38, R31 ;  /* 0x000000260b347223 */ /* 0x000fe2000001001f */
[----:B------:R-:W-:Y:S01]  /*b9b0*/  FMUL.FTZ R11, R24, R29 ;  /* 0x0000001d180b7220 */ /* 0x000fe20000410000 */
[----:B------:R-:W-:-:S02]  /*b9c0*/  IMAD.U32 R30, R26, 0x10000, RZ ;  /* 0x000100001a1e7824 */ /* 0x000fc400078e00ff */
[-C--:B------:R-:W-:Y:S01]  /*b9d0*/  FMUL.FTZ R31, R24, R9.reuse ;  /* 0x00000009181f7220 */ /* 0x080fe20000410000 */
[----:B------:R-:W-:Y:S01]  /*b9e0*/  LOP3.LUT R8, R57, 0xffff0000, RZ, 0xc0, !PT ;  /* 0xffff000039087812 */ /* 0x000fe200078ec0ff */
[----:B------:R-:W-:Y:S01]  /*b9f0*/  FFMA.FTZ R24, R4, R9, -R11 ;  /* 0x0000000904187223 */ /* 0x000fe2000001080b */
[----:B------:R-:W-:Y:S01]  /*ba00*/  LOP3.LUT R28, R53, 0xffff0000, RZ, 0xc0, !PT ;  /* 0xffff0000351c7812 */ /* 0x000fe200078ec0ff */
[----:B------:R-:W-:Y:S02]  /*ba10*/  IMAD.U32 R11, R54, 0x10000, RZ ;  /* 0x00010000360b7824 */ /* 0x000fe400078e00ff */
[----:B------:R-:W-:Y:S01]  /*ba20*/  FFMA.FTZ R36, R4, R29, R31 ;  /* 0x0000001d04247223 */ /* 0x000fe2000001001f */
[----:B------:R-:W-:Y:S02]  /*ba30*/  IMAD.U32 R9, R58, 0x10000, RZ ;  /* 0x000100003a097824 */ /* 0x000fe400078e00ff */
[C---:B------:R-:W-:Y:S01]  /*ba40*/  FMUL.FTZ R37, R25.reuse, R8 ;  /* 0x0000000819257220 */ /* 0x040fe20000410000 */
[C---:B------:R-:W-:Y:S01]  /*ba50*/  FMUL.FTZ R29, R30.reuse, R11 ;  /* 0x0000000b1e1d7220 */ /* 0x040fe20000410000 */
[----:B------:R-:W-:Y:S01]  /*ba60*/  FMUL.FTZ R38, R25, R28 ;  /* 0x0000001c19267220 */ /* 0x000fe20000410000 */
[-C--:B------:R-:W-:Y:S01]  /*ba70*/  FMUL.FTZ R31, R30, R9.reuse ;  /* 0x000000091e1f7220 */ /* 0x080fe20000410000 */
[----:B------:R-:W-:Y:S01]  /*ba80*/  LOP3.LUT R26, R26, 0xffff0000, RZ, 0xc0, !PT ;  /* 0xffff00001a1a7812 */ /* 0x000fe200078ec0ff */
[----:B------:R-:W-:Y:S01]  /*ba90*/  FFMA.FTZ R29, R10, R9, -R29 ;  /* 0x000000090a1d7223 */ /* 0x000fe2000001081d */
[C---:B------:R-:W-:Y:S01]  /*baa0*/  FFMA.FTZ R25, R5.reuse, R8, -R38 ;  /* 0x0000000805197223 */ /* 0x040fe20000010826 */
[----:B------:R-:W-:Y:S01]  /*bab0*/  FFMA.FTZ R37, R5, R28, R37 ;  /* 0x0000001c05257223 */ /* 0x000fe20000010025 */
[----:B------:R-:W-:Y:S01]  /*bac0*/  LOP3.LUT R9, R54, 0xffff0000, RZ, 0xc0, !PT ;  /* 0xffff000036097812 */ /* 0x000fe200078ec0ff */
[----:B------:R-:W-:Y:S01]  /*bad0*/  FFMA.FTZ R10, R10, R11, R31 ;  /* 0x0000000b0a0a7223 */ /* 0x000fe2000001001f */
[----:B------:R-:W-:-:S02]  /*bae0*/  LOP3.LUT R27, R27, 0xffff0000, RZ, 0xc0, !PT ;  /* 0xffff00001b1b7812 */ /* 0x000fc400078ec0ff */
[----:B------:R-:W-:Y:S01]  /*baf0*/  LOP3.LUT R5, R58, 0xffff0000, RZ, 0xc0, !PT ;  /* 0xffff00003a057812 */ /* 0x000fe200078ec0ff */
[C---:B------:R-:W-:Y:S01]  /*bb00*/  FMUL.FTZ R11, R26.reuse, R9 ;  /* 0x000000091a0b7220 */ /* 0x040fe20000410000 */
[----:B------:R-:W-:Y:S02]  /*bb10*/  LOP3.LUT R8, R55, 0xffff0000, RZ, 0xc0, !PT ;  /* 0xffff000037087812 */ /* 0x000fe400078ec0ff */
[----:B------:R-:W-:Y:S01]  /*bb20*/  LOP3.LUT R4, R59, 0xffff0000, RZ, 0xc0, !PT ;  /* 0xffff00003b047812 */ /* 0x000fe200078ec0ff */
[-C--:B------:R-:W-:Y:S01]  /*bb30*/  FMUL.FTZ R28, R26, R5.reuse ;  /* 0x000000051a1c7220 */ /* 0x080fe20000410000 */
[C---:B------:R-:W-:Y:S01]  /*bb40*/  FFMA.FTZ R26, R6.reuse, R5, -R11 ;  /* 0x00000005061a7223 */ /* 0x040fe2000001080b */
[----:B------:R-:W-:Y:S01]  /*bb50*/  FMUL.FTZ R30, R27, R8 ;  /* 0x000000081b1e7220 */ /* 0x000fe20000410000 */
[----:B------:R-:W-:Y:S01]  /*bb60*/  F2FP.BF16.F32.PACK_AB R5, R25, R40 ;  /* 0x000000281905723e */ /* 0x000fe200000010ff */
[-C--:B------:R-:W-:Y:S01]  /*bb70*/  FMUL.FTZ R27, R27, R4.reuse ;  /* 0x000000041b1b7220 */ /* 0x080fe20000410000 */
[----:B------:R-:W-:Y:S01]  /*bb80*/  FFMA.FTZ R11, R6, R9, R28 ;  /* 0x00000009060b7223 */ /* 0x000fe2000001001c */
[C---:B------:R-:W-:Y:S01]  /*bb90*/  FFMA.FTZ R30, R7.reuse, R4, -R30 ;  /* 0x00000004071e7223 */ /* 0x040fe2000001081e */
[----:B------:R-:W-:Y:S01]  /*bba0*/  F2FP.BF16.F32.PACK_AB R4, R24, R41 ;  /* 0x000000291804723e */ /* 0x000fe200000010ff */
[----:B------:R-:W-:Y:S01]  /*bbb0*/  FFMA.FTZ R27, R7, R8, R27 ;  /* 0x00000008071b7223 */ /* 0x000fe2000001001b */
[----:B------:R-:W-:-:S02]  /*bbc0*/  F2FP.BF16.F32.PACK_AB R6, R26, R29 ;  /* 0x0000001d1a06723e */ /* 0x000fc400000010ff */
[----:B------:R-:W-:Y:S02]  /*bbd0*/  F2FP.BF16.F32.PACK_AB R10, R11, R10 ;  /* 0x0000000a0b0a723e */ /* 0x000fe400000010ff */
[----:B------:R-:W-:Y:S02]  /*bbe0*/  F2FP.BF16.F32.PACK_AB R7, R30, R39 ;  /* 0x000000271e07723e */ /* 0x000fe400000010ff */
[----:B------:R-:W-:Y:S02]  /*bbf0*/  F2FP.BF16.F32.PACK_AB R8, R36, R43 ;  /* 0x0000002b2408723e */ /* 0x000fe400000010ff */
[----:B------:R-:W-:Y:S01]  /*bc00*/  F2FP.BF16.F32.PACK_AB R9, R37, R42 ;  /* 0x0000002a2509723e */ /* 0x000fe200000010ff */
[----:B------:R3:W-:Y:S01]  /*bc10*/  STS.128 [R0], R4 ;  /* 0x0000000400007388 */ /* 0x0007e20000000c00 */
[----:B------:R-:W-:-:S05]  /*bc20*/  F2FP.BF16.F32.PACK_AB R11, R27, R52 ;  /* 0x000000341b0b723e */ /* 0x000fca00000010ff */
[----:B------:R3:W-:Y:S02]  /*bc30*/  STS.128 [R20+0xc400], R8 ;  /* 0x00c4000814007388 */ /* 0x0007e40000000c00 */
.L_x_1480:
[----:B------:R-:W-:Y:S05]  /*bc40*/  BSYNC B1 ;  /* 0x0000000000017941 */ /* 0x000fea0003800000 */
.L_x_1479:
[----:B------:R-:W-:Y:S05]  /*bc50*/  @P2 BRA `(.L_x_1461) ;  /* 0x0000000400d42947 */ /* 0x000fea0003800000 */
[----:B0--3--:R-:W3:Y:S04]  /*bc60*/  LDL.64 R4, [R1+0x58] ;  /* 0x0000580001047983 */ /* 0x009ee80000100a00 */
[----:B------:R-:W4:Y:S01]  /*bc70*/  LDL R0, [R1+0x80] ;  /* 0x0000800001007983 */ /* 0x000f220000100800 */
[----:B---3--:R-:W-:-:S03]  /*bc80*/  IMAD.MOV.U32 R6, RZ, RZ, R4 ;  /* 0x000000ffff067224 */ /* 0x008fc600078e0004 */
[----:B------:R-:W3:Y:S01]  /*bc90*/  LDL R4, [R1+0x68] ;  /* 0x0000680001047983 */ /* 0x000ee20000100800 */
[----:B------:R-:W-:Y:S02]  /*bca0*/  IMAD.MOV.U32 R7, RZ, RZ, R5 ;  /* 0x000000ffff077224 */ /* 0x000fe400078e0005 */
[----:B----4-:R-:W-:-:S05]  /*bcb0*/  IMAD.IADD R0, R6, 0x1, R0 ;  /* 0x0000000106007824 */ /* 0x010fca00078e0200 */
[----:B------:R-:W-:-:S04]  /*bcc0*/  SHF.R.S32.HI R5, RZ, 0x1f, R0 ;  /* 0x0000001fff057819 */ /* 0x000fc80000011400 */
[CC--:B------:R-:W-:Y:S02]  /*bcd0*/  LEA.HI R6, R5.reuse, R0.reuse, RZ, 0x5 ;  /* 0x0000000005067211 */ /* 0x0c0fe400078f28ff */
[----:B------:R-:W-:-:S04]  /*bce0*/  LEA.HI R0, R5, R0, RZ, 0x3 ;  /* 0x0000000005007211 */ /* 0x000fc800078f18ff */
[----:B-----5:R-:W-:Y:S02]  /*bcf0*/  LOP3.LUT R5, R76, 0x18, R0, 0xf8, !PT ;  /* 0x000000184c057812 */ /* 0x020fe400078ef800 */
[----:B------:R-:W-:Y:S02]  /*bd00*/  SHF.R.S32.HI R6, RZ, 0x5, R6 ;  /* 0x00000005ff067819 */ /* 0x000fe40000011406 */
[----:B------:R-:W-:-:S03]  /*bd10*/  LOP3.LUT R5, R5, R75, RZ, 0x3c, !PT ;  /* 0x0000004b05057212 */ /* 0x000fc600078e3cff */
[----:B------:R-:W-:-:S04]  /*bd20*/  IMAD R6, R6, 0x1800, R74 ;  /* 0x0000180006067824 */ /* 0x000fc800078e024a */
[----:B------:R-:W-:Y:S01]  /*bd30*/  IMAD.IADD R5, R6, 0x1, R5 ;  /* 0x0000000106057824 */ /* 0x000fe200078e0205 */
[----:B------:R-:W-:Y:S02]  /*bd40*/  SHF.R.U64 R27, R32, 0x10, R33 ;  /* 0x00000010201b7819 */ /* 0x000fe40000001221 */
[--C-:B------:R-:W-:Y:S02]  /*bd50*/  SHF.R.U64 R26, R12, 0x10, R13.reuse ;  /* 0x000000100c1a7819 */ /* 0x100fe4000000120d */
[----:B------:R-:W-:Y:S02]  /*bd60*/  SHF.R.U32.HI R12, RZ, 0x10, R13 ;  /* 0x00000010ff0c7819 */ /* 0x000fe4000001160d */
[----:B------:R-:W-:Y:S02]  /*bd70*/  PRMT R48, R48, 0x5410, R27 ;  /* 0x0000541030307816 */ /* 0x000fe4000000001b */
[----:B------:R-:W-:Y:S02]  /*bd80*/  PRMT R26, R21, 0x5410, R26 ;  /* 0x00005410151a7816 */ /* 0x000fe4000000001a */
[----:B------:R-:W-:-:S02]  /*bd90*/  SHF.R.U32.HI R32, RZ, 0x10, R33 ;  /* 0x00000010ff207819 */ /* 0x000fc40000011621 */
[--C-:B------:R-:W-:Y:S02]  /*bda0*/  SHF.R.U64 R13, R14, 0x10, R15.reuse ;  /* 0x000000100e0d7819 */ /* 0x100fe4000000120f */
[----:B------:R-:W-:Y:S02]  /*bdb0*/  PRMT R45, R45, 0x5410, R12 ;  /* 0x000054102d2d7816 */ /* 0x000fe4000000000c */
[----:B------:R-:W-:Y:S01]  /*bdc0*/  SHF.R.U32.HI R14, RZ, 0x10, R15 ;  /* 0x00000010ff0e7819 */ /* 0x000fe2000001160f */
[----:B------:R-:W-:Y:S01]  /*bdd0*/  IMAD.U32 R29, R26, 0x10000, RZ ;  /* 0x000100001a1d7824 */ /* 0x000fe200078e00ff */
[--C-:B------:R-:W-:Y:S01]  /*bde0*/  SHF.R.U64 R25, R34, 0x10, R35.reuse ;  /* 0x0000001022197819 */ /* 0x100fe20000001223 */
[----:B------:R-:W-:Y:S01]  /*bdf0*/  IMAD.U32 R27, R48, 0x10000, RZ ;  /* 0x00010000301b7824 */ /* 0x000fe200078e00ff */
[----:B------:R-:W-:Y:S01]  /*be00*/  SHF.R.U32.HI R34, RZ, 0x10, R35 ;  /* 0x00000010ff227819 */ /* 0x000fe20000011623 */
[----:B------:R-:W-:Y:S01]  /*be10*/  IMAD.U32 R28, R45, 0x10000, RZ ;  /* 0x000100002d1c7824 */ /* 0x000fe200078e00ff */
[----:B------:R-:W-:-:S02]  /*be20*/  PRMT R49, R49, 0x5410, R32 ;  /* 0x0000541031317816 */ /* 0x000fc40000000020 */
[----:B------:R-:W-:Y:S02]  /*be30*/  PRMT R47, R47, 0x5410, R14 ;  /* 0x000054102f2f7816 */ /* 0x000fe4000000000e */
[----:B------:R-:W-:Y:S02]  /*be40*/  PRMT R51, R51, 0x5410, R34 ;  /* 0x0000541033337816 */ /* 0x000fe40000000022 */
[----:B------:R-:W-:Y:S01]  /*be50*/  PRMT R46, R46, 0x5410, R13 ;  /* 0x000054102e2e7816 */ /* 0x000fe2000000000d */
[----:B------:R-:W-:Y:S01]  /*be60*/  IMAD.U32 R30, R47, 0x10000, RZ ;  /* 0x000100002f1e7824 */ /* 0x000fe200078e00ff */
[----:B------:R-:W-:Y:S02]  /*be70*/  PRMT R50, R50, 0x5410, R25 ;  /* 0x0000541032327816 */ /* 0x000fe40000000019 */
[----:B---3--:R-:W-:-:S04]  /*be80*/  LEA.HI R3, R3, R4, RZ, 0x1d ;  /* 0x0000000403037211 */ /* 0x008fc800078fe8ff */
[----:B------:R-:W-:Y:S01]  /*be90*/  SHF.R.S32.HI R4, RZ, 0x1f, R3 ;  /* 0x0000001fff047819 */ /* 0x000fe20000011403 */
[----:B------:R-:W-:-:S03]  /*bea0*/  IMAD.SHL.U32 R0, R3, 0x8, RZ ;  /* 0x0000000803007824 */ /* 0x000fc600078e00ff */
[----:B------:R-:W-:Y:S02]  /*beb0*/  LEA.HI R4, R4, R3, RZ, 0x2 ;  /* 0x0000000304047211 */ /* 0x000fe400078f10ff */
[----:B------:R-:W-:Y:S02]  /*bec0*/  LOP3.LUT R0, R76, 0x18, R0, 0xf8, !PT ;  /* 0x000000184c007812 */ /* 0x000fe400078ef800 */
[----:B------:R-:W-:Y:S02]  /*bed0*/  SHF.R.S32.HI R4, RZ, 0x2, R4 ;  /* 0x00000002ff047819 */ /* 0x000fe40000011404 */
[----:B------:R-:W-:-:S03]  /*bee0*/  LOP3.LUT R3, R0, R75, RZ, 0x3c, !PT ;  /* 0x0000004b00037212 */ /* 0x000fc600078e3cff */
[----:B------:R-:W-:-:S04]  /*bef0*/  IMAD R4, R4, 0x1800, R74 ;  /* 0x0000180004047824 */ /* 0x000fc800078e024a */
[----:B------:R-:W-:-:S04]  /*bf00*/  IMAD.IADD R3, R4, 0x1, R3 ;  /* 0x0000000104037824 */ /* 0x000fc800078e0203 */
[----:B------:R-:W-:Y:S01]  /*bf10*/  IMAD R3, R3, 0x2, R2 ;  /* 0x0000000203037824 */ /* 0x000fe200078e0202 */
[----:B------:R-:W-:-:S04]  /*bf20*/  LEA R0, R5, UR40, 0x1 ;  /* 0x0000002805007c11 */ /* 0x000fc8000f8e08ff */
[----:B------:R-:W0:Y:S04]  /*bf30*/  LDS.128 R8, [R3+0xc400] ;  /* 0x00c4000003087984 */ /* 0x000e280000000c00 */
[----:B------:R-:W3:Y:S01]  /*bf40*/  LDS.128 R4, [R0] ;  /* 0x0000000000047984 */ /* 0x000ee20000000c00 */
[----:B0-----:R-:W-:Y:S02]  /*bf50*/  IMAD.U32 R20, R8, 0x10000, RZ ;  /* 0x0001000008147824 */ /* 0x001fe400078e00ff */
[----:B------:R-:W-:Y:S02]  /*bf60*/  IMAD.U32 R21, R9, 0x10000, RZ ;  /* 0x0001000009157824 */ /* 0x000fe400078e00ff */
[----:B---3--:R-:W-:Y:S02]  /*bf70*/  IMAD.U32 R12, R4, 0x10000, RZ ;  /* 0x00010000040c7824 */ /* 0x008fe400078e00ff */
[C---:B------:R-:W-:Y:S01]  /*bf80*/  FMUL.FTZ R31, R20.reuse, R29 ;  /* 0x0000001d141f7220 */ /* 0x040fe20000410000 */
[----:B------:R-:W-:Y:S01]  /*bf90*/  FMUL.FTZ R33, R20, R27 ;  /* 0x0000001b14217220 */ /* 0x000fe20000410000 */
[----:B------:R-:W-:-:S02]  /*bfa0*/  IMAD.U32 R13, R5, 0x10000, RZ ;  /* 0x00010000050d7824 */ /* 0x000fc400078e00ff */
[----:B------:R-:W-:Y:S01]  /*bfb0*/  FMUL.FTZ R32, R21, R28 ;  /* 0x0000001c15207220 */ /* 0x000fe20000410000 */
[----:B------:R-:W-:Y:S02]  /*bfc0*/  IMAD.U32 R20, R49, 0x10000, RZ ;  /* 0x0001000031147824 */ /* 0x000fe400078e00ff */
[C---:B------:R-:W-:Y:S01]  /*bfd0*/  FFMA.FTZ R31, R12.reuse, R27, -R31 ;  /* 0x0000001b0c1f7223 */ /* 0x040fe2000001081f */
[----:B------:R-:W-:Y:S02]  /*bfe0*/  IMAD.U32 R25, R11, 0x10000, RZ ;  /* 0x000100000b197824 */ /* 0x000fe400078e00ff */
[----:B------:R-:W-:Y:S01]  /*bff0*/  FFMA.FTZ R33, R12, R29, R33 ;  /* 0x0000001d0c217223 */ /* 0x000fe20000010021 */
[----:B------:R-:W-:Y:S02]  /*c000*/  IMAD.U32 R12, R51, 0x10000, RZ ;  /* 0x00010000330c7824 */ /* 0x000fe400078e00ff */
[-C--:B------:R-:W-:Y:S01]  /*c010*/  FMUL.FTZ R34, R21, R20.reuse ;  /* 0x0000001415227220 */ /* 0x080fe20000410000 */
[----:B------:R-:W-:Y:S01]  /*c020*/  FFMA.FTZ R32, R13, R20, -R32 ;  /* 0x000000140d207223 */ /* 0x000fe20000010820 */
[----:B------:R-:W-:-:S02]  /*c030*/  IMAD.U32 R15, R7, 0x10000, RZ ;  /* 0x00010000070f7824 */ /* 0x000fc400078e00ff */
[C---:B------:R-:W-:Y:S01]  /*c040*/  FMUL.FTZ R20, R25.reuse, R30 ;  /* 0x0000001e19147220 */ /* 0x040fe20000410000 */
[----:B------:R-:W-:Y:S01]  /*c050*/  LOP3.LUT R8, R8, 0xffff0000, RZ, 0xc0, !PT ;  /* 0xffff000008087812 */ /* 0x000fe200078ec0ff */
[----:B------:R-:W-:Y:S01]  /*c060*/  FMUL.FTZ R25, R25, R12 ;  /* 0x0000000c19197220 */ /* 0x000fe20000410000 */
[----:B------:R-:W-:Y:S01]  /*c070*/  LOP3.LUT R21, R26, 0xffff0000, RZ, 0xc0, !PT ;  /* 0xffff00001a157812 */ /* 0x000fe200078ec0ff */
[----:B------:R-:W-:Y:S01]  /*c080*/  FFMA.FTZ R34, R13, R28, R34 ;  /* 0x0000001c0d227223 */ /* 0x000fe20000010022 */
[C---:B------:R-:W-:Y:S01]  /*c090*/  FFMA.FTZ R35, R15.reuse, R12, -R20 ;  /* 0x0000000c0f237223 */ /* 0x040fe20000010814 */
[----:B------:R-:W-:Y:S01]  /*c0a0*/  LOP3.LUT R13, R48, 0xffff0000, RZ, 0xc0, !PT ;  /* 0xffff0000300d7812 */ /* 0x000fe200078ec0ff */
[----:B------:R-:W-:Y:S01]  /*c0b0*/  FFMA.FTZ R30, R15, R30, R25 ;  /* 0x0000001e0f1e7223 */ /* 0x000fe20000010019 */
[----:B------:R-:W-:Y:S02]  /*c0c0*/  LOP3.LUT R9, R9, 0xffff0000, RZ, 0xc0, !PT ;  /* 0xffff000009097812 */ /* 0x000fe400078ec0ff */
[----:B------:R-:W-:Y:S01]  /*c0d0*/  LOP3.LUT R20, R45, 0xffff0000, RZ, 0xc0, !PT ;  /* 0xffff00002d147812 */ /* 0x000fe200078ec0ff */
[----:B------:R-:W-:Y:S01]  /*c0e0*/  FMUL.FTZ R15, R8, R21 ;  /* 0x00000015080f7220 */ /* 0x000fe20000410000 */
[----:B------:R-:W-:-:S02]  /*c0f0*/  LOP3.LUT R4, R4, 0xffff0000, RZ, 0xc0, !PT ;  /* 0xffff000004047812 */ /* 0x000fc400078ec0ff */
[----:B------:R-:W-:Y:S01]  /*c100*/  LOP3.LUT R12, R49, 0xffff0000, RZ, 0xc0, !PT ;  /* 0xffff0000310c7812 */ /* 0x000fe200078ec0ff */
[-C--:B------:R-:W-:Y:S01]  /*c110*/  FMUL.FTZ R25, R8, R13.reuse ;  /* 0x0000000d08197220 */ /* 0x080fe20000410000 */
[----:B------:R-:W-:Y:S01]  /*c120*/  LOP3.LUT R5, R5, 0xffff0000, RZ, 0xc0, !PT ;  /* 0xffff000005057812 */ /* 0x000fe200078ec0ff */
[C---:B------:R-:W-:Y:S01]  /*c130*/  FMUL.FTZ R8, R9.reuse, R20 ;  /* 0x0000001409087220 */ /* 0x040fe20000410000 */
[----:B------:R-:W-:Y:S01]  /*c140*/  FFMA.FTZ R26, R4, R13, -R15 ;  /* 0x0000000d041a7223 */ /* 0x000fe2000001080f */
[----:B------:R-:W-:Y:S01]  /*c150*/  FMUL.FTZ R9, R9, R12 ;  /* 0x0000000c09097220 */ /* 0x000fe20000410000 */
[----:B------:R-:W-:Y:S02]  /*c160*/  IMAD.U32 R24, R10, 0x10000, RZ ;  /* 0x000100000a187824 */ /* 0x000fe400078e00ff */
[----:B------:R-:W-:Y:S02]  /*c170*/  IMAD.U32 R15, R46, 0x10000, RZ ;  /* 0x000100002e0f7824 */ /* 0x000fe400078e00ff */
[----:B------:R-:W-:-:S02]  /*c180*/  IMAD.U32 R13, R50, 0x10000, RZ ;  /* 0x00010000320d7824 */ /* 0x000fc400078e00ff */
[----:B------:R-:W-:Y:S01]  /*c190*/  FFMA.FTZ R28, R4, R21, R25 ;  /* 0x00000015041c7223 */ /* 0x000fe20000010019 */
[C---:B------:R-:W-:Y:S01]  /*c1a0*/  FFMA.FTZ R21, R5.reuse, R12, -R8 ;  /* 0x0000000c05157223 */ /* 0x040fe20000010808 */
[----:B------:R-:W-:Y:S01]  /*c1b0*/  FFMA.FTZ R25, R5, R20, R9 ;  /* 0x0000001405197223 */ /* 0x000fe20000010009 */
[----:B------:R-:W-:Y:S01]  /*c1c0*/  IMAD.U32 R14, R6, 0x10000, RZ ;  /* 0x00010000060e7824 */ /* 0x000fe200078e00ff */
[----:B------:R-:W-:Y:S01]  /*c1d0*/  LOP3.LUT R10, R10, 0xffff0000, RZ, 0xc0, !PT ;  /* 0xffff00000a0a7812 */ /* 0x000fe200078ec0ff */
[C---:B------:R-:W-:Y:S01]  /*c1e0*/  FMUL.FTZ R27, R24.reuse, R15 ;  /* 0x0000000f181b7220 */ /* 0x040fe20000410000 */
[----:B------:R-:W-:Y:S01]  /*c1f0*/  LOP3.LUT R11, R11, 0xffff0000, RZ, 0xc0, !PT ;  /* 0xffff00000b0b7812 */ /* 0x000fe200078ec0ff */
[----:B------:R-:W-:Y:S01]  /*c200*/  FMUL.FTZ R29, R24, R13 ;  /* 0x0000000d181d7220 */ /* 0x000fe20000410000 */
[----:B------:R-:W-:Y:S02]  /*c210*/  LOP3.LUT R9, R46, 0xffff0000, RZ, 0xc0, !PT ;  /* 0xffff00002e097812 */ /* 0x000fe400078ec0ff */
[----:B------:R-:W-:-:S02]  /*c220*/  LOP3.LUT R8, R47, 0xffff0000, RZ, 0xc0, !PT ;  /* 0xffff00002f087812 */ /* 0x000fc400078ec0ff */
[----:B------:R-:W-:Y:S02]  /*c230*/  LOP3.LUT R5, R50, 0xffff0000, RZ, 0xc0, !PT ;  /* 0xffff000032057812 */ /* 0x000fe400078ec0ff */
[----:B------:R-:W-:Y:S01]  /*c240*/  LOP3.LUT R4, R51, 0xffff0000, RZ, 0xc0, !PT ;  /* 0xffff000033047812 */ /* 0x000fe200078ec0ff */
[----:B------:R-:W-:Y:S01]  /*c250*/  FFMA.FTZ R27, R14, R13, -R27 ;  /* 0x0000000d0e1b7223 */ /* 0x000fe2000001081b */
[----:B------:R-:W-:Y:S01]  /*c260*/  LOP3.LUT R6, R6, 0xffff0000, RZ, 0xc0, !PT ;  /* 0xffff000006067812 */ /* 0x000fe200078ec0ff */
[----:B------:R-:W-:Y:S01]  /*c270*/  FFMA.FTZ R29, R14, R15, R29 ;  /* 0x0000000f0e1d7223 */ /* 0x000fe2000001001d */
[----:B------:R-:W-:Y:S01]  /*c280*/  LOP3.LUT R7, R7, 0xffff0000, RZ, 0xc0, !PT ;  /* 0xffff000007077812 */ /* 0x000fe200078ec0ff */
[C---:B------:R-:W-:Y:S01]  /*c290*/  FMUL.FTZ R13, R10.reuse, R9 ;  /* 0x000000090a0d7220 */ /* 0x040fe20000410000 */
[C---:B------:R-:W-:Y:S01]  /*c2a0*/  FMUL.FTZ R14, R11.reuse, R8 ;  /* 0x000000080b0e7220 */ /* 0x040fe20000410000 */
[-C--:B------:R-:W-:Y:S01]  /*c2b0*/  FMUL.FTZ R12, R10, R5.reuse ;  /* 0x000000050a0c7220 */ /* 0x080fe20000410000 */
[-C--:B------:R-:W-:Y:S01]  /*c2c0*/  FMUL.FTZ R11, R11, R4.reuse ;  /* 0x000000040b0b7220 */ /* 0x080fe20000410000 */
        /* <DEDUP_REMOVED lines=14> */
.L_x_1461:
[----:B------:R-:W-:Y:S05]  /*c3b0*/  BSYNC B0 ;  /* 0x0000000000007941 */ /* 0x000fea0003800000 */
.L_x_1454:
[----:B------:R-:W-:Y:S01]  /*c3c0*/  @!PT LDS RZ, [RZ] ;  /* 0x00000000fffff984 */ /* 0x000fe20000000800 */
[----:B------:R-:W-:Y:S01]  /*c3d0*/  @!PT LDS RZ, [RZ] ;  /* 0x00000000fffff984 */ /* 0x000fe20000000800 */
[----:B------:R-:W-:Y:S01]  /*c3e0*/  @!PT LDS RZ, [RZ] ;  /* 0x00000000fffff984 */ /* 0x000fe20000000800 */
[----:B------:R-:W-:Y:S01]  /*c3f0*/  @!PT LDS RZ, [RZ] ;  /* 0x00000000fffff984 */ /* 0x000fe20000000800 */
[----:B------:R1:W-:Y:S06]  /*c400*/  MEMBAR.ALL.CTA ;  /* 0x0000000000007992 */ /* 0x0003ec0000008000 */
[----:B-1----:R-:W1:Y:S01]  /*c410*/  FENCE.VIEW.ASYNC.S ;  /* 0x00000000000073c6 */ /* 0x002e620000000000 */
[----:B------:R-:W-:Y:S05]  /*c420*/  WARPSYNC.ALL ;  /* 0x0000000000007948 */ /* 0x000fea0003800000 */
[----:B-1----:R-:W-:Y:S06]  /*c430*/  BAR.SYNC.DEFER_BLOCKING 0xd, 0x180 ;  /* 0x0346000000007b1d */ /* 0x002fec0000010000 */
.L_x_1452:
[----:B0--3--:R-:W-:-:S05]  /*c440*/  IMAD.U32 R0, RZ, RZ, UR39 ;  /* 0x00000027ff007e24 */ /* 0x009fca000f8e00ff */
[----:B------:R-:W-:-:S13]  /*c450*/  ISETP.NE.AND P0, PT, R0, 0x3, PT ;  /* 0x000000030000780c */ /* 0x000fda0003f05270 */
[----:B------:R-:W-:Y:S05]  /*c460*/  @!P0 BRA `(.L_x_1481) ;  /* 0x0000000000048947 */ /* 0x000fea0003800000 */
[----:B------:R-:W-:Y:S01]  /*c470*/  BPT.TRAP 0x1 ;  /* 0x000000040000795c */ /* 0x000fe20000300000 */
.L_x_1481:
[----:B------:R-:W-:Y:S01]  /*c480*/  IMAD R0, R18, 0x8, R2 ;  /* 0x0000000812007824 */ /* 0x000fe200078e0202 */
[----:B--2-4-:R-:W-:-:S04]  /*c490*/  SHF.L.U32 R5, R23, 0x1f, RZ ;  /* 0x0000001f17057819 */ /* 0x014fc800000006ff */
[----:B------:R0:W2:Y:S01]  /*c4a0*/  SYNCS.PHASECHK.TRANS64.TRYWAIT P1, [R0+URZ+0x2d830], R5 ;  /* 0x02d83005000075a7 */ /* 0x0000a2000802017f */
[----:B------:R-:W-:Y:S05]  /*c4b0*/  @!P0 BRA `(.L_x_1482) ;  /* 0x0000000000048947 */ /* 0x000fea0003800000 */
[----:B------:R-:W-:Y:S01]  /*c4c0*/  BPT.TRAP 0x1 ;  /* 0x000000040000795c */ /* 0x000fe20000300000 */
.L_x_1482:
[----:B------:R-:W-:Y:S01]  /*c4d0*/  VIADD R3, R2, 0x15400 ;  /* 0x0001540002037836 */ /* 0x000fe20000000000 */
[----:B------:R-:W-:Y:S01]  /*c4e0*/  LOP3.LUT R6, R44, 0x10000, RZ, 0xfc, !PT ;  /* 0x000100002c067812 */ /* 0x000fe200078efcff */
[----:B------:R-:W-:-:S03]  /*c4f0*/  IMAD.MOV.U32 R7, RZ, RZ, -0x7fffffe0 ;  /* 0x80000020ff077424 */ /* 0x000fc600078e00ff */
[----:B------:R-:W-:Y:S02]  /*c500*/  SHF.R.U32.HI R3, RZ, 0x4, R3 ;  /* 0x00000004ff037819 */ /* 0x000fe40000011603 */
[----:B------:R3:W-:Y:S02]  /*c510*/  STL.64 [R1+0x8], R6 ;  /* 0x0000080601007387 */ /* 0x0007e40000100a00 */
[----:B------:R-:W-:-:S04]  /*c520*/  LOP3.LUT R3, R3, 0x3fff, RZ, 0xc0, !PT ;  /* 0x00003fff03037812 */ /* 0x000fc800078ec0ff */
[----:B------:R-:W-:-:S05]  /*c530*/  LOP3.LUT R3, R3, 0x10000, RZ, 0xfc, !PT ;  /* 0x0001000003037812 */ /* 0x000fca00078efcff */
[----:B------:R3:W-:Y:S01]  /*c540*/  STL [R1+0x48], R3 ;  /* 0x0000480301007387 */ /* 0x0007e20000100800 */
[----:B--2---:R-:W-:Y:S05]  /*c550*/  @P1 BRA `(.L_x_1483) ;  /* 0x0000000000081947 */ /* 0x004fea0003800000 */
[----:B------:R-:W2:Y:S02]  /*c560*/  SYNCS.PHASECHK.TRANS64.TRYWAIT P1, [R0+URZ+0x2d830], R5 ;  /* 0x02d83005000075a7 */ /* 0x000ea4000802017f */
[----:B--2---:R-:W-:Y:S05]  /*c570*/  @!P1 BRA `(.L_x_1484) ;  /* 0x0000019000789947 */ /* 0x004fea0003800000 */
.L_x_1483:
[----:B---3--:R-:W3:Y:S04]  /*c580*/  LDL R3, [R1+0x48] ;  /* 0x0000480001037983 */ /* 0x008ee80000100800 */
[----:B------:R-:W4:Y:S01]  /*c590*/  LDL.64 R10, [R1+0x8] ;  /* 0x00000800010a7983 */ /* 0x000f220000100a00 */
[----:B0-2---:R-:W-:Y:S01]  /*c5a0*/  IMAD.MOV.U32 R5, RZ, RZ, -0x7fffffe0 ;  /* 0x80000020ff057424 */ /* 0x005fe200078e00ff */
[----:B------:R-:W-:Y:S05]  /*c5b0*/  WARPSYNC.ALL ;  /* 0x0000000000007948 */ /* 0x000fea0003800000 */
[----:B------:R-:W-:Y:S01]  /*c5c0*/  R2UR UR7, R5 ;  /* 0x00000000050772ca */ /* 0x000fe200000e0000 */
[----:B-1---5:R-:W-:Y:S01]  /*c5d0*/  WARPGROUP.ARRIVE ;  /* 0x00000000000079c5 */ /* 0x022fe20000000000 */
[----:B------:R-:W-:-:S02]  /*c5e0*/  IMAD.MOV.U32 R91, RZ, RZ, -0x7fffffe0 ;  /* 0x80000020ff5b7424 */ /* 0x000fc400078e00ff */
[----:B------:R-:W-:Y:S02]  /*c5f0*/  IMAD.MOV.U32 R7, RZ, RZ, -0x7fffffe0 ;  /* 0x80000020ff077424 */ /* 0x000fe400078e00ff */
[----:B------:R-:W-:Y:S02]  /*c600*/  IMAD.MOV.U32 R21, RZ, RZ, -0x7fffffe0 ;  /* 0x80000020ff157424 */ /* 0x000fe400078e00ff */
[----:B------:R-:W-:Y:S02]  /*c610*/  IMAD.MOV.U32 R15, RZ, RZ, -0x7fffffe0 ;  /* 0x80000020ff0f7424 */ /* 0x000fe400078e00ff */
[----:B------:R-:W-:Y:S02]  /*c620*/  IMAD.MOV.U32 R13, RZ, RZ, -0x7fffffe0 ;  /* 0x80000020ff0d7424 */ /* 0x000fe400078e00ff */
[----:B------:R-:W-:Y:S02]  /*c630*/  IMAD.MOV.U32 R9, RZ, RZ, -0x7fffffe0 ;  /* 0x80000020ff097424 */ /* 0x000fe400078e00ff */
[----:B------:R-:W-:-:S02]  /*c640*/  IMAD.MOV.U32 R5, RZ, RZ, -0x7fffffe0 ;  /* 0x80000020ff057424 */ /* 0x000fc400078e00ff */
[----:B---3--:R-:W-:Y:S01]  /*c650*/  IMAD R4, R18, 0x600, R3 ;  /* 0x0000060012047824 */ /* 0x008fe200078e0203 */
[C---:B----4-:R-:W-:Y:S01]  /*c660*/  R2UR UR4, R10.reuse ;  /* 0x000000000a0472ca */ /* 0x050fe200000e0000 */
[----:B------:R-:W-:Y:S01]  /*c670*/  VIADD R90, R10, 0x2 ;  /* 0x000000020a5a7836 */ /* 0x000fe20000000000 */
[----:B------:R-:W-:Y:S01]  /*c680*/  R2UR UR5, R11 ;  /* 0x000000000b0572ca */ /* 0x000fe200000e0000 */
[C---:B------:R-:W-:Y:S01]  /*c690*/  VIADD R6, R4.reuse, 0x2 ;  /* 0x0000000204067836 */ /* 0x040fe20000000000 */
[----:B------:R-:W-:Y:S01]  /*c6a0*/  R2UR UR6, R4 ;  /* 0x00000000040672ca */ /* 0x000fe200000e0000 */
[C---:B------:R-:W-:Y:S01]  /*c6b0*/  VIADD R20, R10.reuse, 0x300 ;  /* 0x000003000a147836 */ /* 0x040fe20000000000 */
[----:B------:R0:W-:Y:S01]  /*c6c0*/  STL.64 [R1+0x30], R90 ;  /* 0x0000305a01007387 */ /* 0x0001e20000100a00 */
[C---:B------:R-:W-:Y:S02]  /*c6d0*/  VIADD R14, R10.reuse, 0x302 ;  /* 0x000003020a0e7836 */ /* 0x040fe40000000000 */
[C---:B------:R-:W-:Y:S01]  /*c6e0*/  VIADD R12, R10.reuse, 0x600 ;  /* 0x000006000a0c7836 */ /* 0x040fe20000000000 */
[----:B------:R0:W-:Y:S01]  /*c6f0*/  STL.64 [R1+0x28], R20 ;  /* 0x0000281401007387 */ /* 0x0001e20000100a00 */
[----:B------:R-:W-:-:S03]  /*c700*/  VIADD R8, R10, 0x602 ;  /* 0x000006020a087836 */ /* 0x000fc60000000000 */
[----:B------:R0:W-:Y:S03]  /*c710*/  STL.64 [R1+0x20], R14 ;  /* 0x0000200e01007387 */ /* 0x0001e60000100a00 */
[----:B------:R-:W-:Y:S01]  /*c720*/  HGMMA.64x128x16.F32.BF16 R24, gdesc[UR4], RZ, !UPT, gsb0 ;  /* 0x01e00000041879f0 */ /* 0x000fe2000c0018ff */
[----:B------:R-:W-:Y:S01]  /*c730*/  R2UR UR4, R90 ;  /* 0x000000005a0472ca */ /* 0x000fe200000e0000 */
[----:B------:R0:W-:Y:S01]  /*c740*/  STL.64 [R1+0x18], R12 ;  /* 0x0000180c01007387 */ /* 0x0001e20000100a00 */
[----:B------:R-:W-:Y:S02]  /*c750*/  R2UR UR5, R91 ;  /* 0x000000005b0572ca */ /* 0x000fe400000e0000 */
[----:B------:R-:W-:Y:S01]  /*c760*/  R2UR UR6, R6 ;  /* 0x00000000060672ca */ /* 0x000fe200000e0000 */
[----:B------:R-:W-:Y:S01]  /*c770*/  VIADD R6, R4, 0x200 ;  /* 0x0000020004067836 */ /* 0x000fe20000000000 */
[----:B------:R-:W-:Y:S01]  /*c780*/  R2UR UR7, R7 ;  /* 0x00000000070772ca */ /* 0x000fe200000e0000 */
[----:B------:R-:W-:Y:S01]  /*c790*/  IMAD.MOV.U32 R7, RZ, RZ, -0x7fffffe0 ;  /* 0x80000020ff077424 */ /* 0x000fe200078e00ff */
[----:B------:R0:W-:Y:S01]  /*c7a0*/  STL.64 [R1+0x10], R8 ;  /* 0x0000100801007387 */ /* 0x0001e20000100a00 */
[----:B------:R-:W-:-:S02]  /*c7b0*/  WARPGROUP.DEPBAR.LE gsb0, 0x0 ;  /* 0x00008000000079c5 */ /* 0x000fc40000010000 */
[----:B------:R-:W-:-:S08]  /*c7c0*/  WARPGROUP.ARRIVE ;  /* 0x00000000000079c5 */ /* 0x000fd00000000000 */
[----:B------:R-:W-:Y:S01]  /*c7d0*/  HGMMA.64x128x16.F32.BF16 R24, gdesc[UR4], R24, gsb0 ;  /* 0x01e00000041879f0 */ /* 0x000fe20008001818 */
[----:B------:R-:W-:Y:S02]  /*c7e0*/  R2UR UR4, R20 ;  /* 0x00000000140472ca */ /* 0x000fe400000e0000 */
[----:B------:R-:W-:Y:S02]  /*c7f0*/  R2UR UR5, R21 ;  /* 0x00000000150572ca */ /* 0x000fe400000e0000 */
[----:B------:R-:W-:Y:S01]  /*c800*/  R2UR UR6, R6 ;  /* 0x00000000060672ca */ /* 0x000fe200000e0000 */
[----:B------:R-:W-:Y:S01]  /*c810*/  VIADD R6, R4, 0x202 ;  /* 0x0000020204067836 */ /* 0x000fe20000000000 */
[----:B------:R-:W-:Y:S01]  /*c820*/  R2UR UR7, R7 ;  /* 0x00000000070772ca */ /* 0x000fe200000e0000 */
[----:B------:R-:W-:Y:S01]  /*c830*/  IMAD.MOV.U32 R7, RZ, RZ, -0x7fffffe0 ;  /* 0x80000020ff077424 */ /* 0x000fe200078e00ff */
[----:B------:R-:W-:Y:S02]  /*c840*/  WARPGROUP.DEPBAR.LE gsb0, 0x0 ;  /* 0x00008000000079c5 */ /* 0x000fe40000010000 */
[----:B------:R-:W-:-:S09]  /*c850*/  WARPGROUP.ARRIVE ;  /* 0x00000000000079c5 */ /* 0x000fd20000000000 */
[----:B------:R-:W-:Y:S01]  /*c860*/  HGMMA.64x128x16.F32.BF16 R24, gdesc[UR4], R24, gsb0 ;  /* 0x01e00000041879f0 */ /* 0x000fe20008001818 */
[----:B------:R-:W-:Y:S02]  /*c870*/  R2UR UR4, R14 ;  /* 0x000000000e0472ca */ /* 0x000fe400000e0000 */
[----:B------:R-:W-:Y:S02]  /*c880*/  R2UR UR5, R15 ;  /* 0x000000000f0572ca */ /* 0x000fe400000e0000 */
[----:B------:R-:W-:Y:S01]  /*c890*/  R2UR UR6, R6 ;  /* 0x00000000060672ca */ /* 0x000fe200000e0000 */
[C---:B------:R-:W-:Y:S01]  /*c8a0*/  VIADD R6, R4.reuse, 0x400 ;  /* 0x0000040004067836 */ /* 0x040fe20000000000 */
[----:B------:R-:W-:Y:S01]  /*c8b0*/  R2UR UR7, R7 ;  /* 0x00000000070772ca */ /* 0x000fe200000e0000 */
[----:B------:R-:W-:Y:S02]  /*c8c0*/  IMAD.MOV.U32 R7, RZ, RZ, -0x7fffffe0 ;  /* 0x80000020ff077424 */ /* 0x000fe400078e00ff */
[----:B------:R-:W-:Y:S01]  /*c8d0*/  VIADD R4, R4, 0x402 ;  /* 0x0000040204047836 */ /* 0x000fe20000000000 */
[----:B------:R-:W-:-:S02]  /*c8e0*/  WARPGROUP.DEPBAR.LE gsb0, 0x0 ;  /* 0x00008000000079c5 */ /* 0x000fc40000010000 */
[----:B------:R-:W-:-:S07]  /*c8f0*/  WARPGROUP.ARRIVE ;  /* 0x00000000000079c5 */ /* 0x000fce0000000000 */
[----:B------:R-:W-:Y:S01]  /*c900*/  HGMMA.64x128x16.F32.BF16 R24, gdesc[UR4], R24, gsb0 ;  /* 0x01e00000041879f0 */ /* 0x000fe20008001818 */
[----:B------:R-:W-:Y:S02]  /*c910*/  R2UR UR4, R12 ;  /* 0x000000000c0472ca */ /* 0x000fe400000e0000 */
[----:B------:R-:W-:Y:S02]  /*c920*/  R2UR UR5, R13 ;  /* 0x000000000d0572ca */ /* 0x000fe400000e0000 */
[----:B------:R-:W-:Y:S02]  /*c930*/  R2UR UR6, R6 ;  /* 0x00000000060672ca */ /* 0x000fe400000e0000 */
[----:B------:R-:W-:Y:S01]  /*c940*/  R2UR UR7, R7 ;  /* 0x00000000070772ca */ /* 0x000fe200000e0000 */
[----:B------:R-:W-:Y:S02]  /*c950*/  WARPGROUP.DEPBAR.LE gsb0, 0x0 ;  /* 0x00008000000079c5 */ /* 0x000fe40000010000 */
[----:B------:R-:W-:-:S10]  /*c960*/  WARPGROUP.ARRIVE ;  /* 0x00000000000079c5 */ /* 0x000fd40000000000 */
        /* <DEDUP_REMOVED lines=11> */
.L_x_1485:
[----:B------:R-:W2:Y:S01]  /*ca20*/  LDL R90, [R1+0x98] ;  /* 0x00009800015a7983 */ /* 0x000ea20000100800 */
[----:B------:R-:W0:Y:S01]  /*ca30*/  LDC R142, c[0x0][0x448] ;  /* 0x00011200ff8e7b82 */ /* 0x000e220000000800 */
[----:B------:R-:W-:Y:S02]  /*ca40*/  ULDC UR4, c[0x0][0x9d8] ;  /* 0x0002760000047ab9 */ /* 0x000fe40000000800 */
[----:B------:R-:W2:Y:S01]  /*ca50*/  LDL R89, [R1+0x60] ;  /* 0x0000600001597983 */ /* 0x000ea20000100800 */
        /* <DEDUP_REMOVED lines=20> */
[----:B0-----:R-:W-:Y:S01]  /*cba0*/  ISETP.NE.AND P1, PT, R142, 0x1, PT ;  /* 0x000000018e00780c */ /* 0x001fe20003f25270 */
[----:B------:R-:W-:Y:S01]  /*cbb0*/  FMUL.FTZ R45, R60, UR4 ;  /* 0x000000043c2d7c20 */ /* 0x000fe20008410000 */
[----:B------:R-:W-:-:S02]  /*cbc0*/  IMAD.MOV.U32 R73, RZ, RZ, -0x80 ;  /* 0xffffff80ff497424 */ /* 0x000fc400078e00ff */
[----:B------:R-:W-:Y:S01]  /*cbd0*/  FMUL.FTZ R52, R67, UR4 ;  /* 0x0000000443347c20 */ /* 0x000fe20008410000 */
[----:B------:R-:W-:Y:S01]  /*cbe0*/  FMUL.FTZ R60, R75, UR4 ;  /* 0x000000044b3c7c20 */ /* 0x000fe20008410000 */
[----:B------:R-:W-:Y:S01]  /*cbf0*/  FMUL.FTZ R67, R81, UR4 ;  /* 0x0000000451437c20 */ /* 0x000fe20008410000 */
[----:B------:R-:W-:Y:S01]  /*cc00*/  VIADD R0, R0, 0x2d840 ;  /* 0x0002d84000007836 */ /* 0x000fe20000000000 */
[----:B------:R-:W-:Y:S01]  /*cc10*/  ULDC.64 UR6, c[0x0][0x9e0] ;  /* 0x0002780000067ab9 */ /* 0x000fe20000000a00 */
[----:B------:R-:W-:Y:S02]  /*cc20*/  IMAD.U32 R75, RZ, RZ, UR38 ;  /* 0x00000026ff4b7e24 */ /* 0x000fe4000f8e00ff */
[----:B------:R-:W-:Y:S01]  /*cc30*/  FMUL.FTZ R3, R24, UR4 ;  /* 0x0000000418037c20 */ /* 0x000fe20008410000 */
[----:B------:R-:W-:Y:S01]  /*cc40*/  FMUL.FTZ R8, R29, UR4 ;  /* 0x000000041d087c20 */ /* 0x000fe20008410000 */
[----:B------:R-:W-:Y:S01]  /*cc50*/  FMUL.FTZ R10, R31, UR4 ;  /* 0x000000041f0a7c20 */ /* 0x000fe20008410000 */
[----:B------:R-:W-:Y:S01]  /*cc60*/  FMUL.FTZ R11, R32, UR4 ;  /* 0x00000004200b7c20 */ /* 0x000fe20008410000 */
[----:B------:R-:W0:Y:S01]  /*cc70*/  @P1 LDC R71, c[0x0][0x44c] ;  /* 0x00011300ff471b82 */ /* 0x000e220000000800 */
[----:B------:R-:W-:Y:S01]  /*cc80*/  FMUL.FTZ R12, R33, UR4 ;  /* 0x00000004210c7c20 */ /* 0x000fe20008410000 */
[----:B------:R-:W-:Y:S01]  /*cc90*/  FMUL.FTZ R13, R34, UR4 ;  /* 0x00000004220d7c20 */ /* 0x000fe20008410000 */
[----:B------:R-:W-:Y:S01]  /*cca0*/  FMUL.FTZ R14, R35, UR4 ;  /* 0x00000004230e7c20 */ /* 0x000fe20008410000 */
[----:B------:R-:W-:Y:S01]  /*ccb0*/  FMUL.FTZ R15, R36, UR4 ;  /* 0x00000004240f7c20 */ /* 0x000fe20008410000 */
[----:B------:R-:W-:Y:S01]  /*ccc0*/  FMUL.FTZ R21, R38, UR4 ;  /* 0x0000000426157c20 */ /* 0x000fe20008410000 */
[----:B------:R-:W-:Y:S01]  /*ccd0*/  FMUL.FTZ R24, R39, UR4 ;  /* 0x0000000427187c20 */ /* 0x000fe20008410000 */
[----:B------:R-:W-:Y:S01]  /*cce0*/  UISETP.GE.AND UP0, UPT, UR7, 0x1, UPT ;  /* 0x000000010700788c */ /* 0x000fe2000bf06270 */
[----:B------:R-:W1:Y:S01]  /*ccf0*/  @P1 LDC R72, c[0x0][0x450] ;  /* 0x00011400ff481b82 */ /* 0x000e620000000800 */
        /* <DEDUP_REMOVED lines=9> */
[----:B------:R-:W-:Y:S01]  /*cd90*/  LOP3.LUT R22, R22, 0xffffffdf, RZ, 0xc0, !PT ;  /* 0xffffffdf16167812 */ /* 0x000fe200078ec0ff */
[----:B------:R-:W-:Y:S01]  /*cda0*/  FMUL.FTZ R44, R59, UR4 ;  /* 0x000000043b2c7c20 */ /* 0x000fe20008410000 */
[----:B------:R-:W-:Y:S01]  /*cdb0*/  PRMT R0, R75, 0x654, R0 ;  /* 0x000006544b007816 */ /* 0x000fe20000000000 */
        /* <DEDUP_REMOVED lines=17> */
[----:B------:R-:W-:Y:S01]  /*ced0*/  @P1 LOP3.LUT R22, R22, 0x20, RZ, 0xfc, !PT ;  /* 0x0000002016161812 */ /* 0x000fe200078efcff */
[----:B------:R-:W-:Y:S01]  /*cee0*/  FMUL.FTZ R86, R86, UR4 ;  /* 0x0000000456567c20 */ /* 0x000fe20008410000 */
[----:B------:R3:W-:Y:S01]  /*cef0*/  SYNCS.ARRIVE.TRANS64.RED.A1T0 RZ, [R0+URZ], RZ ;  /* 0x000000ff00ff79a7 */ /* 0x0007e2000810043f */
[----:B------:R-:W4:Y:S01]  /*cf00*/  MUFU.TANH R3, R3 ;  /* 0x0000000300037308 */ /* 0x000f220000002400 */
[----:B------:R-:W-:Y:S01]  /*cf10*/  ULDC UR52, c[0x0][0x9dc] ;  /* 0x0002770000347ab9 */ /* 0x000fe20000000800 */
[----:B------:R-:W-:Y:S01]  /*cf20*/  LEA R77, R88, 0xffffff80, 0x7 ;  /* 0xffffff80584d7811 */ /* 0x000fe200078e38ff */
[----:B------:R-:W-:-:S05]  /*cf30*/  ULOP3.LUT UR52, URZ, UR52, URZ, 0x33, !UPT ;  /* 0x000000343f347292 */ /* 0x000fca000f8e333f */
        /* <DEDUP_REMOVED lines=26> */
[----:B------:R-:W1:Y:S08]  /*d0e0*/  MUFU.TANH R36, R36 ;  /* 0x0000002400247308 */ /* 0x000e700000002400 */
[----:B------:R-:W3:Y:S01]  /*d0f0*/  MUFU.TANH R37, R37 ;  /* 0x0000002500257308 */ /* 0x000ee20000002400 */
[----:B--2---:R-:W-:-:S04]  /*d100*/  IMAD.IADD R70, R90, 0x1, R89 ;  /* 0x000000015a467824 */ /* 0x004fc800078e0259 */
[----:B0-----:R-:W-:-:S03]  /*d110*/  @P1 IMAD.HI.U32 R71, R70, R71, RZ ;  /* 0x0000004746471227 */ /* 0x001fc600078e00ff */
[----:B------:R-:W0:Y:S02]  /*d120*/  MUFU.TANH R38, R38 ;  /* 0x0000002600267308 */ /* 0x000e240000002400 */
[----:B-1----:R-:W-:Y:S01]  /*d130*/  @P1 SHF.R.U32.HI R70, RZ, R72, R71 ;  /* 0x00000048ff461219 */ /* 0x002fe20000011647 */
[----:B------:R-:W-:Y:S02]  /*d140*/  IMAD R72, R88, R73, 0x80 ;  /* 0x0000008058487424 */ /* 0x000fe400078e0249 */
[----:B------:R-:W-:Y:S01]  /*d150*/  FMUL.FTZ R71, R85, UR4 ;  /* 0x0000000455477c20 */ /* 0x000fe20008410000 */
[----:B------:R-:W-:Y:S01]  /*d160*/  FMUL.FTZ R73, R87, UR4 ;  /* 0x0000000457497c20 */ /* 0x000fe20008410000 */
[----:B------:R-:W-:Y:S01]  /*d170*/  PLOP3.LUT P1, PT, PT, PT, UP0, 0x40, 0x0 ;  /* 0x000000000000781c */ /* 0x000fe20003f2e808 */
[----:B------:R-:W1:Y:S01]  /*d180*/  SHFL.IDX PT, R81, R70, RZ, 0x1c1f ;  /* 0x001c1fff46517589 */ /* 0x000e6200000e0000 */
[----:B------:R-:W-:Y:S01]  /*d190*/  VIADD R75, R72, 0x1 ;  /* 0x00000001484b7836 */ /* 0x000fe20000000000 */
[----:B------:R-:W2:Y:S03]  /*d1a0*/  MUFU.TANH R39, R39 ;  /* 0x0000002700277308 */ /* 0x000ea60000002400 */
[----:B------:R-:W-:-:S02]  /*d1b0*/  IMAD R74, R156, -0x2, R75 ;  /* 0xfffffffe9c4a7824 */ /* 0x000fc400078e024b */
[----:B------:R-:W-:-:S03]  /*d1c0*/  IMAD.IADD R75, R155, 0x1, R72 ;  /* 0x000000019b4b7824 */ /* 0x000fc600078e0248 */
[----:B------:R-:W0:Y:S01]  /*d1d0*/  MUFU.TANH R40, R40 ;  /* 0x0000002800287308 */ /* 0x000e220000002400 */
[----:B------:R-:W-:Y:S01]  /*d1e0*/  IADD3 R74, -R154, R74, R155 ;  /* 0x0000004a9a4a7210 */ /* 0x000fe20007ffe19b */
[----:B------:R-:W-:-:S04]  /*d1f0*/  IMAD R80, R156, -0x2, R75 ;  /* 0xfffffffe9c507824 */ /* 0x000fc800078e024b */
[C---:B------:R-:W-:Y:S02]  /*d200*/  VIADD R79, R74.reuse, UR6 ;  /* 0x000000064a4f7c36 */ /* 0x040fe40008000000 */
[----:B------:R-:W0:Y:S01]  /*d210*/  MUFU.TANH R41, R41 ;  /* 0x0000002900297308 */ /* 0x000e220000002400 */
[----:B------:R-:W-:Y:S02]  /*d220*/  VIADD R78, R74, UR52 ;  /* 0x000000344a4e7c36 */ /* 0x000fe40008000000 */
[----:B-1----:R-:W-:Y:S02]  /*d230*/  VIADDMNMX R76, R81, R79, R80, PT ;  /* 0x0000004f514c7246 */ /* 0x002fe40003800150 */
[----:B------:R-:W-:-:S03]  /*d240*/  IMAD.IADD R75, R78, 0x1, R81 ;  /* 0x000000014e4b7824 */ /* 0x000fc600078e0251 */
[----:B------:R-:W1:Y:S08]  /*d250*/  MUFU.TANH R42, R42 ;  /* 0x0000002a002a7308 */ /* 0x000e700000002400 */
        /* <DEDUP_REMOVED lines=28> */
[----:B---3--:R3:W0:Y:S08]  /*d420*/  MUFU.TANH R0, R86 ;  /* 0x0000005600007308 */ /* 0x0086300000002400 */
[----:B------:R-:W0:Y:S01]  /*d430*/  MUFU.TANH R73, R73 ;  /* 0x0000004900497308 */ /* 0x000e220000002400 */
[----:B-1234-:R-:W-:Y:S05]  /*d440*/  @P1 BRA `(.L_x_1486) ;  /* 0x0000000000581947 */ /* 0x01efea0003800000 */
[----:B------:R-:W-:Y:S01]  /*d450*/  IADD3 R74, -R154, R155, R81 ;  /* 0x0000009b9a4a7210 */ /* 0x000fe20007ffe151 */
[----:B------:R-:W-:Y:S03]  /*d460*/  BSSY B0, `(.L_x_1487) ;  /* 0x0000010000007945 */ /* 0x000fe60003800000 */
[----:B------:R-:W-:-:S13]  /*d470*/  ISETP.GT.AND P1, PT, R74, -0x1, PT ;  /* 0xffffffff4a00780c */ /* 0x000fda0003f24270 */
[----:B------:R-:W-:Y:S05]  /*d480*/  @P1 BRA `(.L_x_1488) ;  /* 0x0000000000201947 */ /* 0x000fea0003800000 */
[----:B------:R-:W-:Y:S01]  /*d490*/  UISETP.NE.AND UP1, UPT, UR7, 0x1, UPT ;  /* 0x000000010700788c */ /* 0x000fe2000bf25270 */
[----:B------:R-:W-:-:S05]  /*d4a0*/  LOP3.LUT R74, RZ, R74, RZ, 0x33, !PT ;  /* 0x0000004aff4a7212 */ /* 0x000fca00078e33ff */
[----:B------:R-:W-:-:S05]  /*d4b0*/  PLOP3.LUT P1, PT, PT, PT, UP1, 0x80, 0x0 ;  /* 0x000000000000781c */ /* 0x000fca0003f2f018 */
[----:B------:R-:W-:-:S08]  /*d4c0*/  @UP1 ULDC.64 UR4, c[0x0][0x9e8] ;  /* 0x00027a0000041ab9 */ /* 0x000fd00000000a00 */
[----:B------:R-:W-:-:S05]  /*d4d0*/  @P1 IMAD.HI.U32 R81, R74, UR4, RZ ;  /* 0x000000044a511c27 */ /* 0x000fca000f8e00ff */
[----:B------:R-:W-:-:S04]  /*d4e0*/  @P1 SHF.R.U32.HI R74, RZ, UR5, R81 ;  /* 0x00000005ff4a1c19 */ /* 0x000fc80008011651 */
[----:B------:R-:W-:Y:S01]  /*d4f0*/  LOP3.LUT R74, RZ, R74, RZ, 0x33, !PT ;  /* 0x0000004aff4a7212 */ /* 0x000fe200078e33ff */
[----:B------:R-:W-:Y:S06]  /*d500*/  BRA `(.L_x_1489) ;  /* 0x0000000000147947 */ /* 0x000fec0003800000 */
.L_x_1488:
[----:B------:R-:W-:-:S06]  /*d510*/  UISETP.NE.AND UP1, UPT, UR7, 0x1, UPT ;  /* 0x000000010700788c */ /* 0x000fcc000bf25270 */
[----:B------:R-:W-:-:S05]  /*d520*/  PLOP3.LUT P1, PT, PT, PT, UP1, 0x80, 0x0 ;  /* 0x000000000000781c */ /* 0x000fca0003f2f018 */
[----:B------:R-:W-:-:S08]  /*d530*/  @UP1 ULDC.64 UR4, c[0x0][0x9e8] ;  /* 0x00027a0000041ab9 */ /* 0x000fd00000000a00 */
[----:B------:R-:W-:-:S05]  /*d540*/  @P1 IMAD.HI.U32 R81, R74, UR4, RZ ;  /* 0x000000044a511c27 */ /* 0x000fca000f8e00ff */
[----:B------:R-:W-:-:S07]  /*d550*/  @P1 SHF.R.U32.HI R74, RZ, UR5, R81 ;  /* 0x00000005ff4a1c19 */ /* 0x000fce0008011651 */
.L_x_1489:
[----:B------:R-:W-:Y:S05]  /*d560*/  BSYNC B0 ;  /* 0x0000000000007941 */ /* 0x000fea0003800000 */
.L_x_1487:
[----:B------:R-:W-:-:S04]  /*d570*/  IMAD R81, R74, UR7, -R77 ;  /* 0x000000074a517c24 */ /* 0x000fc8000f8e0a4d */
[----:B------:R-:W-:-:S05]  /*d580*/  IMAD R81, R156, -0x2, R81 ;  /* 0xfffffffe9c517824 */ /* 0x000fca00078e0251 */
[----:B------:R-:W-:Y:S02]  /*d590*/  VIMNMX R75, R75, R81, !PT ;  /* 0x000000514b4b7248 */ /* 0x000fe40007fe0100 */
[----:B------:R-:W-:-:S07]  /*d5a0*/  VIADDMNMX R76, R81, UR7, R76, PT ;  /* 0x00000007514c7c46 */ /* 0x000fce000b80014c */
.L_x_1486:
[C---:B------:R-:W-:Y:S02]  /*d5b0*/  ISETP.GE.AND P2, PT, R72.reuse, 0x9, PT ;  /* 0x000000094800780c */ /* 0x040fe40003f46270 */
[----:B------:R-:W-:Y:S02]  /*d5c0*/  ISETP.GE.AND P1, PT, R72, 0x2, PT ;  /* 0x000000024800780c */ /* 0x000fe40003f26270 */
[----:B------:R-:W-:Y:S02]  /*d5d0*/  LOP3.LUT R22, R22, 0xfffffffe, RZ, 0xc0, !PT ;  /* 0xfffffffe16167812 */ /* 0x000fe400078ec0ff */
[----:B------:R-:W-:Y:S02]  /*d5e0*/  ISETP.GT.AND P3, PT, R75, 0x1, !P1 ;  /* 0x000000014b00780c */ /* 0x000fe40004f64270 */
[----:B------:R-:W-:Y:S02]  /*d5f0*/  ISETP.GE.AND P4, PT, R72, 0xa, PT ;  /* 0x0000000a4800780c */ /* 0x000fe40003f86270 */
[----:B------:R-:W-:-:S02]  /*d600*/  ISETP.LT.OR P3, PT, R76, 0x2, P3 ;  /* 0x000000024c00780c */ /* 0x000fc40001f61670 */
[----:B------:R-:W-:Y:S02]  /*d610*/  ISETP.GE.AND P6, PT, R72, 0x1, PT ;  /* 0x000000014800780c */ /* 0x000fe40003fc6270 */
[----:B------:R-:W-:Y:S02]  /*d620*/  @P2 LOP3.LUT R22, R22, 0x1, RZ, 0xfc, !PT ;  /* 0x0000000116162812 */ /* 0x000fe400078efcff */
[----:B------:R-:W-:Y:S02]  /*d630*/  ISETP.GT.AND P2, PT, R75, 0x8, !P2 ;  /* 0x000000084b00780c */ /* 0x000fe40005744270 */
[----:B------:R-:W-:Y:S02]  /*d640*/  FSEL R74, R5, -INF , !P3 ;  /* 0xff800000054a7808 */ /* 0x000fe40005800000 */
[----:B------:R-:W-:Y:S01]  /*d650*/  ISETP.LT.OR P2, PT, R76, 0x9, P2 ;  /* 0x000000094c00780c */ /* 0x000fe20001741670 */
[----:B------:R-:W1:Y:S01]  /*d660*/  SHFL.IDX PT, R5, R70, 0x1, 0x1c1f ;  /* 0x003c1f0046057f89 */ /* 0x000e6200000e0000 */
[----:B------:R-:W-:-:S02]  /*d670*/  ISETP.GE.AND P3, PT, R72, 0x11, PT ;  /* 0x000000114800780c */ /* 0x000fc40003f66270 */
[----:B------:R-:W-:Y:S02]  /*d680*/  LOP3.LUT R22, R22, 0xfffffffd, RZ, 0xc0, !PT ;  /* 0xfffffffd16167812 */ /* 0x000fe400078ec0ff */
[----:B------:R-:W-:Y:S02]  /*d690*/  FSEL R7, R7, -INF , !P2 ;  /* 0xff80000007077808 */ /* 0x000fe40005000000 */
[----:B------:R-:W-:Y:S02]  /*d6a0*/  ISETP.GT.AND P2, PT, R75, 0x9, !P4 ;  /* 0x000000094b00780c */ /* 0x000fe40006744270 */
[----:B------:R-:W-:Y:S02]  /*d6b0*/  @P4 LOP3.LUT R22, R22, 0x2, RZ, 0xfc, !PT ;  /* 0x0000000216164812 */ /* 0x000fe400078efcff */
[----:B------:R-:W-:Y:S02]  /*d6c0*/  ISETP.LT.OR P2, PT, R76, 0xa, P2 ;  /* 0x0000000a4c00780c */ /* 0x000fe40001741670 */
[----:B------:R-:W-:-:S02]  /*d6d0*/  LOP3.LUT R22, R22, 0xfffffffb, RZ, 0xc0, !PT ;  /* 0xfffffffb16167812 */ /* 0x000fc400078ec0ff */
[----:B------:R-:W-:Y:S02]  /*d6e0*/  FSEL R8, R8, -INF , !P2 ;  /* 0xff80000008087808 */ /* 0x000fe40005000000 */
[----:B------:R-:W-:Y:S02]  /*d6f0*/  @P3 LOP3.LUT R22, R22, 0x4, RZ, 0xfc, !PT ;  /* 0x0000000416163812 */ /* 0x000fe400078efcff */
[----:B------:R-:W-:Y:S02]  /*d700*/  ISETP.GT.AND P2, PT, R75, 0x10, !P3 ;  /* 0x000000104b00780c */ /* 0x000fe40005f44270 */
[----:B------:R-:W-:Y:S02]  /*d710*/  ISETP.GE.AND P3, PT, R72, 0x12, PT ;  /* 0x000000124800780c */ /* 0x000fe40003f66270 */
[----:B------:R-:W-:Y:S01]  /*d720*/  ISETP.LT.OR P2, PT, R76, 0x11, P2 ;  /* 0x000000114c00780c */ /* 0x000fe20001741670 */
[----:B-1----:R-:W-:Y:S01]  /*d730*/  IMAD.IADD R78, R78, 0x1, R5 ;  /* 0x000000014e4e7824 */ /* 0x002fe200078e0205 */
[----:B------:R-:W-:-:S02]  /*d740*/  LOP3.LUT R22, R22, 0xfbffffff, RZ, 0xc0, !PT ;  /* 0xfbffffff16167812 */ /* 0x000fc400078ec0ff */
[----:B------:R-:W-:Y:S02]  /*d750*/  FSEL R11, R11, -INF , !P2 ;  /* 0xff8000000b0b7808 */ /* 0x000fe40005000000 */
[----:B------:R-:W-:Y:S02]  /*d760*/  ISETP.GT.AND P2, PT, R75, 0x11, !P3 ;  /* 0x000000114b00780c */ /* 0x000fe40005f44270 */
[----:B------:R-:W-:Y:S02]  /*d770*/  VIADDMNMX R79, R5, R79, R80, PT ;  /* 0x0000004f054f7246 */ /* 0x000fe40003800150 */
[----:B------:R-:W-:Y:S02]  /*d780*/  ISETP.LT.OR P2, PT, R76, 0x12, P2 ;  /* 0x000000124c00780c */ /* 0x000fe40001741670 */
[----:B------:R-:W-:Y:S02]  /*d790*/  @P3 LOP3.LUT R22, R22, 0x4000000, RZ, 0xfc, !PT ;  /* 0x0400000016163812 */ /* 0x000fe400078efcff */
[----:B------:R-:W-:-:S02]  /*d7a0*/  ISETP.GE.AND P3, PT, R72, 0x19, PT ;  /* 0x000000194800780c */ /* 0x000fc40003f66270 */
        /* <DEDUP_REMOVED lines=61> */
[----:B0-----:R-:W-:Y:S02]  /*db80*/  FSEL R38, R38, -INF , !P2 ;  /* 0xff80000026267808 */ /* 0x001fe40005000000 */
        /* <DEDUP_REMOVED lines=83> */
[----:B------:R-:W-:-:S04]  /*e0c0*/  ISETP.GT.AND P5, PT, R75, RZ, !P6 ;  /* 0x000000ff4b00720c */ /* 0x000fc800077a4270 */
        /* <DEDUP_REMOVED lines=17> */
[----:B------:R-:W-:Y:S01]  /*e1e0*/  @P5 IMAD.HI.U32 R5, R70, UR4, RZ ;  /* 0x0000000446055c27 */ /* 0x000fe2000f8e00ff */
[----:B------:R-:W-:-:S13]  /*e1f0*/  PLOP3.LUT P5, PT, PT, PT, UP1, 0x80, 0x0 ;  /* 0x000000000000781c */ /* 0x000fda0003faf018 */
[----:B------:R-:W-:-:S04]  /*e200*/  @P5 SHF.R.U32.HI R70, RZ, UR5, R5 ;  /* 0x00000005ff465c19 */ /* 0x000fc80008011605 */
[----:B------:R-:W-:Y:S01]  /*e210*/  LOP3.LUT R70, RZ, R70, RZ, 0x33, !PT ;  /* 0x00000046ff467212 */ /* 0x000fe200078e33ff */
[----:B------:R-:W-:Y:S06]  /*e220*/  BRA `(.L_x_1493) ;  /* 0x0000000000187947 */ /* 0x000fec0003800000 */
.L_x_1492:
[----:B------:R-:W-:-:S06]  /*e230*/  UISETP.NE.AND UP1, UPT, UR7, 0x1, UPT ;  /* 0x000000010700788c */ /* 0x000fcc000bf25270 */
[----:B------:R-:W-:-:S05]  /*e240*/  PLOP3.LUT P5, PT, PT, PT, UP1, 0x80, 0x0 ;  /* 0x000000000000781c */ /* 0x000fca0003faf018 */
[----:B------:R-:W-:-:S08]  /*e250*/  @UP1 ULDC.64 UR4, c[0x0][0x9e8] ;  /* 0x00027a0000041ab9 */ /* 0x000fd00000000a00 */
[----:B------:R-:W-:Y:S01]  /*e260*/  @P5 IMAD.HI.U32 R5, R70, UR4, RZ ;  /* 0x0000000446055c27 */ /* 0x000fe2000f8e00ff */
[----:B------:R-:W-:-:S13]  /*e270*/  PLOP3.LUT P5, PT, PT, PT, UP1, 0x80, 0x0 ;  /* 0x000000000000781c */ /* 0x000fda0003faf018 */
[----:B------:R-:W-:-:S07]  /*e280*/  @P5 SHF.R.U32.HI R70, RZ, UR5, R5 ;  /* 0x00000005ff465c19 */ /* 0x000fce0008011605 */
.L_x_1493:
[----:B------:R-:W-:Y:S05]  /*e290*/  BSYNC B0 ;  /* 0x0000000000007941 */ /* 0x000fea0003800000 */
.L_x_1491:
[----:B------:R-:W-:-:S04]  /*e2a0*/  IMAD R77, R70, UR7, -R77 ;  /* 0x00000007464d7c24 */ /* 0x000fc8000f8e0a4d */
[----:B------:R-:W-:-:S05]  /*e2b0*/  IMAD R77, R156, -0x2, R77 ;  /* 0xfffffffe9c4d7824 */ /* 0x000fca00078e024d */
[----:B------:R-:W-:Y:S02]  /*e2c0*/  VIMNMX R78, R78, R77, !PT ;  /* 0x0000004d4e4e7248 */ /* 0x000fe40007fe0100 */
[----:B------:R-:W-:-:S07]  /*e2d0*/  VIADDMNMX R79, R77, UR7, R79, PT ;  /* 0x000000074d4f7c46 */ /* 0x000fce000b80014f */
.L_x_1490:
[----:B------:R-:W-:Y:S01]  /*e2e0*/  ISETP.GT.AND P1, PT, R78, 0x1, !P1 ;  /* 0x000000014e00780c */ /* 0x000fe20004f24270 */
[----:B------:R-:W-:Y:S01]  /*e2f0*/  ULDC UR51, c[0x0][0x988] ;  /* 0x0002620000337ab9 */ /* 0x000fe20000000800 */
[----:B------:R-:W2:Y:S02]  /*e300*/  LDL R86, [R1+0x6c] ;  /* 0x00006c0001567983 */ /* 0x000ea40000100800 */
[----:B------:R-:W-:Y:S02]  /*e310*/  ISETP.LT.OR P1, PT, R79, 0x2, P1 ;  /* 0x000000024f00780c */ /* 0x000fe40000f21670 */
[----:B------:R-:W3:Y:S02]  /*e320*/  LDL R85, [R1+0x4] ;  /* 0x0000040001557983 */ /* 0x000ee40000100800 */
[----:B------:R-:W-:Y:S02]  /*e330*/  FSEL R70, R6, -INF , !P1 ;  /* 0xff80000006467808 */ /* 0x000fe40004800000 */
[C---:B------:R-:W-:Y:S01]  /*e340*/  LOP3.LUT P1, RZ, R22.reuse, 0x1, RZ, 0xc0, !PT ;  /* 0x0000000116ff7812 */ /* 0x040fe2000782c0ff */
[----:B------:R-:W4:Y:S01]  /*e350*/  LDL R84, [R1] ;  /* 0x0000000001547983 */ /* 0x000f220000100800 */
[----:B------:R-:W-:-:S02]  /*e360*/  LOP3.LUT P5, RZ, R22, 0x4000000, RZ, 0xc0, !PT ;  /* 0x0400000016ff7812 */ /* 0x000fc400078ac0ff */
        /* <DEDUP_REMOVED lines=20> */
[----:B------:R-:W-:Y:S02]  /*e4b0*/  LOP3.LUT P5, RZ, R22, 0x8000, RZ, 0xc0, !PT ;  /* 0x0000800016ff7812 */ /* 0x000fe400078ac0ff */
        /* <DEDUP_REMOVED lines=10> */
[----:B------:R-:W-:Y:S02]  /*e560*/  LOP3.LUT P1, RZ, R22, 0x1000000, RZ, 0xc0, !PT ;  /* 0x0100000016ff7812 */ /* 0x000fe4000782c0ff */
[----:B------:R-:W-:Y:S02]  /*e570*/  FMNMX.FTZ R6, R34, R5, !PT ;  /* 0x0000000522067209 */ /* 0x000fe40007810000 */
[----:B------:R-:W-:Y:S02]  /*e580*/  ISETP.GT.AND P1, PT, R78, 0x19, !P1 ;  /* 0x000000194e00780c */ /* 0x000fe40004f24270 */
[----:B------:R-:W-:Y:S02]  /*e590*/  FMNMX.FTZ R5, R37, R6, !PT ;  /* 0x0000000625057209 */ /* 0x000fe40007810000 */
        /* <DEDUP_REMOVED lines=40> */
[C---:B------:R-:W-:Y:S02]  /*e820*/  ISETP.GT.AND P1, PT, R78.reuse, 0x31, !P1 ;  /* 0x000000314e00780c */ /* 0x040fe40004f24270 */
[----:B------:R-:W-:Y:S01]  /*e830*/  ISETP.GT.AND P6, PT, R78, RZ, !P6 ;  /* 0x000000ff4e00720c */ /* 0x000fe200077c4270 */
[----:B------:R-:W0:Y:S01]  /*e840*/  SHFL.BFLY PT, R5, R6, 0x2, 0x1f ;  /* 0x0c401f0006057f89 */ /* 0x000e2200000e0000 */
[----:B------:R-:W-:-:S02]  /*e850*/  ISETP.LT.OR P1, PT, R79, 0x32, P1 ;  /* 0x000000324f00780c */ /* 0x000fc40000f21670 */
[----:B------:R-:W-:Y:S02]  /*e860*/  ISETP.LT.OR P6, PT, R79, 0x1, P6 ;  /* 0x000000014f00780c */ /* 0x000fe400037c1670 */
[----:B------:R-:W-:Y:S02]  /*e870*/  FSEL R36, R36, -INF , !P1 ;  /* 0xff80000024247808 */ /* 0x000fe40004800000 */
[----:B------:R-:W-:Y:S02]  /*e880*/  LOP3.LUT P1, RZ, R22, 0x20000, RZ, 0xc0, !PT ;  /* 0x0002000016ff7812 */ /* 0x000fe4000782c0ff */
[----:B------:R-:W-:Y:S02]  /*e890*/  FSEL R75, R4, -INF , !P6 ;  /* 0xff800000044b7808 */ /* 0x000fe40007000000 */
[----:B------:R-:W-:Y:S02]  /*e8a0*/  ISETP.GT.AND P1, PT, R78, 0x38, !P1 ;  /* 0x000000384e00780c */ /* 0x000fe40004f24270 */
[----:B------:R-:W-:-:S02]  /*e8b0*/  FMNMX.FTZ R4, R75, R70, !PT ;  /* 0x000000464b047209 */ /* 0x000fc40007810000 */
[----:B------:R-:W-:Y:S02]  /*e8c0*/  ISETP.LT.OR P1, PT, R79, 0x39, P1 ;  /* 0x000000394f00780c */ /* 0x000fe40000f21670 */
[----:B------:R-:W-:Y:S02]  /*e8d0*/  ISETP.GT.AND P2, PT, R78, 0x70, !P2 ;  /* 0x000000704e00780c */ /* 0x000fe40005744270 */
[----:B------:R-:W-:Y:S02]  /*e8e0*/  FSEL R39, R39, -INF , !P1 ;  /* 0xff80000027277808 */ /* 0x000fe40004800000 */
[----:B------:R-:W-:Y:S02]  /*e8f0*/  LOP3.LUT P1, RZ, R22, 0x10000, RZ, 0xc0, !PT ;  /* 0x0001000016ff7812 */ /* 0x000fe4000782c0ff */
[C---:B------:R-:W-:Y:S02]  /*e900*/  ISETP.GT.AND P3, PT, R78.reuse, 0x71, !P3 ;  /* 0x000000714e00780c */ /* 0x040fe40005f64270 */
[----:B------:R-:W-:-:S02]  /*e910*/  ISETP.GT.AND P1, PT, R78, 0x39, !P1 ;  /* 0x000000394e00780c */ /* 0x000fc40004f24270 */
[----:B0-----:R-:W-:Y:S02]  /*e920*/  FMNMX.FTZ R76, R6, R5, !PT ;  /* 0x00000005064c7209 */ /* 0x001fe40007810000 */
[C---:B------:R-:W-:Y:S02]  /*e930*/  ISETP.LT.OR P1, PT, R79.reuse, 0x3a, P1 ;  /* 0x0000003a4f00780c */ /* 0x040fe40000f21670 */
[----:B------:R-:W-:Y:S01]  /*e940*/  ISETP.LT.OR P2, PT, R79, 0x71, P2 ;  /* 0x000000714f00780c */ /* 0x000fe20001741670 */
[----:B------:R-:W0:Y:S01]  /*e950*/  SHFL.BFLY PT, R5, R76, 0x1, 0x1f ;  /* 0x0c201f004c057f89 */ /* 0x000e2200000e0000 */
[----:B------:R-:W-:Y:S02]  /*e960*/  FSEL R40, R40, -INF , !P1 ;  /* 0xff80000028287808 */ /* 0x000fe40004800000 */
[----:B------:R-:W-:Y:S02]  /*e970*/  ISETP.GT.AND P1, PT, R78, 0x40, !P5 ;  /* 0x000000404e00780c */ /* 0x000fe40006f24270 */
[----:B------:R-:W-:-:S02]  /*e980*/  LOP3.LUT P5, RZ, R22, 0x8, RZ, 0xc0, !PT ;  /* 0x0000000816ff7812 */ /* 0x000fc400078ac0ff */
[----:B------:R-:W-:Y:S02]  /*e990*/  ISETP.LT.OR P1, PT, R79, 0x41, P1 ;  /* 0x000000414f00780c */ /* 0x000fe40000f21670 */
[----:B------:R-:W-:Y:S02]  /*e9a0*/  ISETP.GT.AND P4, PT, R78, 0x78, !P4 ;  /* 0x000000784e00780c */ /* 0x000fe40006784270 */
[----:B------:R-:W-:Y:S02]  /*e9b0*/  FSEL R43, R43, -INF , !P1 ;  /* 0xff8000002b2b7808 */ /* 0x000fe40004800000 */
[----:B------:R-:W-:Y:S02]  /*e9c0*/  LOP3.LUT P1, RZ, R22, 0x4000, RZ, 0xc0, !PT ;  /* 0x0000400016ff7812 */ /* 0x000fe4000782c0ff */
[----:B------:R-:W-:Y:S02]  /*e9d0*/  ISETP.LT.OR P3, PT, R79, 0x72, P3 ;  /* 0x000000724f00780c */ /* 0x000fe40001f61670 */
[----:B------:R-:W-:-:S02]  /*e9e0*/  ISETP.GT.AND P1, PT, R78, 0x41, !P1 ;  /* 0x000000414e00780c */ /* 0x000fc40004f24270 */
[C---:B------:R-:W-:Y:S02]  /*e9f0*/  ISETP.LT.OR P4, PT, R79.reuse, 0x79, P4 ;  /* 0x000000794f00780c */ /* 0x040fe40002781670 */
[----:B------:R-:W-:Y:S02]  /*ea00*/  ISETP.LT.OR P1, PT, R79, 0x42, P1 ;  /* 0x000000424f00780c */ /* 0x000fe40000f21670 */
[----:B------:R-:W-:Y:S02]  /*ea10*/  FSEL R68, R68, -INF , !P3 ;  /* 0xff80000044447808 */ /* 0x000fe40005800000 */
[----:B------:R-:W-:Y:S02]  /*ea20*/  FSEL R44, R44, -INF , !P1 ;  /* 0xff8000002c2c7808 */ /* 0x000fe40004800000 */
[----:B------:R-:W-:Y:S02]  /*ea30*/  LOP3.LUT P1, RZ, R22, 0x2000, RZ, 0xc0, !PT ;  /* 0x0000200016ff7812 */ /* 0x000fe4000782c0ff */
[----:B0-----:R-:W-:-:S02]  /*ea40*/  FMNMX.FTZ R5, R76, R5, !PT ;  /* 0x000000054c057209 */ /* 0x001fc40007810000 */
        /* <DEDUP_REMOVED lines=38> */
[----:B------:R-:W-:Y:S01]  /*ecb0*/  FSEL R72, R64, -INF , !P1 ;  /* 0xff80000040487808 */ /* 0x000fe20004800000 */
[C---:B------:R-:W-:Y:S01]  /*ecc0*/  FMUL.FTZ R64, R5.reuse, UR51 ;  /* 0x0000003305407c20 */ /* 0x040fe20008410000 */
[----:B------:R-:W-:-:S04]  /*ecd0*/  FSETP.NEU.FTZ.AND P1, PT, R5, -INF , PT ;  /* 0xff8000000500780b */ /* 0x000fc80003f3d000 */
[----:B------:R-:W-:Y:S02]  /*ece0*/  FSEL R64, R64, RZ, P1 ;  /* 0x000000ff40407208 */ /* 0x000fe40000800000 */
[----:B------:R-:W-:Y:S02]  /*ecf0*/  ISETP.GT.AND P1, PT, R78, 0x79, !P5 ;  /* 0x000000794e00780c */ /* 0x000fe40006f24270 */
        /* <DEDUP_REMOVED lines=28> */
[--C-:B------:R-:W-:Y:S01]  /*eec0*/  FFMA.FTZ R30, R37, UR51, -R64.reuse ;  /* 0x00000033251e7c23 */ /* 0x100fe20008010840 */
[--C-:B------:R-:W-:Y:S01]  /*eed0*/  FFMA.FTZ R37, R49, UR51, -R64.reuse ;  /* 0x0000003331257c23 */ /* 0x100fe20008010840 */
[----:B------:R-:W-:Y:S01]  /*eee0*/  FMNMX.FTZ R4, R28, R7, !PT ;  /* 0x000000071c047209 */ /* 0x000fe20007810000 */
[----:B------:R-:W0:Y:S01]  /*eef0*/  MUFU.EX2 R74, R74 ;  /* 0x0000004a004a7308 */ /* 0x000e220000000800 */
[--C-:B------:R-:W-:Y:S01]  /*ef00*/  FFMA.FTZ R49, R58, UR51, -R64.reuse ;  /* 0x000000333a317c23 */ /* 0x100fe20008010840 */
[--C-:B------:R-:W-:Y:S01]  /*ef10*/  FFMA.FTZ R15, R15, UR51, -R64.reuse ;  /* 0x000000330f0f7c23 */ /* 0x100fe20008010840 */
[----:B------:R-:W-:Y:S01]  /*ef20*/  FMNMX.FTZ R7, R31, R4, !PT ;  /* 0x000000041f077209 */ /* 0x000fe20007810000 */
[--C-:B------:R-:W-:Y:S01]  /*ef30*/  FFMA.FTZ R42, R42, UR51, -R64.reuse ;  /* 0x000000332a2a7c23 */ /* 0x100fe20008010840 */
[--C-:B------:R-:W-:Y:S01]  /*ef40*/  FFMA.FTZ R25, R25, UR51, -R64.reuse ;  /* 0x0000003319197c23 */ /* 0x100fe20008010840 */
[----:B------:R-:W-:Y:S01]  /*ef50*/  FFMA.FTZ R26, R26, UR51, -R64 ;  /* 0x000000331a1a7c23 */ /* 0x000fe20008010840 */
[----:B------:R-:W-:Y:S01]  /*ef60*/  FMNMX.FTZ R4, R32, R7, !PT ;  /* 0x0000000720047209 */ /* 0x000fe20007810000 */
[----:B------:R-:W1:Y:S03]  /*ef70*/  MUFU.EX2 R77, R77 ;  /* 0x0000004d004d7308 */ /* 0x000e660000000800 */
[----:B------:R-:W-:-:S04]  /*ef80*/  FMNMX.FTZ R7, R35, R4, !PT ;  /* 0x0000000423077209 */ /* 0x000fc80007810000 */
[----:B------:R-:W-:Y:S01]  /*ef90*/  FMNMX.FTZ R4, R36, R7, !PT ;  /* 0x0000000724047209 */ /* 0x000fe20007810000 */
[----:B------:R-:W5:Y:S03]  /*efa0*/  MUFU.EX2 R11, R11 ;  /* 0x0000000b000b7308 */ /* 0x000f660000000800 */
[----:B------:R-:W-:-:S04]  /*efb0*/  FMNMX.FTZ R7, R39, R4, !PT ;  /* 0x0000000427077209 */ /* 0x000fc80007810000 */
[----:B------:R-:W-:Y:S01]  /*efc0*/  FMNMX.FTZ R4, R40, R7, !PT ;  /* 0x0000000728047209 */ /* 0x000fe20007810000 */
[----:B------:R-:W2:Y:S03]  /*efd0*/  MUFU.EX2 R12, R12 ;  /* 0x0000000c000c7308 */ /* 0x000ea60000000800 */
[----:B------:R-:W-:-:S04]  /*efe0*/  FMNMX.FTZ R7, R43, R4, !PT ;  /* 0x000000042b077209 */ /* 0x000fc80007810000 */
[----:B------:R-:W-:Y:S01]  /*eff0*/  FMNMX.FTZ R4, R44, R7, !PT ;  /* 0x000000072c047209 */ /* 0x000fe20007810000 */
[----:B------:R-:W-:Y:S03]  /*f000*/  MUFU.EX2 R15, R15 ;  /* 0x0000000f000f7308 */ /* 0x000fe60000000800 */
[----:B------:R-:W-:-:S04]  /*f010*/  FMNMX.FTZ R7, R47, R4, !PT ;  /* 0x000000042f077209 */ /* 0x000fc80007810000 */
[----:B------:R-:W-:Y:S01]  /*f020*/  FMNMX.FTZ R6, R48, R7, !PT ;  /* 0x0000000730067209 */ /* 0x000fe20007810000 */
[----:B------:R3:W-:Y:S01]  /*f030*/  MUFU.EX2 R4, R33 ;  /* 0x0000002100047308 */ /* 0x0007e20000000800 */
[----:B------:R-:W-:Y:S02]  /*f040*/  FFMA.FTZ R7, R34, UR51, -R64 ;  /* 0x0000003322077c23 */ /* 0x000fe40008010840 */
[----:B------:R-:W-:-:S04]  /*f050*/  FMNMX.FTZ R29, R51, R6, !PT ;  /* 0x00000006331d7209 */ /* 0x000fc80007810000 */
[----:B------:R-:W-:Y:S01]  /*f060*/  FMNMX.FTZ R6, R52, R29, !PT ;  /* 0x0000001d34067209 */ /* 0x000fe20007810000 */
[----:B------:R4:W-:Y:S03]  /*f070*/  MUFU.EX2 R79, R42 ;  /* 0x0000002a004f7308 */ /* 0x0009e60000000800 */
[----:B------:R-:W-:-:S04]  /*f080*/  FMNMX.FTZ R29, R55, R6, !PT ;  /* 0x00000006371d7209 */ /* 0x000fc80007810000 */
[----:B------:R-:W-:Y:S01]  /*f090*/  FMNMX.FTZ R6, R56, R29, !PT ;  /* 0x0000001d38067209 */ /* 0x000fe20007810000 */
[--C-:B------:R-:W-:Y:S01]  /*f0a0*/  FFMA.FTZ R29, R38, UR51, -R64.reuse ;  /* 0x00000033261d7c23 */ /* 0x100fe20008010840 */
[--C-:B------:R-:W-:Y:S01]  /*f0b0*/  FFMA.FTZ R38, R50, UR51, -R64.reuse ;  /* 0x0000003332267c23 */ /* 0x100fe20008010840 */
[--C-:B------:R-:W-:Y:S01]  /*f0c0*/  FFMA.FTZ R50, R61, UR51, -R64.reuse ;  /* 0x000000333d327c23 */ /* 0x100fe20008010840 */
[----:B---3--:R-:W-:Y:S01]  /*f0d0*/  FMNMX.FTZ R33, R59, R6, !PT ;  /* 0x000000063b217209 */ /* 0x008fe20007810000 */
[--C-:B----4-:R-:W-:Y:S01]  /*f0e0*/  FFMA.FTZ R42, R53, UR51, -R64.reuse ;  /* 0x00000033352a7c23 */ /* 0x110fe20008010840 */
[----:B------:R-:W-:Y:S01]  /*f0f0*/  MUFU.EX2 R80, R80 ;  /* 0x0000005000507308 */ /* 0x000fe20000000800 */
[----:B------:R-:W-:Y:S01]  /*f100*/  FFMA.FTZ R53, R62, UR51, -R64 ;  /* 0x000000333e357c23 */ /* 0x000fe20008010840 */
[----:B------:R-:W-:-:S04]  /*f110*/  FMNMX.FTZ R6, R60, R33, !PT ;  /* 0x000000213c067209 */ /* 0x000fc80007810000 */
[----:B------:R-:W-:Y:S02]  /*f120*/  FMNMX.FTZ R33, R63, R6, !PT ;  /* 0x000000063f217209 */ /* 0x000fe40007810000 */
[----:B------:R-:W-:Y:S02]  /*f130*/  MUFU.EX2 R25, R25 ;  /* 0x0000001900197308 */ /* 0x000fe40000000800 */
[----:B------:R-:W-:-:S04]  /*f140*/  FMNMX.FTZ R33, R72, R33, !PT ;  /* 0x0000002148217209 */ /* 0x000fc80007810000 */
[----:B------:R-:W-:Y:S02]  /*f150*/  FMNMX.FTZ R33, R8, R33, !PT ;  /* 0x0000002108217209 */ /* 0x000fe40007810000 */
[----:B------:R-:W-:Y:S02]  /*f160*/  MUFU.EX2 R26, R26 ;  /* 0x0000001a001a7308 */ /* 0x000fe40000000800 */
[----:B------:R-:W-:-:S04]  /*f170*/  FMNMX.FTZ R33, R68, R33, !PT ;  /* 0x0000002144217209 */ /* 0x000fc80007810000 */
[----:B------:R-:W-:Y:S02]  /*f180*/  FMNMX.FTZ R0, R78, R33, !PT ;  /* 0x000000214e007209 */ /* 0x000fe40007810000 */
[----:B------:R-:W-:Y:S02]  /*f190*/  MUFU.EX2 R81, R81 ;  /* 0x0000005100517308 */ /* 0x000fe40000000800 */
[----:B------:R-:W-:-:S05]  /*f1a0*/  FMNMX.FTZ R0, R83, R0, !PT ;  /* 0x0000000053007209 */ /* 0x000fca0007810000 */
[----:B------:R-:W3:Y:S01]  /*f1b0*/  SHFL.BFLY PT, R33, R0, 0x2, 0x1f ;  /* 0x0c401f0000217f89 */ /* 0x000ee200000e0000 */
[----:B------:R-:W-:Y:S08]  /*f1c0*/  MUFU.EX2 R82, R82 ;  /* 0x0000005200527308 */ /* 0x000ff00000000800 */
[----:B------:R-:W-:Y:S08]  /*f1d0*/  MUFU.EX2 R7, R7 ;  /* 0x0000000700077308 */ /* 0x000ff00000000800 */
[----:B------:R-:W-:Y:S01]  /*f1e0*/  MUFU.EX2 R30, R30 ;  /* 0x0000001e001e7308 */ /* 0x000fe20000000800 */
[----:B---3--:R-:W-:Y:S01]  /*f1f0*/  FMNMX.FTZ R34, R0, R33, !PT ;  /* 0x0000002100227209 */ /* 0x008fe20007810000 */
[--C-:B------:R-:W-:Y:S01]  /*f200*/  FFMA.FTZ R0, R65, UR51, -R64.reuse ;  /* 0x0000003341007c23 */ /* 0x100fe20008010840 */
[----:B------:R-:W-:-:S05]  /*f210*/  FFMA.FTZ R33, R67, UR51, -R64 ;  /* 0x0000003343217c23 */ /* 0x000fca0008010840 */
[----:B------:R-:W-:Y:S01]  /*f220*/  MUFU.EX2 R29, R29 ;  /* 0x0000001d001d7308 */ /* 0x000fe20000000800 */
[----:B------:R-:W3:Y:S07]  /*f230*/  SHFL.BFLY PT, R41, R34, 0x1, 0x1f ;  /* 0x0c201f0022297f89 */ /* 0x000eee00000e0000 */
[----:B------:R-:W-:Y:S08]  /*f240*/  MUFU.EX2 R20, R20 ;  /* 0x0000001400147308 */ /* 0x000ff00000000800 */
[----:B------:R-:W-:Y:S08]  /*f250*/  MUFU.EX2 R66, R66 ;  /* 0x0000004200427308 */ /* 0x000ff00000000800 */
[----:B------:R-:W-:Y:S01]  /*f260*/  MUFU.EX2 R73, R73 ;  /* 0x0000004900497308 */ /* 0x000fe20000000800 */
[----:B---3--:R-:W-:Y:S01]  /*f270*/  FMNMX.FTZ R6, R34, R41, !PT ;  /* 0x0000002922067209 */ /* 0x008fe20007810000 */
[--C-:B------:R-:W-:Y:S01]  /*f280*/  FFMA.FTZ R34, R69, UR51, -R64.reuse ;  /* 0x0000003345227c23 */ /* 0x100fe20008010840 */
[----:B------:R-:W-:-:S02]  /*f290*/  FFMA.FTZ R41, R71, UR51, -R64 ;  /* 0x0000003347297c23 */ /* 0x000fc40008010840 */
[C---:B------:R-:W-:Y:S01]  /*f2a0*/  FSETP.NEU.FTZ.AND P1, PT, R6.reuse, -INF , PT ;  /* 0xff8000000600780b */ /* 0x040fe20003f3d000 */
[----:B------:R-:W-:Y:S02]  /*f2b0*/  FMUL.FTZ R69, R6, UR51 ;  /* 0x0000003306457c20 */ /* 0x000fe40008410000 */
[----:B------:R-:W-:Y:S03]  /*f2c0*/  MUFU.EX2 R37, R37 ;  /* 0x0000002500257308 */ /* 0x000fe60000000800 */
[----:B------:R-:W-:-:S05]  /*f2d0*/  FSEL R69, R69, RZ, P1 ;  /* 0x000000ff45457208 */ /* 0x000fca0000800000 */
[----:B------:R-:W-:Y:S01]  /*f2e0*/  MUFU.EX2 R38, R38 ;  /* 0x0000002600267308 */ /* 0x000fe20000000800 */
[--C-:B------:R-:W-:Y:S01]  /*f2f0*/  FFMA.FTZ R54, R75, UR51, -R69.reuse ;  /* 0x000000334b367c23 */ /* 0x100fe20008010845 */
[--C-:B------:R-:W-:Y:S01]  /*f300*/  FFMA.FTZ R57, R70, UR51, -R69.reuse ;  /* 0x0000003346397c23 */ /* 0x100fe20008010845 */
[--C-:B------:R-:W-:Y:S01]  /*f310*/  FFMA.FTZ R58, R9, UR51, -R69.reuse ;  /* 0x00000033093a7c23 */ /* 0x100fe20008010845 */
[--C-:B------:R-:W-:Y:S01]  /*f320*/  FFMA.FTZ R61, R10, UR51, -R69.reuse ;  /* 0x000000330a3d7c23 */ /* 0x100fe20008010845 */
[----:B0-----:R-:W-:Y:S01]  /*f330*/  FADD.FTZ R9, R3, R74 ;  /* 0x0000004a03097221 */ /* 0x001fe20000010000 */
[--C-:B------:R-:W-:Y:S01]  /*f340*/  FFMA.FTZ R13, R13, UR51, -R69.reuse ;  /* 0x000000330d0d7c23 */ /* 0x100fe20008010845 */
[----:B------:R-:W-:Y:S01]  /*f350*/  FFMA.FTZ R62, R14, UR51, -R69 ;  /* 0x000000330e3e7c23 */ /* 0x000fe20008010845 */
[----:B------:R-:W-:Y:S01]  /*f360*/  MUFU.EX2 R54, R54 ;  /* 0x0000003600367308 */ /* 0x000fe20000000800 */
[----:B------:R-:W-:Y:S01]  /*f370*/  FADD.FTZ R10, R76, R9 ;  /* 0x000000094c0a7221 */ /* 0x000fe20000010000 */
[--C-:B------:R-:W-:Y:S01]  /*f380*/  FFMA.FTZ R64, R21, UR51, -R69.reuse ;  /* 0x0000003315407c23 */ /* 0x100fe20008010845 */
[--C-:B------:R-:W-:Y:S01]  /*f390*/  FFMA.FTZ R21, R35, UR51, -R69.reuse ;  /* 0x0000003323157c23 */ /* 0x100fe20008010845 */
[--C-:B------:R-:W-:Y:S01]  /*f3a0*/  FFMA.FTZ R35, R43, UR51, -R69.reuse ;  /* 0x000000332b237c23 */ /* 0x100fe20008010845 */
[----:B-1----:R-:W-:Y:S01]  /*f3b0*/  FADD.FTZ R10, R77, R10 ;  /* 0x0000000a4d0a7221 */ /* 0x002fe20000010000 */
[--C-:B------:R-:W-:Y:S01]  /*f3c0*/  FFMA.FTZ R43, R51, UR51, -R69.reuse ;  /* 0x00000033332b7c23 */ /* 0x100fe20008010845 */
[--C-:B------:R-:W-:Y:S01]  /*f3d0*/  FFMA.FTZ R65, R24, UR51, -R69.reuse ;  /* 0x0000003318417c23 */ /* 0x100fe20008010845 */
[----:B------:R-:W0:Y:S01]  /*f3e0*/  MUFU.EX2 R57, R57 ;  /* 0x0000003900397308 */ /* 0x000e220000000800 */
[----:B-----5:R-:W-:Y:S01]  /*f3f0*/  FADD.FTZ R51, R11, R10 ;  /* 0x0000000a0b337221 */ /* 0x020fe20000010000 */
[--C-:B------:R-:W-:Y:S01]  /*f400*/  FFMA.FTZ R27, R27, UR51, -R69.reuse ;  /* 0x000000331b1b7c23 */ /* 0x100fe20008010845 */
[--C-:B------:R-:W-:Y:S01]  /*f410*/  FFMA.FTZ R67, R31, UR51, -R69.reuse ;  /* 0x000000331f437c23 */ /* 0x100fe20008010845 */
[----:B------:R-:W-:Y:S01]  /*f420*/  FFMA.FTZ R31, R39, UR51, -R69 ;  /* 0x00000033271f7c23 */ /* 0x000fe20008010845 */
[----:B--2---:R-:W-:Y:S01]  /*f430*/  FADD.FTZ R10, R12, R51 ;  /* 0x000000330c0a7221 */ /* 0x004fe20000010000 */
        /* <DEDUP_REMOVED lines=11> */
[----:B0-----:R-:W-:Y:S01]  /*f4f0*/  FADD.FTZ R9, R54, R57 ;  /* 0x0000003936097221 */ /* 0x001fe20000010000 */
[--C-:B------:R-:W-:Y:S01]  /*f500*/  FFMA.FTZ R52, R56, UR51, -R69.reuse ;  /* 0x0000003338347c23 */ /* 0x100fe20008010845 */
[--C-:B------:R-:W-:Y:S01]  /*f510*/  FFMA.FTZ R28, R28, UR51, -R69.reuse ;  /* 0x000000331c1c7c23 */ /* 0x100fe20008010845 */
[----:B------:R-:W-:Y:S01]  /*f520*/  F2FP.BF16.F32.PACK_AB R12, R12, R11 ;  /* 0x0000000b0c0c723e */ /* 0x000fe200000010ff */
[--C-:B------:R-:W-:Y:S01]  /*f530*/  FFMA.FTZ R59, R59, UR51, -R69.reuse ;  /* 0x000000333b3b7c23 */ /* 0x100fe20008010845 */
[--C-:B------:R-:W-:Y:S01]  /*f540*/  FFMA.FTZ R60, R60, UR51, -R69.reuse ;  /* 0x000000333c3c7c23 */ /* 0x100fe20008010845 */
[----:B------:R-:W-:Y:S01]  /*f550*/  FFMA.FTZ R63, R63, UR51, -R69 ;  /* 0x000000333f3f7c23 */ /* 0x000fe20008010845 */
[----:B------:R-:W0:Y:S01]  /*f560*/  MUFU.EX2 R13, R13 ;  /* 0x0000000d000d7308 */ /* 0x000e220000000800 */
[----:B-1----:R-:W-:Y:S01]  /*f570*/  FADD.FTZ R8, R58, R9 ;  /* 0x000000093a087221 */ /* 0x002fe20000010000 */
[----:B------:R-:W-:Y:S01]  /*f580*/  FADD.FTZ R9, R15, R10 ;  /* 0x0000000a0f097221 */ /* 0x000fe20000010000 */
[--C-:B------:R-:W-:Y:S01]  /*f590*/  FFMA.FTZ R72, R72, UR51, -R69.reuse ;  /* 0x0000003348487c23 */ /* 0x100fe20008010845 */
[--C-:B------:R-:W-:Y:S01]  /*f5a0*/  FFMA.FTZ R68, R68, UR51, -R69.reuse ;  /* 0x0000003344447c23 */ /* 0x100fe20008010845 */
[----:B------:R-:W-:Y:S01]  /*f5b0*/  FFMA.FTZ R78, R78, UR51, -R69 ;  /* 0x000000334e4e7c23 */ /* 0x000fe20008010845 */
[----:B------:R-:W-:Y:S01]  /*f5c0*/  FADD.FTZ R10, R80, R9 ;  /* 0x00000009500a7221 */ /* 0x000fe20000010000 */
[----:B------:R-:W-:Y:S01]  /*f5d0*/  FFMA.FTZ R69, R83, UR51, -R69 ;  /* 0x0000003353457c23 */ /* 0x000fe20008010845 */
[----:B------:R-:W1:Y:S01]  /*f5e0*/  MUFU.EX2 R62, R62 ;  /* 0x0000003e003e7308 */ /* 0x000e620000000800 */
[----:B--2---:R-:W-:Y:S01]  /*f5f0*/  FADD.FTZ R8, R61, R8 ;  /* 0x000000083d087221 */ /* 0x004fe20000010000 */
[----:B------:R-:W-:Y:S01]  /*f600*/  FADD.FTZ R55, R25, R10 ;  /* 0x0000000a19377221 */ /* 0x000fe20000010000 */
[----:B------:R-:W-:-:S02]  /*f610*/  F2FP.BF16.F32.PACK_AB R10, R77, R76 ;  /* 0x0000004c4d0a723e */ /* 0x000fc400000010ff */
[----:B------:R-:W-:Y:S01]  /*f620*/  F2FP.BF16.F32.PACK_AB R11, R61, R58 ;  /* 0x0000003a3d0b723e */ /* 0x000fe200000010ff */
[----:B------:R-:W-:Y:S02]  /*f630*/  FADD.FTZ R14, R26, R55 ;  /* 0x000000371a0e7221 */ /* 0x000fe40000010000 */
[----:B------:R-:W2:Y:S01]  /*f640*/  MUFU.EX2 R64, R64 ;  /* 0x0000004000407308 */ /* 0x000ea20000000800 */
[----:B0-----:R-:W-:Y:S01]  /*f650*/  FADD.FTZ R9, R13, R8 ;  /* 0x000000080d097221 */ /* 0x001fe20000010000 */
[----:B------:R-:W-:Y:S01]  /*f660*/  F2FP.BF16.F32.PACK_AB R8, R74, R3 ;  /* 0x000000034a08723e */ /* 0x000fe200000010ff */
[----:B------:R-:W-:Y:S01]  /*f670*/  FADD.FTZ R3, R81, R14 ;  /* 0x0000000e51037221 */ /* 0x000fe20000010000 */
[----:B------:R-:W-:-:S04]  /*f680*/  F2FP.BF16.F32.PACK_AB R14, R80, R15 ;  /* 0x0000000f500e723e */ /* 0x000fc800000010ff */
[----:B------:R-:W0:Y:S01]  /*f690*/  MUFU.EX2 R65, R65 ;  /* 0x0000004100417308 */ /* 0x000e220000000800 */
[C---:B-1----:R-:W-:Y:S01]  /*f6a0*/  FADD.FTZ R9, R62.reuse, R9 ;  /* 0x000000093e097221 */ /* 0x042fe20000010000 */
[----:B------:R-:W-:-:S06]  /*f6b0*/  F2FP.BF16.F32.PACK_AB R13, R62, R13 ;  /* 0x0000000d3e0d723e */ /* 0x000fcc00000010ff */
[----:B------:R-:W1:Y:S01]  /*f6c0*/  MUFU.EX2 R27, R27 ;  /* 0x0000001b001b7308 */ /* 0x000e620000000800 */
[----:B--2---:R-:W-:Y:S01]  /*f6d0*/  FADD.FTZ R24, R64, R9 ;  /* 0x0000000940187221 */ /* 0x004fe20000010000 */
[----:B------:R-:W-:-:S06]  /*f6e0*/  FADD.FTZ R9, R82, R3 ;  /* 0x0000000352097221 */ /* 0x000fcc0000010000 */
[----:B------:R-:W2:Y:S01]  /*f6f0*/  MUFU.EX2 R28, R28 ;  /* 0x0000001c001c7308 */ /* 0x000ea20000000800 */
[----:B0-----:R-:W-:Y:S01]  /*f700*/  FADD.FTZ R56, R65, R24 ;  /* 0x0000001841387221 */ /* 0x001fe20000010000 */
[----:B------:R-:W-:Y:S02]  /*f710*/  F2FP.BF16.F32.PACK_AB R24, R26, R25 ;  /* 0x000000191a18723e */ /* 0x000fe400000010ff */
[----:B------:R-:W-:Y:S02]  /*f720*/  ISETP.NE.AND P5, PT, R142, 0x1, PT ;  /* 0x000000018e00780c */ /* 0x000fe40003fa5270 */
[----:B------:R-:W-:Y:S02]  /*f730*/  F2FP.BF16.F32.PACK_AB R26, R82, R81 ;  /* 0x00000051521a723e */ /* 0x000fe400000010ff */
[----:B------:R-:W0:Y:S01]  /*f740*/  MUFU.EX2 R67, R67 ;  /* 0x0000004300437308 */ /* 0x000e220000000800 */
[----:B-1----:R-:W-:Y:S01]  /*f750*/  FADD.FTZ R3, R27, R56 ;  /* 0x000000381b037221 */ /* 0x002fe20000010000 */
[----:B------:R-:W-:Y:S01]  /*f760*/  FADD.FTZ R56, R4, R9 ;  /* 0x0000000904387221 */ /* 0x000fe20000010000 */
[----:B------:R-:W-:-:S03]  /*f770*/  F2FP.BF16.F32.PACK_AB R9, R57, R54 ;  /* 0x000000363909723e */ /* 0x000fc600000010ff */
[----:B------:R-:W-:Y:S02]  /*f780*/  FADD.FTZ R15, R7, R56 ;  /* 0x00000038070f7221 */ /* 0x000fe40000010000 */
[----:B------:R-:W1:Y:S01]  /*f790*/  MUFU.EX2 R70, R70 ;  /* 0x0000004600467308 */ /* 0x000e620000000800 */
[----:B--2---:R-:W-:Y:S01]  /*f7a0*/  FADD.FTZ R54, R28, R3 ;  /* 0x000000031c367221 */ /* 0x004fe20000010000 */
[----:B------:R-:W-:Y:S01]  /*f7b0*/  FADD.FTZ R56, R30, R15 ;  /* 0x0000000f1e387221 */ /* 0x000fe20000010000 */
[----:B------:R-:W-:Y:S01]  /*f7c0*/  F2FP.BF16.F32.PACK_AB R25, R28, R27 ;  /* 0x0000001b1c19723e */ /* 0x000fe200000010ff */
[----:B------:R-:W-:Y:S01]  /*f7d0*/  STSM.16.M88.4 [R157+0x21800], R8 ;  /* 0x021800089d007844 */ /* 0x000fe20000000200 */
[----:B------:R-:W-:Y:S01]  /*f7e0*/  F2FP.BF16.F32.PACK_AB R15, R65, R64 ;  /* 0x00000040410f723e */ /* 0x000fe200000010ff */
[----:B------:R-:W-:Y:S02]  /*f7f0*/  FADD.FTZ R55, R29, R56 ;  /* 0x000000381d377221 */ /* 0x000fe40000010000 */
[----:B------:R-:W2:Y:S01]  /*f800*/  LDL R56, [R1+0x70] ;  /* 0x0000700001387983 */ /* 0x000ea20000100800 */
[----:B------:R-:W3:Y:S01]  /*f810*/  MUFU.EX2 R21, R21 ;  /* 0x0000001500157308 */ /* 0x000ee20000000800 */
[----:B0-----:R-:W-:-:S02]  /*f820*/  FADD.FTZ R3, R67, R54 ;  /* 0x0000003643037221 */ /* 0x001fc40000010000 */
[----:B------:R0:W-:Y:S05]  /*f830*/  STSM.16.M88.4 [R86], R12 ;  /* 0x0000000c56007844 */ /* 0x0001ea0000000200 */
[----:B------:R-:W4:Y:S01]  /*f840*/  MUFU.EX2 R32, R32 ;  /* 0x0000002000207308 */ /* 0x000f220000000800 */
[C---:B-1----:R-:W-:Y:S01]  /*f850*/  FADD.FTZ R54, R70.reuse, R3 ;  /* 0x0000000346367221 */ /* 0x042fe20000010000 */
[----:B------:R-:W-:-:S06]  /*f860*/  F2FP.BF16.F32.PACK_AB R27, R70, R67 ;  /* 0x00000043461b723e */ /* 0x000fcc00000010ff */
[----:B------:R-:W1:Y:S01]  /*f870*/  MUFU.EX2 R31, R31 ;  /* 0x0000001f001f7308 */ /* 0x000e620000000800 */
[----:B---3--:R-:W-:Y:S01]  /*f880*/  FADD.FTZ R3, R21, R54 ;  /* 0x0000003615037221 */ /* 0x008fe20000010000 */
[----:B------:R-:W-:-:S06]  /*f890*/  FADD.FTZ R54, R20, R55 ;  /* 0x0000003714367221 */ /* 0x000fcc0000010000 */
[----:B------:R-:W3:Y:S01]  /*f8a0*/  MUFU.EX2 R36, R36 ;  /* 0x0000002400247308 */ /* 0x000ee20000000800 */
[----:B------:R-:W-:Y:S01]  /*f8b0*/  FADD.FTZ R55, R79, R54 ;  /* 0x000000364f377221 */ /* 0x000fe20000010000 */
[----:B----4-:R-:W-:-:S06]  /*f8c0*/  FADD.FTZ R28, R32, R3 ;  /* 0x00000003201c7221 */ /* 0x010fcc0000010000 */
[----:B------:R-:W4:Y:S01]  /*f8d0*/  MUFU.EX2 R35, R35 ;  /* 0x0000002300237308 */ /* 0x000f220000000800 */
[----:B------:R-:W-:Y:S01]  /*f8e0*/  FADD.FTZ R54, R66, R55 ;  /* 0x0000003742367221 */ /* 0x000fe20000010000 */
[----:B-1----:R-:W-:-:S06]  /*f8f0*/  FADD.FTZ R3, R31, R28 ;  /* 0x0000001c1f037221 */ /* 0x002fcc0000010000 */
[----:B------:R-:W1:Y:S01]  /*f900*/  MUFU.EX2 R40, R40 ;  /* 0x0000002800287308 */ /* 0x000e620000000800 */
[----:B------:R-:W-:-:S07]  /*f910*/  FADD.FTZ R54, R73, R54 ;  /* 0x0000003649367221 */ /* 0x000fce0000010000 */
[----:B------:R-:W0:Y:S01]  /*f920*/  MUFU.EX2 R42, R42 ;  /* 0x0000002a002a7308 */ /* 0x000e220000000800 */
[----:B------:R-:W-:Y:S01]  /*f930*/  F2FP.BF16.F32.PACK_AB R28, R7, R4 ;  /* 0x00000004071c723e */ /* 0x000fe200000010ff */
[----:B---3--:R-:W-:-:S06]  /*f940*/  FADD.FTZ R4, R36, R3 ;  /* 0x0000000324047221 */ /* 0x008fcc0000010000 */
[----:B------:R-:W3:Y:S01]  /*f950*/  MUFU.EX2 R39, R39 ;  /* 0x0000002700277308 */ /* 0x000ee20000000800 */
[----:B------:R-:W-:-:S07]  /*f960*/  FADD.FTZ R7, R37, R54 ;  /* 0x0000003625077221 */ /* 0x000fce0000010000 */
[----:B------:R-:W5:Y:S01]  /*f970*/  MUFU.EX2 R45, R45 ;  /* 0x0000002d002d7308 */ /* 0x000f620000000800 */
[----:B----4-:R-:W-:Y:S01]  /*f980*/  FADD.FTZ R3, R35, R4 ;  /* 0x0000000423037221 */ /* 0x010fe20000010000 */
[----:B------:R-:W-:-:S06]  /*f990*/  FADD.FTZ R7, R38, R7 ;  /* 0x0000000726077221 */ /* 0x000fcc0000010000 */
[----:B------:R-:W4:Y:S08]  /*f9a0*/  MUFU.EX2 R44, R44 ;  /* 0x0000002c002c7308 */ /* 0x000f300000000800 */
[----:B------:R-:W4:Y:S01]  /*f9b0*/  MUFU.EX2 R46, R46 ;  /* 0x0000002e002e7308 */ /* 0x000f220000000800 */
[----:B-1----:R-:W-:Y:S01]  /*f9c0*/  FADD.FTZ R4, R40, R3 ;  /* 0x0000000328047221 */ /* 0x002fe20000010000 */
[----:B0-----:R-:W-:-:S06]  /*f9d0*/  FADD.FTZ R12, R42, R7 ;  /* 0x000000072a0c7221 */ /* 0x001fcc0000010000 */
[----:B------:R-:W0:Y:S08]  /*f9e0*/  MUFU.EX2 R43, R43 ;  /* 0x0000002b002b7308 */ /* 0x000e300000000800 */
[----:B------:R-:W1:Y:S01]  /*f9f0*/  MUFU.EX2 R49, R49 ;  /* 0x0000003100317308 */ /* 0x000e620000000800 */
[----:B---3--:R-:W-:Y:S01]  /*fa00*/  FADD.FTZ R3, R39, R4 ;  /* 0x0000000427037221 */ /* 0x008fe20000010000 */
[----:B-----5:R-:W-:-:S06]  /*fa10*/  FADD.FTZ R7, R45, R12 ;  /* 0x0000000c2d077221 */ /* 0x020fcc0000010000 */
[----:B------:R-:W3:Y:S08]  /*fa20*/  MUFU.EX2 R48, R48 ;  /* 0x0000003000307308 */ /* 0x000ef00000000800 */
[----:B------:R-:W5:Y:S01]  /*fa30*/  MUFU.EX2 R50, R50 ;  /* 0x0000003200327308 */ /* 0x000f620000000800 */
[----:B----4-:R-:W-:Y:S01]  /*fa40*/  FADD.FTZ R4, R44, R3 ;  /* 0x000000032c047221 */ /* 0x010fe20000010000 */
[----:B------:R-:W-:-:S06]  /*fa50*/  FADD.FTZ R12, R46, R7 ;  /* 0x000000072e0c7221 */ /* 0x000fcc0000010000 */
[----:B------:R-:W4:Y:S08]  /*fa60*/  MUFU.EX2 R47, R47 ;  /* 0x0000002f002f7308 */ /* 0x000f300000000800 */
[----:B------:R-:W4:Y:S08]  /*fa70*/  MUFU.EX2 R53, R53 ;  /* 0x0000003500357308 */ /* 0x000f300000000800 */
[----:B------:R-:W-:Y:S01]  /*fa80*/  MUFU.EX2 R52, R52 ;  /* 0x0000003400347308 */ /* 0x000fe20000000800 */
[----:B0-----:R-:W-:-:S07]  /*fa90*/  FADD.FTZ R3, R43, R4 ;  /* 0x000000042b037221 */ /* 0x001fce0000010000 */
[----:B------:R-:W-:Y:S08]  /*faa0*/  MUFU.EX2 R59, R59 ;  /* 0x0000003b003b7308 */ /* 0x000ff00000000800 */
[----:B------:R-:W0:Y:S08]  /*fab0*/  MUFU.EX2 R60, R60 ;  /* 0x0000003c003c7308 */ /* 0x000e300000000800 */
[----:B------:R-:W-:Y:S08]  /*fac0*/  MUFU.EX2 R63, R63 ;  /* 0x0000003f003f7308 */ /* 0x000ff00000000800 */
[----:B------:R-:W0:Y:S01]  /*fad0*/  MUFU.EX2 R72, R72 ;  /* 0x0000004800487308 */ /* 0x000e220000000800 */
[----:B------:R-:W-:-:S07]  /*fae0*/  F2FP.BF16.F32.PACK_AB R30, R29, R30 ;  /* 0x0000001e1d1e723e */ /* 0x000fce00000010ff */
[----:B------:R-:W-:Y:S01]  /*faf0*/  MUFU.EX2 R0, R0 ;  /* 0x0000000000007308 */ /* 0x000fe20000000800 */
[----:B-1----:R-:W-:-:S07]  /*fb00*/  FADD.FTZ R7, R49, R12 ;  /* 0x0000000c31077221 */ /* 0x002fce0000010000 */
[----:B------:R-:W1:Y:S08]  /*fb10*/  MUFU.EX2 R33, R33 ;  /* 0x0000002100217308 */ /* 0x000e700000000800 */
[----:B------:R-:W-:Y:S08]  /*fb20*/  MUFU.EX2 R34, R34 ;  /* 0x0000002200227308 */ /* 0x000ff00000000800 */
[----:B------:R-:W1:Y:S08]  /*fb30*/  MUFU.EX2 R41, R41 ;  /* 0x0000002900297308 */ /* 0x000e700000000800 */
[----:B------:R-:W-:Y:S08]  /*fb40*/  MUFU.EX2 R51, R51 ;  /* 0x0000003300337308 */ /* 0x000ff00000000800 */
[----:B------:R-:W1:Y:S08]  /*fb50*/  MUFU.EX2 R68, R68 ;  /* 0x0000004400447308 */ /* 0x000e700000000800 */
[----:B------:R-:W-:Y:S08]  /*fb60*/  MUFU.EX2 R78, R78 ;  /* 0x0000004e004e7308 */ /* 0x000ff00000000800 */
[----:B------:R-:W1:Y:S01]  /*fb70*/  MUFU.EX2 R69, R69 ;  /* 0x0000004500457308 */ /* 0x000e620000000800 */
[----:B------:R-:W-:-:S02]  /*fb80*/  F2FP.BF16.F32.PACK_AB R29, R32, R21 ;  /* 0x00000015201d723e */ /* 0x000fc400000010ff */
[----:B------:R-:W-:Y:S01]  /*fb90*/  F2FP.BF16.F32.PACK_AB R31, R36, R31 ;  /* 0x0000001f241f723e */ /* 0x000fe200000010ff */
[----:B---3--:R-:W-:Y:S01]  /*fba0*/  FADD.FTZ R4, R48, R3 ;  /* 0x0000000330047221 */ /* 0x008fe20000010000 */
[----:B------:R-:W-:Y:S02]  /*fbb0*/  F2FP.BF16.F32.PACK_AB R8, R79, R20 ;  /* 0x000000144f08723e */ /* 0x000fe400000010ff */
[----:B------:R-:W-:Y:S02]  /*fbc0*/  F2FP.BF16.F32.PACK_AB R10, R73, R66 ;  /* 0x00000042490a723e */ /* 0x000fe400000010ff */
[----:B------:R-:W-:Y:S02]  /*fbd0*/  F2FP.BF16.F32.PACK_AB R9, R40, R35 ;  /* 0x000000232809723e */ /* 0x000fe400000010ff */
[----:B------:R-:W-:Y:S01]  /*fbe0*/  F2FP.BF16.F32.PACK_AB R11, R44, R39 ;  /* 0x000000272c0b723e */ /* 0x000fe200000010ff */
[----:B-----5:R-:W-:Y:S01]  /*fbf0*/  FADD.FTZ R14, R50, R7 ;  /* 0x00000007320e7221 */ /* 0x020fe20000010000 */
[----:B------:R1:W-:Y:S01]  /*fc00*/  STSM.16.M88.4 [R85], R24 ;  /* 0x0000001855007844 */ /* 0x0003e20000000200 */
[----:B------:R-:W3:Y:S01]  /*fc10*/  @P5 LDC R20, c[0x0][0x44c] ;  /* 0x00011300ff145b82 */ /* 0x000ee20000000800 */
[----:B----4-:R-:W-:-:S02]  /*fc20*/  FADD.FTZ R3, R47, R4 ;  /* 0x000000042f037221 */ /* 0x010fc40000010000 */
[----:B------:R-:W-:Y:S01]  /*fc30*/  STSM.16.M88.4 [R84], R28 ;  /* 0x0000001c54007844 */ /* 0x000fe20000000200 */
[----:B------:R-:W-:Y:S01]  /*fc40*/  FADD.FTZ R7, R53, R14 ;  /* 0x0000000e35077221 */ /* 0x000fe20000010000 */
[----:B------:R-:W-:Y:S02]  /*fc50*/  F2FP.BF16.F32.PACK_AB R12, R49, R46 ;  /* 0x0000002e310c723e */ /* 0x000fe400000010ff */
[----:B------:R4:W-:Y:S01]  /*fc60*/  STSM.16.M88.4 [R157+0x27800], R8 ;  /* 0x027800089d007844 */ /* 0x0009e20000000200 */
[----:B------:R-:W-:Y:S01]  /*fc70*/  F2FP.BF16.F32.PACK_AB R14, R53, R50 ;  /* 0x00000032350e723e */ /* 0x000fe200000010ff */
[----:B------:R-:W5:Y:S01]  /*fc80*/  @P5 LDC R21, c[0x0][0x450] ;  /* 0x00011400ff155b82 */ /* 0x000f620000000800 */
[----:B0-----:R-:W-:Y:S02]  /*fc90*/  F2FP.BF16.F32.PACK_AB R13, R60, R59 ;  /* 0x0000003b3c0d723e */ /* 0x001fe400000010ff */
[----:B------:R-:W-:Y:S01]  /*fca0*/  F2FP.BF16.F32.PACK_AB R15, R72, R63 ;  /* 0x0000003f480f723e */ /* 0x000fe200000010ff */
[----:B------:R-:W-:Y:S01]  /*fcb0*/  FADD.FTZ R4, R52, R3 ;  /* 0x0000000334047221 */ /* 0x000fe20000010000 */
[----:B-1----:R-:W-:-:S02]  /*fcc0*/  F2FP.BF16.F32.PACK_AB R24, R33, R0 ;  /* 0x000000002118723e */ /* 0x002fc400000010ff */
[----:B------:R-:W-:Y:S02]  /*fcd0*/  F2FP.BF16.F32.PACK_AB R26, R41, R34 ;  /* 0x00000022291a723e */ /* 0x000fe400000010ff */
[----:B------:R-:W-:Y:S02]  /*fce0*/  F2FP.BF16.F32.PACK_AB R25, R68, R51 ;  /* 0x000000334419723e */ /* 0x000fe400000010ff */
[----:B------:R-:W-:Y:S02]  /*fcf0*/  F2FP.BF16.F32.PACK_AB R27, R69, R78 ;  /* 0x0000004e451b723e */ /* 0x000fe400000010ff */
[----:B----4-:R-:W-:Y:S02]  /*fd00*/  F2FP.BF16.F32.PACK_AB R8, R38, R37 ;  /* 0x000000252608723e */ /* 0x010fe400000010ff */
[----:B------:R-:W-:Y:S02]  /*fd10*/  F2FP.BF16.F32.PACK_AB R10, R45, R42 ;  /* 0x0000002a2d0a723e */ /* 0x000fe400000010ff */
[----:B------:R-:W-:-:S02]  /*fd20*/  F2FP.BF16.F32.PACK_AB R9, R48, R43 ;  /* 0x0000002b3009723e */ /* 0x000fc400000010ff */
[----:B------:R-:W-:Y:S01]  /*fd30*/  F2FP.BF16.F32.PACK_AB R11, R52, R47 ;  /* 0x0000002f340b723e */ /* 0x000fe200000010ff */
[----:B------:R-:W-:-:S04]  /*fd40*/  FADD.FTZ R3, R59, R4 ;  /* 0x000000043b037221 */ /* 0x000fc80000010000 */
[----:B------:R-:W-:-:S04]  /*fd50*/  FADD.FTZ R4, R60, R3 ;  /* 0x000000033c047221 */ /* 0x000fc80000010000 */
[----:B------:R-:W-:Y:S01]  /*fd60*/  FADD.FTZ R3, R63, R4 ;  /* 0x000000043f037221 */ /* 0x000fe20000010000 */
[----:B--2---:R0:W-:Y:S04]  /*fd70*/  STSM.16.M88.4 [R56], R8 ;  /* 0x0000000838007844 */ /* 0x0041e80000000200 */
[----:B------:R0:W-:Y:S04]  /*fd80*/  STSM.16.M88.4 [R85+0x6000], R12 ;  /* 0x0060000c55007844 */ /* 0x0001e80000000200 */
[----:B------:R0:W-:Y:S01]  /*fd90*/  STSM.16.M88.4 [R84+0x6000], R24 ;  /* 0x0060001854007844 */ /* 0x0001e20000000200 */
[----:B------:R1:W-:Y:S06]  /*fda0*/  MEMBAR.ALL.CTA ;  /* 0x0000000000007992 */ /* 0x0003ec0000008000 */
[----:B-1----:R-:W1:Y:S01]  /*fdb0*/  FENCE.VIEW.ASYNC.S ;  /* 0x00000000000073c6 */ /* 0x002e620000000000 */
[----:B------:R-:W-:Y:S01]  /*fdc0*/  FADD.FTZ R72, R72, R3 ;  /* 0x0000000348487221 */ /* 0x000fe20000010000 */
[----:B------:R-:W-:Y:S01]  /*fdd0*/  FADD.FTZ R0, R0, R7 ;  /* 0x0000000700007221 */ /* 0x000fe20000010000 */
[----:B------:R-:W-:Y:S01]  /*fde0*/  PLOP3.LUT P1, PT, PT, PT, UP0, 0x40, 0x0 ;  /* 0x000000000000781c */ /* 0x000fe20003f2e808 */
[----:B---3--:R-:W-:-:S04]  /*fdf0*/  @P5 IMAD.HI.U32 R20, R89, R20, RZ ;  /* 0x0000001459145227 */ /* 0x008fc800078e00ff */
[----:B------:R-:W-:Y:S01]  /*fe00*/  FADD.FTZ R51, R51, R72 ;  /* 0x0000004833337221 */ /* 0x000fe20000010000 */
[----:B------:R-:W-:Y:S01]  /*fe10*/  FADD.FTZ R33, R33, R0 ;  /* 0x0000000021217221 */ /* 0x000fe20000010000 */
[----:B------:R-:W-:Y:S01]  /*fe20*/  IMAD.MOV.U32 R0, RZ, RZ, R89 ;  /* 0x000000ffff007224 */ /* 0x000fe200078e0059 */
[----:B-----5:R-:W-:Y:S01]  /*fe30*/  @P5 SHF.R.U32.HI R0, RZ, R21, R20 ;  /* 0x00000015ff005219 */ /* 0x020fe20000011614 */
[----:B------:R-:W-:Y:S01]  /*fe40*/  FADD.FTZ R51, R68, R51 ;  /* 0x0000003344337221 */ /* 0x000fe20000010000 */
[----:B------:R-:W-:-:S03]  /*fe50*/  FADD.FTZ R4, R34, R33 ;  /* 0x0000002122047221 */ /* 0x000fc60000010000 */
[----:B------:R-:W-:Y:S01]  /*fe60*/  FADD.FTZ R78, R78, R51 ;  /* 0x000000334e4e7221 */ /* 0x000fe20000010000 */
[----:B------:R-:W-:Y:S02]  /*fe70*/  IMAD.IADD R103, R103, 0x1, R0 ;  /* 0x0000000167677824 */ /* 0x000fe400078e0200 */
[----:B------:R-:W-:Y:S01]  /*fe80*/  FADD.FTZ R4, R41, R4 ;  /* 0x0000000429047221 */ /* 0x000fe20000010000 */
[----:B------:R-:W-:Y:S02]  /*fe90*/  VIADD R0, R88, 0xfffffffe ;  /* 0xfffffffe58007836 */ /* 0x000fe40000000000 */
[----:B------:R-:W-:Y:S01]  /*fea0*/  FADD.FTZ R3, R69, R78 ;  /* 0x0000004e45037221 */ /* 0x000fe20000010000 */
[----:B------:R-:W-:Y:S01]  /*feb0*/  VIADD R7, R103, UR6 ;  /* 0x0000000667077c36 */ /* 0x000fe20008000000 */
[----:B-1----:R-:W-:Y:S01]  /*fec0*/  NOP ;  /* 0x0000000000007918 */ /* 0x002fe20000000000 */
[----:B0-----:R-:W-:Y:S05]  /*fed0*/  @P1 BRA `(.L_x_1494) ;  /* 0x0000000000541947 */ /* 0x001fea0003800000 */
[C---:B------:R-:W-:Y:S01]  /*fee0*/  ISETP.GT.AND P1, PT, R103.reuse, RZ, PT ;  /* 0x000000ff6700720c */ /* 0x040fe20003f24270 */
[----:B------:R-:W-:Y:S01]  /*fef0*/  BSSY B0, `(.L_x_1495) ;  /* 0x0000010000007945 */ /* 0x000fe20003800000 */
[----:B------:R-:W-:-:S11]  /*ff00*/  VIADD R8, R103, 0xffffffff ;  /* 0xffffffff67087836 */ /* 0x000fd60000000000 */
[----:B------:R-:W-:Y:S05]  /*ff10*/  @P1 BRA `(.L_x_1496) ;  /* 0x0000000000201947 */ /* 0x000fea0003800000 */
[----:B------:R-:W-:Y:S01]  /*ff20*/  UISETP.NE.AND UP1, UPT, UR7, 0x1, UPT ;  /* 0x000000010700788c */ /* 0x000fe2000bf25270 */
[----:B------:R-:W-:-:S05]  /*ff30*/  IMAD.MOV R8, RZ, RZ, -R103 ;  /* 0x000000ffff087224 */ /* 0x000fca00078e0a67 */
[----:B------:R-:W-:-:S05]  /*ff40*/  PLOP3.LUT P1, PT, PT, PT, UP1, 0x80, 0x0 ;  /* 0x000000000000781c */ /* 0x000fca0003f2f018 */
[----:B------:R-:W-:-:S08]  /*ff50*/  @UP1 ULDC.64 UR4, c[0x0][0x9e8] ;  /* 0x00027a0000041ab9 */ /* 0x000fd00000000a00 */
[----:B------:R-:W-:-:S05]  /*ff60*/  @P1 IMAD.HI.U32 R9, R8, UR4, RZ ;  /* 0x0000000408091c27 */ /* 0x000fca000f8e00ff */
[----:B------:R-:W-:-:S04]  /*ff70*/  @P1 SHF.R.U32.HI R8, RZ, UR5, R9 ;  /* 0x00000005ff081c19 */ /* 0x000fc80008011609 */
[----:B------:R-:W-:Y:S01]  /*ff80*/  LOP3.LUT R8, RZ, R8, RZ, 0x33, !PT ;  /* 0x00000008ff087212 */ /* 0x000fe200078e33ff */
[----:B------:R-:W-:Y:S06]  /*ff90*/  BRA `(.L_x_1497) ;  /* 0x0000000000147947 */ /* 0x000fec0003800000 */
.L_x_1496:
[----:B------:R-:W-:-:S06]  /*ffa0*/  UISETP.NE.AND UP1, UPT, UR7, 0x1, UPT ;  /* 0x000000010700788c */ /* 0x000fcc000bf25270 */
[----:B------:R-:W-:-:S05]  /*ffb0*/  PLOP3.LUT P1, PT, PT, PT, UP1, 0x80, 0x0 ;  /* 0x000000000000781c */ /* 0x000fca0003f2f018 */
[----:B------:R-:W-:-:S08]  /*ffc0*/  @UP1 ULDC.64 UR4, c[0x0][0x9e8] ;  /* 0x00027a0000041ab9 */ /* 0x000fd00000000a00 */
[----:B------:R-:W-:-:S05]  /*ffd0*/  @P1 IMAD.HI.U32 R9, R8, UR4, RZ ;  /* 0x0000000408091c27 */ /* 0x000fca000f8e00ff */
[----:B------:R-:W-:-:S07]  /*ffe0*/  @P1 SHF.R.U32.HI R8, RZ, UR5, R9 ;  /* 0x00000005ff081c19 */ /* 0x000fce0008011609 */
.L_x_1497:
[----:B------:R-:W-:Y:S05]  /*fff0*/  BSYNC B0 ;  /* 0x0000000000007941 */ /* 0x000fea0003800000 */
.L_x_1495:
[----:B------:R-:W-:-:S04]  /*10000*/  IMAD.U32 R9, RZ, RZ, UR7 ;  /* 0x00000007ff097e24 */ /* 0x000fc8000f8e00ff */
[----:B------:R-:W-:-:S05]  /*10010*/  IMAD R8, R8, R9, UR7 ;  /* 0x0000000708087e24 */ /* 0x000fca000f8e0209 */
[----:B------:R-:W-:-:S07]  /*10020*/  VIMNMX R7, R7, R8, PT ;  /* 0x0000000807077248 */ /* 0x000fce0003fe0100 */
.L_x_1494:
[----:B------:R-:W2:Y:S01]  /*10030*/  LDL R9, [R1+0x9c] ;  /* 0x00009c0001097983 */ /* 0x000ea20000100800 */
[----:B------:R-:W-:Y:S01]  /*10040*/  SHF.R.S32.HI R8, RZ, 0x1f, R7 ;  /* 0x0000001fff087819 */ /* 0x000fe20000011407 */
[----:B------:R-:W-:Y:S01]  /*10050*/  ULDC UR41, c[0x0][0x9e4] ;  /* 0x0002790000297ab9 */ /* 0x000fe20000000800 */
[----:B------:R-:W-:Y:S01]  /*10060*/  ULDC UR5, c[0x0][0x9e4] ;  /* 0x0002790000057ab9 */ /* 0x000fe20000000800 */
[----:B------:R-:W-:Y:S01]  /*10070*/  ULDC UR43, c[0x0][0x9d8] ;  /* 0x00027600002b7ab9 */ /* 0x000fe20000000800 */
[----:B------:R-:W-:Y:S01]  /*10080*/  LEA.HI R8, R8, R7, RZ, 0x7 ;  /* 0x0000000708087211 */ /* 0x000fe200078f38ff */
[----:B------:R-:W-:Y:S01]  /*10090*/  ULDC UR50, c[0x0][0x9d8] ;  /* 0x0002760000327ab9 */ /* 0x000fe20000000800 */
[----:B------:R-:W-:Y:S01]  /*100a0*/  ULDC UR48, c[0x0][0x9d8] ;  /* 0x0002760000307ab9 */ /* 0x000fe20000000800 */
[----:B------:R-:W-:Y:S01]  /*100b0*/  ULDC UR4, c[0x0][0x988] ;  /* 0x0002620000047ab9 */ /* 0x000fe20000000800 */
[----:B------:R-:W-:Y:S01]  /*100c0*/  SHF.R.S32.HI R8, RZ, 0x7, R8 ;  /* 0x00000007ff087819 */ /* 0x000fe20000011408 */
[----:B------:R-:W-:Y:S01]  /*100d0*/  ULDC UR7, c[0x0][0x988] ;  /* 0x0002620000077ab9 */ /* 0x000fe20000000800 */
[----:B------:R-:W-:Y:S01]  /*100e0*/  ULDC UR6, c[0x0][0x988] ;  /* 0x0002620000067ab9 */ /* 0x000fe20000000800 */
[----:B------:R-:W-:Y:S01]  /*100f0*/  ULDC UR49, c[0x0][0x9e0] ;  /* 0x0002780000317ab9 */ /* 0x000fe20000000800 */
[----:B------:R-:W-:Y:S01]  /*10100*/  ULDC UR42, c[0x0][0x9e0] ;  /* 0x00027800002a7ab9 */ /* 0x000fe20000000800 */
        /* <DEDUP_REMOVED lines=24> */
[----:B--2---:R-:W-:-:S04]  /*10290*/  VIMNMX R140, R9, R8, !PT ;  /* 0x00000008098c7248 */ /* 0x004fc80007fe0100 */
[----:B------:R-:W-:-:S13]  /*102a0*/  ISETP.GE.AND P1, PT, R0, R140, PT ;  /* 0x0000008c0000720c */ /* 0x000fda0003f26270 */
[----:B------:R-:W-:Y:S05]  /*102b0*/  @!P1 BRA `(.L_x_1498) ;  /* 0x0000003c00809947 */ /* 0x000fea0003800000 */
[----:B------:R-:W-:-:S07]  /*102c0*/  IMAD.MOV.U32 R135, RZ, RZ, RZ ;  /* 0x000000ffff877224 */ /* 0x000fce00078e00ff */
.L_x_1518:
[----:B------:R-:W2:Y:S01]  /*102d0*/  LDL R9, [R1+0x44] ;  /* 0x0000440001097983 */ /* 0x000ea20000100800 */
[----:B------:R-:W-:Y:S01]  /*102e0*/  VIADD R7, R18, 0x1 ;  /* 0x0000000112077836 */ /* 0x000fe20000000000 */
[----:B------:R-:W-:Y:S05]  /*102f0*/  YIELD ;  /* 0x0000000000007946 */ /* 0x000fea0003800000 */
[----:B------:R-:W-:-:S04]  /*10300*/  ISETP.NE.AND P2, PT, R7, 0x2, PT ;  /* 0x000000020700780c */ /* 0x000fc80003f45270 */
[----:B------:R-:W-:Y:S02]  /*10310*/  SEL R8, RZ, 0x1, P2 ;  /* 0x00000001ff087807 */ /* 0x000fe40001000000 */
[----:B------:R-:W-:Y:S02]  /*10320*/  SEL R7, R7, RZ, P2 ;  /* 0x000000ff07077207 */ /* 0x000fe40001000000 */
[----:B------:R-:W-:Y:S02]  /*10330*/  LOP3.LUT R139, R23, R8, RZ, 0x3c, !PT ;  /* 0x00000008178b7212 */ /* 0x000fe400078e3cff */
[----:B--2---:R-:W-:-:S13]  /*10340*/  ISETP.NE.AND P1, PT, R9, RZ, PT ;  /* 0x000000ff0900720c */ /* 0x004fda0003f25270 */
[----:B-1----:R-:W-:Y:S05]  /*10350*/  @P1 BRA `(.L_x_1499) ;  /* 0x0000000000301947 */ /* 0x002fea0003800000 */
[----:B------:R-:W-:Y:S05]  /*10360*/  @!P0 BRA `(.L_x_1500) ;  /* 0x0000000000048947 */ /* 0x000fea0003800000 */
[----:B------:R-:W-:Y:S01]  /*10370*/  BPT.TRAP 0x1 ;  /* 0x000000040000795c */ /* 0x000fe20000300000 */
.L_x_1500:
[----:B------:R-:W-:Y:S01]  /*10380*/  IMAD R9, R7, 0x8, R2 ;  /* 0x0000000807097824 */ /* 0x000fe200078e0202 */
[----:B------:R-:W-:-:S04]  /*10390*/  SHF.L.U32 R8, R139, 0x1f, RZ ;  /* 0x0000001f8b087819 */ /* 0x000fc800000006ff */
[----:B------:R0:W1:Y:S01]  /*103a0*/  SYNCS.PHASECHK.TRANS64.TRYWAIT P2, [R9+URZ+0x2d830], R8 ;  /* 0x02d83008090075a7 */ /* 0x000062000804017f */
[----:B------:R-:W-:Y:S05]  /*103b0*/  @!P0 BRA `(.L_x_1501) ;  /* 0x0000000000048947 */ /* 0x000fea0003800000 */
[----:B------:R-:W-:Y:S01]  /*103c0*/  BPT.TRAP 0x1 ;  /* 0x000000040000795c */ /* 0x000fe20000300000 */
.L_x_1501:
[----:B------:R-:W-:Y:S04]  /*103d0*/  BSSY B0, `(.L_x_1499) ;  /* 0x0000004000007945 */ /* 0x000fe80003800000 */
[----:B-1----:R-:W-:Y:S05]  /*103e0*/  @P2 BRA `(.L_x_1502) ;  /* 0x0000000000082947 */ /* 0x002fea0003800000 */
[----:B------:R-:W1:Y:S02]  /*103f0*/  SYNCS.PHASECHK.TRANS64.TRYWAIT P2, [R9+URZ+0x2d830], R8 ;  /* 0x02d83008090075a7 */ /* 0x000e64000804017f */
[----:B-1----:R-:W-:Y:S05]  /*10400*/  @!P2 BRA `(.L_x_1503) ;  /* 0x0000015000e8a947 */ /* 0x002fea0003800000 */
.L_x_1502:
[----:B------:R-:W-:Y:S05]  /*10410*/  BSYNC B0 ;  /* 0x0000000000007941 */ /* 0x000fea0003800000 */
.L_x_1499:
[----:B01----:R-:W2:Y:S04]  /*10420*/  LDL R8, [R1+0x48] ;  /* 0x0000480001087983 */ /* 0x003ea80000100800 */
[----:B------:R-:W3:Y:S04]  /*10430*/  LDL.64 R24, [R1+0x8] ;  /* 0x0000080001187983 */ /* 0x000ee80000100a00 */
[----:B------:R-:W4:Y:S04]  /*10440*/  LDL.64 R152, [R1+0x30] ;  /* 0x0000300001987983 */ /* 0x000f280000100a00 */
[----:B------:R-:W5:Y:S01]  /*10450*/  LDL.64 R150, [R1+0x28] ;  /* 0x0000280001967983 */ /* 0x000f620000100a00 */
[----:B------:R-:W0:Y:S01]  /*10460*/  S2R R10, SR_TID.X ;  /* 0x00000000000a7919 */ /* 0x000e220000002100 */
[----:B------:R-:W-:Y:S05]  /*10470*/  WARPSYNC.ALL ;  /* 0x0000000000007948 */ /* 0x000fea0003800000 */
        /* <DEDUP_REMOVED lines=9> */
[----:B------:R0:W-:Y:S01]  /*10510*/  BAR.SYNC.DEFER_BLOCKING R20, 0x100 ;  /* 0x000400140000751d */ /* 0x0001e20000010000 */
[----:B------:R-:W-:Y:S02]  /*10520*/  IMAD.MOV.U32 R11, RZ, RZ, -0x7fffffe0 ;  /* 0x80000020ff0b7424 */ /* 0x000fe400078e00ff */
[----:B--2---:R-:W-:Y:S01]  /*10530*/  IMAD R8, R7, 0x600, R8 ;  /* 0x0000060007087824 */ /* 0x004fe200078e0208 */
[----:B---3--:R-:W-:-:S04]  /*10540*/  R2UR UR8, R24 ;  /* 0x00000000180872ca */ /* 0x008fc800000e0000 */
[----:B------:R-:W-:Y:S02]  /*10550*/  R2UR UR10, R8 ;  /* 0x00000000080a72ca */ /* 0x000fe400000e0000 */
[----:B------:R-:W-:Y:S02]  /*10560*/  R2UR UR9, R25 ;  /* 0x00000000190972ca */ /* 0x000fe400000e0000 */
[----:B------:R-:W-:-:S11]  /*10570*/  WARPGROUP.ARRIVE ;  /* 0x00000000000079c5 */ /* 0x000fd60000000000 */
[----:B------:R-:W-:Y:S01]  /*10580*/  HGMMA.64x128x16.F32.BF16 R24, gdesc[UR8], RZ, !UPT, gsb0 ;  /* 0x01e00000081879f0 */ /* 0x000fe2000c0018ff */
[----:B------:R-:W-:Y:S01]  /*10590*/  VIADD R12, R8, 0x2 ;  /* 0x00000002080c7836 */ /* 0x000fe20000000000 */
[----:B----4-:R-:W-:Y:S02]  /*105a0*/  R2UR UR12, R152 ;  /* 0x00000000980c72ca */ /* 0x010fe400000e0000 */
[----:B------:R-:W-:Y:S02]  /*105b0*/  R2UR UR13, R153 ;  /* 0x00000000990d72ca */ /* 0x000fe400000e0000 */
[----:B------:R-:W-:Y:S01]  /*105c0*/  R2UR UR14, R12 ;  /* 0x000000000c0e72ca */ /* 0x000fe200000e0000 */
[----:B------:R-:W-:Y:S01]  /*105d0*/  VIADD R10, R8, 0x200 ;  /* 0x00000200080a7836 */ /* 0x000fe20000000000 */
[----:B------:R-:W-:Y:S02]  /*105e0*/  R2UR UR19, R11 ;  /* 0x000000000b1372ca */ /* 0x000fe400000e0000 */
[----:B-----5:R-:W-:-:S02]  /*105f0*/  R2UR UR16, R150 ;  /* 0x00000000961072ca */ /* 0x020fc400000e0000 */
[----:B------:R-:W-:Y:S02]  /*10600*/  R2UR UR18, R10 ;  /* 0x000000000a1272ca */ /* 0x000fe400000e0000 */
[----:B------:R-:W-:Y:S01]  /*10610*/  R2UR UR17, R151 ;  /* 0x00000000971172ca */ /* 0x000fe200000e0000 */
[----:B------:R-:W-:Y:S02]  /*10620*/  WARPGROUP.DEPBAR.LE gsb0, 0x0 ;  /* 0x00008000000079c5 */ /* 0x000fe40000010000 */
[----:B------:R-:W-:-:S06]  /*10630*/  WARPGROUP.ARRIVE ;  /* 0x00000000000079c5 */ /* 0x000fcc0000000000 */
[----:B------:R-:W-:Y:S01]  /*10640*/  HGMMA.64x128x16.F32.BF16 R24, gdesc[UR12], R24, gsb0 ;  /* 0x01e000000c1879f0 */ /* 0x000fe20008001818 */
[----:B------:R-:W-:Y:S01]  /*10650*/  VIADD R12, R8, 0x202 ;  /* 0x00000202080c7836 */ /* 0x000fe20000000000 */
[----:B------:R-:W-:Y:S02]  /*10660*/  R2UR UR23, R13 ;  /* 0x000000000d1772ca */ /* 0x000fe400000e0000 */
[----:B------:R-:W-:Y:S02]  /*10670*/  R2UR UR20, R148 ;  /* 0x00000000941472ca */ /* 0x000fe400000e0000 */
[----:B------:R-:W-:Y:S02]  /*10680*/  R2UR UR22, R12 ;  /* 0x000000000c1672ca */ /* 0x000fe400000e0000 */
[----:B------:R-:W-:Y:S01]  /*10690*/  R2UR UR21, R149 ;  /* 0x00000000951572ca */ /* 0x000fe200000e0000 */
[----:B------:R-:W-:Y:S02]  /*106a0*/  WARPGROUP.DEPBAR.LE gsb0, 0x0 ;  /* 0x00008000000079c5 */ /* 0x000fe40000010000 */
[----:B------:R-:W-:-:S06]  /*106b0*/  WARPGROUP.ARRIVE ;  /* 0x00000000000079c5 */ /* 0x000fcc0000000000 */
[----:B------:R-:W-:Y:S01]  /*106c0*/  HGMMA.64x128x16.F32.BF16 R24, gdesc[UR16], R24, gsb0 ;  /* 0x01e00000101879f0 */ /* 0x000fe20008001818 */
[----:B------:R-:W-:Y:S02]  /*106d0*/  VIADD R14, R8, 0x400 ;  /* 0x00000400080e7836 */ /* 0x000fe40000000000 */
[----:B------:R-:W-:Y:S01]  /*106e0*/  IMAD.MOV.U32 R15, RZ, RZ, -0x7fffffe0 ;  /* 0x80000020ff0f7424 */ /* 0x000fe200078e00ff */
[----:B------:R-:W-:Y:S02]  /*106f0*/  R2UR UR24, R146 ;  /* 0x00000000921872ca */ /* 0x000fe400000e0000 */
[----:B------:R-:W-:Y:S02]  /*10700*/  R2UR UR26, R14 ;  /* 0x000000000e1a72ca */ /* 0x000fe400000e0000 */
[----:B------:R-:W-:Y:S02]  /*10710*/  R2UR UR27, R15 ;  /* 0x000000000f1b72ca */ /* 0x000fe400000e0000 */
[----:B------:R-:W-:Y:S01]  /*10720*/  R2UR UR25, R147 ;  /* 0x00000000931972ca */ /* 0x000fe200000e0000 */
[----:B------:R-:W-:-:S02]  /*10730*/  WARPGROUP.DEPBAR.LE gsb0, 0x0 ;  /* 0x00008000000079c5 */ /* 0x000fc40000010000 */
        /* <DEDUP_REMOVED lines=17> */
.L_x_1505:
[----:B------:R-:W-:Y:S01]  /*10850*/  SHF.L.U32 R8, R23, 0x1f, RZ ;  /* 0x0000001f17087819 */ /* 0x000fe200000006ff */
[----:B------:R-:W-:-:S04]  /*10860*/  IMAD R9, R18, 0x8, R2 ;  /* 0x0000000812097824 */ /* 0x000fc800078e0202 */
[----:B------:R0:W1:Y:S01]  /*10870*/  SYNCS.PHASECHK.TRANS64.TRYWAIT P1, [R9+URZ+0x2d850], R8 ;  /* 0x02d85008090075a7 */ /* 0x000062000802017f */
[----:B------:R-:W-:Y:S05]  /*10880*/  @!P0 BRA `(.L_x_1506) ;  /* 0x0000000000048947 */ /* 0x000fea0003800000 */
[----:B------:R-:W-:Y:S01]  /*10890*/  BPT.TRAP 0x1 ;  /* 0x000000040000795c */ /* 0x000fe20000300000 */
.L_x_1506:
[----:B-1----:R-:W-:Y:S05]  /*108a0*/  @P1 BRA `(.L_x_1504) ;  /* 0x0000000000081947 */ /* 0x002fea0003800000 */
[----:B------:R-:W1:Y:S02]  /*108b0*/  SYNCS.PHASECHK.TRANS64.TRYWAIT P1, [R9+URZ+0x2d850], R8 ;  /* 0x02d85008090075a7 */ /* 0x000e64000802017f */
[----:B-1----:R-:W-:Y:S05]  /*108c0*/  @!P1 BRA `(.L_x_1507) ;  /* 0x0000014c00cc9947 */ /* 0x002fea0003800000 */
.L_x_1504:
[----:B01----:R-:W-:Y:S01]  /*108d0*/  VIADD R8, R2, 0x400 ;  /* 0x0000040002087836 */ /* 0x003fe20000000000 */
[----:B------:R-:W-:Y:S05]  /*108e0*/  WARPSYNC.ALL ;  /* 0x0000000000007948 */ /* 0x000fea0003800000 */
[----:B------:R-:W-:Y:S01]  /*108f0*/  SHF.R.U32.HI R8, RZ, 0x4, R8 ;  /* 0x00000004ff087819 */ /* 0x000fe20000011608 */
[----:B------:R-:W-:Y:S01]  /*10900*/  IMAD.MOV.U32 R9, RZ, RZ, -0x7fffffe0 ;  /* 0x80000020ff097424 */ /* 0x000fe200078e00ff */
[----:B------:R-:W-:Y:S01]  /*10910*/  WARPGROUP.ARRIVE ;  /* 0x00000000000079c5 */ /* 0x000fe20000000000 */
[----:B------:R-:W-:Y:S01]  /*10920*/  UMOV UR9, 0x40000040 ;  /* 0x4000004000097882 */ /* 0x000fe20000000000 */
[----:B------:R-:W-:Y:S01]  /*10930*/  LOP3.LUT R8, R8, 0x3fff, RZ, 0xc0, !PT ;  /* 0x00003fff08087812 */ /* 0x000fe200078ec0ff */
[----:B------:R-:W-:Y:S01]  /*10940*/  IMAD.MOV.U32 R11, RZ, RZ, -0x7fffffe0 ;  /* 0x80000020ff0b7424 */ /* 0x000fe200078e00ff */
[----:B------:R-:W-:Y:S01]  /*10950*/  R2UR UR11, R9 ;  /* 0x00000000090b72ca */ /* 0x000fe200000e0000 */
[----:B------:R-:W-:Y:S01]  /*10960*/  UMOV UR13, 0x40000040 ;  /* 0x40000040000d7882 */ /* 0x000fe20000000000 */
[----:B------:R-:W-:Y:S01]  /*10970*/  LOP3.LUT R8, R8, 0x2000000, RZ, 0xfc, !PT ;  /* 0x0200000008087812 */ /* 0x000fe200078efcff */
[----:B------:R-:W-:Y:S01]  /*10980*/  UMOV UR17, 0x40000040 ;  /* 0x4000004000117882 */ /* 0x000fe20000000000 */
[C---:B------:R-:W-:Y:S01]  /*10990*/  R2UR UR15, R11.reuse ;  /* 0x000000000b0f72ca */ /* 0x040fe200000e0000 */
[----:B------:R-:W-:Y:S01]  /*109a0*/  UMOV UR21, 0x40000040 ;  /* 0x4000004000157882 */ /* 0x000fe20000000000 */
[C---:B------:R-:W-:Y:S01]  /*109b0*/  R2UR UR19, R11.reuse ;  /* 0x000000000b1372ca */ /* 0x040fe200000e0000 */
[----:B------:R-:W-:Y:S01]  /*109c0*/  IMAD R8, R18, 0x600, R8 ;  /* 0x0000060012087824 */ /* 0x000fe200078e0208 */
[C---:B------:R-:W-:Y:S01]  /*109d0*/  R2UR UR23, R11.reuse ;  /* 0x000000000b1772ca */ /* 0x040fe200000e0000 */
[----:B------:R-:W-:Y:S01]  /*109e0*/  UMOV UR25, 0x40000040 ;  /* 0x4000004000197882 */ /* 0x000fe20000000000 */
[C---:B------:R-:W-:Y:S01]  /*109f0*/  R2UR UR27, R11.reuse ;  /* 0x000000000b1b72ca */ /* 0x040fe200000e0000 */
[C---:B------:R-:W-:Y:S01]  /*10a00*/  VIADD R10, R8.reuse, 0x40 ;  /* 0x00000040080a7836 */ /* 0x040fe20000000000 */
[----:B------:R-:W-:Y:S01]  /*10a10*/  R2UR UR10, R8 ;  /* 0x00000000080a72ca */ /* 0x000fe200000e0000 */
[----:B------:R-:W-:Y:S01]  /*10a20*/  UMOV UR29, 0x40000040 ;  /* 0x40000040001d7882 */ /* 0x000fe20000000000 */
[C---:B------:R-:W-:Y:S01]  /*10a30*/  R2UR UR31, R11.reuse ;  /* 0x000000000b1f72ca */ /* 0x040fe200000e0000 */
[----:B------:R-:W-:Y:S01]  /*10a40*/  UMOV UR33, 0x40000040 ;  /* 0x4000004000217882 */ /* 0x000fe20000000000 */
[----:B------:R-:W-:Y:S01]  /*10a50*/  R2UR UR14, R10 ;  /* 0x000000000a0e72ca */ /* 0x000fe200000e0000 */
[----:B------:R-:W-:Y:S01]  /*10a60*/  VIADD R10, R8, 0x80 ;  /* 0x00000080080a7836 */ /* 0x000fe20000000000 */
[----:B------:R-:W-:Y:S01]  /*10a70*/  R2UR UR35, R11 ;  /* 0x000000000b2372ca */ /* 0x000fe200000e0000 */
[----:B------:R-:W-:Y:S01]  /*10a80*/  UMOV UR45, 0x40000040 ;  /* 0x40000040002d7882 */ /* 0x000fe20000000000 */
[----:B------:R-:W-:Y:S01]  /*10a90*/  R2UR UR47, R9 ;  /* 0x00000000092f72ca */ /* 0x000fe200000e0000 */
[----:B------:R-:W0:Y:S01]  /*10aa0*/  S2R R13, SR_TID.X ;  /* 0x00000000000d7919 */ /* 0x000e220000002100 */
[----:B------:R-:W-:Y:S01]  /*10ab0*/  R2UR UR18, R10 ;  /* 0x000000000a1272ca */ /* 0x000fe200000e0000 */
[----:B------:R-:W-:-:S05]  /*10ac0*/  VIADD R10, R8, 0xc0 ;  /* 0x000000c0080a7836 */ /* 0x000fca0000000000 */
[----:B------:R-:W-:Y:S01]  /*10ad0*/  R2UR UR22, R10 ;  /* 0x000000000a1672ca */ /* 0x000fe200000e0000 */
[----:B------:R-:W-:-:S05]  /*10ae0*/  VIADD R10, R8, 0x100 ;  /* 0x00000100080a7836 */ /* 0x000fca0000000000 */
[----:B------:R-:W-:Y:S01]  /*10af0*/  R2UR UR26, R10 ;  /* 0x000000000a1a72ca */ /* 0x000fe200000e0000 */
[----:B------:R-:W-:-:S05]  /*10b00*/  VIADD R10, R8, 0x140 ;  /* 0x00000140080a7836 */ /* 0x000fca0000000000 */
[----:B------:R-:W-:Y:S01]  /*10b10*/  R2UR UR30, R10 ;  /* 0x000000000a1e72ca */ /* 0x000fe200000e0000 */
[C---:B------:R-:W-:Y:S02]  /*10b20*/  VIADD R10, R8.reuse, 0x180 ;  /* 0x00000180080a7836 */ /* 0x040fe40000000000 */
[----:B------:R-:W-:-:S03]  /*10b30*/  VIADD R8, R8, 0x1c0 ;  /* 0x000001c008087836 */ /* 0x000fc60000000000 */
[----:B------:R-:W-:Y:S02]  /*10b40*/  R2UR UR34, R10 ;  /* 0x000000000a2272ca */ /* 0x000fe400000e0000 */
[----:B------:R-:W-:Y:S01]  /*10b50*/  R2UR UR46, R8 ;  /* 0x00000000082e72ca */ /* 0x000fe200000e0000 */
[----:B------:R-:W-:Y:S01]  /*10b60*/  IMAD R8, R141, 0x2000, R2 ;  /* 0x000020008d087824 */ /* 0x000fe200078e0202 */
[----:B0-----:R-:W-:-:S04]  /*10b70*/  SHF.R.U32.HI R12, RZ, 0x7, R13 ;  /* 0x00000007ff0c7819 */ /* 0x001fc8000001160d */
[----:B------:R-:W-:Y:S02]  /*10b80*/  R2UR UR8, R8 ;  /* 0x00000000080872ca */ /* 0x000fe400000e0000 */
[----:B------:R-:W-:Y:S01]  /*10b90*/  ISETP.GE.U32.AND P1, PT, R13, 0x180, PT ;  /* 0x000001800d00780c */ /* 0x000fe20003f26070 */
[----:B------:R-:W-:-:S05]  /*10ba0*/  VIADD R8, R12, 0x9 ;  /* 0x000000090c087836 */ /* 0x000fca0000000000 */
[----:B------:R-:W-:-:S05]  /*10bb0*/  SEL R8, R8, 0x9, !P1 ;  /* 0x0000000908087807 */ /* 0x000fca0004800000 */
[----:B------:R-:W-:-:S04]  /*10bc0*/  UIADD3 UR8, UR8, 0x21800, URZ ;  /* 0x0002180008087890 */ /* 0x000fc8000fffe03f */
[----:B------:R-:W-:-:S04]  /*10bd0*/  USHF.R.U32.HI UR8, URZ, 0x4, UR8 ;  /* 0x000000043f087899 */ /* 0x000fc80008011608 */
[----:B------:R-:W-:-:S04]  /*10be0*/  ULOP3.LUT UR8, UR8, 0x3fff, URZ, 0xc0, !UPT ;  /* 0x00003fff08087892 */ /* 0x000fc8000f8ec03f */
[----:B------:R-:W-:-:S04]  /*10bf0*/  ULOP3.LUT UR8, UR8, 0x10000, URZ, 0xfc, !UPT ;  /* 0x0001000008087892 */ /* 0x000fc8000f8efc3f */
[----:B------:R-:W-:Y:S02]  /*10c00*/  UIADD3 UR12, UR8, 0x2, URZ ;  /* 0x00000002080c7890 */ /* 0x000fe4000fffe03f */
[----:B------:R-:W-:Y:S02]  /*10c10*/  UIADD3 UR16, UR8, 0x4, URZ ;  /* 0x0000000408107890 */ /* 0x000fe4000fffe03f */
[----:B------:R-:W-:Y:S02]  /*10c20*/  UIADD3 UR20, UR8, 0x6, URZ ;  /* 0x0000000608147890 */ /* 0x000fe4000fffe03f */
[----:B------:R-:W-:Y:S01]  /*10c30*/  HGMMA.64x96x16.F32.BF16 R88, gdesc[UR8].tnspB, R88, gsb0 ;  /* 0x41600000085879f0 */ /* 0x000fe20008001858 */
[----:B------:R-:W-:Y:S02]  /*10c40*/  UIADD3 UR24, UR8, 0x600, URZ ;  /* 0x0000060008187890 */ /* 0x000fe4000fffe03f */
[----:B------:R-:W-:Y:S02]  /*10c50*/  UIADD3 UR28, UR8, 0x602, URZ ;  /* 0x00000602081c7890 */ /* 0x000fe4000fffe03f */
[----:B------:R-:W-:-:S02]  /*10c60*/  UIADD3 UR32, UR8, 0x604, URZ ;  /* 0x0000060408207890 */ /* 0x000fc4000fffe03f */
[----:B------:R-:W-:Y:S01]  /*10c70*/  UIADD3 UR44, UR8, 0x606, URZ ;  /* 0x00000606082c7890 */ /* 0x000fe2000fffe03f */
        /* <DEDUP_REMOVED lines=25> */
.L_x_1508:
[----:B------:R-:W2:Y:S04]  /*10e10*/  LDL R11, [R1+0x60] ;  /* 0x00006000010b7983 */ /* 0x000ea80000100800 */
[----:B0-----:R-:W2:Y:S01]  /*10e20*/  LDL R8, [R1+0x98] ;  /* 0x0000980001087983 */ /* 0x001ea20000100800 */
[----:B------:R-:W-:Y:S01]  /*10e30*/  ISETP.NE.AND P1, PT, R142, 0x1, PT ;  /* 0x000000018e00780c */ /* 0x000fe20003f25270 */
[----:B------:R-:W-:Y:S01]  /*10e40*/  FMUL.FTZ R21, R32, UR50 ;  /* 0x0000003220157c20 */ /* 0x000fe20008410000 */
[----:B------:R-:W-:Y:S01]  /*10e50*/  FMUL.FTZ R32, R42, UR50 ;  /* 0x000000322a207c20 */ /* 0x000fe20008410000 */
[----:B------:R-:W-:Y:S01]  /*10e60*/  FMUL.FTZ R42, R52, UR50 ;  /* 0x00000032342a7c20 */ /* 0x000fe20008410000 */
[----:B------:R-:W-:Y:S02]  /*10e70*/  IMAD R52, R7, 0x8, R2 ;  /* 0x0000000807347824 */ /* 0x000fe400078e0202 */
        /* <DEDUP_REMOVED lines=8> */
[----:B------:R-:W0:Y:S01]  /*10f00*/  @P1 LDC R10, c[0x0][0x44c] ;  /* 0x00011300ff0a1b82 */ /* 0x000e220000000800 */
[----:B------:R-:W-:Y:S02]  /*10f10*/  IMAD.U32 R53, RZ, RZ, UR38 ;  /* 0x00000026ff357e24 */ /* 0x000fe4000f8e00ff */
[----:B------:R-:W-:Y:S01]  /*10f20*/  FMUL.FTZ R61, R69, UR50 ;  /* 0x00000032453d7c20 */ /* 0x000fe20008410000 */
[----:B------:R-:W-:Y:S01]  /*10f30*/  FMUL.FTZ R69, R77, UR50 ;  /* 0x000000324d457c20 */ /* 0x000fe20008410000 */
[----:B------:R-:W-:Y:S01]  /*10f40*/  FMUL.FTZ R77, R85, UR50 ;  /* 0x00000032554d7c20 */ /* 0x000fe20008410000 */
[----:B------:R-:W-:Y:S01]  /*10f50*/  FMUL.FTZ R12, R27, UR50 ;  /* 0x000000321b0c7c20 */ /* 0x000fe20008410000 */
[----:B------:R-:W-:Y:S01]  /*10f60*/  FMUL.FTZ R13, R28, UR50 ;  /* 0x000000321c0d7c20 */ /* 0x000fe20008410000 */
[----:B------:R-:W-:Y:S01]  /*10f70*/  FMUL.FTZ R14, R29, UR50 ;  /* 0x000000321d0e7c20 */ /* 0x000fe20008410000 */
[----:B------:R-:W1:Y:S01]  /*10f80*/  @P1 LDC R9, c[0x0][0x450] ;  /* 0x00011400ff091b82 */ /* 0x000e620000000800 */
        /* <DEDUP_REMOVED lines=18> */
[----:B------:R3:W-:Y:S01]  /*110b0*/  SYNCS.ARRIVE.TRANS64.RED.A1T0 RZ, [R52+URZ], RZ ;  /* 0x000000ff34ff79a7 */ /* 0x0007e2000810043f */
        /* <DEDUP_REMOVED lines=40> */
[----:B--2---:R-:W-:-:S02]  /*11340*/  IMAD.IADD R8, R8, 0x1, R11 ;  /* 0x0000000108087824 */ /* 0x004fc400078e020b */
[----:B------:R-:W-:Y:S01]  /*11350*/  FMUL.FTZ R11, R26, UR50 ;  /* 0x000000321a0b7c20 */ /* 0x000fe20008410000 */
[----:B------:R-:W-:Y:S01]  /*11360*/  FMUL.FTZ R26, R36, UR50 ;  /* 0x00000032241a7c20 */ /* 0x000fe20008410000 */
[----:B------:R-:W-:Y:S01]  /*11370*/  FMUL.FTZ R36, R46, UR50 ;  /* 0x000000322e247c20 */ /* 0x000fe20008410000 */
[----:B0-----:R-:W-:-:S04]  /*11380*/  @P1 IMAD.HI.U32 R10, R8, R10, RZ ;  /* 0x0000000a080a1227 */ /* 0x001fc800078e00ff */
[----:B------:R-:W-:Y:S01]  /*11390*/  FMUL.FTZ R46, R56, UR50 ;  /* 0x00000032382e7c20 */ /* 0x000fe20008410000 */
[----:B------:R-:W-:Y:S01]  /*113a0*/  FMUL.FTZ R56, R64, UR50 ;  /* 0x0000003240387c20 */ /* 0x000fe20008410000 */
[----:B------:R-:W-:Y:S01]  /*113b0*/  FMUL.FTZ R64, R72, UR50 ;  /* 0x0000003248407c20 */ /* 0x000fe20008410000 */
[----:B------:R-:W-:Y:S01]  /*113c0*/  FMUL.FTZ R72, R80, UR50 ;  /* 0x0000003250487c20 */ /* 0x000fe20008410000 */
[----:B-1----:R-:W-:Y:S01]  /*113d0*/  @P1 SHF.R.U32.HI R8, RZ, R9, R10 ;  /* 0x00000009ff081219 */ /* 0x002fe2000001160a */
        /* <DEDUP_REMOVED lines=9> */
[----:B------:R-:W0:Y:S01]  /*11470*/  SHFL.IDX PT, R85, R8, RZ, 0x1c1f ;  /* 0x001c1fff08557589 */ /* 0x000e2200000e0000 */
[----:B------:R-:W-:-:S02]  /*11480*/  IMAD.SHL.U32 R79, R0, 0x80, RZ ;  /* 0x00000080004f7824 */ /* 0x000fc400078e00ff */
[----:B------:R-:W-:Y:S01]  /*11490*/  FMUL.FTZ R34, R44, UR50 ;  /* 0x000000322c227c20 */ /* 0x000fe20008410000 */
[----:B------:R-:W-:Y:S01]  /*114a0*/  FMUL.FTZ R44, R54, UR50 ;  /* 0x00000032362c7c20 */ /* 0x000fe20008410000 */
[----:B------:R-:W-:Y:S01]  /*114b0*/  FMUL.FTZ R54, R62, UR50 ;  /* 0x000000323e367c20 */ /* 0x000fe20008410000 */
[----:B------:R-:W-:Y:S01]  /*114c0*/  FMUL.FTZ R62, R70, UR50 ;  /* 0x00000032463e7c20 */ /* 0x000fe20008410000 */
[----:B------:R-:W-:Y:S01]  /*114d0*/  FMUL.FTZ R70, R78, UR50 ;  /* 0x000000324e467c20 */ /* 0x000fe20008410000 */
[----:B---3--:R-:W-:Y:S01]  /*114e0*/  IADD3 R52, -R79, 0x1, RZ ;  /* 0x000000014f347810 */ /* 0x008fe20007ffe1ff */
[----:B------:R-:W-:Y:S01]  /*114f0*/  FMUL.FTZ R78, R86, UR50 ;  /* 0x00000032564e7c20 */ /* 0x000fe20008410000 */
[----:B------:R-:W-:Y:S01]  /*11500*/  FMUL.FTZ R80, R87, UR50 ;  /* 0x0000003257507c20 */ /* 0x000fe20008410000 */
[----:B------:R-:W-:Y:S01]  /*11510*/  PLOP3.LUT P1, PT, PT, PT, UP0, 0x40, 0x0 ;  /* 0x000000000000781c */ /* 0x000fe20003f2e808 */
[----:B------:R-:W1:Y:S01]  /*11520*/  MUFU.TANH R9, R9 ;  /* 0x0000000900097308 */ /* 0x000e620000002400 */
[----:B------:R-:W-:-:S05]  /*11530*/  IMAD R52, R156, -0x2, R52 ;  /* 0xfffffffe9c347824 */ /* 0x000fca00078e0234 */
[----:B------:R-:W-:Y:S02]  /*11540*/  IADD3 R52, -R154, R52, R155 ;  /* 0x000000349a347210 */ /* 0x000fe40007ffe19b */
[----:B------:R-:W2:Y:S03]  /*11550*/  MUFU.TANH R10, R10 ;  /* 0x0000000a000a7308 */ /* 0x000ea60000002400 */
[C---:B------:R-:W-:Y:S02]  /*11560*/  VIADD R84, R52.reuse, UR49 ;  /* 0x0000003134547c36 */ /* 0x040fe40008000000 */
[----:B------:R-:W-:Y:S02]  /*11570*/  VIADD R83, R52, UR52 ;  /* 0x0000003434537c36 */ /* 0x000fe40008000000 */
[C---:B0-----:R-:W-:Y:S01]  /*11580*/  IMAD.IADD R82, R85.reuse, 0x1, R84 ;  /* 0x0000000155527824 */ /* 0x041fe200078e0254 */
[----:B------:R-:W0:Y:S01]  /*11590*/  MUFU.TANH R11, R11 ;  /* 0x0000000b000b7308 */ /* 0x000e220000002400 */
[----:B------:R-:W-:-:S07]  /*115a0*/  IMAD.IADD R81, R85, 0x1, R83 ;  /* 0x0000000155517824 */ /* 0x000fce00078e0253 */
[----:B------:R-:W3:Y:S08]  /*115b0*/  MUFU.TANH R24, R24 ;  /* 0x0000001800187308 */ /* 0x000ef00000002400 */
        /* <DEDUP_REMOVED lines=29> */
[----:B------:R-:W-:Y:S01]  /*11790*/  IADD3 R85, -R154, R155, R85 ;  /* 0x0000009b9a557210 */ /* 0x000fe20007ffe155 */
[----:B------:R-:W-:Y:S03]  /*117a0*/  BSSY B0, `(.L_x_1510) ;  /* 0x0000010000007945 */ /* 0x000fe60003800000 */
        /* <DEDUP_REMOVED lines=10> */
.L_x_1511:
[----:B------:R-:W-:-:S05]  /*11850*/  IMAD.U32 R86, RZ, RZ, UR41 ;  /* 0x00000029ff567e24 */ /* 0x000fca000f8e00ff */
[----:B------:R-:W-:-:S13]  /*11860*/  ISETP.NE.AND P1, PT, R86, 0x1, PT ;  /* 0x000000015600780c */ /* 0x000fda0003f25270 */
[----:B------:R-:W1:Y:S02]  /*11870*/  @P1 LDC.64 R52, c[0x0][0x9e8] ;  /* 0x00027a00ff341b82 */ /* 0x000e640000000a00 */
[----:B-1----:R-:W-:-:S05]  /*11880*/  @P1 IMAD.HI.U32 R52, R85, R52, RZ ;  /* 0x0000003455341227 */ /* 0x002fca00078e00ff */
[----:B------:R-:W-:-:S07]  /*11890*/  @P1 SHF.R.U32.HI R85, RZ, R53, R52 ;  /* 0x00000035ff551219 */ /* 0x000fce0000011634 */
.L_x_1512:
[----:B------:R-:W-:Y:S05]  /*118a0*/  BSYNC B0 ;  /* 0x0000000000007941 */ /* 0x000fea0003800000 */
.L_x_1510:
[----:B------:R-:W-:-:S04]  /*118b0*/  IMAD R85, R85, R86, -R79 ;  /* 0x0000005655557224 */ /* 0x000fc800078e0a4f */
[----:B------:R-:W-:-:S05]  /*118c0*/  IMAD R85, R156, -0x2, R85 ;  /* 0xfffffffe9c557824 */ /* 0x000fca00078e0255 */
[----:B------:R-:W-:Y:S02]  /*118d0*/  VIMNMX R81, R81, R85, !PT ;  /* 0x0000005551517248 */ /* 0x000fe40007fe0100 */
[----:B------:R-:W-:-:S07]  /*118e0*/  VIADDMNMX R82, R85, R86, R82, PT ;  /* 0x0000005655527246 */ /* 0x000fce0003800152 */
.L_x_1509:
[----:B------:R-:W-:Y:S01]  /*118f0*/  ISETP.GT.AND P1, PT, R0, -0x1, PT ;  /* 0xffffffff0000780c */ /* 0x000fe20003f24270 */
[----:B------:R-:W1:Y:S03]  /*11900*/  SHFL.IDX PT, R8, R8, 0x1, 0x1c1f ;  /* 0x003c1f0008087f89 */ /* 0x000e6600000e0000 */
        /* <DEDUP_REMOVED lines=14> */
[----:B------:R-:W-:Y:S02]  /*119f0*/  ISETP.GT.AND P2, PT, R81, 0x10, P1 ;  /* 0x000000105100780c */ /* 0x000fe40000f44270 */
[----:B------:R-:W-:Y:S02]  /*11a00*/  FSEL R23, R23, -INF , !P4 ;  /* 0xff80000017177808 */ /* 0x000fe40006000000 */
[----:B------:R-:W-:Y:S02]  /*11a10*/  ISETP.GT.AND P4, PT, R81, 0x20, P1 ;  /* 0x000000205100780c */ /* 0x000fe40000f84270 */
[----:B------:R-:W-:-:S02]  /*11a20*/  ISETP.LT.OR P3, PT, R82, 0xa, P3 ;  /* 0x0000000a5200780c */ /* 0x000fc40001f61670 */
[C---:B------:R-:W-:Y:S02]  /*11a30*/  ISETP.LT.OR P2, PT, R82.reuse, 0x11, P2 ;  /* 0x000000115200780c */ /* 0x040fe40001741670 */
[----:B------:R-:W-:Y:S02]  /*11a40*/  ISETP.LT.OR P4, PT, R82, 0x21, P4 ;  /* 0x000000215200780c */ /* 0x000fe40002781670 */
[----:B------:R-:W-:Y:S02]  /*11a50*/  FSEL R14, R14, -INF , !P3 ;  /* 0xff8000000e0e7808 */ /* 0x000fe40005800000 */
[----:B------:R-:W-:Y:S02]  /*11a60*/  FSEL R21, R21, -INF , !P2 ;  /* 0xff80000015157808 */ /* 0x000fe40005000000 */
[C---:B------:R-:W-:Y:S02]  /*11a70*/  ISETP.GT.AND P3, PT, R81.reuse, 0x18, P1 ;  /* 0x000000185100780c */ /* 0x040fe40000f64270 */
[----:B------:R-:W-:-:S02]  /*11a80*/  ISETP.GT.AND P2, PT, R81, 0x19, P1 ;  /* 0x000000195100780c */ /* 0x000fc40000f44270 */
[----:B------:R-:W-:Y:S02]  /*11a90*/  FSEL R30, R30, -INF , !P4 ;  /* 0xff8000001e1e7808 */ /* 0x000fe40006000000 */
[----:B------:R-:W-:Y:S02]  /*11aa0*/  ISETP.GT.AND P4, PT, R81, 0x29, P1 ;  /* 0x000000295100780c */ /* 0x000fe40000f84270 */
[C---:B------:R-:W-:Y:S02]  /*11ab0*/  ISETP.LT.OR P3, PT, R82.reuse, 0x19, P3 ;  /* 0x000000195200780c */ /* 0x040fe40001f61670 */
[C---:B------:R-:W-:Y:S02]  /*11ac0*/  ISETP.LT.OR P2, PT, R82.reuse, 0x1a, P2 ;  /* 0x0000001a5200780c */ /* 0x040fe40001741670 */
[----:B------:R-:W-:Y:S02]  /*11ad0*/  ISETP.LT.OR P4, PT, R82, 0x2a, P4 ;  /* 0x0000002a5200780c */ /* 0x000fe40002781670 */
[----:B0-----:R-:W-:-:S02]  /*11ae0*/  FSEL R52, R26, -INF , !P3 ;  /* 0xff8000001a347808 */ /* 0x001fc40005800000 */
[----:B------:R-:W-:Y:S02]  /*11af0*/  FSEL R53, R27, -INF , !P2 ;  /* 0xff8000001b357808 */ /* 0x000fe40005000000 */
[C---:B------:R-:W-:Y:S02]  /*11b00*/  ISETP.GT.AND P3, PT, R81.reuse, 0x21, P1 ;  /* 0x000000215100780c */ /* 0x040fe40000f64270 */
        /* <DEDUP_REMOVED lines=15> */
[----:B------:R-:W-:-:S02]  /*11c00*/  FSEL R38, R38, -INF , !P3 ;  /* 0xff80000026267808 */ /* 0x000fc40005800000 */
        /* <DEDUP_REMOVED lines=40> */
[----:B------:R-:W-:Y:S02]  /*11e90*/  PLOP3.LUT P4, PT, PT, PT, UP0, 0x40, 0x0 ;  /* 0x000000000000781c */ /* 0x000fe40003f8e808 */
[----:B------:R-:W-:-:S02]  /*11ea0*/  ISETP.LT.OR P3, PT, R82, 0x6a, P3 ;  /* 0x0000006a5200780c */ /* 0x000fc40001f61670 */
[----:B------:R-:W-:Y:S02]  /*11eb0*/  ISETP.LT.OR P2, PT, R82, 0x71, P2 ;  /* 0x000000715200780c */ /* 0x000fe40001741670 */
[----:B------:R-:W-:Y:S02]  /*11ec0*/  FSEL R69, R69, -INF , !P3 ;  /* 0xff80000045457808 */ /* 0x000fe40005800000 */
[----:B------:R-:W-:Y:S02]  /*11ed0*/  FSEL R72, R72, -INF , !P2 ;  /* 0xff80000048487808 */ /* 0x000fe40005000000 */
[C---:B------:R-:W-:Y:S02]  /*11ee0*/  ISETP.GT.AND P3, PT, R81.reuse, 0x78, P1 ;  /* 0x000000785100780c */ /* 0x040fe40000f64270 */
[----:B------:R-:W-:Y:S02]  /*11ef0*/  ISETP.GT.AND P2, PT, R81, 0x79, P1 ;  /* 0x000000795100780c */ /* 0x000fe40000f44270 */
[----:B------:R-:W-:-:S02]  /*11f00*/  ISETP.LT.OR P3, PT, R82, 0x79, P3 ;  /* 0x000000795200780c */ /* 0x000fc40001f61670 */
[----:B------:R-:W-:Y:S02]  /*11f10*/  ISETP.LT.OR P2, PT, R82, 0x7a, P2 ;  /* 0x0000007a5200780c */ /* 0x000fe40001741670 */
[----:B------:R-:W-:Y:S02]  /*11f20*/  FSEL R76, R76, -INF , !P3 ;  /* 0xff8000004c4c7808 */ /* 0x000fe40005800000 */
[----:B------:R-:W-:Y:S01]  /*11f30*/  FSEL R77, R77, -INF , !P2 ;  /* 0xff8000004d4d7808 */ /* 0x000fe20005000000 */
[----:B------:R-:W-:Y:S08]  /*11f40*/  @P4 BRA `(.L_x_1513) ;  /* 0x0000000000584947 */ /* 0x000ff00003800000 */
[----:B------:R-:W-:Y:S01]  /*11f50*/  IADD3 R8, -R154, R155, R8 ;  /* 0x0000009b9a087210 */ /* 0x000fe20007ffe108 */
[----:B------:R-:W-:Y:S03]  /*11f60*/  BSSY B0, `(.L_x_1514) ;  /* 0x0000010000007945 */ /* 0x000fe60003800000 */
        /* <DEDUP_REMOVED lines=10> */
.L_x_1515:
[----:B------:R-:W-:-:S05]  /*12010*/  IMAD.U32 R81, RZ, RZ, UR41 ;  /* 0x00000029ff517e24 */ /* 0x000fca000f8e00ff */
[----:B------:R-:W-:-:S13]  /*12020*/  ISETP.NE.AND P2, PT, R81, 0x1, PT ;  /* 0x000000015100780c */ /* 0x000fda0003f45270 */
[----:B------:R-:W0:Y:S02]  /*12030*/  @P2 LDC.64 R26, c[0x0][0x9e8] ;  /* 0x00027a00ff1a2b82 */ /* 0x000e240000000a00 */
[----:B0-----:R-:W-:-:S05]  /*12040*/  @P2 IMAD.HI.U32 R26, R8, R26, RZ ;  /* 0x0000001a081a2227 */ /* 0x001fca00078e00ff */
[----:B------:R-:W-:-:S07]  /*12050*/  @P2 SHF.R.U32.HI R8, RZ, R27, R26 ;  /* 0x0000001bff082219 */ /* 0x000fce000001161a */
.L_x_1516:
[----:B------:R-:W-:Y:S05]  /*12060*/  BSYNC B0 ;  /* 0x0000000000007941 */ /* 0x000fea0003800000 */
.L_x_1514:
[----:B------:R-:W-:-:S04]  /*12070*/  IMAD R8, R8, R81, -R79 ;  /* 0x0000005108087224 */ /* 0x000fc800078e0a4f */
[----:B------:R-:W-:-:S05]  /*12080*/  IMAD R8, R156, -0x2, R8 ;  /* 0xfffffffe9c087824 */ /* 0x000fca00078e0208 */
[----:B------:R-:W-:Y:S02]  /*12090*/  VIMNMX R83, R83, R8, !PT ;  /* 0x0000000853537248 */ /* 0x000fe40007fe0100 */
[----:B------:R-:W-:-:S07]  /*120a0*/  VIADDMNMX R84, R8, R81, R84, PT ;  /* 0x0000005108547246 */ /* 0x000fce0003800154 */
.L_x_1513:
[----:B------:R-:W-:Y:S01]  /*120b0*/  FMNMX.FTZ R8, R9, R5, !PT ;  /* 0x0000000509087209 */ /* 0x000fe20007810000 */
[----:B------:R-:W-:Y:S01]  /*120c0*/  UMOV UR51, UR7 ;  /* 0x0000000700337c82 */ /* 0x000fe20008000000 */
[C---:B------:R-:W-:Y:S02]  /*120d0*/  ISETP.GT.AND P4, PT, R83.reuse, 0x1, P1 ;  /* 0x000000015300780c */ /* 0x040fe40000f84270 */
[C---:B------:R-:W-:Y:S02]  /*120e0*/  ISETP.GT.AND P2, PT, R83.reuse, 0x8, P1 ;  /* 0x000000085300780c */ /* 0x040fe40000f44270 */
[----:B------:R-:W-:Y:S02]  /*120f0*/  ISETP.GT.AND P3, PT, R83, 0x9, P1 ;  /* 0x000000095300780c */ /* 0x000fe40000f64270 */
[----:B------:R-:W-:Y:S02]  /*12100*/  FMNMX.FTZ R8, R10, R8, !PT ;  /* 0x000000080a087209 */ /* 0x000fe40007810000 */
[----:B------:R-:W-:-:S02]  /*12110*/  ISETP.LT.OR P4, PT, R84, 0x2, P4 ;  /* 0x000000025400780c */ /* 0x000fc40002781670 */
[C---:B------:R-:W-:Y:S02]  /*12120*/  ISETP.LT.OR P2, PT, R84.reuse, 0x9, P2 ;  /* 0x000000095400780c */ /* 0x040fe40001741670 */
[----:B------:R-:W-:Y:S02]  /*12130*/  ISETP.LT.OR P3, PT, R84, 0xa, P3 ;  /* 0x0000000a5400780c */ /* 0x000fe40001f61670 */
[----:B------:R-:W-:Y:S02]  /*12140*/  FMNMX.FTZ R8, R13, R8, !PT ;  /* 0x000000080d087209 */ /* 0x000fe40007810000 */
[----:B------:R-:W-:Y:S02]  /*12150*/  FSEL R12, R12, -INF , !P4 ;  /* 0xff8000000c0c7808 */ /* 0x000fe40006000000 */
[----:B------:R-:W-:Y:S02]  /*12160*/  FSEL R15, R15, -INF , !P2 ;  /* 0xff8000000f0f7808 */ /* 0x000fe40005000000 */
[----:B------:R-:W-:-:S02]  /*12170*/  FSEL R20, R20, -INF , !P3 ;  /* 0xff80000014147808 */ /* 0x000fc40005800000 */
[----:B------:R-:W-:Y:S02]  /*12180*/  FMNMX.FTZ R8, R14, R8, !PT ;  /* 0x000000080e087209 */ /* 0x000fe40007810000 */
        /* <DEDUP_REMOVED lines=11> */
[C---:B------:R-:W-:Y:S02]  /*12240*/  ISETP.GT.AND P4, PT, R83.reuse, 0x19, P1 ;  /* 0x000000195300780c */ /* 0x040fe40000f84270 */
[C---:B------:R-:W-:Y:S02]  /*12250*/  ISETP.GT.AND P2, PT, R83.reuse, 0x20, P1 ;  /* 0x000000205300780c */ /* 0x040fe40000f44270 */
[----:B------:R-:W-:Y:S02]  /*12260*/  ISETP.GT.AND P3, PT, R83, 0x21, P1 ;  /* 0x000000215300780c */ /* 0x000fe40000f64270 */
[----:B------:R-:W-:Y:S02]  /*12270*/  FMNMX.FTZ R8, R52, R8, !PT ;  /* 0x0000000834087209 */ /* 0x000fe40007810000 */
[C---:B------:R-:W-:Y:S02]  /*12280*/  ISETP.LT.OR P4, PT, R84.reuse, 0x1a, P4 ;  /* 0x0000001a5400780c */ /* 0x040fe40002781670 */
[----:B------:R-:W-:-:S02]  /*12290*/  ISETP.LT.OR P2, PT, R84, 0x21, P2 ;  /* 0x000000215400780c */ /* 0x000fc40001741670 */
[----:B------:R-:W-:Y:S02]  /*122a0*/  ISETP.LT.OR P3, PT, R84, 0x22, P3 ;  /* 0x000000225400780c */ /* 0x000fe40001f61670 */
[----:B------:R-:W-:Y:S02]  /*122b0*/  FMNMX.FTZ R8, R53, R8, !PT ;  /* 0x0000000835087209 */ /* 0x000fe40007810000 */
[----:B------:R-:W-:Y:S02]  /*122c0*/  FSEL R29, R29, -INF , !P4 ;  /* 0xff8000001d1d7808 */ /* 0x000fe40006000000 */
[----:B------:R-:W-:Y:S02]  /*122d0*/  FSEL R32, R32, -INF , !P2 ;  /* 0xff80000020207808 */ /* 0x000fe40005000000 */
[----:B------:R-:W-:Y:S02]  /*122e0*/  FSEL R33, R33, -INF , !P3 ;  /* 0xff80000021217808 */ /* 0x000fe40005800000 */
[----:B------:R-:W-:-:S02]  /*122f0*/  ISETP.GT.AND P4, PT, R83, 0x28, P1 ;  /* 0x000000285300780c */ /* 0x000fc40000f84270 */
[C---:B------:R-:W-:Y:S02]  /*12300*/  ISETP.GT.AND P2, PT, R83.reuse, 0x29, P1 ;  /* 0x000000295300780c */ /* 0x040fe40000f44270 */
[----:B------:R-:W-:Y:S02]  /*12310*/  ISETP.GT.AND P3, PT, R83, 0x30, P1 ;  /* 0x000000305300780c */ /* 0x000fe40000f64270 */
[----:B------:R-:W-:Y:S02]  /*12320*/  FMNMX.FTZ R8, R30, R8, !PT ;  /* 0x000000081e087209 */ /* 0x000fe40007810000 */
[C---:B------:R-:W-:Y:S02]  /*12330*/  ISETP.LT.OR P4, PT, R84.reuse, 0x29, P4 ;  /* 0x000000295400780c */ /* 0x040fe40002781670 */
[C---:B------:R-:W-:Y:S02]  /*12340*/  ISETP.LT.OR P2, PT, R84.reuse, 0x2a, P2 ;  /* 0x0000002a5400780c */ /* 0x040fe40001741670 */
[----:B------:R-:W-:-:S02]  /*12350*/  ISETP.LT.OR P3, PT, R84, 0x31, P3 ;  /* 0x000000315400780c */ /* 0x000fc40001f61670 */
[----:B------:R-:W-:Y:S02]  /*12360*/  FMNMX.FTZ R8, R31, R8, !PT ;  /* 0x000000081f087209 */ /* 0x000fe40007810000 */
[----:B------:R-:W-:Y:S02]  /*12370*/  FSEL R36, R36, -INF , !P4 ;  /* 0xff80000024247808 */ /* 0x000fe40006000000 */
[----:B------:R-:W-:Y:S02]  /*12380*/  FSEL R37, R37, -INF , !P2 ;  /* 0xff80000025257808 */ /* 0x000fe40005000000 */
[----:B------:R-:W-:Y:S02]  /*12390*/  FSEL R40, R40, -INF , !P3 ;  /* 0xff80000028287808 */ /* 0x000fe40005800000 */
[C---:B------:R-:W-:Y:S02]  /*123a0*/  ISETP.GT.AND P4, PT, R83.reuse, 0x31, P1 ;  /* 0x000000315300780c */ /* 0x040fe40000f84270 */
[----:B------:R-:W-:-:S02]  /*123b0*/  ISETP.GT.AND P2, PT, R83, 0x38, P1 ;  /* 0x000000385300780c */ /* 0x000fc40000f44270 */
[----:B------:R-:W-:Y:S02]  /*123c0*/  ISETP.GT.AND P3, PT, R83, 0x39, P1 ;  /* 0x000000395300780c */ /* 0x000fe40000f64270 */
[----:B------:R-:W-:Y:S02]  /*123d0*/  FMNMX.FTZ R8, R34, R8, !PT ;  /* 0x0000000822087209 */ /* 0x000fe40007810000 */
[C---:B------:R-:W-:Y:S02]  /*123e0*/  ISETP.LT.OR P4, PT, R84.reuse, 0x32, P4 ;  /* 0x000000325400780c */ /* 0x040fe40002781670 */
[C---:B------:R-:W-:Y:S02]  /*123f0*/  ISETP.LT.OR P2, PT, R84.reuse, 0x39, P2 ;  /* 0x000000395400780c */ /* 0x040fe40001741670 */
[----:B------:R-:W-:Y:S02]  /*12400*/  ISETP.LT.OR P3, PT, R84, 0x3a, P3 ;  /* 0x0000003a5400780c */ /* 0x000fe40001f61670 */
[----:B------:R-:W-:-:S02]  /*12410*/  FMNMX.FTZ R8, R35, R8, !PT ;  /* 0x0000000823087209 */ /* 0x000fc40007810000 */
[----:B------:R-:W-:Y:S02]  /*12420*/  FSEL R41, R41, -INF , !P4 ;  /* 0xff80000029297808 */ /* 0x000fe40006000000 */
[----:B------:R-:W-:Y:S02]  /*12430*/  FSEL R44, R44, -INF , !P2 ;  /* 0xff8000002c2c7808 */ /* 0x000fe40005000000 */
[----:B------:R-:W-:Y:S02]  /*12440*/  FSEL R45, R45, -INF , !P3 ;  /* 0xff8000002d2d7808 */ /* 0x000fe40005800000 */
[----:B------:R-:W-:Y:S02]  /*12450*/  FMNMX.FTZ R8, R38, R8, !PT ;  /* 0x0000000826087209 */ /* 0x000fe40007810000 */
[----:B------:R-:W-:Y:S02]  /*12460*/  LOP3.LUT R22, R22, 0xdfffffff, RZ, 0xc0, !PT ;  /* 0xdfffffff16167812 */ /* 0x000fe400078ec0ff */
[----:B------:R-:W-:-:S02]  /*12470*/  ISETP.GT.AND P4, PT, R83, 0x40, P1 ;  /* 0x000000405300780c */ /* 0x000fc40000f84270 */
[C---:B------:R-:W-:Y:S02]  /*12480*/  ISETP.GT.AND P2, PT, R83.reuse, 0x41, P1 ;  /* 0x000000415300780c */ /* 0x040fe40000f44270 */
[----:B------:R-:W-:Y:S02]  /*12490*/  ISETP.GT.AND P3, PT, R83, 0x48, P1 ;  /* 0x000000485300780c */ /* 0x000fe40000f64270 */
[----:B------:R-:W-:Y:S02]  /*124a0*/  FMNMX.FTZ R8, R39, R8, !PT ;  /* 0x0000000827087209 */ /* 0x000fe40007810000 */
[----:B------:R-:W-:Y:S02]  /*124b0*/  @P0 LOP3.LUT R22, R22, 0x20000000, RZ, 0xfc, !PT ;  /* 0x2000000016160812 */ /* 0x000fe400078efcff */
[C---:B------:R-:W-:Y:S02]  /*124c0*/  ISETP.LT.OR P4, PT, R84.reuse, 0x41, P4 ;  /* 0x000000415400780c */ /* 0x040fe40002781670 */
[----:B------:R-:W-:-:S02]  /*124d0*/  ISETP.LT.OR P2, PT, R84, 0x42, P2 ;  /* 0x000000425400780c */ /* 0x000fc40001741670 */
[----:B------:R-:W-:Y:S02]  /*124e0*/  ISETP.LT.OR P3, PT, R84, 0x49, P3 ;  /* 0x000000495400780c */ /* 0x000fe40001f61670 */
[----:B------:R-:W-:Y:S02]  /*124f0*/  ISETP.GT.AND P0, PT, R83, 0x61, P1 ;  /* 0x000000615300780c */ /* 0x000fe40000f04270 */
        /* <DEDUP_REMOVED lines=11> */
[----:B------:R-:W-:Y:S02]  /*125b0*/  LOP3.LUT R22, R22, 0x7fffffff, RZ, 0xc0, !PT ;  /* 0x7fffffff16167812 */ /* 0x000fe400078ec0ff */
[----:B------:R-:W-:Y:S02]  /*125c0*/  FMNMX.FTZ R8, R46, R8, !PT ;  /* 0x000000082e087209 */ /* 0x000fe40007810000 */
[----:B------:R-:W-:Y:S02]  /*125d0*/  FSEL R55, R55, -INF , !P4 ;  /* 0xff80000037377808 */ /* 0x000fe40006000000 */
[----:B------:R-:W-:Y:S02]  /*125e0*/  FSEL R58, R58, -INF , !P2 ;  /* 0xff8000003a3a7808 */ /* 0x000fe40005000000 */
[----:B------:R-:W-:-:S02]  /*125f0*/  FSEL R59, R59, -INF , !P3 ;  /* 0xff8000003b3b7808 */ /* 0x000fc40005800000 */
[C---:B------:R-:W-:Y:S02]  /*12600*/  ISETP.GT.AND P4, PT, R83.reuse, 0x58, P1 ;  /* 0x000000585300780c */ /* 0x040fe40000f84270 */
[C---:B------:R-:W-:Y:S02]  /*12610*/  ISETP.GT.AND P2, PT, R83.reuse, 0x59, P1 ;  /* 0x000000595300780c */ /* 0x040fe40000f44270 */
[C---:B------:R-:W-:Y:S02]  /*12620*/  ISETP.GT.AND P3, PT, R83.reuse, 0x60, P1 ;  /* 0x000000605300780c */ /* 0x040fe40000f64270 */
[----:B------:R-:W-:Y:S02]  /*12630*/  @P0 LOP3.LUT R22, R22, 0x80000000, RZ, 0xfc, !PT ;  /* 0x8000000016160812 */ /* 0x000fe400078efcff */
[----:B------:R-:W-:Y:S02]  /*12640*/  ISETP.GT.AND P0, PT, R83, RZ, P1 ;  /* 0x000000ff5300720c */ /* 0x000fe40000f04270 */
[----:B------:R-:W-:-:S02]  /*12650*/  FMNMX.FTZ R8, R47, R8, !PT ;  /* 0x000000082f087209 */ /* 0x000fc40007810000 */
[C---:B------:R-:W-:Y:S02]  /*12660*/  ISETP.LT.OR P4, PT, R84.reuse, 0x59, P4 ;  /* 0x000000595400780c */ /* 0x040fe40002781670 */
[C---:B------:R-:W-:Y:S02]  /*12670*/  ISETP.LT.OR P2, PT, R84.reuse, 0x5a, P2 ;  /* 0x0000005a5400780c */ /* 0x040fe40001741670 */
[----:B------:R-:W-:Y:S02]  /*12680*/  ISETP.LT.OR P3, PT, R84, 0x61, P3 ;  /* 0x000000615400780c */ /* 0x000fe40001f61670 */
[----:B------:R-:W-:Y:S02]  /*12690*/  FMNMX.FTZ R8, R50, R8, !PT ;  /* 0x0000000832087209 */ /* 0x000fe40007810000 */
[----:B------:R-:W-:Y:S02]  /*126a0*/  FSEL R62, R62, -INF , !P4 ;  /* 0xff8000003e3e7808 */ /* 0x000fe40006000000 */
[----:B------:R-:W-:-:S02]  /*126b0*/  FSEL R63, R63, -INF , !P2 ;  /* 0xff8000003f3f7808 */ /* 0x000fc40005000000 */
[----:B------:R-:W-:Y:S02]  /*126c0*/  FSEL R66, R66, -INF , !P3 ;  /* 0xff80000042427808 */ /* 0x000fe40005800000 */
[C---:B------:R-:W-:Y:S02]  /*126d0*/  ISETP.GT.AND P2, PT, R83.reuse, 0x68, P1 ;  /* 0x000000685300780c */ /* 0x040fe40000f44270 */
[C---:B------:R-:W-:Y:S02]  /*126e0*/  ISETP.GT.AND P3, PT, R83.reuse, 0x69, P1 ;  /* 0x000000695300780c */ /* 0x040fe40000f64270 */
[C---:B------:R-:W-:Y:S02]  /*126f0*/  ISETP.GT.AND P4, PT, R83.reuse, 0x70, P1 ;  /* 0x000000705300780c */ /* 0x040fe40000f84270 */
[C---:B------:R-:W-:Y:S02]  /*12700*/  ISETP.GT.AND P5, PT, R83.reuse, 0x71, P1 ;  /* 0x000000715300780c */ /* 0x040fe40000fa4270 */
[----:B------:R-:W-:-:S02]  /*12710*/  ISETP.GT.AND P6, PT, R83, 0x78, P1 ;  /* 0x000000785300780c */ /* 0x000fc40000fc4270 */
[----:B------:R-:W-:Y:S02]  /*12720*/  FMNMX.FTZ R8, R51, R8, !PT ;  /* 0x0000000833087209 */ /* 0x000fe40007810000 */
[----:B------:R-:W-:Y:S02]  /*12730*/  LOP3.LUT R22, R22, 0xfffffff7, RZ, 0xc0, !PT ;  /* 0xfffffff716167812 */ /* 0x000fe400078ec0ff */
[----:B------:R-:W-:Y:S02]  /*12740*/  ISETP.GT.AND P1, PT, R83, 0x79, P1 ;  /* 0x000000795300780c */ /* 0x000fe40000f24270 */
[----:B------:R-:W-:Y:S02]  /*12750*/  FMNMX.FTZ R8, R56, R8, !PT ;  /* 0x0000000838087209 */ /* 0x000fe40007810000 */
[----:B------:R-:W-:Y:S02]  /*12760*/  @P0 LOP3.LUT R22, R22, 0x8, RZ, 0xfc, !PT ;  /* 0x0000000816160812 */ /* 0x000fe400078efcff */
[----:B------:R-:W-:-:S02]  /*12770*/  FMNMX.FTZ R8, R57, R8, !PT ;  /* 0x0000000839087209 */ /* 0x000fc40007810000 */
[C---:B------:R-:W-:Y:S02]  /*12780*/  LOP3.LUT P0, RZ, R22.reuse, 0x80000000, RZ, 0xc0, !PT ;  /* 0x8000000016ff7812 */ /* 0x040fe4000780c0ff */
[----:B------:R-:W-:Y:S02]  /*12790*/  LOP3.LUT R22, R22, 0xfffffffd, RZ, 0xc0, !PT ;  /* 0xfffffffd16167812 */ /* 0x000fe400078ec0ff */
[----:B------:R-:W-:Y:S02]  /*127a0*/  FMNMX.FTZ R8, R60, R8, !PT ;  /* 0x000000083c087209 */ /* 0x000fe40007810000 */
[----:B------:R-:W-:Y:S02]  /*127b0*/  @P1 LOP3.LUT R22, R22, 0x2, RZ, 0xfc, !PT ;  /* 0x0000000216161812 */ /* 0x000fe400078efcff */
[----:B------:R-:W-:Y:S02]  /*127c0*/  FMNMX.FTZ R8, R61, R8, !PT ;  /* 0x000000083d087209 */ /* 0x000fe40007810000 */
[----:B------:R-:W-:-:S02]  /*127d0*/  LOP3.LUT P1, RZ, R22, 0x8, RZ, 0xc0, !PT ;  /* 0x0000000816ff7812 */ /* 0x000fc4000782c0ff */
[----:B------:R-:W-:Y:S02]  /*127e0*/  FMNMX.FTZ R8, R64, R8, !PT ;  /* 0x0000000840087209 */ /* 0x000fe40007810000 */
[----:B------:R-:W-:Y:S02]  /*127f0*/  ISETP.LT.OR P1, PT, R84, 0x1, P1 ;  /* 0x000000015400780c */ /* 0x000fe40000f21670 */
[----:B------:R-:W-:Y:S02]  /*12800*/  FMNMX.FTZ R8, R65, R8, !PT ;  /* 0x0000000841087209 */ /* 0x000fe40007810000 */
[----:B------:R-:W-:Y:S02]  /*12810*/  FSEL R11, R11, -INF , !P1 ;  /* 0xff8000000b0b7808 */ /* 0x000fe40004800000 */
[----:B------:R-:W-:Y:S02]  /*12820*/  FMNMX.FTZ R8, R68, R8, !PT ;  /* 0x0000000844087209 */ /* 0x000fe40007810000 */
[----:B------:R-:W-:-:S02]  /*12830*/  FMNMX.FTZ R27, R11, R6, !PT ;  /* 0x000000060b1b7209 */ /* 0x000fc40007810000 */
[----:B------:R-:W-:Y:S02]  /*12840*/  FMNMX.FTZ R8, R69, R8, !PT ;  /* 0x0000000845087209 */ /* 0x000fe40007810000 */
[----:B------:R-:W-:Y:S02]  /*12850*/  FMNMX.FTZ R27, R12, R27, !PT ;  /* 0x0000001b0c1b7209 */ /* 0x000fe40007810000 */
[----:B------:R-:W-:Y:S02]  /*12860*/  FMNMX.FTZ R8, R72, R8, !PT ;  /* 0x0000000848087209 */ /* 0x000fe40007810000 */
[----:B------:R-:W-:Y:S02]  /*12870*/  FMNMX.FTZ R27, R15, R27, !PT ;  /* 0x0000001b0f1b7209 */ /* 0x000fe40007810000 */
[----:B------:R-:W-:Y:S02]  /*12880*/  FMNMX.FTZ R8, R73, R8, !PT ;  /* 0x0000000849087209 */ /* 0x000fe40007810000 */
[----:B------:R-:W-:-:S02]  /*12890*/  FMNMX.FTZ R27, R20, R27, !PT ;  /* 0x0000001b141b7209 */ /* 0x000fc40007810000 */
[----:B------:R-:W-:Y:S02]  /*128a0*/  FMNMX.FTZ R8, R76, R8, !PT ;  /* 0x000000084c087209 */ /* 0x000fe40007810000 */
[----:B------:R-:W-:Y:S02]  /*128b0*/  FMNMX.FTZ R27, R24, R27, !PT ;  /* 0x0000001b181b7209 */ /* 0x000fe40007810000 */
[----:B------:R-:W-:Y:S02]  /*128c0*/  FMNMX.FTZ R8, R77, R8, !PT ;  /* 0x000000084d087209 */ /* 0x000fe40007810000 */
[----:B------:R-:W-:Y:S02]  /*128d0*/  FMNMX.FTZ R27, R25, R27, !PT ;  /* 0x0000001b191b7209 */ /* 0x000fe40007810000 */
[----:B------:R-:W-:Y:S01]  /*128e0*/  ISETP.LT.OR P0, PT, R84, 0x62, P0 ;  /* 0x000000625400780c */ /* 0x000fe20000701670 */
[----:B------:R-:W0:Y:S01]  /*128f0*/  SHFL.BFLY PT, R26, R8, 0x2, 0x1f ;  /* 0x0c401f00081a7f89 */ /* 0x000e2200000e0000 */
[----:B------:R-:W-:-:S02]  /*12900*/  FMNMX.FTZ R27, R28, R27, !PT ;  /* 0x0000001b1c1b7209 */ /* 0x000fc40007810000 */
[----:B------:R-:W-:Y:S02]  /*12910*/  LOP3.LUT R22, R22, 0xffffffef, RZ, 0xc0, !PT ;  /* 0xffffffef16167812 */ /* 0x000fe400078ec0ff */
[----:B------:R-:W-:Y:S02]  /*12920*/  FMNMX.FTZ R27, R29, R27, !PT ;  /* 0x0000001b1d1b7209 */ /* 0x000fe40007810000 */
[----:B------:R-:W-:Y:S02]  /*12930*/  ISETP.LT.OR P4, PT, R84, 0x71, P4 ;  /* 0x000000715400780c */ /* 0x000fe40002781670 */
[----:B------:R-:W-:Y:S02]  /*12940*/  FMNMX.FTZ R27, R32, R27, !PT ;  /* 0x0000001b201b7209 */ /* 0x000fe40007810000 */
[----:B------:R-:W-:Y:S02]  /*12950*/  ISETP.LT.OR P5, PT, R84, 0x72, P5 ;  /* 0x000000725400780c */ /* 0x000fe40002fa1670 */
[----:B------:R-:W-:-:S02]  /*12960*/  FMNMX.FTZ R27, R33, R27, !PT ;  /* 0x0000001b211b7209 */ /* 0x000fc40007810000 */
[----:B------:R-:W-:Y:S02]  /*12970*/  @P0 LOP3.LUT R22, R22, 0x10, RZ, 0xfc, !PT ;  /* 0x0000001016160812 */ /* 0x000fe400078efcff */
[----:B------:R-:W-:Y:S02]  /*12980*/  FMNMX.FTZ R27, R36, R27, !PT ;  /* 0x0000001b241b7209 */ /* 0x000fe40007810000 */
[----:B------:R-:W-:Y:S02]  /*12990*/  ISETP.LT.OR P0, PT, R84, 0x69, P2 ;  /* 0x000000695400780c */ /* 0x000fe40001701670 */
[----:B------:R-:W-:Y:S02]  /*129a0*/  FMNMX.FTZ R27, R37, R27, !PT ;  /* 0x0000001b251b7209 */ /* 0x000fe40007810000 */
[----:B------:R-:W-:Y:S02]  /*129b0*/  LOP3.LUT P2, RZ, R22, 0x2, RZ, 0xc0, !PT ;  /* 0x0000000216ff7812 */ /* 0x000fe4000784c0ff */
[----:B0-----:R-:W-:-:S02]  /*129c0*/  FMNMX.FTZ R8, R8, R26, !PT ;  /* 0x0000001a08087209 */ /* 0x001fc40007810000 */
[----:B------:R-:W-:Y:S02]  /*129d0*/  FMNMX.FTZ R27, R40, R27, !PT ;  /* 0x0000001b281b7209 */ /* 0x000fe40007810000 */
[----:B------:R-:W-:Y:S01]  /*129e0*/  LOP3.LUT R22, R22, 0xfffffffb, RZ, 0xc0, !PT ;  /* 0xfffffffb16167812 */ /* 0x000fe200078ec0ff */
[----:B------:R-:W0:Y:S01]  /*129f0*/  SHFL.BFLY PT, R26, R8, 0x1, 0x1f ;  /* 0x0c201f00081a7f89 */ /* 0x000e2200000e0000 */
[----:B------:R-:W-:Y:S02]  /*12a00*/  FMNMX.FTZ R27, R41, R27, !PT ;  /* 0x0000001b291b7209 */ /* 0x000fe40007810000 */
[----:B------:R-:W-:Y:S02]  /*12a10*/  @P0 LOP3.LUT R22, R22, 0x4, RZ, 0xfc, !PT ;  /* 0x0000000416160812 */ /* 0x000fe400078efcff */
[----:B------:R-:W-:Y:S02]  /*12a20*/  FMNMX.FTZ R27, R44, R27, !PT ;  /* 0x0000001b2c1b7209 */ /* 0x000fe40007810000 */
[----:B------:R-:W-:-:S02]  /*12a30*/  ISETP.LT.OR P0, PT, R84, 0x6a, P3 ;  /* 0x0000006a5400780c */ /* 0x000fc40001f01670 */
[----:B------:R-:W-:Y:S02]  /*12a40*/  FMNMX.FTZ R27, R45, R27, !PT ;  /* 0x0000001b2d1b7209 */ /* 0x000fe40007810000 */
[----:B------:R-:W-:Y:S02]  /*12a50*/  LOP3.LUT R22, R22, 0xbfffffff, RZ, 0xc0, !PT ;  /* 0xbfffffff16167812 */ /* 0x000fe400078ec0ff */
[----:B------:R-:W-:Y:S02]  /*12a60*/  FMNMX.FTZ R27, R48, R27, !PT ;  /* 0x0000001b301b7209 */ /* 0x000fe40007810000 */
[----:B------:R-:W-:Y:S02]  /*12a70*/  FSEL R74, R74, -INF , !P4 ;  /* 0xff8000004a4a7808 */ /* 0x000fe40006000000 */
[----:B------:R-:W-:Y:S02]  /*12a80*/  FMNMX.FTZ R27, R49, R27, !PT ;  /* 0x0000001b311b7209 */ /* 0x000fe40007810000 */
[----:B------:R-:W-:-:S02]  /*12a90*/  ISETP.LT.OR P6, PT, R84, 0x79, P6 ;  /* 0x000000795400780c */ /* 0x000fc400037c1670 */
[----:B------:R-:W-:Y:S02]  /*12aa0*/  FMNMX.FTZ R27, R54, R27, !PT ;  /* 0x0000001b361b7209 */ /* 0x000fe40007810000 */
[----:B------:R-:W-:Y:S02]  /*12ab0*/  @P0 LOP3.LUT R22, R22, 0x40000000, RZ, 0xfc, !PT ;  /* 0x4000000016160812 */ /* 0x000fe400078efcff */
[----:B0-----:R-:W-:Y:S02]  /*12ac0*/  FMNMX.FTZ R8, R8, R26, !PT ;  /* 0x0000001a08087209 */ /* 0x001fe40007810000 */
[----:B------:R-:W-:Y:S02]  /*12ad0*/  FMNMX.FTZ R27, R55, R27, !PT ;  /* 0x0000001b371b7209 */ /* 0x000fe40007810000 */
[----:B------:R-:W-:Y:S02]  /*12ae0*/  FSETP.NEU.FTZ.AND P3, PT, R8, -INF , PT ;  /* 0xff8000000800780b */ /* 0x000fe40003f7d000 */
[----:B------:R-:W-:-:S02]  /*12af0*/  FMNMX.FTZ R27, R58, R27, !PT ;  /* 0x0000001b3a1b7209 */ /* 0x000fc40007810000 */
[----:B------:R-:W-:Y:S02]  /*12b00*/  FSEL R26, R8, RZ, P3 ;  /* 0x000000ff081a7208 */ /* 0x000fe40001800000 */
[----:B------:R-:W-:Y:S02]  /*12b10*/  FMNMX.FTZ R27, R59, R27, !PT ;  /* 0x0000001b3b1b7209 */ /* 0x000fe40007810000 */
[----:B------:R-:W-:Y:S01]  /*12b20*/  LOP3.LUT P0, RZ, R22, 0x10, RZ, 0xc0, !PT ;  /* 0x0000001016ff7812 */ /* 0x000fe2000780c0ff */
[----:B------:R-:W-:Y:S01]  /*12b30*/  FADD.FTZ R5, -R26, R5 ;  /* 0x000000051a057221 */ /* 0x000fe20000010100 */
[----:B------:R-:W-:Y:S01]  /*12b40*/  FMNMX.FTZ R27, R62, R27, !PT ;  /* 0x0000001b3e1b7209 */ /* 0x000fe20007810000 */
[----:B------:R-:W-:Y:S01]  /*12b50*/  FMUL.FTZ R26, R8, UR51 ;  /* 0x00000033081a7c20 */ /* 0x000fe20008410000 */
[----:B------:R-:W-:Y:S01]  /*12b60*/  FSEL R67, R67, -INF , !P0 ;  /* 0xff80000043437808 */ /* 0x000fe20004000000 */
[----:B------:R-:W-:Y:S01]  /*12b70*/  FMUL.FTZ R5, R5, UR51 ;  /* 0x0000003305057c20 */ /* 0x000fe20008410000 */
[----:B------:R-:W-:-:S02]  /*12b80*/  FMNMX.FTZ R27, R63, R27, !PT ;  /* 0x0000001b3f1b7209 */ /* 0x000fc40007810000 */
[----:B------:R-:W-:Y:S02]  /*12b90*/  FSEL R26, R26, RZ, P3 ;  /* 0x000000ff1a1a7208 */ /* 0x000fe40001800000 */
[----:B------:R-:W-:Y:S01]  /*12ba0*/  LOP3.LUT P3, RZ, R22, 0x4, RZ, 0xc0, !PT ;  /* 0x0000000416ff7812 */ /* 0x000fe2000786c0ff */
[----:B------:R-:W-:Y:S01]  /*12bb0*/  MUFU.EX2 R5, R5 ;  /* 0x0000000500057308 */ /* 0x000fe20000000800 */
[----:B------:R-:W-:Y:S01]  /*12bc0*/  FMNMX.FTZ R27, R66, R27, !PT ;  /* 0x0000001b421b7209 */ /* 0x000fe20007810000 */
[--C-:B------:R-:W-:Y:S01]  /*12bd0*/  FFMA.FTZ R9, R9, UR51, -R26.reuse ;  /* 0x0000003309097c23 */ /* 0x100fe2000801081a */
[----:B------:R-:W-:Y:S01]  /*12be0*/  LOP3.LUT P0, RZ, R22, 0x40000000, RZ, 0xc0, !PT ;  /* 0x4000000016ff7812 */ /* 0x000fe2000780c0ff */
        /* <DEDUP_REMOVED lines=45> */
[----:B------:R-:W1:Y:S01]  /*12ec0*/  SHFL.BFLY PT, R77, R27, 0x2, 0x1f ;  /* 0x0c401f001b4d7f89 */ /* 0x000e6200000e0000 */
[----:B------:R-:W-:-:S06]  /*12ed0*/  LOP3.LUT P0, RZ, R22, 0x20000000, RZ, 0xc0, !PT ;  /* 0x2000000016ff7812 */ /* 0x000fcc000780c0ff */
[----:B------:R-:W2:Y:S08]  /*12ee0*/  MUFU.EX2 R10, R10 ;  /* 0x0000000a000a7308 */ /* 0x000eb00000000800 */
[----:B------:R-:W3:Y:S01]  /*12ef0*/  MUFU.EX2 R13, R13 ;  /* 0x0000000d000d7308 */ /* 0x000ee20000000800 */
[----:B0-----:R-:W-:-:S07]  /*12f00*/  FFMA.FTZ R4, R5, R4, R9 ;  /* 0x0000000405047223 */ /* 0x001fce0000010009 */
[----:B------:R-:W0:Y:S01]  /*12f10*/  MUFU.EX2 R14, R14 ;  /* 0x0000000e000e7308 */ /* 0x000e220000000800 */
[----:B-1----:R-:W-:Y:S01]  /*12f20*/  FMNMX.FTZ R27, R27, R77, !PT ;  /* 0x0000004d1b1b7209 */ /* 0x002fe20007810000 */
[----:B--2---:R-:W-:-:S04]  /*12f30*/  FADD.FTZ R4, R10, R4 ;  /* 0x000000040a047221 */ /* 0x004fc80000010000 */
[----:B------:R-:W1:Y:S02]  /*12f40*/  SHFL.BFLY PT, R79, R27, 0x1, 0x1f ;  /* 0x0c201f001b4f7f89 */ /* 0x000e6400000e0000 */
[----:B------:R1:W-:Y:S01]  /*12f50*/  MUFU.EX2 R77, R69 ;  /* 0x00000045004d7308 */ /* 0x0003e20000000800 */
[----:B---3--:R-:W-:-:S07]  /*12f60*/  FADD.FTZ R4, R13, R4 ;  /* 0x000000040d047221 */ /* 0x008fce0000010000 */
[----:B------:R-:W2:Y:S01]  /*12f70*/  MUFU.EX2 R21, R21 ;  /* 0x0000001500157308 */ /* 0x000ea20000000800 */
[----:B0-----:R-:W-:-:S07]  /*12f80*/  FADD.FTZ R4, R14, R4 ;  /* 0x000000040e047221 */ /* 0x001fce0000010000 */
[----:B------:R-:W0:Y:S01]  /*12f90*/  MUFU.EX2 R23, R23 ;  /* 0x0000001700177308 */ /* 0x000e220000000800 */
[----:B-1----:R-:W-:-:S07]  /*12fa0*/  FMNMX.FTZ R69, R27, R79, !PT ;  /* 0x0000004f1b457209 */ /* 0x002fce0007810000 */
[----:B------:R-:W1:Y:S01]  /*12fb0*/  MUFU.EX2 R52, R52 ;  /* 0x0000003400347308 */ /* 0x000e620000000800 */
[----:B--2---:R-:W-:Y:S01]  /*12fc0*/  FADD.FTZ R4, R21, R4 ;  /* 0x0000000415047221 */ /* 0x004fe20000010000 */
[C---:B------:R-:W-:Y:S01]  /*12fd0*/  FSETP.NEU.FTZ.AND P1, PT, R69.reuse, -INF , PT ;  /* 0xff8000004500780b */ /* 0x040fe20003f3d000 */
[----:B------:R-:W-:-:S03]  /*12fe0*/  FMUL.FTZ R79, R69, UR51 ;  /* 0x00000033454f7c20 */ /* 0x000fc60008410000 */
[----:B------:R-:W-:Y:S02]  /*12ff0*/  FSEL R27, R69, RZ, P1 ;  /* 0x000000ff451b7208 */ /* 0x000fe40000800000 */
[----:B------:R-:W-:Y:S01]  /*13000*/  FSEL R79, R79, RZ, P1 ;  /* 0x000000ff4f4f7208 */ /* 0x000fe20000800000 */
[----:B------:R-:W2:Y:S01]  /*13010*/  MUFU.EX2 R53, R53 ;  /* 0x0000003500357308 */ /* 0x000ea20000000800 */
[----:B0-----:R-:W-:Y:S01]  /*13020*/  FADD.FTZ R4, R23, R4 ;  /* 0x0000000417047221 */ /* 0x001fe20000010000 */
[----:B------:R-:W-:Y:S02]  /*13030*/  FADD.FTZ R27, -R27, R6 ;  /* 0x000000061b1b7221 */ /* 0x000fe40000010100 */
        /* <DEDUP_REMOVED lines=21> */
[----:B0-----:R-:W-:Y:S01]  /*13190*/  FMUL.FTZ R11, R27, UR51 ;  /* 0x000000331b0b7c20 */ /* 0x001fe20008410000 */
        /* <DEDUP_REMOVED lines=14> */
[----:B------:R-:W3:Y:S01]  /*13280*/  MUFU.EX2 R12, R15 ;  /* 0x0000000f000c7308 */ /* 0x000ee20000000800 */
[----:B------:R-:W-:Y:S01]  /*13290*/  FFMA.FTZ R80, R80, UR51, -R79 ;  /* 0x0000003350507c23 */ /* 0x000fe2000801084f */
[----:B-1----:R-:W-:-:S04]  /*132a0*/  FADD.FTZ R4, R52, R4 ;  /* 0x0000000434047221 */ /* 0x002fc80000010000 */
[----:B--2---:R-:W-:Y:S02]  /*132b0*/  FADD.FTZ R4, R53, R4 ;  /* 0x0000000435047221 */ /* 0x004fe40000010000 */
[----:B------:R-:W1:Y:S01]  /*132c0*/  MUFU.EX2 R82, R20 ;  /* 0x0000001400527308 */ /* 0x000e620000000800 */
[----:B0-----:R-:W-:-:S04]  /*132d0*/  FFMA.FTZ R3, R11, R3, R26 ;  /* 0x000000030b037223 */ /* 0x001fc8000001001a */
[----:B------:R-:W-:-:S03]  /*132e0*/  FADD.FTZ R3, R83, R3 ;  /* 0x0000000353037221 */ /* 0x000fc60000010000 */
[----:B------:R-:W0:Y:S01]  /*132f0*/  MUFU.EX2 R79, R24 ;  /* 0x00000018004f7308 */ /* 0x000e220000000800 */
[----:B---3--:R-:W-:-:S07]  /*13300*/  FADD.FTZ R3, R12, R3 ;  /* 0x000000030c037221 */ /* 0x008fce0000010000 */
        /* <DEDUP_REMOVED lines=83> */
[----:B--2---:R-:W-:-:S04]  /*13840*/  FADD.FTZ R4, R68, R4 ;  /* 0x0000000444047221 */ /* 0x004fc80000010000 */
[----:B------:R-:W-:-:S03]  /*13850*/  FADD.FTZ R4, R77, R4 ;  /* 0x000000044d047221 */ /* 0x000fc60000010000 */
        /* <DEDUP_REMOVED lines=13> */
[----:B-1----:R-:W-:-:S04]  /*13930*/  FADD.FTZ R4, R76, R4 ;  /* 0x000000044c047221 */ /* 0x002fc80000010000 */
[----:B------:R-:W-:Y:S01]  /*13940*/  FADD.FTZ R4, R6, R4 ;  /* 0x0000000406047221 */ /* 0x000fe20000010000 */
[----:B0-----:R-:W-:-:S04]  /*13950*/  FADD.FTZ R3, R78, R3 ;  /* 0x000000034e037221 */ /* 0x001fc80000010000 */
[----:B--2---:R-:W-:Y:S01]  /*13960*/  FADD.FTZ R3, R80, R3 ;  /* 0x0000000350037221 */ /* 0x004fe20000010000 */
[----:B------:R-:W-:Y:S06]  /*13970*/  @!P0 BRA `(.L_x_1517) ;  /* 0x0000000000048947 */ /* 0x000fec0003800000 */
[----:B------:R-:W-:Y:S01]  /*13980*/  BPT.TRAP 0x1 ;  /* 0x000000040000795c */ /* 0x000fe20000300000 */
.L_x_1517:
[----:B------:R-:W2:Y:S04]  /*13990*/  LDL R40, [R1+0x6c] ;  /* 0x00006c0001287983 */ /* 0x000ea80000100800 */
[----:B------:R-:W3:Y:S04]  /*139a0*/  LDL R71, [R1+0x4] ;  /* 0x0000040001477983 */ /* 0x000ee80000100800 */
[----:B------:R-:W4:Y:S04]  /*139b0*/  LDL R62, [R1] ;  /* 0x00000000013e7983 */ /* 0x000f280000100800 */
        /* <DEDUP_REMOVED lines=13> */
[----:B------:R-:W-:Y:S01]  /*13a90*/  F2FP.BF16.F32.PACK_AB R15, R29, R15 ;  /* 0x0000000f1d0f723e */ /* 0x000fe200000010ff */
[----:B------:R-:W-:Y:S01]  /*13aa0*/  STSM.16.M88.4 [R157+0x21800], R24 ;  /* 0x021800189d007844 */ /* 0x000fe20000000200 */
        /* <DEDUP_REMOVED lines=23> */
[----:B------:R-:W-:Y:S01]  /*13c20*/  ISETP.GT.AND P1, PT, R0, R140, PT ;  /* 0x0000008c0000720c */ /* 0x000fe20003f24270 */
        /* <DEDUP_REMOVED lines=51> */
[----:B------:R-:W-:Y:S02]  /*13f60*/  IMAD.MOV.U32 R23, RZ, RZ, R139 ;  /* 0x000000ffff177224 */ /* 0x000fe400078e008b */
[----:B0-----:R-:W-:Y:S01]  /*13f70*/  IMAD.MOV.U32 R18, RZ, RZ, R7 ;  /* 0x000000ffff127224 */ /* 0x001fe200078e0007 */
[----:B--2---:R0:W-:Y:S04]  /*13f80*/  STSM.16.M88.4 [R40], R12 ;  /* 0x0000000c28007844 */ /* 0x0041e80000000200 */
[----:B---3--:R1:W-:Y:S01]  /*13f90*/  STSM.16.M88.4 [R71], R32 ;  /* 0x0000002047007844 */ /* 0x0083e20000000200 */
[----:B0-----:R-:W-:-:S05]  /*13fa0*/  F2FP.BF16.F32.PACK_AB R40, R39, R38 ;  /* 0x000000262728723e */ /* 0x001fca00000010ff */
[----:B----4-:R1:W-:Y:S04]  /*13fb0*/  STSM.16.M88.4 [R62], R40 ;  /* 0x000000283e007844 */ /* 0x0103e80000000200 */
[----:B------:R1:W-:Y:S04]  /*13fc0*/  STSM.16.M88.4 [R157+0x27800], R48 ;  /* 0x027800309d007844 */ /* 0x0003e80000000200 */
[----:B-----5:R1:W-:Y:S04]  /*13fd0*/  STSM.16.M88.4 [R87], R56 ;  /* 0x0000003857007844 */ /* 0x0203e80000000200 */
[----:B------:R1:W-:Y:S04]  /*13fe0*/  STSM.16.M88.4 [R71+0x6000], R64 ;  /* 0x0060004047007844 */ /* 0x0003e80000000200 */
[----:B------:R1:W-:Y:S01]  /*13ff0*/  STSM.16.M88.4 [R62+0x6000], R72 ;  /* 0x006000483e007844 */ /* 0x0003e20000000200 */
[----:B------:R-:W-:Y:S01]  /*14000*/  @!PT LDS RZ, [RZ] ;  /* 0x00000000fffff984 */ /* 0x000fe20000000800 */
[----:B------:R-:W-:Y:S01]  /*14010*/  @!PT LDS RZ, [RZ] ;  /* 0x00000000fffff984 */ /* 0x000fe20000000800 */
[----:B------:R-:W-:Y:S01]  /*14020*/  @!PT LDS RZ, [RZ] ;  /* 0x00000000fffff984 */ /* 0x000fe20000000800 */
[----:B------:R-:W-:Y:S01]  /*14030*/  @!PT LDS RZ, [RZ] ;  /* 0x00000000fffff984 */ /* 0x000fe20000000800 */
[----:B------:R0:W-:Y:S06]  /*14040*/  MEMBAR.ALL.CTA ;  /* 0x0000000000007992 */ /* 0x0001ec0000008000 */
[----:B0-----:R-:W0:Y:S02]  /*14050*/  FENCE.VIEW.ASYNC.S ;  /* 0x00000000000073c6 */ /* 0x001e240000000000 */
[----:B0-----:R-:W-:Y:S01]  /*14060*/  NOP ;  /* 0x0000000000007918 */ /* 0x001fe20000000000 */
[----:B------:R-:W-:Y:S05]  /*14070*/  @P1 BRA `(.L_x_1518) ;  /* 0xffffffc000941947 */ /* 0x000fea000383ffff */
[----:B------:R-:W-:Y:S02]  /*14080*/  IMAD.MOV.U32 R6, RZ, RZ, R69 ;  /* 0x000000ffff067224 */ /* 0x000fe400078e0045 */
[----:B------:R-:W-:Y:S02]  /*14090*/  IMAD.MOV.U32 R5, RZ, RZ, R8 ;  /* 0x000000ffff057224 */ /* 0x000fe400078e0008 */
[----:B------:R-:W-:Y:S02]  /*140a0*/  IMAD.MOV.U32 R18, RZ, RZ, R7 ;  /* 0x000000ffff127224 */ /* 0x000fe400078e0007 */
[----:B------:R-:W-:-:S07]  /*140b0*/  IMAD.MOV.U32 R23, RZ, RZ, R139 ;  /* 0x000000ffff177224 */ /* 0x000fce00078e008b */
.L_x_1498:
[----:B------:R-:W2:Y:S01]  /*140c0*/  LDL R7, [R1+0x60] ;  /* 0x0000600001077983 */ /* 0x000ea20000100800 */
[----:B------:R-:W0:Y:S01]  /*140d0*/  LDC R8, c[0x0][0x448] ;  /* 0x00011200ff087b82 */ /* 0x000e220000000800 */
[----:B------:R-:W-:Y:S01]  /*140e0*/  LOP3.LUT R22, R22, 0xfffffffb, RZ, 0xc0, !PT ;  /* 0xfffffffb16167812 */ /* 0x000fe200078ec0ff */
[----:B------:R-:W-:Y:S01]  /*140f0*/  ULDC UR8, c[0x0][0x9dc] ;  /* 0x0002770000087ab9 */ /* 0x000fe20000000800 */
[----:B------:R-:W-:-:S05]  /*14100*/  IADD3 R10, R155, 0x1, -R154 ;  /* 0x000000019b0a7810 */ /* 0x000fca0007ffe89a */
[----:B------:R-:W3:Y:S01]  /*14110*/  LDC R11, c[0x0][0x9e4] ;  /* 0x00027900ff0b7b82 */ /* 0x000ee20000000800 */
[----:B0-----:R-:W-:-:S13]  /*14120*/  ISETP.NE.AND P1, PT, R8, 0x1, PT ;  /* 0x000000010800780c */ /* 0x001fda0003f25270 */
[----:B------:R-:W0:Y:S01]  /*14130*/  @P1 LDC R8, c[0x0][0x44c] ;  /* 0x00011300ff081b82 */ /* 0x000e220000000800 */
[----:B------:R-:W-:-:S04]  /*14140*/  @P1 LOP3.LUT R22, R22, 0x4, RZ, 0xfc, !PT ;  /* 0x0000000416161812 */ /* 0x000fc800078efcff */
[----:B------:R-:W-:-:S03]  /*14150*/  LOP3.LUT R22, R22, 0xfffffff7, RZ, 0xc0, !PT ;  /* 0xfffffff716167812 */ /* 0x000fc600078ec0ff */
[----:B------:R-:W4:Y:S01]  /*14160*/  @P1 LDC R9, c[0x0][0x450] ;  /* 0x00011400ff091b82 */ /* 0x000f220000000800 */
[----:B--2---:R-:W-:-:S04]  /*14170*/  VIADD R7, R7, 0xbf ;  /* 0x000000bf07077836 */ /* 0x004fc80000000000 */
[----:B0-----:R-:W-:-:S05]  /*14180*/  @P1 IMAD.HI.U32 R8, R7, R8, RZ ;  /* 0x0000000807081227 */ /* 0x001fca00078e00ff */
[----:B----4-:R-:W-:Y:S02]  /*14190*/  @P1 SHF.R.U32.HI R7, RZ, R9, R8 ;  /* 0x00000009ff071219 */ /* 0x010fe40000011608 */
[----:B---3--:R-:W-:-:S03]  /*141a0*/  ISETP.GE.AND P1, PT, R11, 0x1, PT ;  /* 0x000000010b00780c */ /* 0x008fc60003f26270 */
[----:B------:R-:W-:-:S04]  /*141b0*/  IMAD.IADD R7, R10, 0x1, R7 ;  /* 0x000000010a077824 */ /* 0x000fc800078e0207 */
[----:B------:R-:W-:-:S06]  /*141c0*/  VIADD R10, R7, -UR8 ;  /* 0x80000008070a7c36 */ /* 0x000fcc0008000000 */
[----:B------:R-:W-:Y:S01]  /*141d0*/  @P1 LOP3.LUT R22, R22, 0x8, RZ, 0xfc, !PT ;  /* 0x0000000816161812 */ /* 0x000fe200078efcff */
        /* <DEDUP_REMOVED lines=11> */
.L_x_1521:
[----:B------:R-:W-:-:S13]  /*14290*/  ISETP.NE.AND P1, PT, R11, 0x1, PT ;  /* 0x000000010b00780c */ /* 0x000fda0003f25270 */
[----:B------:R-:W0:Y:S02]  /*142a0*/  @P1 LDC.64 R8, c[0x0][0x9e8] ;  /* 0x00027a00ff081b82 */ /* 0x000e240000000a00 */
[----:B0-----:R-:W-:-:S05]  /*142b0*/  @P1 IMAD.HI.U32 R8, R7, R8, RZ ;  /* 0x0000000807081227 */ /* 0x001fca00078e00ff */
[----:B------:R-:W-:-:S07]  /*142c0*/  @P1 SHF.R.U32.HI R7, RZ, R9, R8 ;  /* 0x00000009ff071219 */ /* 0x000fce0000011608 */
.L_x_1522:
[----:B------:R-:W-:Y:S05]  /*142d0*/  BSYNC B0 ;  /* 0x0000000000007941 */ /* 0x000fea0003800000 */
.L_x_1520:
[----:B------:R-:W-:-:S05]  /*142e0*/  IMAD R7, R7, R11, RZ ;  /* 0x0000000b07077224 */ /* 0x000fca00078e02ff */
[----:B------:R-:W-:-:S07]  /*142f0*/  VIMNMX R10, R10, R7, !PT ;  /* 0x000000070a0a7248 */ /* 0x000fce0007fe0100 */
.L_x_1519:
[----:B------:R-:W2:Y:S01]  /*14300*/  LDL R8, [R1+0x9c] ;  /* 0x00009c0001087983 */ /* 0x000ea20000100800 */
[----:B------:R-:W-:-:S05]  /*14310*/  VIADD R10, R10, 0x7f ;  /* 0x0000007f0a0a7836 */ /* 0x000fca0000000000 */
[----:B------:R-:W-:-:S04]  /*14320*/  SHF.R.S32.HI R7, RZ, 0x1f, R10 ;  /* 0x0000001fff077819 */ /* 0x000fc8000001140a */
[----:B------:R-:W-:-:S04]  /*14330*/  LEA.HI R7, R7, R10, RZ, 0x7 ;  /* 0x0000000a07077211 */ /* 0x000fc800078f38ff */
[----:B------:R-:W-:-:S04]  /*14340*/  SHF.R.S32.HI R7, RZ, 0x7, R7 ;  /* 0x00000007ff077819 */ /* 0x000fc80000011407 */
[----:B--2---:R-:W-:-:S04]  /*14350*/  VIMNMX R8, R8, R7, !PT ;  /* 0x0000000708087248 */ /* 0x004fc80007fe0100 */
[----:B------:R-:W-:Y:S01]  /*14360*/  ISETP.GE.AND P1, PT, R0, R8, PT ;  /* 0x000000080000720c */ /* 0x000fe20003f26270 */
[----:B------:R0:W-:-:S12]  /*14370*/  STL [R1+0x40], R8 ;  /* 0x0000400801007387 */ /* 0x0001d80000100800 */
[----:B0-----:R-:W-:Y:S05]  /*14380*/  @!P1 BRA `(.L_x_1523) ;  /* 0x0000002c00409947 */ /* 0x001fea0003800000 */
[----:B------:R-:W-:Y:S02]  /*14390*/  IMAD.MOV.U32 R8, RZ, RZ, R6 ;  /* 0x000000ffff087224 */ /* 0x000fe400078e0006 */
[----:B------:R-:W-:Y:S02]  /*143a0*/  IMAD.MOV.U32 R7, RZ, RZ, R5 ;  /* 0x000000ffff077224 */ /* 0x000fe400078e0005 */
[----:B------:R-:W-:Y:S02]  /*143b0*/  IMAD.MOV.U32 R10, RZ, RZ, R23 ;  /* 0x000000ffff0a7224 */ /* 0x000fe400078e0017 */
[----:B------:R-:W-:-:S07]  /*143c0*/  IMAD.MOV.U32 R9, RZ, RZ, R18 ;  /* 0x000000ffff097224 */ /* 0x000fce00078e0012 */
.L_x_1535:
[----:B------:R-:W2:Y:S01]  /*143d0*/  LDL R5, [R1+0x44] ;  /* 0x0000440001057983 */ /* 0x000ea20000100800 */
[----:B------:R-:W-:Y:S01]  /*143e0*/  ISETP.NE.AND P1, PT, R9, 0x1, PT ;  /* 0x000000010900780c */ /* 0x000fe20003f25270 */
[----:B------:R-:W-:Y:S05]  /*143f0*/  YIELD ;  /* 0x0000000000007946 */ /* 0x000fea0003800000 */
[----:B------:R-:W-:-:S04]  /*14400*/  SEL R23, RZ, 0x1, P1 ;  /* 0x00000001ff177807 */ /* 0x000fc80000800000 */
[----:B------:R-:W-:Y:S02]  /*14410*/  LOP3.LUT R23, R10, R23, RZ, 0x3c, !PT ;  /* 0x000000170a177212 */ /* 0x000fe400078e3cff */
[----:B--2---:R-:W-:-:S13]  /*14420*/  ISETP.NE.AND P1, PT, R5, RZ, PT ;  /* 0x000000ff0500720c */ /* 0x004fda0003f25270 */
[----:B------:R-:W-:Y:S05]  /*14430*/  @P1 BRA `(.L_x_1524) ;  /* 0x00000000003c1947 */ /* 0x000fea0003800000 */
[----:B------:R-:W-:Y:S05]  /*14440*/  @!P0 BRA `(.L_x_1525) ;  /* 0x0000000000048947 */ /* 0x000fea0003800000 */
[----:B------:R-:W-:Y:S01]  /*14450*/  BPT.TRAP 0x1 ;  /* 0x000000040000795c */ /* 0x000fe20000300000 */
.L_x_1525:
[----:B------:R-:W-:Y:S01]  /*14460*/  VIADD R5, R9, 0x1 ;  /* 0x0000000109057836 */ /* 0x000fe20000000000 */
[----:B------:R-:W-:-:S04]  /*14470*/  SHF.L.U32 R6, R23, 0x1f, RZ ;  /* 0x0000001f17067819 */ /* 0x000fc800000006ff */
[----:B------:R-:W-:-:S04]  /*14480*/  ISETP.NE.AND P2, PT, R5, 0x2, PT ;  /* 0x000000020500780c */ /* 0x000fc80003f45270 */
[----:B------:R-:W-:-:S05]  /*14490*/  SEL R5, R5, RZ, P2 ;  /* 0x000000ff05057207 */ /* 0x000fca0001000000 */
[----:B------:R-:W-:-:S04]  /*144a0*/  IMAD R5, R5, 0x8, R2 ;  /* 0x0000000805057824 */ /* 0x000fc800078e0202 */
[----:B------:R0:W2:Y:S01]  /*144b0*/  SYNCS.PHASECHK.TRANS64.TRYWAIT P2, [R5+URZ+0x2d830], R6 ;  /* 0x02d83006050075a7 */ /* 0x0000a2000804017f */
[----:B------:R-:W-:Y:S05]  /*144c0*/  @!P0 BRA `(.L_x_1526) ;  /* 0x0000000000048947 */ /* 0x000fea0003800000 */
[----:B------:R-:W-:Y:S01]  /*144d0*/  BPT.TRAP 0x1 ;  /* 0x000000040000795c */ /* 0x000fe20000300000 */
.L_x_1526:
[----:B------:R-:W-:Y:S04]  /*144e0*/  BSSY B0, `(.L_x_1524) ;  /* 0x0000004000007945 */ /* 0x000fe80003800000 */
[----:B--2---:R-:W-:Y:S05]  /*144f0*/  @P2 BRA `(.L_x_1527) ;  /* 0x0000000000082947 */ /* 0x004fea0003800000 */
[----:B------:R-:W2:Y:S02]  /*14500*/  SYNCS.PHASECHK.TRANS64.TRYWAIT P2, [R5+URZ+0x2d830], R6 ;  /* 0x02d83006050075a7 */ /* 0x000ea4000804017f */
[----:B--2---:R-:W-:Y:S05]  /*14510*/  @!P2 BRA `(.L_x_1528) ;  /* 0x0000011000cca947 */ /* 0x004fea0003800000 */
.L_x_1527:
[----:B------:R-:W-:Y:S05]  /*14520*/  BSYNC B0 ;  /* 0x0000000000007941 */ /* 0x000fea0003800000 */
.L_x_1524:
[----:B0-2---:R-:W2:Y:S04]  /*14530*/  LDL R6, [R1+0x48] ;  /* 0x0000480001067983 */ /* 0x005ea80000100800 */
[----:B------:R-:W3:Y:S04]  /*14540*/  LDL.64 R26, [R1+0x8] ;  /* 0x00000800011a7983 */ /* 0x000ee80000100a00 */
[----:B------:R-:W4:Y:S04]  /*14550*/  LDL.64 R148, [R1+0x30] ;  /* 0x0000300001947983 */ /* 0x000f280000100a00 */
[----:B------:R-:W5:Y:S01]  /*14560*/  LDL.64 R146, [R1+0x28] ;  /* 0x0000280001927983 */ /* 0x000f620000100a00 */
[----:B------:R-:W0:Y:S01]  /*14570*/  S2R R5, SR_TID.X ;  /* 0x0000000000057919 */ /* 0x000e220000002100 */
[----:B------:R-:W-:Y:S01]  /*14580*/  VIADD R18, R9, 0x1 ;  /* 0x0000000109127836 */ /* 0x000fe20000000000 */
[----:B------:R-:W-:Y:S05]  /*14590*/  WARPSYNC.ALL ;  /* 0x0000000000007948 */ /* 0x000fea0003800000 */
[C---:B------:R-:W-:Y:S01]  /*145a0*/  ISETP.NE.AND P2, PT, R18.reuse, 0x2, PT ;  /* 0x000000021200780c */ /* 0x040fe20003f45270 */
[----:B------:R-:W5:Y:S03]  /*145b0*/  LDL.64 R144, [R1+0x20] ;  /* 0x0000200001907983 */ /* 0x000f660000100a00 */
[----:B------:R-:W-:Y:S01]  /*145c0*/  SEL R18, R18, RZ, P2 ;  /* 0x000000ff12127207 */ /* 0x000fe20001000000 */
[----:B------:R-:W5:Y:S04]  /*145d0*/  LDL.64 R142, [R1+0x18] ;  /* 0x00001800018e7983 */ /* 0x000f680000100a00 */
[----:B------:R-:W5:Y:S01]  /*145e0*/  LDL.64 R140, [R1+0x10] ;  /* 0x00001000018c7983 */ /* 0x000f620000100a00 */
[----:B0-----:R-:W-:-:S05]  /*145f0*/  SHF.R.U32.HI R5, RZ, 0x7, R5 ;  /* 0x00000007ff057819 */ /* 0x001fca0000011605 */
[----:B------:R-:W-:Y:S02]  /*14600*/  VIADD R5, R5, 0x8 ;  /* 0x0000000805057836 */ /* 0x000fe40000000000 */
[----:B------:R-:W-:Y:S02]  /*14610*/  IMAD.MOV.U32 R13, RZ, RZ, -0x7fffffe0 ;  /* 0x80000020ff0d7424 */ /* 0x000fe400078e00ff */
[----:B------:R-:W-:-:S03]  /*14620*/  IMAD.MOV.U32 R25, RZ, RZ, -0x7fffffe0 ;  /* 0x80000020ff197424 */ /* 0x000fc600078e00ff */
[----:B------:R-:W-:Y:S02]  /*14630*/  R2UR UR11, R13 ;  /* 0x000000000d0b72ca */ /* 0x000fe400000e0000 */
[----:B------:R-:W-:Y:S01]  /*14640*/  R2UR UR27, R25 ;  /* 0x00000000191b72ca */ /* 0x000fe200000e0000 */
[----:B------:R-:W-:-:S05]  /*14650*/  IMAD.MOV.U32 R21, RZ, RZ, -0x7fffffe0 ;  /* 0x80000020ff157424 */ /* 0x000fca00078e00ff */
[----:B------:R-:W-:Y:S01]  /*14660*/  R2UR UR15, R21 ;  /* 0x00000000150f72ca */ /* 0x000fe200000e0000 */
[----:B------:R0:W-:Y:S01]  /*14670*/  BAR.SYNC.DEFER_BLOCKING R5, 0x100 ;  /* 0x000400050000751d */ /* 0x0001e20000010000 */
[----:B------:R-:W-:Y:S02]  /*14680*/  IMAD.MOV.U32 R15, RZ, RZ, -0x7fffffe0 ;  /* 0x80000020ff0f7424 */ /* 0x000fe400078e00ff */
[----:B--2---:R-:W-:Y:S01]  /*14690*/  IMAD R12, R18, 0x600, R6 ;  /* 0x00000600120c7824 */ /* 0x004fe200078e0206 */
[----:B---3--:R-:W-:-:S03]  /*146a0*/  R2UR UR8, R26 ;  /* 0x000000001a0872ca */ /* 0x008fc600000e0000 */
[C---:B------:R-:W-:Y:S01]  /*146b0*/  VIADD R24, R12.reuse, 0x400 ;  /* 0x000004000c187836 */ /* 0x040fe20000000000 */
[----:B------:R-:W-:Y:S02]  /*146c0*/  R2UR UR10, R12 ;  /* 0x000000000c0a72ca */ /* 0x000fe400000e0000 */
[----:B------:R-:W-:Y:S02]  /*146d0*/  R2UR UR9, R27 ;  /* 0x000000001b0972ca */ /* 0x000fe400000e0000 */
[----:B------:R-:W-:Y:S02]  /*146e0*/  R2UR UR26, R24 ;  /* 0x00000000181a72ca */ /* 0x000fe400000e0000 */
[----:B-1----:R-:W-:-:S09]  /*146f0*/  WARPGROUP.ARRIVE ;  /* 0x00000000000079c5 */ /* 0x002fd20000000000 */
        /* <DEDUP_REMOVED lines=41> */
.L_x_1530:
[----:B------:R-:W-:Y:S01]  /*14990*/  SHF.L.U32 R5, R10, 0x1f, RZ ;  /* 0x0000001f0a057819 */ /* 0x000fe200000006ff */
[----:B------:R-:W-:-:S04]  /*149a0*/  IMAD R6, R9, 0x8, R2 ;  /* 0x0000000809067824 */ /* 0x000fc800078e0202 */
[----:B------:R0:W1:Y:S01]  /*149b0*/  SYNCS.PHASECHK.TRANS64.TRYWAIT P1, [R6+URZ+0x2d850], R5 ;  /* 0x02d85005060075a7 */ /* 0x000062000802017f */
[----:B------:R-:W-:Y:S05]  /*149c0*/  @!P0 BRA `(.L_x_1531) ;  /* 0x0000000000048947 */ /* 0x000fea0003800000 */
[----:B------:R-:W-:Y:S01]  /*149d0*/  BPT.TRAP 0x1 ;  /* 0x000000040000795c */ /* 0x000fe20000300000 */
.L_x_1531:
[----:B-1----:R-:W-:Y:S05]  /*149e0*/  @P1 BRA `(.L_x_1529) ;  /* 0x0000000000081947 */ /* 0x002fea0003800000 */
[----:B------:R-:W1:Y:S02]  /*149f0*/  SYNCS.PHASECHK.TRANS64.TRYWAIT P1, [R6+URZ+0x2d850], R5 ;  /* 0x02d85005060075a7 */ /* 0x000e64000802017f */
[----:B-1----:R-:W-:Y:S05]  /*14a00*/  @!P1 BRA `(.L_x_1532) ;  /* 0x0000010c00a49947 */ /* 0x002fea0003800000 */
.L_x_1529:
        /* <DEDUP_REMOVED lines=8> */
[----:B------:R-:W-:Y:S02]  /*14a90*/  R2UR UR11, R11 ;  /* 0x000000000b0b72ca */ /* 0x000fe400000e0000 */
        /* <DEDUP_REMOVED lines=55> */
[----:B------:R-:W-:Y:S01]  /*14e10*/  VIADD R12, R10, 0x604 ;  /* 0x000006040a0c7836 */ /* 0x000fe20000000000 */
[----:B------:R-:W-:Y:S01]  /*14e20*/  ISETP.GE.U32.AND P1, PT, R14, 0x180, PT ;  /* 0x000001800e00780c */ /* 0x000fe20003f26070 */
[----:B------:R-:W-:Y:S02]  /*14e30*/  VIADD R10, R10, 0x606 ;  /* 0x000006060a0a7836 */ /* 0x000fe40000000000 */
[----:B------:R-:W-:Y:S01]  /*14e40*/  VIADD R5, R5, 0x9 ;  /* 0x0000000905057836 */ /* 0x000fe20000000000 */
        /* <DEDUP_REMOVED lines=28> */
.L_x_1533:
[----:B------:R-:W-:Y:S01]  /*15010*/  FMUL.FTZ R11, R24, UR48 ;  /* 0x00000030180b7c20 */ /* 0x000fe20008410000 */
[----:B------:R-:W-:Y:S01]  /*15020*/  FMUL.FTZ R24, R25, UR48 ;  /* 0x0000003019187c20 */ /* 0x000fe20008410000 */
[----:B------:R-:W-:Y:S01]  /*15030*/  FMUL.FTZ R153, R26, UR48 ;  /* 0x000000301a997c20 */ /* 0x000fe20008410000 */
[----:B------:R-:W-:Y:S01]  /*15040*/  FMUL.FTZ R26, R28, UR48 ;  /* 0x000000301c1a7c20 */ /* 0x000fe20008410000 */
[----:B0-----:R-:W-:Y:S02]  /*15050*/  IMAD R5, R18, 0x8, R2 ;  /* 0x0000000812057824 */ /* 0x001fe400078e0202 */
[----:B------:R-:W-:Y:S01]  /*15060*/  FMUL.FTZ R28, R29, UR48 ;  /* 0x000000301d1c7c20 */ /* 0x000fe20008410000 */
[----:B------:R-:W0:Y:S01]  /*15070*/  MUFU.TANH R11, R11 ;  /* 0x0000000b000b7308 */ /* 0x000e220000002400 */
[----:B------:R-:W-:Y:S02]  /*15080*/  IMAD.U32 R6, RZ, RZ, UR38 ;  /* 0x00000026ff067e24 */ /* 0x000fe4000f8e00ff */
[----:B------:R-:W-:Y:S01]  /*15090*/  FMUL.FTZ R151, R30, UR48 ;  /* 0x000000301e977c20 */ /* 0x000fe20008410000 */
[----:B------:R-:W-:-:S02]  /*150a0*/  VIADD R5, R5, 0x2d840 ;  /* 0x0002d84005057836 */ /* 0x000fc40000000000 */
[----:B------:R-:W-:Y:S01]  /*150b0*/  FMUL.FTZ R30, R32, UR48 ;  /* 0x00000030201e7c20 */ /* 0x000fe20008410000 */
[----:B------:R-:W-:Y:S01]  /*150c0*/  FMUL.FTZ R32, R33, UR48 ;  /* 0x0000003021207c20 */ /* 0x000fe20008410000 */
[----:B------:R-:W-:Y:S01]  /*150d0*/  FMUL.FTZ R33, R36, UR48 ;  /* 0x0000003024217c20 */ /* 0x000fe20008410000 */
[----:B------:R-:W-:Y:S01]  /*150e0*/  FMUL.FTZ R149, R34, UR48 ;  /* 0x0000003022957c20 */ /* 0x000fe20008410000 */
[----:B------:R-:W1:Y:S01]  /*150f0*/  MUFU.TANH R24, R24 ;  /* 0x0000001800187308 */ /* 0x000e620000002400 */
[----:B------:R-:W-:Y:S01]  /*15100*/  PRMT R5, R6, 0x654, R5 ;  /* 0x0000065406057816 */ /* 0x000fe20000000005 */
[----:B------:R-:W-:Y:S01]  /*15110*/  FMUL.FTZ R34, R37, UR48 ;  /* 0x0000003025227c20 */ /* 0x000fe20008410000 */
[----:B------:R-:W-:Y:S01]  /*15120*/  FMUL.FTZ R10, R35, UR48 ;  /* 0x00000030230a7c20 */ /* 0x000fe20008410000 */
[----:B------:R-:W-:Y:S01]  /*15130*/  FMUL.FTZ R35, R40, UR48 ;  /* 0x0000003028237c20 */ /* 0x000fe20008410000 */
[----:B------:R0:W-:Y:S01]  /*15140*/  SYNCS.ARRIVE.TRANS64.RED.A1T0 RZ, [R5+URZ], RZ ;  /* 0x000000ff05ff79a7 */ /* 0x0001e2000810043f */
[----:B------:R-:W-:Y:S01]  /*15150*/  FMUL.FTZ R36, R41, UR48 ;  /* 0x0000003029247c20 */ /* 0x000fe20008410000 */
[----:B------:R-:W-:Y:S01]  /*15160*/  FMUL.FTZ R37, R44, UR48 ;  /* 0x000000302c257c20 */ /* 0x000fe20008410000 */
[----:B------:R-:W2:Y:S01]  /*15170*/  MUFU.TANH R26, R26 ;  /* 0x0000001a001a7308 */ /* 0x000ea20000002400 */
[----:B------:R-:W-:Y:S01]  /*15180*/  FMUL.FTZ R40, R45, UR48 ;  /* 0x000000302d287c20 */ /* 0x000fe20008410000 */
[----:B------:R-:W-:Y:S01]  /*15190*/  FMUL.FTZ R45, R48, UR48 ;  /* 0x00000030302d7c20 */ /* 0x000fe20008410000 */
[----:B------:R-:W-:Y:S01]  /*151a0*/  FMUL.FTZ R139, R49, UR48 ;  /* 0x00000030318b7c20 */ /* 0x000fe20008410000 */
[----:B------:R-:W-:Y:S01]  /*151b0*/  FMUL.FTZ R140, R52, UR48 ;  /* 0x00000030348c7c20 */ /* 0x000fe20008410000 */
[----:B0-----:R-:W-:Y:S01]  /*151c0*/  FMNMX.FTZ R5, R11, R7, !PT ;  /* 0x000000070b057209 */ /* 0x001fe20007810000 */
        /* <DEDUP_REMOVED lines=61> */
[----:B------:R-:W-:-:S05]  /*155a0*/  UMOV UR51, UR6 ;  /* 0x0000000600337c82 */ /* 0x000fca0008000000 */
        /* <DEDUP_REMOVED lines=46> */
[----:B------:R-:W1:Y:S02]  /*15890*/  SHFL.BFLY PT, R6, R5, 0x2, 0x1f ;  /* 0x0c401f0005067f89 */ /* 0x000e6400000e0000 */
[----:B------:R-:W3:Y:S08]  /*158a0*/  MUFU.TANH R151, R151 ;  /* 0x0000009700977308 */ /* 0x000ef00000002400 */
[----:B------:R-:W4:Y:S08]  /*158b0*/  MUFU.TANH R150, R150 ;  /* 0x0000009600967308 */ /* 0x000f300000002400 */
[----:B------:R-:W5:Y:S01]  /*158c0*/  MUFU.TANH R149, R149 ;  /* 0x0000009500957308 */ /* 0x000f620000002400 */
[----:B-1----:R-:W-:-:S07]  /*158d0*/  FMNMX.FTZ R5, R5, R6, !PT ;  /* 0x0000000605057209 */ /* 0x002fce0007810000 */
[----:B------:R-:W1:Y:S01]  /*158e0*/  MUFU.TANH R10, R10 ;  /* 0x0000000a000a7308 */ /* 0x000e620000002400 */
[----:B------:R-:W2:Y:S07]  /*158f0*/  SHFL.BFLY PT, R6, R5, 0x1, 0x1f ;  /* 0x0c201f0005067f89 */ /* 0x000eae00000e0000 */
[----:B------:R-:W1:Y:S08]  /*15900*/  MUFU.TANH R72, R72 ;  /* 0x0000004800487308 */ /* 0x000e700000002400 */
[----:B------:R-:W1:Y:S08]  /*15910*/  MUFU.TANH R39, R39 ;  /* 0x0000002700277308 */ /* 0x000e700000002400 */
[----:B------:R-:W1:Y:S01]  /*15920*/  MUFU.TANH R13, R13 ;  /* 0x0000000d000d7308 */ /* 0x000e620000002400 */
[----:B--2---:R-:W-:-:S02]  /*15930*/  FMNMX.FTZ R5, R5, R6, !PT ;  /* 0x0000000605057209 */ /* 0x004fc40007810000 */
[----:B------:R-:W-:-:S05]  /*15940*/  FMNMX.FTZ R6, R153, R8, !PT ;  /* 0x0000000899067209 */ /* 0x000fca0007810000 */
[----:B------:R-:W2:Y:S01]  /*15950*/  MUFU.TANH R25, R25 ;  /* 0x0000001900197308 */ /* 0x000ea20000002400 */
[----:B0-----:R-:W-:Y:S01]  /*15960*/  FMNMX.FTZ R6, R152, R6, !PT ;  /* 0x0000000698067209 */ /* 0x001fe20007810000 */
[----:B------:R-:W-:-:S03]  /*15970*/  FADD.FTZ R7, -R5, R7 ;  /* 0x0000000705077221 */ /* 0x000fc60000010100 */
[----:B---3--:R-:W-:-:S03]  /*15980*/  FMNMX.FTZ R6, R151, R6, !PT ;  /* 0x0000000697067209 */ /* 0x008fc60007810000 */
[----:B------:R-:W0:Y:S01]  /*15990*/  MUFU.TANH R68, R68 ;  /* 0x0000004400447308 */ /* 0x000e220000002400 */
[----:B----4-:R-:W-:-:S04]  /*159a0*/  FMNMX.FTZ R6, R150, R6, !PT ;  /* 0x0000000696067209 */ /* 0x010fc80007810000 */
[----:B-----5:R-:W-:-:S03]  /*159b0*/  FMNMX.FTZ R6, R149, R6, !PT ;  /* 0x0000000695067209 */ /* 0x020fc60007810000 */
[----:B------:R-:W3:Y:S01]  /*159c0*/  MUFU.TANH R27, R27 ;  /* 0x0000001b001b7308 */ /* 0x000ee20000002400 */
[----:B-1----:R-:W-:-:S04]  /*159d0*/  FMNMX.FTZ R6, R10, R6, !PT ;  /* 0x000000060a067209 */ /* 0x002fc80007810000 */
[----:B------:R-:W-:-:S03]  /*159e0*/  FMNMX.FTZ R6, R72, R6, !PT ;  /* 0x0000000648067209 */ /* 0x000fc60007810000 */
[----:B------:R-:W1:Y:S01]  /*159f0*/  MUFU.TANH R12, R12 ;  /* 0x0000000c000c7308 */ /* 0x000e620000002400 */
[----:B------:R-:W-:-:S04]  /*15a00*/  FMNMX.FTZ R6, R39, R6, !PT ;  /* 0x0000000627067209 */ /* 0x000fc80007810000 */
[----:B------:R-:W-:-:S03]  /*15a10*/  FMNMX.FTZ R6, R13, R6, !PT ;  /* 0x000000060d067209 */ /* 0x000fc60007810000 */
[----:B------:R-:W4:Y:S01]  /*15a20*/  MUFU.TANH R29, R29 ;  /* 0x0000001d001d7308 */ /* 0x000f220000002400 */
[----:B--2---:R-:W-:-:S04]  /*15a30*/  FMNMX.FTZ R6, R25, R6, !PT ;  /* 0x0000000619067209 */ /* 0x004fc80007810000 */
[----:B0-----:R-:W-:-:S03]  /*15a40*/  FMNMX.FTZ R6, R68, R6, !PT ;  /* 0x0000000644067209 */ /* 0x001fc60007810000 */
[----:B------:R-:W0:Y:S01]  /*15a50*/  MUFU.TANH R64, R64 ;  /* 0x0000004000407308 */ /* 0x000e220000002400 */
[----:B---3--:R-:W-:-:S04]  /*15a60*/  FMNMX.FTZ R6, R27, R6, !PT ;  /* 0x000000061b067209 */ /* 0x008fc80007810000 */
[----:B-1----:R-:W-:-:S03]  /*15a70*/  FMNMX.FTZ R6, R12, R6, !PT ;  /* 0x000000060c067209 */ /* 0x002fc60007810000 */
[----:B------:R-:W1:Y:S01]  /*15a80*/  MUFU.TANH R31, R31 ;  /* 0x0000001f001f7308 */ /* 0x000e620000002400 */
[----:B----4-:R-:W-:-:S07]  /*15a90*/  FMNMX.FTZ R6, R29, R6, !PT ;  /* 0x000000061d067209 */ /* 0x010fce0007810000 */
        /* <DEDUP_REMOVED lines=31> */
[----:B0-----:R-:W-:-:S04]  /*15c90*/  FMNMX.FTZ R6, R15, R6, !PT ;  /* 0x000000060f067209 */ /* 0x001fc80007810000 */
[----:B-1----:R-:W-:-:S04]  /*15ca0*/  FMNMX.FTZ R6, R20, R6, !PT ;  /* 0x0000000614067209 */ /* 0x002fc80007810000 */
[----:B--2---:R-:W-:-:S05]  /*15cb0*/  FMNMX.FTZ R6, R21, R6, !PT ;  /* 0x0000000615067209 */ /* 0x004fca0007810000 */
[----:B------:R-:W0:Y:S02]  /*15cc0*/  SHFL.BFLY PT, R38, R6, 0x2, 0x1f ;  /* 0x0c401f0006267f89 */ /* 0x000e2400000e0000 */
[----:B0-----:R-:W-:-:S05]  /*15cd0*/  FMNMX.FTZ R6, R6, R38, !PT ;  /* 0x0000002606067209 */ /* 0x001fca0007810000 */
[----:B------:R-:W0:Y:S02]  /*15ce0*/  SHFL.BFLY PT, R38, R6, 0x1, 0x1f ;  /* 0x0c201f0006267f89 */ /* 0x000e2400000e0000 */
[----:B0-----:R-:W-:Y:S01]  /*15cf0*/  FMNMX.FTZ R6, R6, R38, !PT ;  /* 0x0000002606067209 */ /* 0x001fe20007810000 */
[----:B------:R-:W-:-:S04]  /*15d00*/  FMUL.FTZ R38, R5, UR51 ;  /* 0x0000003305267c20 */ /* 0x000fc80008410000 */
[----:B------:R-:W-:Y:S01]  /*15d10*/  FADD.FTZ R42, -R6, R8 ;  /* 0x00000008062a7221 */ /* 0x000fe20000010100 */
[----:B------:R-:W-:Y:S01]  /*15d20*/  FMUL.FTZ R8, R7, UR51 ;  /* 0x0000003307087c20 */ /* 0x000fe20008410000 */
[--C-:B------:R-:W-:Y:S01]  /*15d30*/  FFMA.FTZ R33, R33, UR51, -R38.reuse ;  /* 0x0000003321217c23 */ /* 0x100fe20008010826 */
[--C-:B------:R-:W-:Y:S01]  /*15d40*/  FFMA.FTZ R79, R24, UR51, -R38.reuse ;  /* 0x00000033184f7c23 */ /* 0x100fe20008010826 */
[----:B------:R-:W-:Y:S01]  /*15d50*/  FMUL.FTZ R7, R42, UR51 ;  /* 0x000000332a077c20 */ /* 0x000fe20008410000 */
[--C-:B------:R-:W-:Y:S01]  /*15d60*/  FFMA.FTZ R42, R11, UR51, -R38.reuse ;  /* 0x000000330b2a7c23 */ /* 0x100fe20008010826 */
[--C-:B------:R-:W-:Y:S01]  /*15d70*/  FFMA.FTZ R11, R80, UR51, -R38.reuse ;  /* 0x00000033500b7c23 */ /* 0x100fe20008010826 */
[----:B------:R-:W-:Y:S01]  /*15d80*/  FMUL.FTZ R80, R6, UR51 ;  /* 0x0000003306507c20 */ /* 0x000fe20008410000 */
[--C-:B------:R-:W-:Y:S01]  /*15d90*/  FFMA.FTZ R26, R26, UR51, -R38.reuse ;  /* 0x000000331a1a7c23 */ /* 0x100fe20008010826 */
[--C-:B------:R-:W-:Y:S01]  /*15da0*/  FFMA.FTZ R28, R28, UR51, -R38.reuse ;  /* 0x000000331c1c7c23 */ /* 0x100fe20008010826 */
[----:B------:R-:W-:Y:S01]  /*15db0*/  FFMA.FTZ R30, R30, UR51, -R38 ;  /* 0x000000331e1e7c23 */ /* 0x000fe20008010826 */
[----:B------:R-:W-:Y:S01]  /*15dc0*/  FFMA.FTZ R78, R153, UR51, -R80 ;  /* 0x00000033994e7c23 */ /* 0x000fe20008010850 */
        /* <DEDUP_REMOVED lines=42> */
[--C-:B0-----:R-:W-:Y:S01]  /*16070*/  FFMA.FTZ R33, R152, UR51, -R80.reuse ;  /* 0x0000003398217c23 */ /* 0x101fe20008010850 */
        /* <DEDUP_REMOVED lines=12> */
[----:B------:R-:W-:-:S02]  /*16140*/  FFMA.FTZ R21, R21, UR51, -R80 ;  /* 0x0000003315157c23 */ /* 0x000fc40008010850 */
[----:B------:R-:W0:Y:S01]  /*16150*/  MUFU.EX2 R78, R78 ;  /* 0x0000004e004e7308 */ /* 0x000e220000000800 */
[----:B-1----:R-:W-:-:S07]  /*16160*/  FFMA.FTZ R4, R8, R4, R32 ;  /* 0x0000000408047223 */ /* 0x002fce0000010020 */
[----:B------:R1:W-:Y:S08]  /*16170*/  MUFU.EX2 R42, R76 ;  /* 0x0000004c002a7308 */ /* 0x0003f00000000800 */
[----:B------:R-:W2:Y:S01]  /*16180*/  MUFU.EX2 R79, R79 ;  /* 0x0000004f004f7308 */ /* 0x000ea20000000800 */
[----:B-1----:R-:W-:Y:S01]  /*16190*/  FFMA.FTZ R76, R151, UR51, -R80 ;  /* 0x00000033974c7c23 */ /* 0x002fe20008010850 */
[----:B0-----:R-:W-:-:S06]  /*161a0*/  FFMA.FTZ R3, R7, R3, R78 ;  /* 0x0000000307037223 */ /* 0x001fcc000001004e */
[----:B------:R-:W-:Y:S08]  /*161b0*/  MUFU.EX2 R73, R24 ;  /* 0x0000001800497308 */ /* 0x000ff00000000800 */
[----:B------:R-:W0:Y:S01]  /*161c0*/  MUFU.EX2 R33, R33 ;  /* 0x0000002100217308 */ /* 0x000e220000000800 */
[----:B--2---:R-:W-:-:S07]  /*161d0*/  FADD.FTZ R4, R79, R4 ;  /* 0x000000044f047221 */ /* 0x004fce0000010000 */
[----:B------:R1:W-:Y:S08]  /*161e0*/  MUFU.EX2 R24, R35 ;  /* 0x0000002300187308 */ /* 0x0003f00000000800 */
[----:B------:R-:W2:Y:S01]  /*161f0*/  MUFU.EX2 R34, R26 ;  /* 0x0000001a00227308 */ /* 0x000ea20000000800 */
[----:B-1----:R-:W-:-:S07]  /*16200*/  FFMA.FTZ R35, R150, UR51, -R80 ;  /* 0x0000003396237c23 */ /* 0x002fce0008010850 */
[----:B------:R-:W1:Y:S08]  /*16210*/  MUFU.EX2 R76, R76 ;  /* 0x0000004c004c7308 */ /* 0x000e700000000800 */
[----:B------:R-:W3:Y:S08]  /*16220*/  MUFU.EX2 R77, R28 ;  /* 0x0000001c004d7308 */ /* 0x000ef00000000800 */
[----:B------:R-:W4:Y:S08]  /*16230*/  MUFU.EX2 R35, R35 ;  /* 0x0000002300237308 */ /* 0x000f300000000800 */
[----:B------:R5:W-:Y:S08]  /*16240*/  MUFU.EX2 R26, R37 ;  /* 0x00000025001a7308 */ /* 0x000bf00000000800 */
[----:B------:R-:W4:Y:S01]  /*16250*/  MUFU.EX2 R36, R30 ;  /* 0x0000001e00247308 */ /* 0x000f220000000800 */
[----:B-----5:R-:W-:-:S07]  /*16260*/  FFMA.FTZ R37, R10, UR51, -R80 ;  /* 0x000000330a257c23 */ /* 0x020fce0008010850 */
[----:B------:R-:W5:Y:S08]  /*16270*/  MUFU.EX2 R74, R74 ;  /* 0x0000004a004a7308 */ /* 0x000f700000000800 */
[----:B------:R-:W-:Y:S08]  /*16280*/  MUFU.EX2 R28, R45 ;  /* 0x0000002d001c7308 */ /* 0x000ff00000000800 */
[----:B------:R-:W5:Y:S08]  /*16290*/  MUFU.EX2 R75, R75 ;  /* 0x0000004b004b7308 */ /* 0x000f700000000800 */
[----:B------:R0:W-:Y:S08]  /*162a0*/  MUFU.EX2 R45, R66 ;  /* 0x00000042002d7308 */ /* 0x0001f00000000800 */
[----:B------:R-:W5:Y:S01]  /*162b0*/  MUFU.EX2 R37, R37 ;  /* 0x0000002500257308 */ /* 0x000f620000000800 */
[----:B0-----:R-:W-:Y:S01]  /*162c0*/  FFMA.FTZ R66, R12, UR51, -R80 ;  /* 0x000000330c427c23 */ /* 0x001fe20008010850 */
[----:B------:R-:W-:Y:S01]  /*162d0*/  FADD.FTZ R80, R33, R3 ;  /* 0x0000000321507221 */ /* 0x000fe20000010000 */
[----:B--2---:R-:W-:-:S03]  /*162e0*/  FADD.FTZ R3, R34, R4 ;  /* 0x0000000422037221 */ /* 0x004fc60000010000 */
[----:B-1----:R-:W-:Y:S01]  /*162f0*/  FADD.FTZ R4, R76, R80 ;  /* 0x000000504c047221 */ /* 0x002fe20000010000 */
[----:B---3--:R-:W-:Y:S01]  /*16300*/  FADD.FTZ R3, R77, R3 ;  /* 0x000000034d037221 */ /* 0x008fe20000010000 */
[----:B------:R-:W0:Y:S02]  /*16310*/  MUFU.EX2 R72, R72 ;  /* 0x0000004800487308 */ /* 0x000e240000000800 */
[----:B----4-:R-:W-:Y:S01]  /*16320*/  FADD.FTZ R4, R35, R4 ;  /* 0x0000000423047221 */ /* 0x010fe20000010000 */
[----:B------:R-:W-:-:S03]  /*16330*/  FADD.FTZ R3, R36, R3 ;  /* 0x0000000324037221 */ /* 0x000fc60000010000 */
[----:B-----5:R-:W-:Y:S01]  /*16340*/  FADD.FTZ R4, R74, R4 ;  /* 0x000000044a047221 */ /* 0x020fe20000010000 */
[----:B------:R-:W-:Y:S01]  /*16350*/  FADD.FTZ R3, R75, R3 ;  /* 0x000000034b037221 */ /* 0x000fe20000010000 */
[----:B------:R-:W1:Y:S02]  /*16360*/  MUFU.EX2 R39, R39 ;  /* 0x0000002700277308 */ /* 0x000e640000000800 */
[----:B------:R-:W-:Y:S01]  /*16370*/  FADD.FTZ R4, R37, R4 ;  /* 0x0000000425047221 */ /* 0x000fe20000010000 */
[----:B------:R-:W-:-:S04]  /*16380*/  FADD.FTZ R3, R38, R3 ;  /* 0x0000000326037221 */ /* 0x000fc80000010000 */
[----:B------:R-:W-:Y:S01]  /*16390*/  FADD.FTZ R3, R73, R3 ;  /* 0x0000000349037221 */ /* 0x000fe20000010000 */
[----:B------:R-:W2:Y:S01]  /*163a0*/  MUFU.EX2 R70, R70 ;  /* 0x0000004600467308 */ /* 0x000ea20000000800 */
[----:B0-----:R-:W-:Y:S02]  /*163b0*/  FADD.FTZ R4, R72, R4 ;  /* 0x0000000448047221 */ /* 0x001fe40000010000 */
[----:B------:R-:W-:-:S05]  /*163c0*/  FADD.FTZ R3, R24, R3 ;  /* 0x0000000318037221 */ /* 0x000fca0000010000 */
        /* <DEDUP_REMOVED lines=92> */
.L_x_1534:
[----:B------:R-:W2:Y:S04]  /*16990*/  LDL R84, [R1+0x6c] ;  /* 0x00006c0001547983 */ /* 0x000ea80000100800 */
[----:B------:R-:W3:Y:S01]  /*169a0*/  LDL R82, [R1+0x4] ;  /* 0x0000040001527983 */ /* 0x000ee20000100800 */
[----:B------:R-:W-:-:S03]  /*169b0*/  IMAD R9, R9, 0x8, R2 ;  /* 0x0000000809097824 */ /* 0x000fc600078e0202 */
[----:B------:R-:W4:Y:S04]  /*169c0*/  LDL R81, [R1] ;  /* 0x0000000001517983 */ /* 0x000f280000100800 */
[----:B------:R-:W5:Y:S01]  /*169d0*/  LDL R83, [R1+0x70] ;  /* 0x0000700001537983 */ /* 0x000f620000100800 */
[----:B------:R-:W-:Y:S02]  /*169e0*/  VIADD R9, R9, 0x2d860 ;  /* 0x0002d86009097836 */ /* 0x000fe40000000000 */
[----:B------:R-:W-:-:S05]  /*169f0*/  IMAD.U32 R80, RZ, RZ, UR38 ;  /* 0x00000026ff507e24 */ /* 0x000fca000f8e00ff */
[----:B------:R-:W-:-:S04]  /*16a00*/  PRMT R9, R80, 0x654, R9 ;  /* 0x0000065450097816 */ /* 0x000fc80000000009 */
[----:B------:R0:W-:Y:S02]  /*16a10*/  SYNCS.ARRIVE.TRANS64.RED.A1T0 RZ, [R9+URZ], RZ ;  /* 0x000000ff09ff79a7 */ /* 0x0001e4000810043f */
[----:B0-----:R-:W5:Y:S01]  /*16a20*/  LDL R9, [R1+0x40] ;  /* 0x0000400001097983 */ /* 0x001f620000100800 */
        /* <DEDUP_REMOVED lines=12> */
[----:B------:R0:W-:Y:S01]  /*16af0*/  STSM.16.M88.4 [R157+0x21800], R32 ;  /* 0x021800209d007844 */ /* 0x0001e20000000200 */
[----:B------:R-:W-:Y:S02]  /*16b00*/  F2FP.BF16.F32.PACK_AB R28, R67, R28 ;  /* 0x0000001c431c723e */ /* 0x000fe400000010ff */
[----:B------:R-:W-:Y:S02]  /*16b10*/  F2FP.BF16.F32.PACK_AB R29, R29, R66 ;  /* 0x000000421d1d723e */ /* 0x000fe400000010ff */
[----:B------:R-:W-:Y:S02]  /*16b20*/  F2FP.BF16.F32.PACK_AB R30, R65, R30 ;  /* 0x0000001e411e723e */ /* 0x000fe400000010ff */
[----:B------:R-:W-:Y:S02]  /*16b30*/  F2FP.BF16.F32.PACK_AB R31, R31, R64 ;  /* 0x000000401f1f723e */ /* 0x000fe400000010ff */
[----:B------:R-:W-:-:S02]  /*16b40*/  F2FP.BF16.F32.PACK_AB R40, R47, R40 ;  /* 0x000000282f28723e */ /* 0x000fc400000010ff */
[----:B------:R-:W-:Y:S02]  /*16b50*/  F2FP.BF16.F32.PACK_AB R41, R41, R46 ;  /* 0x0000002e2929723e */ /* 0x000fe400000010ff */
[----:B------:R-:W-:Y:S02]  /*16b60*/  F2FP.BF16.F32.PACK_AB R42, R45, R42 ;  /* 0x0000002a2d2a723e */ /* 0x000fe400000010ff */
[----:B0-----:R-:W-:Y:S02]  /*16b70*/  F2FP.BF16.F32.PACK_AB R32, R63, R62 ;  /* 0x0000003e3f20723e */ /* 0x001fe400000010ff */
[----:B------:R-:W-:Y:S02]  /*16b80*/  F2FP.BF16.F32.PACK_AB R33, R60, R61 ;  /* 0x0000003d3c21723e */ /* 0x000fe400000010ff */
[----:B------:R-:W-:Y:S02]  /*16b90*/  F2FP.BF16.F32.PACK_AB R34, R59, R58 ;  /* 0x0000003a3b22723e */ /* 0x000fe400000010ff */
[----:B------:R-:W-:-:S02]  /*16ba0*/  F2FP.BF16.F32.PACK_AB R35, R56, R57 ;  /* 0x000000393823723e */ /* 0x000fc400000010ff */
[----:B------:R-:W-:Y:S01]  /*16bb0*/  F2FP.BF16.F32.PACK_AB R43, R43, R44 ;  /* 0x0000002c2b2b723e */ /* 0x000fe200000010ff */
        /* <DEDUP_REMOVED lines=50> */
[----:B--2---:R0:W-:Y:S04]  /*16ee0*/  STSM.16.M88.4 [R84], R36 ;  /* 0x0000002454007844 */ /* 0x0041e80000000200 */
[----:B---3--:R1:W-:Y:S04]  /*16ef0*/  STSM.16.M88.4 [R82], R24 ;  /* 0x0000001852007844 */ /* 0x0083e80000000200 */
[----:B----4-:R2:W-:Y:S04]  /*16f00*/  STSM.16.M88.4 [R81], R28 ;  /* 0x0000001c51007844 */ /* 0x0105e80000000200 */
[----:B------:R2:W-:Y:S01]  /*16f10*/  STSM.16.M88.4 [R157+0x27800], R32 ;  /* 0x027800209d007844 */ /* 0x0005e20000000200 */
[----:B0-----:R-:W-:-:S02]  /*16f20*/  F2FP.BF16.F32.PACK_AB R36, R55, R54 ;  /* 0x000000363724723e */ /* 0x001fc400000010ff */
[----:B------:R-:W-:Y:S02]  /*16f30*/  F2FP.BF16.F32.PACK_AB R37, R52, R53 ;  /* 0x000000353425723e */ /* 0x000fe400000010ff */
[----:B------:R-:W-:Y:S02]  /*16f40*/  F2FP.BF16.F32.PACK_AB R38, R51, R50 ;  /* 0x000000323326723e */ /* 0x000fe400000010ff */
[----:B------:R-:W-:Y:S02]  /*16f50*/  F2FP.BF16.F32.PACK_AB R39, R48, R49 ;  /* 0x000000313027723e */ /* 0x000fe400000010ff */
[----:B-1----:R-:W-:Y:S02]  /*16f60*/  F2FP.BF16.F32.PACK_AB R24, R10, R11 ;  /* 0x0000000b0a18723e */ /* 0x002fe400000010ff */
[----:B------:R-:W-:Y:S02]  /*16f70*/  F2FP.BF16.F32.PACK_AB R25, R15, R14 ;  /* 0x0000000e0f19723e */ /* 0x000fe400000010ff */
[----:B------:R-:W-:-:S02]  /*16f80*/  F2FP.BF16.F32.PACK_AB R26, R13, R12 ;  /* 0x0000000c0d1a723e */ /* 0x000fc400000010ff */
[----:B------:R-:W-:Y:S01]  /*16f90*/  F2FP.BF16.F32.PACK_AB R27, R21, R20 ;  /* 0x00000014151b723e */ /* 0x000fe200000010ff */
        /* <DEDUP_REMOVED lines=9> */
[C---:B------:R-:W-:Y:S01]  /*17030*/  ISETP.GT.AND P1, PT, R0.reuse, R9, PT ;  /* 0x000000090000720c */ /* 0x040fe20003f24270 */
[----:B------:R-:W-:-:S02]  /*17040*/  VIADD R0, R0, 0xffffffff ;  /* 0xffffffff00007836 */ /* 0x000fc40000000000 */
[----:B------:R-:W-:Y:S02]  /*17050*/  IMAD.MOV.U32 R10, RZ, RZ, R23 ;  /* 0x000000ffff0a7224 */ /* 0x000fe400078e0017 */
[----:B------:R-:W-:Y:S01]  /*17060*/  IMAD.MOV.U32 R9, RZ, RZ, R18 ;  /* 0x000000ffff097224 */ /* 0x000fe200078e0012 */
[----:B0-----:R-:W-:-:S07]  /*17070*/  NOP ;  /* 0x0000000000007918 */ /* 0x001fce0000000000 */
[----:B--2---:R-:W-:Y:S05]  /*17080*/  @P1 BRA `(.L_x_1535) ;  /* 0xffffffd000d01947 */ /* 0x004fea000383ffff */
.L_x_1523:
[----:B------:R-:W2:Y:S02]  /*17090*/  LDL R7, [R1+0x9c] ;  /* 0x00009c0001077983 */ /* 0x000ea40000100800 */
[----:B--2---:R-:W-:-:S13]  /*170a0*/  ISETP.GE.AND P1, PT, R0, R7, PT ;  /* 0x000000070000720c */ /* 0x004fda0003f26270 */
[----:B------:R-:W-:Y:S05]  /*170b0*/  @!P1 BRA `(.L_x_1536) ;  /* 0x0000003c00889947 */ /* 0x000fea0003800000 */
[----:B------:R-:W-:Y:S02]  /*170c0*/  IMAD.MOV.U32 R8, RZ, RZ, R6 ;  /* 0x000000ffff087224 */ /* 0x000fe400078e0006 */
[----:B------:R-:W-:Y:S02]  /*170d0*/  IMAD.MOV.U32 R9, RZ, RZ, R5 ;  /* 0x000000ffff097224 */ /* 0x000fe400078e0005 */
[----:B------:R-:W-:Y:S02]  /*170e0*/  IMAD.MOV.U32 R10, RZ, RZ, R23 ;  /* 0x000000ffff0a7224 */ /* 0x000fe400078e0017 */
[----:B------:R-:W-:-:S07]  /*170f0*/  IMAD.MOV.U32 R7, RZ, RZ, R18 ;  /* 0x000000ffff077224 */ /* 0x000fce00078e0012 */
.L_x_1556:
        /* <DEDUP_REMOVED lines=9> */
.L_x_1538:
        /* <DEDUP_REMOVED lines=8> */
.L_x_1539:
[----:B------:R-:W-:Y:S04]  /*17210*/  BSSY B0, `(.L_x_1537) ;  /* 0x0000004000007945 */ /* 0x000fe80003800000 */
[----:B--2---:R-:W-:Y:S05]  /*17220*/  @P2 BRA `(.L_x_1540) ;  /* 0x0000000000082947 */ /* 0x004fea0003800000 */
[----:B------:R-:W2:Y:S02]  /*17230*/  SYNCS.PHASECHK.TRANS64.TRYWAIT P2, [R5+URZ+0x2d830], R6 ;  /* 0x02d83006050075a7 */ /* 0x000ea4000804017f */
[----:B--2---:R-:W-:Y:S05]  /*17240*/  @!P2 BRA `(.L_x_1541) ;  /* 0x000000e400a8a947 */ /* 0x004fea0003800000 */
.L_x_1540:
[----:B------:R-:W-:Y:S05]  /*17250*/  BSYNC B0 ;  /* 0x0000000000007941 */ /* 0x000fea0003800000 */
.L_x_1537:
        /* <DEDUP_REMOVED lines=70> */
.L_x_1543:
[----:B------:R-:W-:Y:S01]  /*176c0*/  SHF.L.U32 R5, R10, 0x1f, RZ ;  /* 0x0000001f0a057819 */ /* 0x000fe200000006ff */
[----:B------:R-:W-:-:S04]  /*176d0*/  IMAD R6, R7, 0x8, R2 ;  /* 0x0000000807067824 */ /* 0x000fc800078e0202 */
[----:B------:R0:W1:Y:S01]  /*176e0*/  SYNCS.PHASECHK.TRANS64.TRYWAIT P1, [R6+URZ+0x2d850], R5 ;  /* 0x02d85005060075a7 */ /* 0x000062000802017f */
[----:B------:R-:W-:Y:S05]  /*176f0*/  @!P0 BRA `(.L_x_1544) ;  /* 0x0000000000048947 */ /* 0x000fea0003800000 */
[----:B------:R-:W-:Y:S01]  /*17700*/  BPT.TRAP 0x1 ;  /* 0x000000040000795c */ /* 0x000fe20000300000 */
.L_x_1544:
[----:B-1----:R-:W-:Y:S05]  /*17710*/  @P1 BRA `(.L_x_1542) ;  /* 0x0000000000081947 */ /* 0x002fea0003800000 */
[----:B------:R-:W1:Y:S02]  /*17720*/  SYNCS.PHASECHK.TRANS64.TRYWAIT P1, [R6+URZ+0x2d850], R5 ;  /* 0x02d85005060075a7 */ /* 0x000e64000802017f */
[----:B-1----:R-:W-:Y:S05]  /*17730*/  @!P1 BRA `(.L_x_1545) ;  /* 0x000000e000809947 */ /* 0x002fea0003800000 */
.L_x_1542:
        /* <DEDUP_REMOVED lines=96> */
.L_x_1546:
[----:B------:R-:W2:Y:S01]  /*17d40*/  LDL R11, [R1+0x60] ;  /* 0x00006000010b7983 */ /* 0x000ea20000100800 */
[----:B------:R-:W1:Y:S03]  /*17d50*/  LDC R6, c[0x0][0x448] ;  /* 0x00011200ff067b82 */ /* 0x000e660000000800 */
[----:B0-----:R-:W2:Y:S01]  /*17d60*/  LDL R5, [R1+0x98] ;  /* 0x0000980001057983 */ /* 0x001ea20000100800 */
[----:B------:R-:W-:-:S04]  /*17d70*/  FMUL.FTZ R141, R38, UR43 ;  /* 0x0000002b268d7c20 */ /* 0x000fc80008410000 */
[----:B------:R-:W0:Y:S01]  /*17d80*/  LDC R139, c[0x0][0x9e4] ;  /* 0x00027900ff8b7b82 */ /* 0x000e220000000800 */
[----:B-1----:R-:W-:-:S13]  /*17d90*/  ISETP.NE.AND P1, PT, R6, 0x1, PT ;  /* 0x000000010600780c */ /* 0x002fda0003f25270 */
[----:B------:R-:W1:Y:S08]  /*17da0*/  @P1 LDC R10, c[0x0][0x44c] ;  /* 0x00011300ff0a1b82 */ /* 0x000e700000000800 */
[----:B------:R-:W3:Y:S01]  /*17db0*/  @P1 LDC R6, c[0x0][0x450] ;  /* 0x00011400ff061b82 */ /* 0x000ee20000000800 */
[----:B------:R-:W-:Y:S02]  /*17dc0*/  IMAD.U32 R38, RZ, RZ, UR38 ;  /* 0x00000026ff267e24 */ /* 0x000fe4000f8e00ff */
[----:B------:R-:W-:Y:S01]  /*17dd0*/  FMUL.FTZ R12, R46, UR43 ;  /* 0x0000002b2e0c7c20 */ /* 0x000fe20008410000 */
[----:B------:R-:W-:Y:S01]  /*17de0*/  FMUL.FTZ R46, R74, UR43 ;  /* 0x0000002b4a2e7c20 */ /* 0x000fe20008410000 */
[----:B------:R-:W-:Y:S01]  /*17df0*/  FMUL.FTZ R74, R76, UR43 ;  /* 0x0000002b4c4a7c20 */ /* 0x000fe20008410000 */
[----:B------:R-:W-:Y:S01]  /*17e00*/  FMUL.FTZ R150, R26, UR43 ;  /* 0x0000002b1a967c20 */ /* 0x000fe20008410000 */
[----:B------:R-:W-:-:S02]  /*17e10*/  IMAD.SHL.U32 R76, R0, 0x80, RZ ;  /* 0x00000080004c7824 */ /* 0x000fc400078e00ff */
        /* <DEDUP_REMOVED lines=49> */
[----:B0-----:R-:W-:Y:S01]  /*18130*/  ISETP.GE.AND P3, PT, R139, 0x1, PT ;  /* 0x000000018b00780c */ /* 0x001fe20003f66270 */
        /* <DEDUP_REMOVED lines=22> */
[----:B--2---:R-:W-:-:S02]  /*182a0*/  IMAD.IADD R5, R5, 0x1, R11 ;  /* 0x0000000105057824 */ /* 0x004fc400078e020b */
[----:B------:R-:W-:Y:S01]  /*182b0*/  FMUL.FTZ R11, R24, UR43 ;  /* 0x0000002b180b7c20 */ /* 0x000fe20008410000 */
[----:B------:R-:W-:Y:S01]  /*182c0*/  FMUL.FTZ R24, R28, UR43 ;  /* 0x0000002b1c187c20 */ /* 0x000fe20008410000 */
[----:B------:R-:W-:Y:S01]  /*182d0*/  FMUL.FTZ R28, R32, UR43 ;  /* 0x0000002b201c7c20 */ /* 0x000fe20008410000 */
[----:B------:R-:W-:Y:S01]  /*182e0*/  FMUL.FTZ R32, R36, UR43 ;  /* 0x0000002b24207c20 */ /* 0x000fe20008410000 */
[----:B------:R-:W-:Y:S02]  /*182f0*/  IMAD R36, R18, 0x8, R2 ;  /* 0x0000000812247824 */ /* 0x000fe400078e0202 */
[----:B-1----:R-:W-:-:S04]  /*18300*/  @P1 IMAD.HI.U32 R10, R5, R10, RZ ;  /* 0x0000000a050a1227 */ /* 0x002fc800078e00ff */
[----:B------:R-:W-:Y:S01]  /*18310*/  VIADD R36, R36, 0x2d840 ;  /* 0x0002d84024247836 */ /* 0x000fe20000000000 */
[----:B---3--:R-:W-:-:S04]  /*18320*/  @P1 SHF.R.U32.HI R5, RZ, R6, R10 ;  /* 0x00000006ff051219 */ /* 0x008fc8000001160a */
[----:B------:R-:W-:-:S04]  /*18330*/  PRMT R36, R38, 0x654, R36 ;  /* 0x0000065426247816 */ /* 0x000fc80000000024 */
[----:B------:R1:W-:Y:S01]  /*18340*/  SYNCS.ARRIVE.TRANS64.RED.A1T0 RZ, [R36+URZ], RZ ;  /* 0x000000ff24ff79a7 */ /* 0x0003e2000810043f */
[----:B------:R-:W-:Y:S01]  /*18350*/  FMUL.FTZ R10, R25, UR43 ;  /* 0x0000002b190a7c20 */ /* 0x000fe20008410000 */
[----:B------:R-:W-:Y:S01]  /*18360*/  FMUL.FTZ R6, R42, UR43 ;  /* 0x0000002b2a067c20 */ /* 0x000fe20008410000 */
[----:B------:R-:W-:Y:S01]  /*18370*/  FMUL.FTZ R25, R43, UR43 ;  /* 0x0000002b2b197c20 */ /* 0x000fe20008410000 */
[----:B-1----:R-:W1:Y:S01]  /*18380*/  SHFL.IDX PT, R36, R5, RZ, 0x1c1f ;  /* 0x001c1fff05247589 */ /* 0x002e6200000e0000 */
[----:B------:R-:W-:Y:S01]  /*18390*/  FMUL.FTZ R42, R48, UR43 ;  /* 0x0000002b302a7c20 */ /* 0x000fe20008410000 */
[----:B------:R-:W-:Y:S01]  /*183a0*/  IADD3 R38, -R76, 0x1, RZ ;  /* 0x000000014c267810 */ /* 0x000fe20007ffe1ff */
[----:B------:R-:W-:Y:S01]  /*183b0*/  FMUL.FTZ R48, R71, UR43 ;  /* 0x0000002b47307c20 */ /* 0x000fe20008410000 */
[----:B------:R-:W-:Y:S01]  /*183c0*/  FMUL.FTZ R43, R79, UR43 ;  /* 0x0000002b4f2b7c20 */ /* 0x000fe20008410000 */
[----:B------:R-:W2:Y:S02]  /*183d0*/  MUFU.TANH R11, R11 ;  /* 0x0000000b000b7308 */ /* 0x000ea40000002400 */
[----:B------:R-:W-:-:S06]  /*183e0*/  IMAD R38, R156, -0x2, R38 ;  /* 0xfffffffe9c267824 */ /* 0x000fcc00078e0226 */
[----:B------:R-:W3:Y:S01]  /*183f0*/  MUFU.TANH R10, R10 ;  /* 0x0000000a000a7308 */ /* 0x000ee20000002400 */
[----:B------:R-:W-:-:S07]  /*18400*/  IADD3 R38, -R154, R38, R155 ;  /* 0x000000269a267210 */ /* 0x000fce0007ffe19b */
        /* <DEDUP_REMOVED lines=40> */
[----:B------:R-:W-:-:S02]  /*18690*/  VIADD R85, R38, UR42 ;  /* 0x0000002a26557c36 */ /* 0x000fc40008000000 */
[----:B------:R-:W-:Y:S02]  /*186a0*/  VIADD R86, R38, UR52 ;  /* 0x0000003426567c36 */ /* 0x000fe40008000000 */
[C---:B-1----:R-:W-:Y:S02]  /*186b0*/  IMAD.IADD R87, R36.reuse, 0x1, R85 ;  /* 0x0000000124577824 */ /* 0x042fe400078e0255 */
[----:B------:R-:W-:Y:S01]  /*186c0*/  IMAD.IADD R139, R36, 0x1, R86 ;  /* 0x00000001248b7824 */ /* 0x000fe200078e0256 */
[----:B--234-:R-:W-:Y:S06]  /*186d0*/  @!P3 BRA `(.L_x_1547) ;  /* 0x000000000058b947 */ /* 0x01cfec0003800000 */
        /* <DEDUP_REMOVED lines=12> */
.L_x_1549:
[----:B------:R-:W-:-:S05]  /*187a0*/  IMAD.U32 R38, RZ, RZ, UR5 ;  /* 0x00000005ff267e24 */ /* 0x000fca000f8e00ff */
[----:B------:R-:W-:-:S13]  /*187b0*/  ISETP.NE.AND P1, PT, R38, 0x1, PT ;  /* 0x000000012600780c */ /* 0x000fda0003f25270 */
[----:B------:R-:W1:Y:S02]  /*187c0*/  @P1 LDC.64 R50, c[0x0][0x9e8] ;  /* 0x00027a00ff321b82 */ /* 0x000e640000000a00 */
[----:B-1----:R-:W-:-:S05]  /*187d0*/  @P1 IMAD.HI.U32 R50, R36, R50, RZ ;  /* 0x0000003224321227 */ /* 0x002fca00078e00ff */
[----:B------:R-:W-:-:S07]  /*187e0*/  @P1 SHF.R.U32.HI R36, RZ, R51, R50 ;  /* 0x00000033ff241219 */ /* 0x000fce0000011632 */
.L_x_1550:
[----:B------:R-:W-:Y:S05]  /*187f0*/  BSYNC B0 ;  /* 0x0000000000007941 */ /* 0x000fea0003800000 */
.L_x_1548:
[----:B------:R-:W-:-:S04]  /*18800*/  IMAD R36, R36, R38, -R76 ;  /* 0x0000002624247224 */ /* 0x000fc800078e0a4c */
[----:B------:R-:W-:-:S05]  /*18810*/  IMAD R36, R156, -0x2, R36 ;  /* 0xfffffffe9c247824 */ /* 0x000fca00078e0224 */
[----:B------:R-:W-:Y:S02]  /*18820*/  VIMNMX R139, R139, R36, !PT ;  /* 0x000000248b8b7248 */ /* 0x000fe40007fe0100 */
[----:B------:R-:W-:-:S07]  /*18830*/  VIADDMNMX R87, R36, R38, R87, PT ;  /* 0x0000002624577246 */ /* 0x000fce0003800157 */
.L_x_1547:
[----:B------:R-:W-:Y:S01]  /*18840*/  ISETP.GT.AND P5, PT, R0, -0x1, PT ;  /* 0xffffffff0000780c */ /* 0x000fe20003fa4270 */
[----:B------:R-:W1:Y:S03]  /*18850*/  SHFL.IDX PT, R5, R5, 0x1, 0x1c1f ;  /* 0x003c1f0005057f89 */ /* 0x000e6600000e0000 */
[C---:B------:R-:W-:Y:S02]  /*18860*/  ISETP.GT.AND P2, PT, R139.reuse, RZ, P5 ;  /* 0x000000ff8b00720c */ /* 0x040fe40002f44270 */
[----:B------:R-:W-:Y:S02]  /*18870*/  ISETP.GT.AND P1, PT, R139, 0x1, P5 ;  /* 0x000000018b00780c */ /* 0x000fe40002f24270 */
[C---:B------:R-:W-:Y:S02]  /*18880*/  ISETP.LT.OR P2, PT, R87.reuse, 0x1, P2 ;  /* 0x000000015700780c */ /* 0x040fe40001741670 */
[----:B------:R-:W-:-:S02]  /*18890*/  ISETP.LT.OR P1, PT, R87, 0x2, P1 ;  /* 0x000000025700780c */ /* 0x000fc40000f21670 */
[----:B------:R-:W-:Y:S02]  /*188a0*/  FSEL R82, R11, -INF , !P2 ;  /* 0xff8000000b527808 */ /* 0x000fe40005000000 */
[----:B------:R-:W-:Y:S02]  /*188b0*/  FSEL R79, R10, -INF , !P1 ;  /* 0xff8000000a4f7808 */ /* 0x000fe40004800000 */
[C---:B------:R-:W-:Y:S02]  /*188c0*/  ISETP.GT.AND P2, PT, R139.reuse, 0x8, P5 ;  /* 0x000000088b00780c */ /* 0x040fe40002f44270 */
[----:B------:R-:W-:Y:S02]  /*188d0*/  ISETP.GT.AND P1, PT, R139, 0x9, P5 ;  /* 0x000000098b00780c */ /* 0x000fe40002f24270 */
[C---:B------:R-:W-:Y:S02]  /*188e0*/  ISETP.LT.OR P2, PT, R87.reuse, 0x9, P2 ;  /* 0x000000095700780c */ /* 0x040fe40001741670 */
[----:B------:R-:W-:-:S02]  /*188f0*/  ISETP.LT.OR P1, PT, R87, 0xa, P1 ;  /* 0x0000000a5700780c */ /* 0x000fc40000f21670 */
[----:B0-----:R-:W-:Y:S01]  /*18900*/  FSEL R81, R24, -INF , !P2 ;  /* 0xff80000018517808 */ /* 0x001fe20005000000 */
[--C-:B-1----:R-:W-:Y:S01]  /*18910*/  IMAD.IADD R85, R85, 0x1, R5.reuse ;  /* 0x0000000155557824 */ /* 0x102fe200078e0205 */
[----:B------:R-:W-:Y:S01]  /*18920*/  FSEL R77, R13, -INF , !P1 ;  /* 0xff8000000d4d7808 */ /* 0x000fe20004800000 */
[----:B------:R-:W-:Y:S01]  /*18930*/  IMAD.IADD R86, R86, 0x1, R5 ;  /* 0x0000000156567824 */ /* 0x000fe200078e0205 */
[C---:B------:R-:W-:Y:S02]  /*18940*/  ISETP.GT.AND P2, PT, R139.reuse, 0x10, P5 ;  /* 0x000000108b00780c */ /* 0x040fe40002f44270 */
        /* <DEDUP_REMOVED lines=82> */
[----:B------:R-:W-:Y:S01]  /*18e70*/  FSEL R80, R83, -INF , !P1 ;  /* 0xff80000053507808 */ /* 0x000fe20004800000 */
[----:B------:R-:W-:Y:S08]  /*18e80*/  @!P3 BRA `(.L_x_1551) ;  /* 0x000000000058b947 */ /* 0x000ff00003800000 */
        /* <DEDUP_REMOVED lines=12> */
.L_x_1553:
[----:B------:R-:W-:-:S05]  /*18f50*/  IMAD.U32 R35, RZ, RZ, UR5 ;  /* 0x00000005ff237e24 */ /* 0x000fca000f8e00ff */
[----:B------:R-:W-:-:S13]  /*18f60*/  ISETP.NE.AND P1, PT, R35, 0x1, PT ;  /* 0x000000012300780c */ /* 0x000fda0003f25270 */
[----:B------:R-:W0:Y:S02]  /*18f70*/  @P1 LDC.64 R32, c[0x0][0x9e8] ;  /* 0x00027a00ff201b82 */ /* 0x000e240000000a00 */
[----:B0-----:R-:W-:-:S05]  /*18f80*/  @P1 IMAD.HI.U32 R32, R5, R32, RZ ;  /* 0x0000002005201227 */ /* 0x001fca00078e00ff */
[----:B------:R-:W-:-:S07]  /*18f90*/  @P1 SHF.R.U32.HI R5, RZ, R33, R32 ;  /* 0x00000021ff051219 */ /* 0x000fce0000011620 */
.L_x_1554:
[----:B------:R-:W-:Y:S05]  /*18fa0*/  BSYNC B0 ;  /* 0x0000000000007941 */ /* 0x000fea0003800000 */
.L_x_1552:
[----:B------:R-:W-:-:S04]  /*18fb0*/  IMAD R5, R5, R35, -R76 ;  /* 0x0000002305057224 */ /* 0x000fc800078e0a4c */
[----:B------:R-:W-:-:S05]  /*18fc0*/  IMAD R5, R156, -0x2, R5 ;  /* 0xfffffffe9c057824 */ /* 0x000fca00078e0205 */
[----:B------:R-:W-:Y:S02]  /*18fd0*/  VIMNMX R86, R86, R5, !PT ;  /* 0x0000000556567248 */ /* 0x000fe40007fe0100 */
[----:B------:R-:W-:-:S07]  /*18fe0*/  VIADDMNMX R85, R5, R35, R85, PT ;  /* 0x0000002305557246 */ /* 0x000fce0003800155 */
.L_x_1551:
[----:B------:R-:W-:Y:S01]  /*18ff0*/  FMNMX.FTZ R5, R82, R9, !PT ;  /* 0x0000000952057209 */ /* 0x000fe20007810000 */
[----:B------:R-:W-:Y:S01]  /*19000*/  UMOV UR51, UR4 ;  /* 0x0000000400337c82 */ /* 0x000fe20008000000 */
        /* <DEDUP_REMOVED lines=28> */
[----:B------:R-:W-:-:S02]  /*191d0*/  LOP3.LUT R22, R22, 0xdfffffff, RZ, 0xc0, !PT ;  /* 0xdfffffff16167812 */ /* 0x000fc400078ec0ff */
[----:B------:R-:W-:Y:S02]  /*191e0*/  FMNMX.FTZ R5, R65, R5, !PT ;  /* 0x0000000541057209 */ /* 0x000fe40007810000 */
[----:B------:R-:W-:Y:S02]  /*191f0*/  @P0 LOP3.LUT R22, R22, 0x20000000, RZ, 0xfc, !PT ;  /* 0x2000000016160812 */ /* 0x000fe400078efcff */
[----:B------:R-:W-:Y:S02]  /*19200*/  FMNMX.FTZ R5, R62, R5, !PT ;  /* 0x000000053e057209 */ /* 0x000fe40007810000 */
[C---:B------:R-:W-:Y:S02]  /*19210*/  ISETP.GT.AND P1, PT, R86.reuse, 0x1, P5 ;  /* 0x000000015600780c */ /* 0x040fe40002f24270 */
[----:B------:R-:W-:Y:S02]  /*19220*/  FMNMX.FTZ R5, R63, R5, !PT ;  /* 0x000000053f057209 */ /* 0x000fe40007810000 */
[----:B------:R-:W-:-:S02]  /*19230*/  ISETP.GT.AND P2, PT, R86, 0x28, P5 ;  /* 0x000000285600780c */ /* 0x000fc40002f44270 */
[----:B------:R-:W-:Y:S02]  /*19240*/  FMNMX.FTZ R5, R58, R5, !PT ;  /* 0x000000053a057209 */ /* 0x000fe40007810000 */
[----:B------:R-:W-:Y:S02]  /*19250*/  LOP3.LUT R22, R22, 0xfffffffd, RZ, 0xc0, !PT ;  /* 0xfffffffd16167812 */ /* 0x000fe400078ec0ff */
[----:B------:R-:W-:Y:S02]  /*19260*/  FMNMX.FTZ R5, R59, R5, !PT ;  /* 0x000000053b057209 */ /* 0x000fe40007810000 */
[C---:B------:R-:W-:Y:S02]  /*19270*/  ISETP.LT.OR P1, PT, R85.reuse, 0x2, P1 ;  /* 0x000000025500780c */ /* 0x040fe40000f21670 */
[----:B------:R-:W-:Y:S02]  /*19280*/  FMNMX.FTZ R5, R54, R5, !PT ;  /* 0x0000000536057209 */ /* 0x000fe40007810000 */
[----:B------:R-:W-:-:S02]  /*19290*/  ISETP.LT.OR P2, PT, R85, 0x29, P2 ;  /* 0x000000295500780c */ /* 0x000fc40001741670 */
[----:B------:R-:W-:Y:S02]  /*192a0*/  FMNMX.FTZ R5, R55, R5, !PT ;  /* 0x0000000537057209 */ /* 0x000fe40007810000 */
[----:B------:R-:W-:Y:S02]  /*192b0*/  ISETP.GT.AND P6, PT, R86, 0x69, P5 ;  /* 0x000000695600780c */ /* 0x000fe40002fc4270 */
[----:B------:R-:W-:Y:S02]  /*192c0*/  FMNMX.FTZ R5, R50, R5, !PT ;  /* 0x0000000532057209 */ /* 0x000fe40007810000 */
[----:B------:R-:W-:Y:S02]  /*192d0*/  @P4 LOP3.LUT R22, R22, 0x2, RZ, 0xfc, !PT ;  /* 0x0000000216164812 */ /* 0x000fe400078efcff */
[----:B------:R-:W-:Y:S02]  /*192e0*/  FMNMX.FTZ R5, R51, R5, !PT ;  /* 0x0000000533057209 */ /* 0x000fe40007810000 */
[----:B------:R-:W-:-:S02]  /*192f0*/  FSEL R33, R146, -INF , !P1 ;  /* 0xff80000092217808 */ /* 0x000fc40004800000 */
[----:B------:R-:W-:Y:S02]  /*19300*/  FMNMX.FTZ R5, R40, R5, !PT ;  /* 0x0000000528057209 */ /* 0x000fe40007810000 */
[----:B------:R-:W-:Y:S02]  /*19310*/  FSEL R68, R12, -INF , !P2 ;  /* 0xff8000000c447808 */ /* 0x000fe40005000000 */
[----:B------:R-:W-:Y:S02]  /*19320*/  FMNMX.FTZ R5, R47, R5, !PT ;  /* 0x000000052f057209 */ /* 0x000fe40007810000 */
[----:B------:R-:W-:Y:S02]  /*19330*/  ISETP.GT.AND P0, PT, R86, RZ, P5 ;  /* 0x000000ff5600720c */ /* 0x000fe40002f04270 */
[----:B------:R-:W-:Y:S02]  /*19340*/  FMNMX.FTZ R5, R42, R5, !PT ;  /* 0x000000052a057209 */ /* 0x000fe40007810000 */
[----:B------:R-:W-:-:S02]  /*19350*/  ISETP.LT.OR P4, PT, R85, 0x6a, P6 ;  /* 0x0000006a5500780c */ /* 0x000fc40003781670 */
[----:B------:R-:W-:Y:S02]  /*19360*/  FMNMX.FTZ R5, R45, R5, !PT ;  /* 0x000000052d057209 */ /* 0x000fe40007810000 */
[C---:B------:R-:W-:Y:S02]  /*19370*/  ISETP.GT.AND P1, PT, R86.reuse, 0x9, P5 ;  /* 0x000000095600780c */ /* 0x040fe40002f24270 */
[----:B------:R-:W-:Y:S02]  /*19380*/  FMNMX.FTZ R5, R13, R5, !PT ;  /* 0x000000050d057209 */ /* 0x000fe40007810000 */
[----:B------:R-:W-:Y:S02]  /*19390*/  ISETP.GT.AND P2, PT, R86, 0x30, P5 ;  /* 0x000000305600780c */ /* 0x000fe40002f44270 */
[----:B------:R-:W-:Y:S02]  /*193a0*/  FMNMX.FTZ R5, R10, R5, !PT ;  /* 0x000000050a057209 */ /* 0x000fe40007810000 */
[----:B------:R-:W-:-:S02]  /*193b0*/  ISETP.GT.AND P3, PT, R86, 0x70, P5 ;  /* 0x000000705600780c */ /* 0x000fc40002f64270 */
[----:B------:R-:W-:Y:S02]  /*193c0*/  FMNMX.FTZ R5, R11, R5, !PT ;  /* 0x000000050b057209 */ /* 0x000fe40007810000 */
[C---:B------:R-:W-:Y:S02]  /*193d0*/  ISETP.LT.OR P0, PT, R85.reuse, 0x1, P0 ;  /* 0x000000015500780c */ /* 0x040fe40000701670 */
[----:B------:R-:W-:Y:S02]  /*193e0*/  FMNMX.FTZ R5, R80, R5, !PT ;  /* 0x0000000550057209 */ /* 0x000fe40007810000 */
[C---:B------:R-:W-:Y:S02]  /*193f0*/  ISETP.LT.OR P1, PT, R85.reuse, 0xa, P1 ;  /* 0x0000000a5500780c */ /* 0x040fe40000f21670 */
[C---:B------:R-:W-:Y:S01]  /*19400*/  ISETP.LT.OR P2, PT, R85.reuse, 0x31, P2 ;  /* 0x000000315500780c */ /* 0x040fe20001741670 */
[----:B------:R-:W0:Y:S01]  /*19410*/  SHFL.BFLY PT, R6, R5, 0x2, 0x1f ;  /* 0x0c401f0005067f89 */ /* 0x000e2200000e0000 */
[----:B------:R-:W-:-:S02]  /*19420*/  ISETP.LT.OR P3, PT, R85, 0x71, P3 ;  /* 0x000000715500780c */ /* 0x000fc40001f61670 */
[----:B------:R-:W-:Y:S02]  /*19430*/  FSEL R78, R150, -INF , !P0 ;  /* 0xff800000964e7808 */ /* 0x000fe40004000000 */
[----:B------:R-:W-:Y:S02]  /*19440*/  FSEL R35, R144, -INF , !P1 ;  /* 0xff80000090237808 */ /* 0x000fe40004800000 */
[----:B------:R-:W-:Y:S02]  /*19450*/  FSEL R66, R14, -INF , !P2 ;  /* 0xff8000000e427808 */ /* 0x000fe40005000000 */
[----:B------:R-:W-:Y:S02]  /*19460*/  ISETP.GT.AND P1, PT, R86, 0x11, P5 ;  /* 0x000000115600780c */ /* 0x000fe40002f24270 */
[----:B------:R-:W-:Y:S02]  /*19470*/  FSEL R14, R34, -INF , !P3 ;  /* 0xff800000220e7808 */ /* 0x000fe40005800000 */
[----:B------:R-:W-:-:S02]  /*19480*/  ISETP.LT.OR P1, PT, R85, 0x12, P1 ;  /* 0x000000125500780c */ /* 0x000fc40000f21670 */
[----:B------:R-:W-:Y:S02]  /*19490*/  ISETP.GT.AND P2, PT, R86, 0x38, P5 ;  /* 0x000000385600780c */ /* 0x000fe40002f44270 */
[----:B------:R-:W-:Y:S02]  /*194a0*/  FSEL R37, R142, -INF , !P1 ;  /* 0xff8000008e257808 */ /* 0x000fe40004800000 */
[----:B------:R-:W-:Y:S02]  /*194b0*/  ISETP.GT.AND P1, PT, R86, 0x19, P5 ;  /* 0x000000195600780c */ /* 0x000fe40002f24270 */
[C---:B------:R-:W-:Y:S02]  /*194c0*/  ISETP.LT.OR P2, PT, R85.reuse, 0x39, P2 ;  /* 0x000000395500780c */ /* 0x040fe40001741670 */
[----:B------:R-:W-:Y:S02]  /*194d0*/  ISETP.LT.OR P1, PT, R85, 0x1a, P1 ;  /* 0x0000001a5500780c */ /* 0x000fe40000f21670 */
[----:B0-----:R-:W-:-:S02]  /*194e0*/  FMNMX.FTZ R5, R5, R6, !PT ;  /* 0x0000000605057209 */ /* 0x001fc40007810000 */
[----:B------:R-:W-:Y:S02]  /*194f0*/  FSEL R39, R140, -INF , !P1 ;  /* 0xff8000008c277808 */ /* 0x000fe40004800000 */
[C---:B------:R-:W-:Y:S01]  /*19500*/  ISETP.GT.AND P1, PT, R86.reuse, 0x21, P5 ;  /* 0x000000215600780c */ /* 0x040fe20002f24270 */
[----:B------:R-:W0:Y:S01]  /*19510*/  SHFL.BFLY PT, R6, R5, 0x1, 0x1f ;  /* 0x0c201f0005067f89 */ /* 0x000e2200000e0000 */
[----:B------:R-:W-:Y:S02]  /*19520*/  FSEL R64, R15, -INF , !P2 ;  /* 0xff8000000f407808 */ /* 0x000fe40005000000 */
[----:B------:R-:W-:Y:S02]  /*19530*/  ISETP.LT.OR P1, PT, R85, 0x22, P1 ;  /* 0x000000225500780c */ /* 0x000fe40000f21670 */
[----:B------:R-:W-:Y:S02]  /*19540*/  ISETP.GT.AND P2, PT, R86, 0x40, P5 ;  /* 0x000000405600780c */ /* 0x000fe40002f44270 */
[----:B------:R-:W-:-:S02]  /*19550*/  FSEL R25, R25, -INF , !P1 ;  /* 0xff80000019197808 */ /* 0x000fc40004800000 */
[C---:B------:R-:W-:Y:S02]  /*19560*/  ISETP.GT.AND P1, PT, R86.reuse, 0x29, P5 ;  /* 0x000000295600780c */ /* 0x040fe40002f24270 */
[C---:B------:R-:W-:Y:S02]  /*19570*/  ISETP.LT.OR P2, PT, R85.reuse, 0x41, P2 ;  /* 0x000000415500780c */ /* 0x040fe40001741670 */
[----:B------:R-:W-:Y:S02]  /*19580*/  ISETP.LT.OR P1, PT, R85, 0x2a, P1 ;  /* 0x0000002a5500780c */ /* 0x000fe40000f21670 */
[----:B------:R-:W-:Y:S02]  /*19590*/  FSEL R61, R21, -INF , !P2 ;  /* 0xff800000153d7808 */ /* 0x000fe40005000000 */
[----:B------:R-:W-:Y:S02]  /*195a0*/  FSEL R27, R27, -INF , !P1 ;  /* 0xff8000001b1b7808 */ /* 0x000fe40004800000 */
[----:B------:R-:W-:-:S02]  /*195b0*/  ISETP.GT.AND P1, PT, R86, 0x31, P5 ;  /* 0x000000315600780c */ /* 0x000fc40002f24270 */
[C---:B------:R-:W-:Y:S02]  /*195c0*/  ISETP.GT.AND P2, PT, R86.reuse, 0x48, P5 ;  /* 0x000000485600780c */ /* 0x040fe40002f44270 */
[----:B------:R-:W-:Y:S02]  /*195d0*/  ISETP.LT.OR P1, PT, R85, 0x32, P1 ;  /* 0x000000325500780c */ /* 0x000fe40000f21670 */
[----:B0-----:R-:W-:Y:S02]  /*195e0*/  FMNMX.FTZ R5, R5, R6, !PT ;  /* 0x0000000605057209 */ /* 0x001fe40007810000 */
[----:B------:R-:W-:Y:S02]  /*195f0*/  FSEL R29, R29, -INF , !P1 ;  /* 0xff8000001d1d7808 */ /* 0x000fe40004800000 */
[C---:B------:R-:W-:Y:S01]  /*19600*/  FSETP.NEU.FTZ.AND P6, PT, R5.reuse, -INF , PT ;  /* 0xff8000000500780b */ /* 0x040fe20003fdd000 */
[----:B------:R-:W-:Y:S01]  /*19610*/  FMUL.FTZ R6, R5, UR51 ;  /* 0x0000003305067c20 */ /* 0x000fe20008410000 */
[----:B------:R-:W-:-:S02]  /*19620*/  ISETP.GT.AND P1, PT, R86, 0x39, P5 ;  /* 0x000000395600780c */ /* 0x000fc40002f24270 */
[----:B------:R-:W-:Y:S02]  /*19630*/  FSEL R12, R5, RZ, P6 ;  /* 0x000000ff050c7208 */ /* 0x000fe40003000000 */
[----:B------:R-:W-:Y:S02]  /*19640*/  FSEL R6, R6, RZ, P6 ;  /* 0x000000ff06067208 */ /* 0x000fe40003000000 */
[C---:B------:R-:W-:Y:S01]  /*19650*/  ISETP.LT.OR P1, PT, R85.reuse, 0x3a, P1 ;  /* 0x0000003a5500780c */ /* 0x040fe20000f21670 */
[----:B------:R-:W-:Y:S01]  /*19660*/  FADD.FTZ R12, -R12, R9 ;  /* 0x000000090c0c7221 */ /* 0x000fe20000010100 */
[----:B------:R-:W-:Y:S01]  /*19670*/  ISETP.LT.OR P2, PT, R85, 0x49, P2 ;  /* 0x000000495500780c */ /* 0x000fe20001741670 */
        /* <DEDUP_REMOVED lines=32> */
[----:B------:R-:W-:Y:S01]  /*19880*/  FMNMX.FTZ R6, R78, R8, !PT ;  /* 0x000000084e067209 */ /* 0x000fe20007810000 */
[----:B------:R-:W-:Y:S01]  /*19890*/  FMUL.FTZ R12, R12, UR51 ;  /* 0x000000330c0c7c20 */ /* 0x000fe20008410000 */
[----:B------:R-:W-:Y:S01]  /*198a0*/  FSEL R31, R31, -INF , !P1 ;  /* 0xff8000001f1f7808 */ /* 0x000fe20004800000 */
[----:B------:R-:W-:Y:S01]  /*198b0*/  MUFU.EX2 R32, R32 ;  /* 0x0000002000207308 */ /* 0x000fe20000000800 */
[----:B------:R-:W-:-:S02]  /*198c0*/  FMNMX.FTZ R6, R33, R6, !PT ;  /* 0x0000000621067209 */ /* 0x000fc40007810000 */
[----:B------:R-:W-:Y:S02]  /*198d0*/  ISETP.GT.AND P1, PT, R86, 0x41, P5 ;  /* 0x000000415600780c */ /* 0x000fe40002f24270 */
[----:B------:R-:W-:Y:S02]  /*198e0*/  FMNMX.FTZ R6, R76, R6, !PT ;  /* 0x000000064c067209 */ /* 0x000fe40007810000 */
[----:B------:R-:W-:Y:S01]  /*198f0*/  ISETP.LT.OR P1, PT, R85, 0x42, P1 ;  /* 0x000000425500780c */ /* 0x000fe20000f21670 */
[----:B------:R-:W0:Y:S01]  /*19900*/  MUFU.EX2 R12, R12 ;  /* 0x0000000c000c7308 */ /* 0x000e220000000800 */
[----:B------:R-:W-:Y:S02]  /*19910*/  FMNMX.FTZ R6, R35, R6, !PT ;  /* 0x0000000623067209 */ /* 0x000fe40007810000 */
[----:B------:R-:W-:Y:S02]  /*19920*/  FSEL R60, R20, -INF , !P1 ;  /* 0xff800000143c7808 */ /* 0x000fe40004800000 */
[----:B------:R-:W-:-:S02]  /*19930*/  FMNMX.FTZ R6, R74, R6, !PT ;  /* 0x000000064a067209 */ /* 0x000fc40007810000 */
[----:B------:R-:W-:Y:S01]  /*19940*/  ISETP.GT.AND P1, PT, R86, 0x49, P5 ;  /* 0x000000495600780c */ /* 0x000fe20002f24270 */
[----:B------:R-:W1:Y:S01]  /*19950*/  MUFU.EX2 R79, R79 ;  /* 0x0000004f004f7308 */ /* 0x000e620000000800 */
[----:B------:R-:W-:Y:S02]  /*19960*/  FMNMX.FTZ R6, R37, R6, !PT ;  /* 0x0000000625067209 */ /* 0x000fe40007810000 */
[----:B------:R-:W-:Y:S02]  /*19970*/  ISETP.LT.OR P1, PT, R85, 0x4a, P1 ;  /* 0x0000004a5500780c */ /* 0x000fe40000f21670 */
[----:B------:R-:W-:Y:S02]  /*19980*/  FMNMX.FTZ R6, R72, R6, !PT ;  /* 0x0000000648067209 */ /* 0x000fe40007810000 */
[----:B------:R-:W-:Y:S01]  /*19990*/  FSEL R57, R57, -INF , !P2 ;  /* 0xff80000039397808 */ /* 0x000fe20005000000 */
[----:B------:R-:W2:Y:S01]  /*199a0*/  MUFU.EX2 R34, R34 ;  /* 0x0000002200227308 */ /* 0x000ea20000000800 */
[----:B------:R-:W-:Y:S01]  /*199b0*/  FMNMX.FTZ R6, R39, R6, !PT ;  /* 0x0000000627067209 */ /* 0x000fe20007810000 */
[----:B0-----:R-:W-:Y:S01]  /*199c0*/  FFMA.FTZ R4, R12, R4, R32 ;  /* 0x000000040c047223 */ /* 0x001fe20000010020 */
[----:B------:R-:W-:-:S02]  /*199d0*/  ISETP.GT.AND P2, PT, R86, 0x50, P5 ;  /* 0x000000505600780c */ /* 0x000fc40002f44270 */
[----:B------:R-:W-:Y:S02]  /*199e0*/  FMNMX.FTZ R6, R70, R6, !PT ;  /* 0x0000000646067209 */ /* 0x000fe40007810000 */
[----:B------:R-:W-:Y:S01]  /*199f0*/  FSEL R56, R56, -INF , !P1 ;  /* 0xff80000038387808 */ /* 0x000fe20004800000 */
[----:B------:R-:W0:Y:S01]  /*19a00*/  MUFU.EX2 R77, R77 ;  /* 0x0000004d004d7308 */ /* 0x000e220000000800 */
[----:B------:R-:W-:Y:S01]  /*19a10*/  FMNMX.FTZ R6, R25, R6, !PT ;  /* 0x0000000619067209 */ /* 0x000fe20007810000 */
[----:B-1----:R-:W-:Y:S01]  /*19a20*/  FADD.FTZ R4, R79, R4 ;  /* 0x000000044f047221 */ /* 0x002fe20000010000 */
[----:B------:R-:W-:Y:S02]  /*19a30*/  ISETP.GT.AND P1, PT, R86, 0x51, P5 ;  /* 0x000000515600780c */ /* 0x000fe40002f24270 */
[----:B------:R-:W-:Y:S02]  /*19a40*/  FMNMX.FTZ R6, R68, R6, !PT ;  /* 0x0000000644067209 */ /* 0x000fe40007810000 */
[----:B------:R-:W-:Y:S01]  /*19a50*/  ISETP.LT.OR P2, PT, R85, 0x51, P2 ;  /* 0x000000515500780c */ /* 0x000fe20001741670 */
[----:B------:R-:W1:Y:S01]  /*19a60*/  MUFU.EX2 R36, R36 ;  /* 0x0000002400247308 */ /* 0x000e620000000800 */
[----:B------:R-:W-:Y:S01]  /*19a70*/  FMNMX.FTZ R6, R27, R6, !PT ;  /* 0x000000061b067209 */ /* 0x000fe20007810000 */
[----:B--2---:R-:W-:Y:S01]  /*19a80*/  FADD.FTZ R4, R34, R4 ;  /* 0x0000000422047221 */ /* 0x004fe20000010000 */
[----:B------:R-:W-:-:S02]  /*19a90*/  ISETP.LT.OR P1, PT, R85, 0x52, P1 ;  /* 0x000000525500780c */ /* 0x000fc40000f21670 */
[----:B------:R-:W-:Y:S02]  /*19aa0*/  FMNMX.FTZ R6, R66, R6, !PT ;  /* 0x0000000642067209 */ /* 0x000fe40007810000 */
[----:B------:R-:W-:Y:S01]  /*19ab0*/  FSEL R53, R53, -INF , !P2 ;  /* 0xff80000035357808 */ /* 0x000fe20005000000 */
[----:B------:R-:W2:Y:S01]  /*19ac0*/  MUFU.EX2 R75, R75 ;  /* 0x0000004b004b7308 */ /* 0x000ea20000000800 */
[----:B------:R-:W-:Y:S01]  /*19ad0*/  FMNMX.FTZ R6, R29, R6, !PT ;  /* 0x000000061d067209 */ /* 0x000fe20007810000 */
[----:B0-----:R-:W-:Y:S01]  /*19ae0*/  FADD.FTZ R4, R77, R4 ;  /* 0x000000044d047221 */ /* 0x001fe20000010000 */
[----:B------:R-:W-:Y:S02]  /*19af0*/  ISETP.GT.AND P2, PT, R86, 0x58, P5 ;  /* 0x000000585600780c */ /* 0x000fe40002f44270 */
[----:B------:R-:W-:Y:S02]  /*19b00*/  FMNMX.FTZ R6, R64, R6, !PT ;  /* 0x0000000640067209 */ /* 0x000fe40007810000 */
[----:B------:R-:W-:Y:S01]  /*19b10*/  FSEL R52, R52, -INF , !P1 ;  /* 0xff80000034347808 */ /* 0x000fe20004800000 */
[----:B------:R-:W0:Y:S01]  /*19b20*/  MUFU.EX2 R38, R38 ;  /* 0x0000002600267308 */ /* 0x000e220000000800 */
[----:B------:R-:W-:Y:S01]  /*19b30*/  FMNMX.FTZ R6, R31, R6, !PT ;  /* 0x000000061f067209 */ /* 0x000fe20007810000 */
[----:B-1----:R-:W-:Y:S01]  /*19b40*/  FADD.FTZ R4, R36, R4 ;  /* 0x0000000424047221 */ /* 0x002fe20000010000 */
[----:B------:R-:W-:-:S02]  /*19b50*/  ISETP.GT.AND P1, PT, R86, 0x59, P5 ;  /* 0x000000595600780c */ /* 0x000fc40002f24270 */
[----:B------:R-:W-:Y:S02]  /*19b60*/  FMNMX.FTZ R6, R61, R6, !PT ;  /* 0x000000063d067209 */ /* 0x000fe40007810000 */
[----:B------:R-:W-:Y:S01]  /*19b70*/  ISETP.LT.OR P2, PT, R85, 0x59, P2 ;  /* 0x000000595500780c */ /* 0x000fe20001741670 */
[----:B------:R-:W1:Y:S01]  /*19b80*/  MUFU.EX2 R73, R73 ;  /* 0x0000004900497308 */ /* 0x000e620000000800 */
[----:B------:R-:W-:Y:S01]  /*19b90*/  FMNMX.FTZ R6, R60, R6, !PT ;  /* 0x000000063c067209 */ /* 0x000fe20007810000 */
[----:B--2---:R-:W-:Y:S01]  /*19ba0*/  FADD.FTZ R4, R75, R4 ;  /* 0x000000044b047221 */ /* 0x004fe20000010000 */
[----:B------:R-:W-:Y:S02]  /*19bb0*/  ISETP.LT.OR P1, PT, R85, 0x5a, P1 ;  /* 0x0000005a5500780c */ /* 0x000fe40000f21670 */
[----:B------:R-:W-:Y:S02]  /*19bc0*/  FMNMX.FTZ R6, R57, R6, !PT ;  /* 0x0000000639067209 */ /* 0x000fe40007810000 */
[----:B------:R-:W-:Y:S01]  /*19bd0*/  FSEL R49, R49, -INF , !P2 ;  /* 0xff80000031317808 */ /* 0x000fe20005000000 */
[----:B------:R-:W2:Y:S01]  /*19be0*/  MUFU.EX2 R24, R24 ;  /* 0x0000001800187308 */ /* 0x000ea20000000800 */
[----:B------:R-:W-:Y:S01]  /*19bf0*/  FMNMX.FTZ R6, R56, R6, !PT ;  /* 0x0000000638067209 */ /* 0x000fe20007810000 */
[----:B0-----:R-:W-:Y:S01]  /*19c00*/  FADD.FTZ R4, R38, R4 ;  /* 0x0000000426047221 */ /* 0x001fe20000010000 */
[----:B------:R-:W-:-:S02]  /*19c10*/  ISETP.GT.AND P2, PT, R86, 0x60, P5 ;  /* 0x000000605600780c */ /* 0x000fc40002f44270 */
[----:B------:R-:W-:Y:S02]  /*19c20*/  FMNMX.FTZ R6, R53, R6, !PT ;  /* 0x0000000635067209 */ /* 0x000fe40007810000 */
[----:B------:R-:W-:Y:S01]  /*19c30*/  FSEL R48, R48, -INF , !P1 ;  /* 0xff80000030307808 */ /* 0x000fe20004800000 */
[----:B------:R-:W0:Y:S01]  /*19c40*/  MUFU.EX2 R71, R71 ;  /* 0x0000004700477308 */ /* 0x000e220000000800 */
[----:B------:R-:W-:Y:S01]  /*19c50*/  FMNMX.FTZ R6, R52, R6, !PT ;  /* 0x0000000634067209 */ /* 0x000fe20007810000 */
[----:B-1----:R-:W-:Y:S01]  /*19c60*/  FADD.FTZ R4, R73, R4 ;  /* 0x0000000449047221 */ /* 0x002fe20000010000 */
[----:B------:R-:W-:Y:S02]  /*19c70*/  ISETP.GT.AND P1, PT, R86, 0x61, P5 ;  /* 0x000000615600780c */ /* 0x000fe40002f24270 */
[----:B------:R-:W-:Y:S02]  /*19c80*/  ISETP.LT.OR P2, PT, R85, 0x61, P2 ;  /* 0x000000615500780c */ /* 0x000fe40001741670 */
[----:B------:R-:W-:Y:S01]  /*19c90*/  FMNMX.FTZ R6, R49, R6, !PT ;  /* 0x0000000631067209 */ /* 0x000fe20007810000 */
[----:B------:R-:W1:Y:S01]  /*19ca0*/  MUFU.EX2 R26, R26 ;  /* 0x0000001a001a7308 */ /* 0x000e620000000800 */
[----:B------:R-:W-:Y:S01]  /*19cb0*/  ISETP.LT.OR P1, PT, R85, 0x62, P1 ;  /* 0x000000625500780c */ /* 0x000fe20000f21670 */
[----:B--2---:R-:W-:Y:S01]  /*19cc0*/  FADD.FTZ R4, R24, R4 ;  /* 0x0000000418047221 */ /* 0x004fe20000010000 */
[----:B------:R-:W-:-:S02]  /*19cd0*/  FSEL R46, R46, -INF , !P2 ;  /* 0xff8000002e2e7808 */ /* 0x000fc40005000000 */
[----:B------:R-:W-:Y:S02]  /*19ce0*/  FMNMX.FTZ R6, R48, R6, !PT ;  /* 0x0000000630067209 */ /* 0x000fe40007810000 */
[----:B------:R-:W-:Y:S01]  /*19cf0*/  FSEL R41, R41, -INF , !P1 ;  /* 0xff80000029297808 */ /* 0x000fe20004800000 */
[----:B------:R-:W2:Y:S01]  /*19d00*/  MUFU.EX2 R69, R69 ;  /* 0x0000004500457308 */ /* 0x000ea20000000800 */
[----:B------:R-:W-:Y:S01]  /*19d10*/  LOP3.LUT P6, RZ, R22, 0x2, RZ, 0xc0, !PT ;  /* 0x0000000216ff7812 */ /* 0x000fe200078cc0ff */
[----:B0-----:R-:W-:Y:S01]  /*19d20*/  FADD.FTZ R4, R71, R4 ;  /* 0x0000000447047221 */ /* 0x001fe20000010000 */
[----:B------:R-:W-:Y:S02]  /*19d30*/  FMNMX.FTZ R6, R46, R6, !PT ;  /* 0x000000062e067209 */ /* 0x000fe40007810000 */
[----:B------:R-:W-:Y:S02]  /*19d40*/  FSEL R44, R44, -INF , !P6 ;  /* 0xff8000002c2c7808 */ /* 0x000fe40007000000 */
[----:B------:R-:W-:Y:S01]  /*19d50*/  FMNMX.FTZ R6, R41, R6, !PT ;  /* 0x0000000629067209 */ /* 0x000fe20007810000 */
[----:B------:R-:W0:Y:S01]  /*19d60*/  MUFU.EX2 R28, R28 ;  /* 0x0000001c001c7308 */ /* 0x000e220000000800 */
[----:B------:R-:W-:Y:S01]  /*19d70*/  ISETP.GT.AND P2, PT, R86, 0x71, P5 ;  /* 0x000000715600780c */ /* 0x000fe20002f44270 */
[----:B-1----:R-:W-:Y:S01]  /*19d80*/  FADD.FTZ R4, R26, R4 ;  /* 0x000000041a047221 */ /* 0x002fe20000010000 */
[----:B------:R-:W-:-:S02]  /*19d90*/  FSEL R43, R43, -INF , !P4 ;  /* 0xff8000002b2b7808 */ /* 0x000fc40006000000 */
[----:B------:R-:W-:Y:S02]  /*19da0*/  FMNMX.FTZ R6, R44, R6, !PT ;  /* 0x000000062c067209 */ /* 0x000fe40007810000 */
[C---:B------:R-:W-:Y:S01]  /*19db0*/  ISETP.GT.AND P1, PT, R86.reuse, 0x78, P5 ;  /* 0x000000785600780c */ /* 0x040fe20002f24270 */
[----:B------:R-:W1:Y:S01]  /*19dc0*/  MUFU.EX2 R67, R67 ;  /* 0x0000004300437308 */ /* 0x000e620000000800 */
[----:B------:R-:W-:Y:S01]  /*19dd0*/  ISETP.LT.OR P2, PT, R85, 0x72, P2 ;  /* 0x000000725500780c */ /* 0x000fe20001741670 */
[----:B--2---:R-:W-:Y:S01]  /*19de0*/  FADD.FTZ R4, R69, R4 ;  /* 0x0000000445047221 */ /* 0x004fe20000010000 */
[----:B------:R-:W-:Y:S02]  /*19df0*/  FMNMX.FTZ R6, R43, R6, !PT ;  /* 0x000000062b067209 */ /* 0x000fe40007810000 */
[----:B------:R-:W-:Y:S02]  /*19e00*/  ISETP.GT.AND P5, PT, R86, 0x79, P5 ;  /* 0x000000795600780c */ /* 0x000fe40002fa4270 */
[----:B------:R-:W-:Y:S01]  /*19e10*/  ISETP.LT.OR P1, PT, R85, 0x79, P1 ;  /* 0x000000795500780c */ /* 0x000fe20000f21670 */
[----:B------:R-:W2:Y:S01]  /*19e20*/  MUFU.EX2 R30, R30 ;  /* 0x0000001e001e7308 */ /* 0x000ea20000000800 */
[----:B------:R-:W-:Y:S01]  /*19e30*/  FSEL R15, R149, -INF , !P2 ;  /* 0xff800000950f7808 */ /* 0x000fe20005000000 */
[----:B0-----:R-:W-:Y:S01]  /*19e40*/  FADD.FTZ R4, R28, R4 ;  /* 0x000000041c047221 */ /* 0x001fe20000010000 */
[----:B------:R-:W-:-:S02]  /*19e50*/  FMNMX.FTZ R6, R14, R6, !PT ;  /* 0x000000060e067209 */ /* 0x000fc40007810000 */
[----:B------:R-:W-:Y:S02]  /*19e60*/  ISETP.LT.OR P5, PT, R85, 0x7a, P5 ;  /* 0x0000007a5500780c */ /* 0x000fe40002fa1670 */
[----:B------:R-:W-:Y:S01]  /*19e70*/  FSEL R20, R148, -INF , !P1 ;  /* 0xff80000094147808 */ /* 0x000fe20004800000 */
[----:B------:R-:W0:Y:S01]  /*19e80*/  MUFU.EX2 R65, R65 ;  /* 0x0000004100417308 */ /* 0x000e220000000800 */
[----:B------:R-:W-:Y:S01]  /*19e90*/  FMNMX.FTZ R6, R15, R6, !PT ;  /* 0x000000060f067209 */ /* 0x000fe20007810000 */
[----:B-1----:R-:W-:Y:S01]  /*19ea0*/  FADD.FTZ R4, R67, R4 ;  /* 0x0000000443047221 */ /* 0x002fe20000010000 */
[----:B------:R-:W-:Y:S02]  /*19eb0*/  FSEL R21, R147, -INF , !P5 ;  /* 0xff80000093157808 */ /* 0x000fe40006800000 */
[----:B------:R-:W-:Y:S02]  /*19ec0*/  FMNMX.FTZ R6, R20, R6, !PT ;  /* 0x0000000614067209 */ /* 0x000fe40007810000 */
[----:B------:R-:W-:Y:S01]  /*19ed0*/  LOP3.LUT P0, RZ, R22, 0x20000000, RZ, 0xc0, !PT ;  /* 0x2000000016ff7812 */ /* 0x000fe2000780c0ff */
[----:B------:R-:W1:Y:S01]  /*19ee0*/  MUFU.EX2 R62, R62 ;  /* 0x0000003e003e7308 */ /* 0x000e620000000800 */
[----:B------:R-:W-:Y:S01]  /*19ef0*/  FMNMX.FTZ R6, R21, R6, !PT ;  /* 0x0000000615067209 */ /* 0x000fe20007810000 */
[----:B--2---:R-:W-:-:S04]  /*19f00*/  FADD.FTZ R4, R30, R4 ;  /* 0x000000041e047221 */ /* 0x004fc80000010000 */
[----:B------:R-:W2:Y:S02]  /*19f10*/  SHFL.BFLY PT, R13, R6, 0x2, 0x1f ;  /* 0x0c401f00060d7f89 */ /* 0x000ea400000e0000 */
[----:B------:R-:W3:Y:S01]  /*19f20*/  MUFU.EX2 R63, R63 ;  /* 0x0000003f003f7308 */ /* 0x000ee20000000800 */
[----:B0-----:R-:W-:-:S07]  /*19f30*/  FADD.FTZ R4, R65, R4 ;  /* 0x0000000441047221 */ /* 0x001fce0000010000 */
[----:B------:R-:W0:Y:S01]  /*19f40*/  MUFU.EX2 R58, R58 ;  /* 0x0000003a003a7308 */ /* 0x000e220000000800 */
[----:B-1----:R-:W-:-:S07]  /*19f50*/  FADD.FTZ R4, R62, R4 ;  /* 0x000000043e047221 */ /* 0x002fce0000010000 */
[----:B------:R-:W1:Y:S01]  /*19f60*/  MUFU.EX2 R59, R59 ;  /* 0x0000003b003b7308 */ /* 0x000e620000000800 */
[----:B---3--:R-:W-:Y:S01]  /*19f70*/  FADD.FTZ R4, R63, R4 ;  /* 0x000000043f047221 */ /* 0x008fe20000010000 */
[----:B--2---:R-:W-:-:S06]  /*19f80*/  FMNMX.FTZ R6, R6, R13, !PT ;  /* 0x0000000d06067209 */ /* 0x004fcc0007810000 */
[----:B------:R-:W2:Y:S01]  /*19f90*/  MUFU.EX2 R54, R54 ;  /* 0x0000003600367308 */ /* 0x000ea20000000800 */
[----:B0-----:R-:W-:Y:S01]  /*19fa0*/  FADD.FTZ R4, R58, R4 ;  /* 0x000000043a047221 */ /* 0x001fe20000010000 */
[----:B------:R-:W0:Y:S06]  /*19fb0*/  SHFL.BFLY PT, R13, R6, 0x1, 0x1f ;  /* 0x0c201f00060d7f89 */ /* 0x000e2c00000e0000 */
[----:B------:R-:W3:Y:S01]  /*19fc0*/  MUFU.EX2 R55, R55 ;  /* 0x0000003700377308 */ /* 0x000ee20000000800 */
[----:B-1----:R-:W-:-:S07]  /*19fd0*/  FADD.FTZ R4, R59, R4 ;  /* 0x000000043b047221 */ /* 0x002fce0000010000 */
[----:B------:R-:W1:Y:S01]  /*19fe0*/  MUFU.EX2 R50, R50 ;  /* 0x0000003200327308 */ /* 0x000e620000000800 */
[----:B--2---:R-:W-:-:S07]  /*19ff0*/  FADD.FTZ R4, R54, R4 ;  /* 0x0000000436047221 */ /* 0x004fce0000010000 */
[----:B------:R-:W2:Y:S01]  /*1a000*/  MUFU.EX2 R51, R51 ;  /* 0x0000003300337308 */ /* 0x000ea20000000800 */
[----:B---3--:R-:W-:Y:S01]  /*1a010*/  FADD.FTZ R4, R55, R4 ;  /* 0x0000000437047221 */ /* 0x008fe20000010000 */
[----:B0-----:R-:W-:-:S04]  /*1a020*/  FMNMX.FTZ R6, R6, R13, !PT ;  /* 0x0000000d06067209 */ /* 0x001fc80007810000 */
[----:B------:R-:W-:Y:S02]  /*1a030*/  FSETP.NEU.FTZ.AND P1, PT, R6, -INF , PT ;  /* 0xff8000000600780b */ /* 0x000fe40003f3d000 */
[----:B------:R-:W0:Y:S01]  /*1a040*/  MUFU.EX2 R40, R40 ;  /* 0x0000002800287308 */ /* 0x000e220000000800 */
[----:B-1----:R-:W-:Y:S01]  /*1a050*/  FADD.FTZ R4, R50, R4 ;  /* 0x0000000432047221 */ /* 0x002fe20000010000 */
[----:B------:R-:W-:-:S05]  /*1a060*/  FSEL R13, R6, RZ, P1 ;  /* 0x000000ff060d7208 */ /* 0x000fca0000800000 */
[----:B------:R-:W-:Y:S01]  /*1a070*/  FADD.FTZ R13, -R13, R8 ;  /* 0x000000080d0d7221 */ /* 0x000fe20000010100 */
[----:B------:R-:W1:Y:S01]  /*1a080*/  MUFU.EX2 R47, R47 ;  /* 0x0000002f002f7308 */ /* 0x000e620000000800 */
[----:B--2---:R-:W-:Y:S02]  /*1a090*/  FADD.FTZ R4, R51, R4 ;  /* 0x0000000433047221 */ /* 0x004fe40000010000 */
[----:B------:R-:W-:-:S05]  /*1a0a0*/  FMUL.FTZ R13, R13, UR51 ;  /* 0x000000330d0d7c20 */ /* 0x000fca0008410000 */
[----:B------:R2:W-:Y:S01]  /*1a0b0*/  MUFU.EX2 R8, R80 ;  /* 0x0000005000087308 */ /* 0x0005e20000000800 */
[----:B0-----:R-:W-:-:S07]  /*1a0c0*/  FADD.FTZ R4, R40, R4 ;  /* 0x0000000428047221 */ /* 0x001fce0000010000 */
[----:B------:R-:W-:Y:S01]  /*1a0d0*/  MUFU.EX2 R13, R13 ;  /* 0x0000000d000d7308 */ /* 0x000fe20000000800 */
[----:B--2---:R-:W-:Y:S01]  /*1a0e0*/  FMUL.FTZ R80, R6, UR51 ;  /* 0x0000003306507c20 */ /* 0x004fe20008410000 */
[----:B-1----:R-:W-:-:S04]  /*1a0f0*/  FADD.FTZ R4, R47, R4 ;  /* 0x000000042f047221 */ /* 0x002fc80000010000 */
[----:B------:R-:W-:Y:S02]  /*1a100*/  FSEL R80, R80, RZ, P1 ;  /* 0x000000ff50507208 */ /* 0x000fe40000800000 */
[----:B------:R-:W-:Y:S03]  /*1a110*/  MUFU.EX2 R42, R42 ;  /* 0x0000002a002a7308 */ /* 0x000fe60000000800 */
        /* <DEDUP_REMOVED lines=31> */
[----:B-1----:R-:W-:Y:S01]  /*1a310*/  FADD.FTZ R3, R33, R3 ;  /* 0x0000000321037221 */ /* 0x002fe20000010000 */
[--C-:B------:R-:W-:Y:S01]  /*1a320*/  FFMA.FTZ R44, R44, UR51, -R80.reuse ;  /* 0x000000332c2c7c23 */ /* 0x100fe20008010850 */
[--C-:B------:R-:W-:Y:S01]  /*1a330*/  FFMA.FTZ R43, R43, UR51, -R80.reuse ;  /* 0x000000332b2b7c23 */ /* 0x100fe20008010850 */
[--C-:B------:R-:W-:Y:S01]  /*1a340*/  FFMA.FTZ R14, R14, UR51, -R80.reuse ;  /* 0x000000330e0e7c23 */ /* 0x100fe20008010850 */
[--C-:B------:R-:W-:Y:S01]  /*1a350*/  FFMA.FTZ R15, R15, UR51, -R80.reuse ;  /* 0x000000330f0f7c23 */ /* 0x100fe20008010850 */
[--C-:B------:R-:W-:Y:S01]  /*1a360*/  FFMA.FTZ R20, R20, UR51, -R80.reuse ;  /* 0x0000003314147c23 */ /* 0x100fe20008010850 */
[----:B------:R-:W-:Y:S01]  /*1a370*/  FFMA.FTZ R21, R21, UR51, -R80 ;  /* 0x0000003315157c23 */ /* 0x000fe20008010850 */
        /* <DEDUP_REMOVED lines=65> */
[----:B------:R-:W-:Y:S01]  /*1a790*/  FADD.FTZ R4, R8, R4 ;  /* 0x0000000408047221 */ /* 0x000fe20000010000 */
[----:B-1----:R-:W-:-:S04]  /*1a7a0*/  FADD.FTZ R3, R20, R3 ;  /* 0x0000000314037221 */ /* 0x002fc80000010000 */
[----:B--2---:R-:W-:Y:S01]  /*1a7b0*/  FADD.FTZ R3, R21, R3 ;  /* 0x0000000315037221 */ /* 0x004fe20000010000 */
[----:B------:R-:W-:Y:S06]  /*1a7c0*/  @!P0 BRA `(.L_x_1555) ;  /* 0x0000000000048947 */ /* 0x000fec0003800000 */
[----:B------:R-:W-:Y:S01]  /*1a7d0*/  BPT.TRAP 0x1 ;  /* 0x000000040000795c */ /* 0x000fe20000300000 */
.L_x_1555:
        /* <DEDUP_REMOVED lines=107> */
[----:B------:R-:W-:Y:S02]  /*1ae90*/  IMAD.MOV.U32 R9, RZ, RZ, R5 ;  /* 0x000000ffff097224 */ /* 0x000fe400078e0005 */
[----:B------:R-:W-:Y:S02]  /*1aea0*/  IMAD.MOV.U32 R10, RZ, RZ, R23 ;  /* 0x000000ffff0a7224 */ /* 0x000fe400078e0017 */
[----:B------:R-:W-:Y:S01]  /*1aeb0*/  IMAD.MOV.U32 R7, RZ, RZ, R18 ;  /* 0x000000ffff077224 */ /* 0x000fe200078e0012 */
[----:B0-----:R-:W-:-:S03]  /*1aec0*/  NOP ;  /* 0x0000000000007918 */ /* 0x001fc60000000000 */
[----:B--2---:R-:W-:Y:S05]  /*1aed0*/  @P1 BRA `(.L_x_1556) ;  /* 0xffffffc000881947 */ /* 0x004fea000383ffff */
.L_x_1536:
[----:B------:R-:W-:Y:S05]  /*1aee0*/  WARPSYNC.ALL ;  /* 0x0000000000007948 */ /* 0x000fea0003800000 */
[----:B------:R-:W-:Y:S06]  /*1aef0*/  BAR.ARV 0x8, 0x200 ;  /* 0x0208000000007b1d */ /* 0x000fec0000002000 */
[----:B------:R-:W-:Y:S05]  /*1af00*/  @!P0 BRA `(.L_x_1557) ;  /* 0x0000000000048947 */ /* 0x000fea0003800000 */
[----:B------:R-:W-:Y:S01]  /*1af10*/  BPT.TRAP 0x1 ;  /* 0x000000040000795c */ /* 0x000fe20000300000 */
.L_x_1557:
[----:B------:R-:W-:Y:S01]  /*1af20*/  IMAD R13, R18, 0x8, R2 ;  /* 0x00000008120d7824 */ /* 0x000fe200078e0202 */
[----:B------:R-:W-:-:S04]  /*1af30*/  SHF.L.U32 R0, R23, 0x1f, RZ ;  /* 0x0000001f17007819 */ /* 0x000fc800000006ff */
[----:B------:R0:W2:Y:S01]  /*1af40*/  SYNCS.PHASECHK.TRANS64.TRYWAIT P1, [R13+URZ+0x2d850], R0 ;  /* 0x02d850000d0075a7 */ /* 0x0000a2000802017f */
[----:B------:R-:W-:Y:S05]  /*1af50*/  @!P0 BRA `(.L_x_1558) ;  /* 0x0000000000048947 */ /* 0x000fea0003800000 */
[----:B------:R-:W-:Y:S01]  /*1af60*/  BPT.TRAP 0x1 ;  /* 0x000000040000795c */ /* 0x000fe20000300000 */
.L_x_1558:
[----:B------:R-:W3:Y:S01]  /*1af70*/  LDL.LU R7, [R1+0x90] ;  /* 0x0000900001077983 */ /* 0x000ee20000300800 */
[----:B------:R-:W-:Y:S02]  /*1af80*/  VIADD R2, R2, 0x400 ;  /* 0x0000040002027836 */ /* 0x000fe40000000000 */
[----:B------:R-:W-:-:S03]  /*1af90*/  IMAD.MOV.U32 R9, RZ, RZ, 0x40000040 ;  /* 0x40000040ff097424 */ /* 0x000fc600078e00ff */
[----:B------:R-:W-:-:S04]  /*1afa0*/  SHF.R.U32.HI R2, RZ, 0x4, R2 ;  /* 0x00000004ff027819 */ /* 0x000fc80000011602 */
[----:B------:R-:W-:-:S04]  /*1afb0*/  LOP3.LUT R2, R2, 0x3fff, RZ, 0xc0, !PT ;  /* 0x00003fff02027812 */ /* 0x000fc800078ec0ff */
[----:B------:R-:W-:Y:S02]  /*1afc0*/  LOP3.LUT R11, R2, 0x2000000, RZ, 0xfc, !PT ;  /* 0x02000000020b7812 */ /* 0x000fe400078efcff */
[----:B---3--:R-:W-:Y:S01]  /*1afd0*/  LOP3.LUT R8, R7, 0x10000, RZ, 0xfc, !PT ;  /* 0x0001000007087812 */ /* 0x008fe200078efcff */
[----:B--2---:R-:W-:Y:S06]  /*1afe0*/  @P1 BRA `(.L_x_1559) ;  /* 0x0000000000081947 */ /* 0x004fec0003800000 */
[----:B------:R-:W2:Y:S02]  /*1aff0*/  SYNCS.PHASECHK.TRANS64.TRYWAIT P1, [R13+URZ+0x2d850], R0 ;  /* 0x02d850000d0075a7 */ /* 0x000ea4000802017f */
[----:B--2---:R-:W-:Y:S05]  /*1b000*/  @!P1 BRA `(.L_x_1560) ;  /* 0x000000a800609947 */ /* 0x004fea0003800000 */
.L_x_1559:
[----:B------:R-:W-:Y:S01]  /*1b010*/  IMAD R10, R18, 0x600, R11 ;  /* 0x00000600120a7824 */ /* 0x000fe200078e020b */
[----:B------:R-:W-:Y:S05]  /*1b020*/  WARPSYNC.ALL ;  /* 0x0000000000007948 */ /* 0x000fea0003800000 */
[----:B------:R-:W-:Y:S01]  /*1b030*/  IMAD.MOV.U32 R11, RZ, RZ, -0x7fffffe0 ;  /* 0x80000020ff0b7424 */ /* 0x000fe200078e00ff */
[C---:B------:R-:W-:Y:S01]  /*1b040*/  R2UR UR4, R8.reuse ;  /* 0x00000000080472ca */ /* 0x040fe200000e0000 */
[----:B------:R-:W-:Y:S01]  /*1b050*/  WARPGROUP.ARRIVE ;  /* 0x00000000000079c5 */ /* 0x000fe20000000000 */
[----:B------:R-:W-:Y:S01]  /*1b060*/  R2UR UR5, R9 ;  /* 0x00000000090572ca */ /* 0x000fe200000e0000 */
[----:B------:R-:W-:Y:S01]  /*1b070*/  VIADD R20, R8, 0x2 ;  /* 0x0000000208147836 */ /* 0x000fe20000000000 */
[C---:B------:R-:W-:Y:S01]  /*1b080*/  R2UR UR6, R10.reuse ;  /* 0x000000000a0672ca */ /* 0x040fe200000e0000 */
[----:B------:R-:W-:Y:S01]  /*1b090*/  VIADD R14, R10, 0x40 ;  /* 0x000000400a0e7836 */ /* 0x000fe20000000000 */
[----:B------:R-:W-:Y:S01]  /*1b0a0*/  R2UR UR7, R11 ;  /* 0x000000000b0772ca */ /* 0x000fe200000e0000 */
[----:B------:R-:W-:Y:S01]  /*1b0b0*/  IMAD.MOV.U32 R21, RZ, RZ, 0x40000040 ;  /* 0x40000040ff157424 */ /* 0x000fe200078e00ff */
[----:B------:R-:W3:Y:S01]  /*1b0c0*/  SHFL.BFLY PT, R7, R4, 0x2, 0x1f ;  /* 0x0c401f0004077f89 */ /* 0x000ee200000e0000 */
[----:B------:R-:W-:-:S02]  /*1b0d0*/  IMAD.MOV.U32 R15, RZ, RZ, -0x7fffffe0 ;  /* 0x80000020ff0f7424 */ /* 0x000fc400078e00ff */
[----:B------:R-:W-:Y:S01]  /*1b0e0*/  IMAD.MOV.U32 R9, RZ, RZ, 0x40000040 ;  /* 0x40000040ff097424 */ /* 0x000fe200078e00ff */
[----:B0-2---:R-:W0:Y:S01]  /*1b0f0*/  SHFL.BFLY PT, R0, R3, 0x2, 0x1f ;  /* 0x0c401f0003007f89 */ /* 0x005e2200000e0000 */
[----:B------:R-:W-:Y:S02]  /*1b100*/  IMAD.MOV.U32 R11, RZ, RZ, -0x7fffffe0 ;  /* 0x80000020ff0b7424 */ /* 0x000fe400078e00ff */
[----:B------:R-:W-:-:S04]  /*1b110*/  IMAD.MOV.U32 R2, RZ, RZ, RZ ;  /* 0x000000ffff027224 */ /* 0x000fc800078e00ff */
        /* <DEDUP_REMOVED lines=9> */
[----:B---3--:R-:W-:Y:S01]  /*1b1b0*/  FADD.FTZ R7, R7, R4 ;  /* 0x0000000407077221 */ /* 0x008fe20000010000 */
[----:B------:R-:W-:Y:S01]  /*1b1c0*/  IMAD.MOV.U32 R4, RZ, RZ, RZ ;  /* 0x000000ffff047224 */ /* 0x000fe200078e00ff */
[----:B------:R-:W-:-:S02]  /*1b1d0*/  WARPGROUP.DEPBAR.LE gsb0, 0x0 ;  /* 0x00008000000079c5 */ /* 0x000fc40000010000 */
        /* <DEDUP_REMOVED lines=50> */
[----:B------:R-:W-:Y:S01]  /*1b500*/  R2UR UR6, R14 ;  /* 0x000000000e0672ca */ /* 0x000fe200000e0000 */
[----:B------:R-:W-:Y:S01]  /*1b510*/  IMAD.U32 R14, RZ, RZ, UR51 ;  /* 0x00000033ff0e7e24 */ /* 0x000fe2000f8e00ff */
[----:B------:R-:W-:Y:S01]  /*1b520*/  R2UR UR7, R15 ;  /* 0x000000000f0772ca */ /* 0x000fe200000e0000 */
[----:B------:R-:W-:Y:S02]  /*1b530*/  WARPGROUP.DEPBAR.LE gsb0, 0x0 ;  /* 0x00008000000079c5 */ /* 0x000fe40000010000 */
[----:B------:R-:W-:-:S10]  /*1b540*/  WARPGROUP.ARRIVE ;  /* 0x00000000000079c5 */ /* 0x000fd40000000000 */
[----:B------:R-:W-:Y:S01]  /*1b550*/  HGMMA.64x96x16.F32.BF16 R88, gdesc[UR4].tnspB, R88, gsb0 ;  /* 0x41600000045879f0 */ /* 0x000fe20008001858 */
[----:B------:R-:W-:Y:S01]  /*1b560*/  R2UR UR4, R8 ;  /* 0x00000000080472ca */ /* 0x000fe200000e0000 */
[----:B0-----:R-:W-:Y:S01]  /*1b570*/  FADD.FTZ R8, R0, R3 ;  /* 0x0000000300087221 */ /* 0x001fe20000010000 */
[----:B------:R-:W-:Y:S01]  /*1b580*/  R2UR UR5, R9 ;  /* 0x00000000090572ca */ /* 0x000fe200000e0000 */
[----:B------:R-:W0:Y:S01]  /*1b590*/  SHFL.BFLY PT, R0, R7, 0x1, 0x1f ;  /* 0x0c201f0007007f89 */ /* 0x000e2200000e0000 */
[----:B------:R-:W-:Y:S01]  /*1b5a0*/  R2UR UR6, R10 ;  /* 0x000000000a0672ca */ /* 0x000fe200000e0000 */
[----:B------:R-:W-:Y:S01]  /*1b5b0*/  IMAD.MOV.U32 R3, RZ, RZ, -0x800000 ;  /* 0xff800000ff037424 */ /* 0x000fe200078e00ff */
[----:B------:R-:W-:Y:S01]  /*1b5c0*/  R2UR UR7, R11 ;  /* 0x000000000b0772ca */ /* 0x000fe200000e0000 */
[----:B------:R-:W2:Y:S01]  /*1b5d0*/  SHFL.BFLY PT, R9, R8, 0x1, 0x1f ;  /* 0x0c201f0008097f89 */ /* 0x000ea200000e0000 */
[----:B0-----:R-:W-:Y:S01]  /*1b5e0*/  FADD.FTZ R11, R7, R0 ;  /* 0x00000000070b7221 */ /* 0x001fe20000010000 */
[----:B------:R-:W-:-:S02]  /*1b5f0*/  IMAD.U32 R7, RZ, RZ, UR51 ;  /* 0x00000033ff077e24 */ /* 0x000fc4000f8e00ff */
[----:B------:R-:W-:Y:S02]  /*1b600*/  IMAD.MOV.U32 R0, RZ, RZ, -0x800000 ;  /* 0xff800000ff007424 */ /* 0x000fe400078e00ff */
[----:B--2---:R-:W-:Y:S01]  /*1b610*/  FADD.FTZ R12, R8, R9 ;  /* 0x00000009080c7221 */ /* 0x004fe20000010000 */
[----:B------:R-:W-:-:S04]  /*1b620*/  FSETP.NE.FTZ.AND P1, PT, R11, RZ, PT ;  /* 0x000000ff0b00720b */ /* 0x000fc80003f35000 */
[----:B------:R-:W-:-:S09]  /*1b630*/  FSETP.NE.FTZ.AND P2, PT, R12, RZ, PT ;  /* 0x000000ff0c00720b */ /* 0x000fd20003f55000 */
[----:B------:R-:W0:Y:S01]  /*1b640*/  @P1 MUFU.LG2 R9, R11 ;  /* 0x0000000b00091308 */ /* 0x000e220000000c00 */
[----:B------:R-:W-:-:S03]  /*1b650*/  @P1 FMUL.FTZ R8, R7, 0.69314718246459960938 ;  /* 0x3f31721807081820 */ /* 0x000fc60000410000 */
[----:B------:R-:W-:-:S04]  /*1b660*/  @P2 FMUL.FTZ R14, R14, 0.69314718246459960938 ;  /* 0x3f3172180e0e2820 */ /* 0x000fc80000410000 */
[----:B------:R-:W2:Y:S08]  /*1b670*/  @P2 MUFU.LG2 R10, R12 ;  /* 0x0000000c000a2308 */ /* 0x000eb00000000c00 */
[----:B------:R3:W4:Y:S01]  /*1b680*/  @P1 MUFU.RCP R4, R11 ;  /* 0x0000000b00041308 */ /* 0x0007220000001000 */
[----:B0-----:R-:W-:-:S04]  /*1b690*/  @P1 FMUL.FTZ R9, R9, 0.69314718246459960938 ;  /* 0x3f31721809091820 */ /* 0x001fc80000410000 */
[----:B------:R-:W-:-:S03]  /*1b6a0*/  @P1 FFMA.FTZ R0, R8, R5, R9 ;  /* 0x0000000508001223 */ /* 0x000fc60000010009 */
[----:B------:R3:W0:Y:S01]  /*1b6b0*/  @P2 MUFU.RCP R2, R12 ;  /* 0x0000000c00022308 */ /* 0x0006220000001000 */
[----:B--2---:R-:W-:-:S04]  /*1b6c0*/  @P2 FMUL.FTZ R7, R10, 0.69314718246459960938 ;  /* 0x3f3172180a072820 */ /* 0x004fc80000410000 */
[----:B------:R-:W-:Y:S01]  /*1b6d0*/  @P2 FFMA.FTZ R3, R14, R6, R7 ;  /* 0x000000060e032223 */ /* 0x000fe20000010007 */
[----:B------:R-:W-:Y:S02]  /*1b6e0*/  WARPGROUP.DEPBAR.LE gsb0, 0x0 ;  /* 0x00008000000079c5 */ /* 0x000fe40000010000 */
[----:B------:R-:W-:-:S06]  /*1b6f0*/  WARPGROUP.ARRIVE ;  /* 0x00000000000079c5 */ /* 0x000fcc0000000000 */
[----:B------:R-:W-:Y:S03]  /*1b700*/  HGMMA.64x96x16.F32.BF16 R88, gdesc[UR4].tnspB, R88, gsb0 ;  /* 0x41600000045879f0 */ /* 0x000fe60008001858 */
[----:B------:R-:W-:Y:S02]  /*1b710*/  WARPGROUP.DEPBAR.LE gsb0, 0x0 ;  /* 0x00008000000079c5 */ /* 0x000fe40000010000 */
[----:B---34-:R-:W-:Y:S05]  /*1b720*/  @!P0 BRA `(.L_x_1561) ;  /* 0x0000000000048947 */ /* 0x018fea0003800000 */
[----:B------:R-:W-:Y:S01]  /*1b730*/  BPT.TRAP 0x1 ;  /* 0x000000040000795c */ /* 0x000fe20000300000 */
.L_x_1561:
        /* <DEDUP_REMOVED lines=30> */
[----:B------:R-:W-:Y:S01]  /*1b920*/  SEL R4, RZ, 0x1, P1 ;  /* 0x00000001ff047807 */ /* 0x000fe20000800000 */
[-C--:B0-----:R-:W-:Y:S01]  /*1b930*/  FMUL.FTZ R90, R90, R2.reuse ;  /* 0x000000025a5a7220 */ /* 0x081fe20000410000 */
        /* <DEDUP_REMOVED lines=26> */
[----:B---3--:R-:W-:-:S11]  /*1bae0*/  SEL R18, R18, RZ, P1 ;  /* 0x000000ff12127207 */ /* 0x008fd60000800000 */
.L_x_1444:
[----:B------:R-:W0:Y:S01]  /*1baf0*/  S2R R2, SR_TID.X ;  /* 0x0000000000027919 */ /* 0x000e220000002100 */
[----:B------:R-:W-:Y:S05]  /*1bb00*/  WARPSYNC.ALL ;  /* 0x0000000000007948 */ /* 0x000fea0003800000 */
[----:B0-----:R-:W-:-:S05]  /*1bb10*/  VIADD R54, R2, 0xffffff80 ;  /* 0xffffff8002367836 */ /* 0x001fca0000000000 */
[----:B------:R-:W-:-:S04]  /*1bb20*/  SHF.R.S32.HI R4, RZ, 0x1f, R54 ;  /* 0x0000001fff047819 */ /* 0x000fc80000011436 */
[----:B------:R-:W-:-:S04]  /*1bb30*/  LEA.HI R30, R4, R54, RZ, 0x2 ;  /* 0x00000036041e7211 */ /* 0x000fc800078f10ff */
[----:B-1----:R-:W-:-:S05]  /*1bb40*/  LOP3.LUT R42, R30, 0xfffffffc, RZ, 0xc0, !PT ;  /* 0xfffffffc1e2a7812 */ /* 0x002fca00078ec0ff */
[----:B------:R-:W-:-:S04]  /*1bb50*/  IMAD.IADD R42, R54, 0x1, -R42 ;  /* 0x00000001362a7824 */ /* 0x000fc800078e0a2a */
[----:B------:R-:W-:-:S04]  /*1bb60*/  IMAD.SHL.U32 R40, R42, 0x8, RZ ;  /* 0x000000082a287824 */ /* 0x000fc800078e00ff */
[----:B--2---:R-:W-:Y:S01]  /*1bb70*/  VIADD R41, R40, 0x40 ;  /* 0x0000004028297836 */ /* 0x004fe20000000000 */
        /* <DEDUP_REMOVED lines=9> */
[----:B------:R-:W2:Y:S01]  /*1bc10*/  LDL R48, [R1+0xa8] ;  /* 0x0000a80001307983 */ /* 0x000ea20000100800 */
[----:B------:R-:W3:Y:S01]  /*1bc20*/  S2R R5, SR_SWINHI ;  /* 0x0000000000057919 */ /* 0x000ee20000002f00 */
[-C--:B------:R-:W-:Y:S02]  /*1bc30*/  LEA.HI R8, R4, R54.reuse, RZ, 0x4 ;  /* 0x0000003604087211 */ /* 0x080fe400078f20ff */
[----:B------:R-:W4:Y:S02]  /*1bc40*/  LDL R56, [R1+0xa4] ;  /* 0x0000a40001387983 */ /* 0x000f240000100800 */
[----:B------:R-:W-:Y:S01]  /*1bc50*/  SHF.R.S32.HI R9, RZ, 0x4, R8 ;  /* 0x00000004ff097819 */ /* 0x000fe20000011408 */
[----:B------:R-:W-:Y:S05]  /*1bc60*/  WARPSYNC.ALL ;  /* 0x0000000000007948 */ /* 0x000fea0003800000 */
[----:B------:R-:W-:Y:S01]  /*1bc70*/  LEA.HI R10, R8, R9, RZ, 0x1 ;  /* 0x00000009080a7211 */ /* 0x000fe200078f08ff */
[----:B------:R-:W-:Y:S01]  /*1bc80*/  ULDC.64 UR4, c[0x0][0xc00] ;  /* 0x0003000000047ab9 */ /* 0x000fe20000000a00 */
[----:B------:R-:W-:-:S02]  /*1bc90*/  LEA.HI R4, R4, R54, RZ, 0x5 ;  /* 0x0000003604047211 */ /* 0x000fc400078f28ff */
[----:B------:R-:W-:Y:S02]  /*1bca0*/  LOP3.LUT R8, R8, 0xfffffff0, RZ, 0xc0, !PT ;  /* 0xfffffff008087812 */ /* 0x000fe400078ec0ff */
[----:B------:R-:W-:Y:S02]  /*1bcb0*/  LOP3.LUT R10, R10, 0x1ffffffe, RZ, 0xc0, !PT ;  /* 0x1ffffffe0a0a7812 */ /* 0x000fe400078ec0ff */
[----:B------:R-:W-:Y:S01]  /*1bcc0*/  SHF.R.S32.HI R11, RZ, 0x5, R4 ;  /* 0x00000005ff0b7819 */ /* 0x000fe20000011404 */
[----:B------:R-:W-:Y:S01]  /*1bcd0*/  IMAD.IADD R8, R54, 0x1, -R8 ;  /* 0x0000000136087824 */ /* 0x000fe200078e0a08 */
[----:B------:R-:W-:Y:S01]  /*1bce0*/  F2FP.BF16.F32.PACK_AB R6, R93, R6 ;  /* 0x000000065d06723e */ /* 0x000fe200000010ff */
[----:B------:R-:W-:Y:S01]  /*1bcf0*/  IMAD.IADD R10, R9, 0x1, -R10 ;  /* 0x00000001090a7824 */ /* 0x000fe200078e0a0a */
[----:B------:R-:W-:Y:S01]  /*1bd00*/  F2FP.BF16.F32.PACK_AB R26, R109, R26 ;  /* 0x0000001a6d1a723e */ /* 0x000fe200000010ff */
[----:B------:R-:W-:Y:S01]  /*1bd10*/  IMAD R11, R11, 0x10, R8 ;  /* 0x000000100b0b7824 */ /* 0x000fe200078e0208 */
[----:B------:R-:W-:Y:S01]  /*1bd20*/  F2FP.BF16.F32.PACK_AB R27, R36, R27 ;  /* 0x0000001b241b723e */ /* 0x000fe200000010ff */
[----:B------:R-:W-:Y:S01]  /*1bd30*/  IMAD.SHL.U32 R10, R10, 0x8, RZ ;  /* 0x000000080a0a7824 */ /* 0x000fe200078e00ff */
[----:B------:R-:W-:-:S02]  /*1bd40*/  MOV R20, R2 ;  /* 0x0000000200147202 */ /* 0x000fc40000000f00 */
[----:B---3--:R-:W-:Y:S01]  /*1bd50*/  MOV R21, R5 ;  /* 0x0000000500157202 */ /* 0x008fe20000000f00 */
[----:B------:R-:W-:-:S04]  /*1bd60*/  IMAD.U32 R5, R11, 0x20, R10 ;  /* 0x000000200b057824 */ /* 0x000fc800078e000a */
[----:B------:R-:W-:-:S03]  /*1bd70*/  IMAD.WIDE R4, R5, 0x2, R20 ;  /* 0x0000000205047825 */ /* 0x000fc600078e0214 */
[C---:B------:R-:W-:Y:S01]  /*1bd80*/  LOP3.LUT R9, R4.reuse, 0x180, RZ, 0xc0, !PT ;  /* 0x0000018004097812 */ /* 0x040fe200078ec0ff */
[----:B------:R-:W-:Y:S01]  /*1bd90*/  BAR.SYNC.DEFER_BLOCKING 0x1, 0x180 ;  /* 0x0046000000007b1d */ /* 0x000fe20000010000 */
[C---:B------:R-:W-:Y:S02]  /*1bda0*/  IADD3 R37, P4, R4.reuse, 0x20, RZ ;  /* 0x0000002004257810 */ /* 0x040fe40007f9e0ff */
[C---:B------:R-:W-:Y:S02]  /*1bdb0*/  IADD3 R47, P0, R4.reuse, 0x6020, RZ ;  /* 0x00006020042f7810 */ /* 0x040fe40007f1e0ff */
[----:B------:R-:W-:Y:S01]  /*1bdc0*/  SHF.R.U64 R9, R9, 0x3, RZ ;  /* 0x0000000309097819 */ /* 0x000fe200000012ff */
[----:B------:R-:W-:Y:S01]  /*1bdd0*/  IMAD.X R11, RZ, RZ, R5, P4 ;  /* 0x000000ffff0b7224 */ /* 0x000fe200020e0605 */
[----:B------:R-:W-:Y:S02]  /*1bde0*/  LOP3.LUT R8, R37, 0x180, RZ, 0xc0, !PT ;  /* 0x0000018025087812 */ /* 0x000fe400078ec0ff */
[----:B------:R-:W-:-:S02]  /*1bdf0*/  IADD3 R39, P3, R4, 0x3000, RZ ;  /* 0x0000300004277810 */ /* 0x000fc40007f7e0ff */
[C---:B------:R-:W-:Y:S02]  /*1be00*/  IADD3 R43, P2, R4.reuse, 0x3020, RZ ;  /* 0x00003020042b7810 */ /* 0x040fe40007f5e0ff */
[----:B------:R-:W-:Y:S01]  /*1be10*/  IADD3 R45, P1, R4, 0x6000, RZ ;  /* 0x00006000042d7810 */ /* 0x000fe20007f3e0ff */
[--C-:B------:R-:W-:Y:S01]  /*1be20*/  IMAD.X R13, RZ, RZ, R5.reuse, P3 ;  /* 0x000000ffff0d7224 */ /* 0x100fe200018e0605 */
[----:B------:R-:W-:Y:S01]  /*1be30*/  LOP3.LUT R4, R9, R4, RZ, 0x3c, !PT ;  /* 0x0000000409047212 */ /* 0x000fe200078e3cff */
[--C-:B------:R-:W-:Y:S01]  /*1be40*/  IMAD.X R9, RZ, RZ, R5.reuse, P0 ;  /* 0x000000ffff097224 */ /* 0x100fe200000e0605 */
[----:B------:R-:W-:Y:S01]  /*1be50*/  SHF.R.U64 R8, R8, 0x3, RZ ;  /* 0x0000000308087819 */ /* 0x000fe200000012ff */
[--C-:B------:R-:W-:Y:S01]  /*1be60*/  IMAD.X R15, RZ, RZ, R5.reuse, P2 ;  /* 0x000000ffff0f7224 */ /* 0x100fe200010e0605 */
[----:B------:R-:W-:Y:S01]  /*1be70*/  ISETP.NE.U32.AND P0, PT, RZ, UR4, PT ;  /* 0x00000004ff007c0c */ /* 0x000fe2000bf05070 */
[----:B------:R-:W-:Y:S01]  /*1be80*/  IMAD.X R25, RZ, RZ, R5, P1 ;  /* 0x000000ffff197224 */ /* 0x000fe200008e0605 */
[----:B------:R-:W-:-:S02]  /*1be90*/  LOP3.LUT R10, R8, R37, RZ, 0x3c, !PT ;  /* 0x00000025080a7212 */ /* 0x000fc400078e3cff */
[----:B------:R-:W-:Y:S02]  /*1bea0*/  LOP3.LUT R8, R39, 0x180, RZ, 0xc0, !PT ;  /* 0x0000018027087812 */ /* 0x000fe400078ec0ff */
[----:B------:R-:W-:Y:S02]  /*1beb0*/  LOP3.LUT R14, R43, 0x180, RZ, 0xc0, !PT ;  /* 0x000001802b0e7812 */ /* 0x000fe400078ec0ff */
[----:B------:R-:W-:Y:S01]  /*1bec0*/  ISETP.NE.AND.EX P0, PT, RZ, UR5, PT, P0 ;  /* 0x00000005ff007c0c */ /* 0x000fe2000bf05300 */
[----:B------:R-:W-:Y:S01]  /*1bed0*/  ULDC.64 UR4, c[0x0][0xc08] ;  /* 0x0003020000047ab9 */ /* 0x000fe20000000a00 */
[----:B------:R-:W-:Y:S02]  /*1bee0*/  LOP3.LUT R24, R45, 0x180, RZ, 0xc0, !PT ;  /* 0x000001802d187812 */ /* 0x000fe400078ec0ff */
[----:B-1----:R-:W-:Y:S02]  /*1bef0*/  LOP3.LUT R32, R47, 0x180, RZ, 0xc0, !PT ;  /* 0x000001802f207812 */ /* 0x002fe400078ec0ff */
[----:B------:R-:W-:-:S02]  /*1bf00*/  ISETP.NE.U32.AND P2, PT, RZ, UR4, PT ;  /* 0x00000004ff007c0c */ /* 0x000fc4000bf45070 */
[----:B------:R-:W-:Y:S02]  /*1bf10*/  SHF.R.U64 R8, R8, 0x3, RZ ;  /* 0x0000000308087819 */ /* 0x000fe400000012ff */
[----:B------:R-:W-:Y:S02]  /*1bf20*/  SHF.R.U64 R14, R14, 0x3, RZ ;  /* 0x000000030e0e7819 */ /* 0x000fe400000012ff */
[----:B------:R-:W-:Y:S02]  /*1bf30*/  SHF.R.U64 R24, R24, 0x3, RZ ;  /* 0x0000000318187819 */ /* 0x000fe400000012ff */
[----:B------:R-:W-:Y:S02]  /*1bf40*/  SHF.R.U64 R32, R32, 0x3, RZ ;  /* 0x0000000320207819 */ /* 0x000fe400000012ff */
[----:B------:R-:W-:Y:S02]  /*1bf50*/  ISETP.NE.AND.EX P2, PT, RZ, UR5, PT, P2 ;  /* 0x00000005ff007c0c */ /* 0x000fe4000bf45320 */
[----:B------:R-:W-:-:S02]  /*1bf60*/  LOP3.LUT R12, R8, R39, RZ, 0x3c, !PT ;  /* 0x00000027080c7212 */ /* 0x000fc400078e3cff */
[----:B------:R-:W-:Y:S02]  /*1bf70*/  LOP3.LUT R14, R14, R43, RZ, 0x3c, !PT ;  /* 0x0000002b0e0e7212 */ /* 0x000fe400078e3cff */
[----:B------:R-:W-:Y:S02]  /*1bf80*/  LOP3.LUT R24, R24, R45, RZ, 0x3c, !PT ;  /* 0x0000002d18187212 */ /* 0x000fe400078e3cff */
[----:B------:R-:W-:Y:S02]  /*1bf90*/  MOV R44, R4 ;  /* 0x00000004002c7202 */ /* 0x000fe40000000f00 */
[----:B------:R-:W-:Y:S02]  /*1bfa0*/  F2FP.BF16.F32.PACK_AB R4, R28, R7 ;  /* 0x000000071c04723e */ /* 0x000fe400000010ff */
[----:B------:R-:W-:Y:S02]  /*1bfb0*/  LOP3.LUT R8, R32, R47, RZ, 0x3c, !PT ;  /* 0x0000002f20087212 */ /* 0x000fe400078e3cff */
[----:B------:R-:W-:-:S02]  /*1bfc0*/  F2FP.BF16.F32.PACK_AB R5, R91, R90 ;  /* 0x0000005a5b05723e */ /* 0x000fc400000010ff */
[----:B------:R-:W-:Y:S02]  /*1bfd0*/  F2FP.BF16.F32.PACK_AB R7, R95, R94 ;  /* 0x0000005e5f07723e */ /* 0x000fe400000010ff */
[----:B------:R-:W-:Y:S02]  /*1bfe0*/  MOV R32, R12 ;  /* 0x0000000c00207202 */ /* 0x000fe40000000f00 */
[----:B------:R-:W-:Y:S01]  /*1bff0*/  MOV R39, R14 ;  /* 0x0000000e00277202 */ /* 0x000fe20000000f00 */
[----:B------:R1:W-:Y:S01]  /*1c000*/  STSM.16.M88.4 [R44], R4 ;  /* 0x000000042c007844 */ /* 0x0003e20000000200 */
[----:B------:R-:W-:Y:S02]  /*1c010*/  MOV R43, R10 ;  /* 0x0000000a002b7202 */ /* 0x000fe40000000f00 */
[----:B------:R-:W-:Y:S02]  /*1c020*/  MOV R37, R24 ;  /* 0x0000001800257202 */ /* 0x000fe40000000f00 */
[----:B------:R-:W-:-:S02]  /*1c030*/  F2FP.BF16.F32.PACK_AB R12, R97, R96 ;  /* 0x00000060610c723e */ /* 0x000fc400000010ff */
[----:B------:R-:W-:Y:S02]  /*1c040*/  F2FP.BF16.F32.PACK_AB R13, R38, R31 ;  /* 0x0000001f260d723e */ /* 0x000fe400000010ff */
[----:B------:R-:W-:Y:S02]  /*1c050*/  F2FP.BF16.F32.PACK_AB R14, R101, R100 ;  /* 0x00000064650e723e */ /* 0x000fe400000010ff */
[----:B------:R-:W-:Y:S02]  /*1c060*/  F2FP.BF16.F32.PACK_AB R15, R29, R102 ;  /* 0x000000661d0f723e */ /* 0x000fe400000010ff */
[----:B------:R-:W-:Y:S01]  /*1c070*/  F2FP.BF16.F32.PACK_AB R24, R105, R104 ;  /* 0x000000686918723e */ /* 0x000fe200000010ff */
[----:B------:R-:W2:Y:S01]  /*1c080*/  LDC.64 R28, c[0x0][0xc00] ;  /* 0x00030000ff1c7b82 */ /* 0x000ea20000000a00 */
[----:B------:R-:W-:Y:S01]  /*1c090*/  F2FP.BF16.F32.PACK_AB R25, R107, R106 ;  /* 0x0000006a6b19723e */ /* 0x000fe200000010ff */
[----:B------:R3:W-:Y:S01]  /*1c0a0*/  STSM.16.M88.4 [R43], R12 ;  /* 0x0000000c2b007844 */ /* 0x0007e20000000200 */
[----:B------:R-:W-:Y:S01]  /*1c0b0*/  MOV R31, R8 ;  /* 0x00000008001f7202 */ /* 0x000fe20000000f00 */
[----:B------:R-:W-:Y:S01]  /*1c0c0*/  ULDC UR4, c[0x0][0xa88] ;  /* 0x0002a20000047ab9 */ /* 0x000fe20000000800 */
[----:B-1----:R-:W-:Y:S01]  /*1c0d0*/  F2FP.BF16.F32.PACK_AB R4, R113, R112 ;  /* 0x000000707104723e */ /* 0x002fe200000010ff */
[----:B------:R1:W-:Y:S01]  /*1c0e0*/  STSM.16.M88.4 [R32], R24 ;  /* 0x0000001820007844 */ /* 0x0003e20000000200 */
[----:B------:R-:W-:Y:S01]  /*1c0f0*/  F2FP.BF16.F32.PACK_AB R5, R115, R114 ;  /* 0x000000727305723e */ /* 0x000fe200000010ff */
[----:B------:R-:W-:Y:S01]  /*1c100*/  IMAD.MOV.U32 R44, RZ, RZ, RZ ;  /* 0x000000ffff2c7224 */ /* 0x000fe200078e00ff */
[----:B------:R-:W-:-:S02]  /*1c110*/  F2FP.BF16.F32.PACK_AB R6, R117, R116 ;  /* 0x000000747506723e */ /* 0x000fc400000010ff */
[----:B------:R-:W-:Y:S02]  /*1c120*/  F2FP.BF16.F32.PACK_AB R7, R119, R118 ;  /* 0x000000767707723e */ /* 0x000fe400000010ff */
[----:B------:R-:W-:Y:S02]  /*1c130*/  F2FP.BF16.F32.PACK_AB R8, R121, R120 ;  /* 0x000000787908723e */ /* 0x000fe400000010ff */
[----:B------:R-:W-:Y:S01]  /*1c140*/  F2FP.BF16.F32.PACK_AB R9, R123, R122 ;  /* 0x0000007a7b09723e */ /* 0x000fe200000010ff */
[----:B------:R0:W-:Y:S01]  /*1c150*/  STSM.16.M88.4 [R39], R4 ;  /* 0x0000000427007844 */ /* 0x0001e20000000200 */
[----:B------:R-:W-:Y:S02]  /*1c160*/  F2FP.BF16.F32.PACK_AB R10, R125, R124 ;  /* 0x0000007c7d0a723e */ /* 0x000fe400000010ff */
[----:B------:R-:W-:Y:S02]  /*1c170*/  F2FP.BF16.F32.PACK_AB R11, R127, R126 ;  /* 0x0000007e7f0b723e */ /* 0x000fe400000010ff */
[----:B---3--:R-:W-:Y:S01]  /*1c180*/  F2FP.BF16.F32.PACK_AB R12, R129, R128 ;  /* 0x00000080810c723e */ /* 0x008fe200000010ff */
[----:B-1----:R-:W0:Y:S01]  /*1c190*/  @P2 LDC.64 R24, c[0x0][0xc08] ;  /* 0x00030200ff182b82 */ /* 0x002e220000000a00 */
[----:B------:R-:W-:Y:S01]  /*1c1a0*/  F2FP.BF16.F32.PACK_AB R13, R131, R130 ;  /* 0x00000082830d723e */ /* 0x000fe200000010ff */
[----:B------:R1:W-:Y:S01]  /*1c1b0*/  STSM.16.M88.4 [R37], R8 ;  /* 0x0000000825007844 */ /* 0x0003e20000000200 */
[----:B------:R-:W-:-:S02]  /*1c1c0*/  F2FP.BF16.F32.PACK_AB R14, R133, R132 ;  /* 0x00000084850e723e */ /* 0x000fc400000010ff */
[----:B------:R-:W-:Y:S01]  /*1c1d0*/  F2FP.BF16.F32.PACK_AB R15, R135, R134 ;  /* 0x00000086870f723e */ /* 0x000fe200000010ff */
[----:B------:R-:W-:Y:S02]  /*1c1e0*/  IMAD.U32 R49, RZ, RZ, UR4 ;  /* 0x00000004ff317e24 */ /* 0x000fe4000f8e00ff */
[----:B------:R-:W3:Y:S02]  /*1c1f0*/  LDC R32, c[0x0][0xbe8] ;  /* 0x0002fa00ff207b82 */ /* 0x000ee40000000800 */
[----:B------:R0:W-:Y:S01]  /*1c200*/  STSM.16.M88.4 [R31], R12 ;  /* 0x0000000c1f007844 */ /* 0x0001e20000000200 */
[----:B--2---:R-:W-:-:S05]  /*1c210*/  IMAD.WIDE R28, R48, 0x4, R28 ;  /* 0x00000004301c7825 */ /* 0x004fca00078e021c */
[----:B------:R-:W-:Y:S01]  /*1c220*/  BAR.SYNC.DEFER_BLOCKING 0x1, 0x180 ;  /* 0x0046000000007b1d */ /* 0x000fe20000010000 */
[----:B0-----:R-:W-:-:S05]  /*1c230*/  @P2 IMAD.WIDE R4, R48, 0x4, R24 ;  /* 0x0000000430042825 */ /* 0x001fca00078e0218 */
[----:B------:R0:W5:Y:S01]  /*1c240*/  @P0 LDG.E R44, desc[UR54][R28.64] ;  /* 0x000000361c2c0981 */ /* 0x000162000c1e1900 */
[----:B---3--:R-:W-:Y:S02]  /*1c250*/  ISETP.NE.AND P1, PT, R32, 0x1, PT ;  /* 0x000000012000780c */ /* 0x008fe40003f25270 */
[----:B----4-:R-:W-:Y:S01]  /*1c260*/  SHF.R.S32.HI R46, RZ, 0x1f, R56 ;  /* 0x0000001fff2e7819 */ /* 0x010fe20000011438 */
[----:B------:R0:W5:Y:S10]  /*1c270*/  @P2 LDG.E R49, desc[UR54][R4.64] ;  /* 0x0000003604312981 */ /* 0x000174000c1e1900 */
[----:B------:R-:W2:Y:S08]  /*1c280*/  @P1 LDC R6, c[0x0][0xbec] ;  /* 0x0002fb00ff061b82 */ /* 0x000eb00000000800 */
[----:B-1----:R-:W1:Y:S01]  /*1c290*/  @P1 LDC R9, c[0x0][0xbf0] ;  /* 0x0002fc00ff091b82 */ /* 0x002e620000000800 */
[----:B0-----:R-:W-:Y:S05]  /*1c2a0*/  @P2 BRA `(.L_x_1564) ;  /* 0x0000000000102947 */ /* 0x001fea0003800000 */
[----:B------:R-:W-:Y:S05]  /*1c2b0*/  @!P0 BRA `(.L_x_1564) ;  /* 0x00000000000c8947 */ /* 0x000fea0003800000 */
[----:B------:R-:W3:Y:S04]  /*1c2c0*/  LDG.E R4, desc[UR54][R28.64] ;  /* 0x000000361c047981 */ /* 0x000ee8000c1e1900 */
[----:B-----5:R-:W3:Y:S02]  /*1c2d0*/  LDG.E R49, desc[UR54][R28.64+0x4] ;  /* 0x000004361c317981 */ /* 0x020ee4000c1e1900 */
[----:B---3--:R-:W-:-:S07]  /*1c2e0*/  IMAD.IADD R49, R49, 0x1, -R4 ;  /* 0x0000000131317824 */ /* 0x008fce00078e0a04 */
.L_x_1564:
[----:B------:R-:W3:Y:S01]  /*1c2f0*/  LDL R5, [R1+0x98] ;  /* 0x0000980001057983 */ /* 0x000ee20000100800 */
[----:B------:R-:W-:Y:S01]  /*1c300*/  ULDC.64 UR4, c[0x0][0xb90] ;  /* 0x0002e40000047ab9 */ /* 0x000fe20000000a00 */
[----:B------:R-:W0:Y:S01]  /*1c310*/  S2R R10, SR_TID.X ;  /* 0x00000000000a7919 */ /* 0x000e220000002100 */
[----:B-----5:R-:W-:Y:S02]  /*1c320*/  SHF.R.S32.HI R45, RZ, 0x1f, R44 ;  /* 0x0000001fff2d7819 */ /* 0x020fe4000001142c */
[----:B------:R-:W-:Y:S01]  /*1c330*/  SHF.R.S32.HI R43, RZ, 0x2, R30 ;  /* 0x00000002ff2b7819 */ /* 0x000fe2000001141e */
[----:B------:R-:W3:Y:S01]  /*1c340*/  LDL.LU R54, [R1+0x60] ;  /* 0x0000600001367983 */ /* 0x000ee20000300800 */
[----:B------:R-:W-:Y:S01]  /*1c350*/  IMAD R4, R46, UR4, RZ ;  /* 0x000000042e047c24 */ /* 0x000fe2000f8e02ff */
[----:B------:R-:W-:Y:S01]  /*1c360*/  SHF.R.S32.HI R47, RZ, 0x1f, R48 ;  /* 0x0000001fff2f7819 */ /* 0x000fe20000011430 */
[----:B------:R-:W-:Y:S01]  /*1c370*/  IMAD R49, R49, R32, RZ ;  /* 0x0000002031317224 */ /* 0x000fe200078e02ff */
[----:B------:R-:W4:Y:S01]  /*1c380*/  LDL R14, [R1+0xac] ;  /* 0x0000ac00010e7983 */ /* 0x000f220000100800 */
[----:B------:R-:W-:Y:S01]  /*1c390*/  IMAD R11, R56, UR5, R4 ;  /* 0x00000005380b7c24 */ /* 0x000fe2000f8e0204 */
[----:B------:R-:W-:Y:S01]  /*1c3a0*/  SEL R47, R47, RZ, !P0 ;  /* 0x000000ff2f2f7207 */ /* 0x000fe20004000000 */
[----:B------:R-:W4:Y:S01]  /*1c3b0*/  @P1 LDC R55, c[0x0][0xbec] ;  /* 0x0002fb00ff371b82 */ /* 0x000f220000000800 */
[----:B------:R-:W-:Y:S01]  /*1c3c0*/  SEL R48, R48, RZ, !P0 ;  /* 0x000000ff30307207 */ /* 0x000fe20004000000 */
[----:B0-----:R-:W-:-:S05]  /*1c3d0*/  VIADD R10, R10, 0xffffff80 ;  /* 0xffffff800a0a7836 */ /* 0x001fca0000000000 */
[----:B------:R-:W-:-:S04]  /*1c3e0*/  SHF.R.S32.HI R26, RZ, 0x1f, R10 ;  /* 0x0000001fff1a7819 */ /* 0x000fc8000001140a */
[----:B------:R-:W-:-:S04]  /*1c3f0*/  LEA.HI R26, R26, R10, RZ, 0x7 ;  /* 0x0000000a1a1a7211 */ /* 0x000fc800078f38ff */
[----:B------:R-:W-:-:S05]  /*1c400*/  LOP3.LUT R26, R26, 0xffffff80, RZ, 0xc0, !PT ;  /* 0xffffff801a1a7812 */ /* 0x000fca00078ec0ff */
[----:B------:R-:W-:Y:S02]  /*1c410*/  IMAD.IADD R26, R10, 0x1, -R26 ;  /* 0x000000010a1a7824 */ /* 0x000fe400078e0a1a */
[----:B------:R-:W-:Y:S01]  /*1c420*/  IMAD R42, R42, 0x60, R43 ;  /* 0x000000602a2a7824 */ /* 0x000fe200078e022b */
[----:B------:R-:W-:Y:S01]  /*1c430*/  BSSY B1, `(.L_x_1565) ;  /* 0x000008b000017945 */ /* 0x000fe20003800000 */
[----:B---3--:R-:W-:Y:S02]  /*1c440*/  IMAD.IADD R15, R5, 0x1, R54 ;  /* 0x00000001050f7824 */ /* 0x008fe400078e0236 */
[----:B------:R-:W-:Y:S01]  /*1c450*/  IMAD.WIDE.U32 R4, R56, UR4, R44 ;  /* 0x0000000438047c25 */ /* 0x000fe2000f8e002c */
[----:B------:R-:W-:-:S03]  /*1c460*/  ULDC.64 UR4, c[0x0][0xb98] ;  /* 0x0002e60000047ab9 */ /* 0x000fc60000000a00 */
[----:B--2---:R-:W-:-:S04]  /*1c470*/  @P1 IMAD.HI.U32 R6, R15, R6, RZ ;  /* 0x000000060f061227 */ /* 0x004fc800078e00ff */
[----:B------:R-:W-:Y:S01]  /*1c480*/  IMAD.MOV.U32 R7, RZ, RZ, R15 ;  /* 0x000000ffff077224 */ /* 0x000fe200078e000f */
[----:B-1----:R-:W-:Y:S01]  /*1c490*/  @P1 SHF.R.U32.HI R7, RZ, R9, R6 ;  /* 0x00000009ff071219 */ /* 0x002fe20000011606 */
[----:B------:R-:W-:Y:S02]  /*1c4a0*/  IMAD R9, R43, 0x20, R40 ;  /* 0x000000202b097824 */ /* 0x000fe400078e0228 */
[----:B------:R-:W-:Y:S02]  /*1c4b0*/  IMAD.IADD R5, R5, 0x1, R11 ;  /* 0x0000000105057824 */ /* 0x000fe400078e020b */
[----:B------:R-:W-:Y:S02]  /*1c4c0*/  IMAD.MOV R13, RZ, RZ, -R7 ;  /* 0x000000ffff0d7224 */ /* 0x000fe400078e0a07 */
[----:B------:R-:W-:-:S04]  /*1c4d0*/  IMAD.WIDE R20, R9, 0x2, R20 ;  /* 0x0000000209147825 */ /* 0x000fc800078e0214 */
        /* <DEDUP_REMOVED lines=18> */
[----:B----4-:R-:W-:Y:S01]  /*1c600*/  IMAD.IADD R4, R14, 0x1, R54 ;  /* 0x000000010e047824 */ /* 0x010fe200078e0236 */
        /* <DEDUP_REMOVED lines=16> */
[----:B0-----:R-:W-:Y:S01]  /*1c710*/  @!P2 ST.E desc[UR54][R50.64], R0 ;  /* 0x000000003200a985 */ /* 0x001fe2000c101936 */
[----:B------:R-:W-:-:S02]  /*1c720*/  LOP3.LUT R8, R8, R7, RZ, 0x3c, !PT ;  /* 0x0000000708087212 */ /* 0x000fc400078e3cff */
[C---:B------:R-:W-:Y:S02]  /*1c730*/  IADD3 R5, P3, R20.reuse, 0x7800, RZ ;  /* 0x0000780014057810 */ /* 0x040fe40007f7e0ff */
[C---:B------:R-:W-:Y:S01]  /*1c740*/  IADD3 R25, P5, R20.reuse, 0x4800, RZ ;  /* 0x0000480014197810 */ /* 0x040fe20007fbe0ff */
[----:B-1----:R0:W-:Y:S01]  /*1c750*/  @!P0 ST.E desc[UR54][R52.64], R3 ;  /* 0x0000000334008985 */ /* 0x0021e2000c101936 */
[C---:B------:R-:W-:Y:S02]  /*1c760*/  IADD3 R29, P4, R20.reuse, 0x6000, RZ ;  /* 0x00006000141d7810 */ /* 0x040fe40007f9e0ff */
[----:B------:R-:W-:Y:S01]  /*1c770*/  LOP3.LUT R7, R20, 0x180, RZ, 0xc0, !PT ;  /* 0x0000018014077812 */ /* 0x000fe200078ec0ff */
[----:B------:R-:W-:Y:S01]  /*1c780*/  IMAD R45, R45, UR4, RZ ;  /* 0x000000042d2d7c24 */ /* 0x000fe2000f8e02ff */
[----:B------:R-:W-:Y:S01]  /*1c790*/  LOP3.LUT R4, R5, 0x180, RZ, 0xc0, !PT ;  /* 0x0000018005047812 */ /* 0x000fe200078ec0ff */
[----:B------:R-:W-:Y:S01]  /*1c7a0*/  IMAD.X R37, RZ, RZ, R21, P3 ;  /* 0x000000ffff257224 */ /* 0x000fe200018e0615 */
[----:B------:R-:W-:Y:S01]  /*1c7b0*/  LOP3.LUT R24, R25, 0x180, RZ, 0xc0, !PT ;  /* 0x0000018019187812 */ /* 0x000fe200078ec0ff */
[----:B------:R-:W-:Y:S01]  /*1c7c0*/  IMAD.IADD R42, R54, 0x1, R42 ;  /* 0x00000001362a7824 */ /* 0x000fe200078e022a */
[----:B0-----:R-:W0:Y:S01]  /*1c7d0*/  @P1 LDC R53, c[0x0][0xbf0] ;  /* 0x0002fc00ff351b82 */ /* 0x001e220000000800 */
[----:B------:R-:W-:Y:S01]  /*1c7e0*/  LOP3.LUT R28, R29, 0x180, RZ, 0xc0, !PT ;  /* 0x000001801d1c7812 */ /* 0x000fe200078ec0ff */
[----:B------:R-:W5:Y:S01]  /*1c7f0*/  LD.E.128 R8, desc[UR54][R8.64] ;  /* 0x0000003608087980 */ /* 0x000f62000c101d00 */
[----:B------:R-:W-:-:S02]  /*1c800*/  SHF.R.U64 R7, R7, 0x3, RZ ;  /* 0x0000000307077819 */ /* 0x000fc400000012ff */
[----:B------:R-:W-:Y:S01]  /*1c810*/  SHF.R.U64 R4, R4, 0x3, RZ ;  /* 0x0000000304047819 */ /* 0x000fe200000012ff */
[----:B------:R-:W-:Y:S01]  /*1c820*/  IMAD R51, R44, UR5, R45 ;  /* 0x000000052c337c24 */ /* 0x000fe2000f8e022d */
[----:B------:R-:W-:Y:S01]  /*1c830*/  SHF.R.U64 R24, R24, 0x3, RZ ;  /* 0x0000000318187819 */ /* 0x000fe200000012ff */
[----:B------:R-:W5:Y:S01]  /*1c840*/  LD.E.128 R12, desc[UR54][R12.64] ;  /* 0x000000360c0c7980 */ /* 0x000f62000c101d00 */
[----:B------:R-:W-:Y:S02]  /*1c850*/  SHF.R.U64 R28, R28, 0x3, RZ ;  /* 0x000000031c1c7819 */ /* 0x000fe400000012ff */
[----:B------:R-:W-:Y:S01]  /*1c860*/  LOP3.LUT R20, R7, R20, RZ, 0x3c, !PT ;  /* 0x0000001407147212 */ /* 0x000fe200078e3cff */
[----:B------:R-:W-:Y:S01]  /*1c870*/  IMAD.WIDE.U32 R44, R44, UR4, RZ ;  /* 0x000000042c2c7c25 */ /* 0x000fe2000f8e00ff */
[----:B------:R-:W-:Y:S01]  /*1c880*/  LOP3.LUT R24, R24, R25, RZ, 0x3c, !PT ;  /* 0x0000001918187212 */ /* 0x000fe200078e3cff */
[----:B------:R-:W-:Y:S01]  /*1c890*/  ULDC.64 UR4, c[0x0][0xae8] ;  /* 0x0002ba0000047ab9 */ /* 0x000fe20000000a00 */
[----:B------:R-:W-:Y:S01]  /*1c8a0*/  LOP3.LUT R28, R28, R29, RZ, 0x3c, !PT ;  /* 0x0000001d1c1c7212 */ /* 0x000fe200078e3cff */
[--C-:B------:R-:W-:Y:S01]  /*1c8b0*/  IMAD.X R25, RZ, RZ, R21.reuse, P5 ;  /* 0x000000ffff197224 */ /* 0x100fe200028e0615 */
[----:B------:R-:W-:Y:S01]  /*1c8c0*/  LOP3.LUT R36, R4, R5, RZ, 0x3c, !PT ;  /* 0x0000000504247212 */ /* 0x000fe200078e3cff */
[----:B------:R-:W-:Y:S01]  /*1c8d0*/  IMAD.X R29, RZ, RZ, R21, P4 ;  /* 0x000000ffff1d7224 */ /* 0x000fe200020e0615 */
[----:B------:R1:W5:Y:S01]  /*1c8e0*/  LD.E.128 R4, desc[UR54][R20.64] ;  /* 0x0000003614047980 */ /* 0x000362000c101d00 */
[----:B------:R-:W-:-:S02]  /*1c8f0*/  IMAD R46, R46, UR4, RZ ;  /* 0x000000042e2e7c24 */ /* 0x000fc4000f8e02ff */
[----:B------:R-:W-:Y:S01]  /*1c900*/  @P1 IMAD.HI.U32 R0, R42, R55, RZ ;  /* 0x000000372a001227 */ /* 0x000fe200078e00ff */
[----:B------:R-:W5:Y:S04]  /*1c910*/  LD.E.128 R24, desc[UR54][R24.64] ;  /* 0x0000003618187980 */ /* 0x000f68000c101d00 */
[----:B------:R-:W5:Y:S01]  /*1c920*/  LD.E.128 R28, desc[UR54][R28.64] ;  /* 0x000000361c1c7980 */ /* 0x000f62000c101d00 */
[----:B-1----:R-:W-:Y:S02]  /*1c930*/  IMAD.IADD R21, R45, 0x1, R51 ;  /* 0x000000012d157824 */ /* 0x002fe400078e0233 */
[----:B------:R-:W-:Y:S01]  /*1c940*/  IMAD.MOV.U32 R20, RZ, RZ, R44 ;  /* 0x000000ffff147224 */ /* 0x000fe200078e002c */
[----:B------:R-:W5:Y:S01]  /*1c950*/  LD.E.128 R36, desc[UR54][R36.64] ;  /* 0x0000003624247980 */ /* 0x000f62000c101d00 */
[----:B------:R-:W-:-:S02]  /*1c960*/  IMAD R3, R56, UR5, R46 ;  /* 0x0000000538037c24 */ /* 0x000fc4000f8e022e */
[----:B------:R-:W-:Y:S01]  /*1c970*/  IMAD.WIDE.U32 R20, R56, UR4, R20 ;  /* 0x0000000438147c25 */ /* 0x000fe2000f8e0014 */
[----:B------:R-:W-:Y:S01]  /*1c980*/  ULDC.64 UR4, c[0x0][0xaf0] ;  /* 0x0002bc0000047ab9 */ /* 0x000fe20000000a00 */
[----:B------:R-:W-:Y:S01]  /*1c990*/  @!PT LDS RZ, [RZ] ;  /* 0x00000000fffff984 */ /* 0x000fe20000000800 */
[----:B------:R-:W-:Y:S01]  /*1c9a0*/  @!PT LDS RZ, [RZ] ;  /* 0x00000000fffff984 */ /* 0x000fe20000000800 */
[----:B------:R-:W-:Y:S01]  /*1c9b0*/  @!PT LDS RZ, [RZ] ;  /* 0x00000000fffff984 */ /* 0x000fe20000000800 */
[----:B------:R-:W-:Y:S01]  /*1c9c0*/  @!PT LDS RZ, [RZ] ;  /* 0x00000000fffff984 */ /* 0x000fe20000000800 */
[----:B------:R1:W-:Y:S06]  /*1c9d0*/  MEMBAR.ALL.CTA ;  /* 0x0000000000007992 */ /* 0x0003ec0000008000 */
[----:B-1----:R-:W1:Y:S01]  /*1c9e0*/  FENCE.VIEW.ASYNC.S ;  /* 0x00000000000073c6 */ /* 0x002e620000000000 */
[----:B------:R-:W-:Y:S02]  /*1c9f0*/  IMAD.IADD R21, R21, 0x1, R3 ;  /* 0x0000000115157824 */ /* 0x000fe400078e0203 */
[----:B------:R-:W-:Y:S01]  /*1ca00*/  IMAD.MOV.U32 R3, RZ, RZ, R42 ;  /* 0x000000ffff037224 */ /* 0x000fe200078e002a */
[----:B0-----:R-:W-:Y:S01]  /*1ca10*/  @P1 SHF.R.U32.HI R3, RZ, R53, R0 ;  /* 0x00000035ff031219 */ /* 0x001fe20000011600 */
[----:B------:R-:W-:-:S03]  /*1ca20*/  IMAD R47, R47, UR4, RZ ;  /* 0x000000042f2f7c24 */ /* 0x000fc6000f8e02ff */
[--C-:B------:R-:W-:Y:S01]  /*1ca30*/  SHF.R.S32.HI R0, RZ, 0x1f, R3.reuse ;  /* 0x0000001fff007819 */ /* 0x100fe20000011403 */
[----:B------:R-:W-:Y:S02]  /*1ca40*/  IMAD.MOV R45, RZ, RZ, -R3 ;  /* 0x000000ffff2d7224 */ /* 0x000fe400078e0a03 */
[C---:B------:R-:W-:Y:S02]  /*1ca50*/  IMAD R47, R48.reuse, UR5, R47 ;  /* 0x00000005302f7c24 */ /* 0x040fe4000f8e022f */
[----:B------:R-:W-:Y:S01]  /*1ca60*/  IMAD.WIDE.U32 R20, R48, UR4, R20 ;  /* 0x0000000430147c25 */ /* 0x000fe2000f8e0014 */
[----:B------:R-:W-:-:S03]  /*1ca70*/  ULDC.64 UR4, c[0x0][0xae0] ;  /* 0x0002b80000047ab9 */ /* 0x000fc60000000a00 */
[----:B------:R-:W-:Y:S02]  /*1ca80*/  IMAD R0, R0, UR4, RZ ;  /* 0x0000000400007c24 */ /* 0x000fe4000f8e02ff */
[----:B------:R-:W-:Y:S02]  /*1ca90*/  IMAD R45, R32, R45, R42 ;  /* 0x0000002d202d7224 */ /* 0x000fe400078e022a */
[----:B------:R-:W-:Y:S02]  /*1caa0*/  IMAD.IADD R21, R21, 0x1, R47 ;  /* 0x0000000115157824 */ /* 0x000fe400078e022f */
[C---:B------:R-:W-:Y:S01]  /*1cab0*/  IMAD R47, R3.reuse, UR5, R0 ;  /* 0x00000005032f7c24 */ /* 0x040fe2000f8e0200 */
[----:B------:R-:W-:Y:S01]  /*1cac0*/  SHF.R.S32.HI R0, RZ, 0x1f, R45 ;  /* 0x0000001fff007819 */ /* 0x000fe2000001142d */
[----:B------:R-:W-:Y:S01]  /*1cad0*/  IMAD.WIDE.U32 R20, R3, UR4, R20 ;  /* 0x0000000403147c25 */ /* 0x000fe2000f8e0014 */
[----:B------:R-:W-:-:S03]  /*1cae0*/  ULDC.64 UR4, c[0x0][0xad8] ;  /* 0x0002b60000047ab9 */ /* 0x000fc60000000a00 */
[----:B------:R-:W-:Y:S02]  /*1caf0*/  IMAD.IADD R21, R21, 0x1, R47 ;  /* 0x0000000115157824 */ /* 0x000fe400078e022f */
[----:B------:R-:W-:Y:S02]  /*1cb00*/  IMAD R0, R0, UR4, RZ ;  /* 0x0000000400007c24 */ /* 0x000fe4000f8e02ff */
[----:B------:R-:W-:Y:S02]  /*1cb10*/  IMAD.IADD R48, R43, 0x1, R54 ;  /* 0x000000012b307824 */ /* 0x000fe400078e0236 */
[C---:B------:R-:W-:Y:S02]  /*1cb20*/  IMAD R3, R45.reuse, UR5, R0 ;  /* 0x000000052d037c24 */ /* 0x040fe4000f8e0200 */
[----:B------:R-:W-:Y:S01]  /*1cb30*/  IMAD.WIDE.U32 R20, R45, UR4, R20 ;  /* 0x000000042d147c25 */ /* 0x000fe2000f8e0014 */
[----:B------:R-:W-:Y:S01]  /*1cb40*/  ISETP.GE.AND P0, PT, R48, R49, PT ;  /* 0x000000313000720c */ /* 0x000fe20003f06270 */
[----:B------:R-:W-:-:S02]  /*1cb50*/  ULDC.64 UR4, c[0x0][0xa80] ;  /* 0x0002a00000047ab9 */ /* 0x000fc40000000a00 */
[----:B------:R-:W-:Y:S01]  /*1cb60*/  IMAD.IADD R3, R21, 0x1, R3 ;  /* 0x0000000115037824 */ /* 0x000fe200078e0203 */
[----:B------:R-:W-:Y:S01]  /*1cb70*/  LEA R32, P1, R20, UR4, 0x1 ;  /* 0x0000000414207c11 */ /* 0x000fe2000f8208ff */
[----:B------:R-:W-:-:S03]  /*1cb80*/  VIADD R0, R2, 0x2d820 ;  /* 0x0002d82002007836 */ /* 0x000fc60000000000 */
[----:B------:R-:W-:Y:S02]  /*1cb90*/  LEA.HI.X R3, R20, UR5, R3, 0x1, P1 ;  /* 0x0000000514037c11 */ /* 0x000fe400088f0c03 */
        /* <DEDUP_REMOVED lines=20> */
.L_x_1566:
[----:B------:R-:W-:Y:S05]  /*1cce0*/  BSYNC B1 ;  /* 0x0000000000017941 */ /* 0x000fea0003800000 */
.L_x_1565:
        /* <DEDUP_REMOVED lines=19> */
.L_x_1563:
[----:B------:R-:W2:Y:S01]  /*1ce20*/  LDL R10, [R1+0xa8] ;  /* 0x0000a800010a7983 */ /* 0x000ea20000100800 */
[----:B------:R-:W-:Y:S01]  /*1ce30*/  ULDC.64 UR4, c[0x0][0xc00] ;  /* 0x0003000000047ab9 */ /* 0x000fe20000000a00 */
[----:B------:R-:W2:Y:S01]  /*1ce40*/  LDC.64 R4, c[0x0][0xc00] ;  /* 0x00030000ff047b82 */ /* 0x000ea20000000a00 */
[----:B------:R-:W-:Y:S01]  /*1ce50*/  ISETP.NE.U32.AND P0, PT, RZ, UR4, PT ;  /* 0x00000004ff007c0c */ /* 0x000fe2000bf05070 */
[----:B------:R-:W-:-:S03]  /*1ce60*/  IMAD.MOV.U32 R0, RZ, RZ, RZ ;  /* 0x000000ffff007224 */ /* 0x000fc600078e00ff */
[----:B------:R-:W-:Y:S01]  /*1ce70*/  ISETP.NE.AND.EX P0, PT, RZ, UR5, PT, P0 ;  /* 0x00000005ff007c0c */ /* 0x000fe2000bf05300 */
[----:B------:R-:W-:Y:S02]  /*1ce80*/  ULDC.64 UR4, c[0x0][0xc08] ;  /* 0x0003020000047ab9 */ /* 0x000fe40000000a00 */
[----:B------:R-:W-:Y:S01]  /*1ce90*/  ISETP.NE.U32.AND P1, PT, RZ, UR4, PT ;  /* 0x00000004ff007c0c */ /* 0x000fe2000bf25070 */
[----:B------:R-:W3:Y:S03]  /*1cea0*/  LDC R25, c[0x0][0xbe8] ;  /* 0x0002fa00ff197b82 */ /* 0x000ee60000000800 */
[----:B------:R-:W-:-:S13]  /*1ceb0*/  ISETP.NE.AND.EX P1, PT, RZ, UR5, PT, P1 ;  /* 0x00000005ff007c0c */ /* 0x000fda000bf25310 */
[----:B------:R-:W4:Y:S01]  /*1cec0*/  @P1 LDC.64 R6, c[0x0][0xc08] ;  /* 0x00030200ff061b82 */ /* 0x000f220000000a00 */
[----:B------:R-:W-:Y:S02]  /*1ced0*/  ULDC UR4, c[0x0][0xa88] ;  /* 0x0002a20000047ab9 */ /* 0x000fe40000000800 */
[----:B------:R-:W-:Y:S02]  /*1cee0*/  IMAD.U32 R8, RZ, RZ, UR4 ;  /* 0x00000004ff087e24 */ /* 0x000fe4000f8e00ff */
[----:B--2---:R-:W-:-:S04]  /*1cef0*/  IMAD.WIDE R4, R10, 0x4, R4 ;  /* 0x000000040a047825 */ /* 0x004fc800078e0204 */
[----:B----4-:R-:W-:Y:S01]  /*1cf00*/  @P1 IMAD.WIDE R6, R10, 0x4, R6 ;  /* 0x000000040a061825 */ /* 0x010fe200078e0206 */
[----:B------:R2:W5:Y:S04]  /*1cf10*/  @P0 LDG.E R0, desc[UR54][R4.64] ;  /* 0x0000003604000981 */ /* 0x000568000c1e1900 */
[----:B------:R2:W5:Y:S01]  /*1cf20*/  @P1 LDG.E R8, desc[UR54][R6.64] ;  /* 0x0000003606081981 */ /* 0x000562000c1e1900 */
[----:B---3--:R-:W-:Y:S02]  /*1cf30*/  ISETP.NE.AND P2, PT, R25, 0x1, PT ;  /* 0x000000011900780c */ /* 0x008fe40003f45270 */
[----:B------:R-:W-:Y:S02]  /*1cf40*/  ISETP.GE.AND P3, PT, R54, 0xc0, PT ;  /* 0x000000c03600780c */ /* 0x000fe40003f66270 */
[----:B------:R-:W-:-:S09]  /*1cf50*/  SHF.R.S32.HI R9, RZ, 0x1f, R10 ;  /* 0x0000001fff097819 */ /* 0x000fd2000001140a */
[----:B------:R-:W3:Y:S08]  /*1cf60*/  @P2 LDC R20, c[0x0][0xbec] ;  /* 0x0002fb00ff142b82 */ /* 0x000ef00000000800 */
[----:B------:R-:W4:Y:S01]  /*1cf70*/  @P2 LDC R27, c[0x0][0xbf0] ;  /* 0x0002fc00ff1b2b82 */ /* 0x000f220000000800 */
[----:B--2---:R-:W-:Y:S05]  /*1cf80*/  @P1 BRA `(.L_x_1568) ;  /* 0x0000000000101947 */ /* 0x004fea0003800000 */
[----:B------:R-:W-:Y:S05]  /*1cf90*/  @!P0 BRA `(.L_x_1568) ;  /* 0x00000000000c8947 */ /* 0x000fea0003800000 */
[----:B------:R-:W2:Y:S04]  /*1cfa0*/  LDG.E R3, desc[UR54][R4.64] ;  /* 0x0000003604037981 */ /* 0x000ea8000c1e1900 */
[----:B-----5:R-:W2:Y:S02]  /*1cfb0*/  LDG.E R8, desc[UR54][R4.64+0x4] ;  /* 0x0000043604087981 */ /* 0x020ea4000c1e1900 */
[----:B--2---:R-:W-:-:S07]  /*1cfc0*/  IMAD.IADD R8, R8, 0x1, -R3 ;  /* 0x0000000108087824 */ /* 0x004fce00078e0a03 */
.L_x_1568:
[----:B------:R-:W2:Y:S04]  /*1cfd0*/  LDL R26, [R1+0xa4] ;  /* 0x0000a400011a7983 */ /* 0x000ea80000100800 */
[----:B------:R0:W5:Y:S01]  /*1cfe0*/  LDL R24, [R1+0x60] ;  /* 0x0000600001187983 */ /* 0x0001620000100800 */
[----:B------:R-:W-:Y:S01]  /*1cff0*/  BSSY B1, `(.L_x_1569) ;  /* 0x000002d000017945 */ /* 0x000fe20003800000 */
[----:B------:R-:W-:Y:S02]  /*1d000*/  SEL R13, R10, RZ, !P0 ;  /* 0x000000ff0a0d7207 */ /* 0x000fe40004000000 */
[----:B------:R-:W-:Y:S02]  /*1d010*/  SEL R14, R9, RZ, !P0 ;  /* 0x000000ff090e7207 */ /* 0x000fe40004000000 */
[----:B-----5:R-:W-:-:S02]  /*1d020*/  SHF.R.S32.HI R11, RZ, 0x1f, R0 ;  /* 0x0000001fff0b7819 */ /* 0x020fc40000011400 */
[----:B--2---:R-:W-:Y:S01]  /*1d030*/  SHF.R.S32.HI R12, RZ, 0x1f, R26 ;  /* 0x0000001fff0c7819 */ /* 0x004fe2000001141a */
[----:B0-----:R-:W-:Y:S06]  /*1d040*/  @P3 BRA `(.L_x_1570) ;  /* 0x00000000009c3947 */ /* 0x001fec0003800000 */
[----:B------:R-:W0:Y:S01]  /*1d050*/  S2R R4, SR_TID.X ;  /* 0x0000000000047919 */ /* 0x000e220000002100 */
[----:B------:R-:W2:Y:S02]  /*1d060*/  LDC R9, c[0x0][0xbe8] ;  /* 0x0002fa00ff097b82 */ /* 0x000ea40000000800 */
[----:B--2---:R-:W-:Y:S01]  /*1d070*/  IMAD R3, R8, R9, RZ ;  /* 0x0000000908037224 */ /* 0x004fe200078e02ff */
[----:B0-----:R-:W-:-:S04]  /*1d080*/  IADD3 R10, R24, -0x80, R4 ;  /* 0xffffff80180a7810 */ /* 0x001fc80007ffe004 */
        /* <DEDUP_REMOVED lines=9> */
[----:B------:R-:W0:Y:S01]  /*1d120*/  @P0 LDC R15, c[0x0][0xbec] ;  /* 0x0002fb00ff0f0b82 */ /* 0x000e220000000800 */
[----:B------:R-:W-:Y:S01]  /*1d130*/  IMAD R7, R26, UR5, R7 ;  /* 0x000000051a077c24 */ /* 0x000fe2000f8e0207 */
[----:B------:R-:W-:-:S03]  /*1d140*/  ULDC.64 UR4, c[0x0][0xb98] ;  /* 0x0002e60000047ab9 */ /* 0x000fc60000000a00 */
[----:B------:R-:W-:-:S03]  /*1d150*/  IMAD.IADD R5, R5, 0x1, R7 ;  /* 0x0000000105057824 */ /* 0x000fc600078e0207 */
[----:B------:R-:W2:Y:S01]  /*1d160*/  @P0 LDC R21, c[0x0][0xbf0] ;  /* 0x0002fc00ff150b82 */ /* 0x000ea20000000800 */
[----:B------:R-:W-:-:S04]  /*1d170*/  IMAD.WIDE.U32 R4, R13, UR4, R4 ;  /* 0x000000040d047c25 */ /* 0x000fc8000f8e0004 */
[----:B0-----:R-:W-:-:S05]  /*1d180*/  @P0 IMAD.HI.U32 R6, R10, R15, RZ ;  /* 0x0000000f0a060227 */ /* 0x001fca00078e00ff */
[----:B--2---:R-:W-:Y:S01]  /*1d190*/  @P0 SHF.R.U32.HI R3, RZ, R21, R6 ;  /* 0x00000015ff030219 */ /* 0x004fe20000011606 */
[----:B------:R-:W-:-:S03]  /*1d1a0*/  IMAD R6, R14, UR4, RZ ;  /* 0x000000040e067c24 */ /* 0x000fc6000f8e02ff */
[----:B------:R-:W-:Y:S01]  /*1d1b0*/  IADD3 R4, P0, R3, R4, RZ ;  /* 0x0000000403047210 */ /* 0x000fe20007f1e0ff */
[--C-:B------:R-:W-:Y:S02]  /*1d1c0*/  IMAD.MOV R7, RZ, RZ, -R3.reuse ;  /* 0x000000ffff077224 */ /* 0x100fe400078e0a03 */
        /* <DEDUP_REMOVED lines=15> */
.L_x_1570:
[----:B------:R-:W-:Y:S05]  /*1d2c0*/  BSYNC B1 ;  /* 0x0000000000017941 */ /* 0x000fea0003800000 */
.L_x_1569:
[----:B------:R-:W-:Y:S01]  /*1d2d0*/  ULDC.64 UR4, c[0x0][0xaa0] ;  /* 0x0002a80000047ab9 */ /* 0x000fe20000000a00 */
[----:B------:R-:W-:Y:S01]  /*1d2e0*/  SHF.R.S32.HI R21, RZ, 0x2, R30 ;  /* 0x00000002ff157819 */ /* 0x000fe2000001141e */
[----:B0-----:R-:W-:Y:S01]  /*1d2f0*/  IMAD R3, R11, UR4, RZ ;  /* 0x000000040b037c24 */ /* 0x001fe2000f8e02ff */
[----:B------:R-:W-:Y:S01]  /*1d300*/  SHF.R.S32.HI R10, RZ, 0x1f, R41 ;  /* 0x0000001fff0a7819 */ /* 0x000fe20000011429 */
[----:B------:R-:W-:-:S04]  /*1d310*/  IMAD.WIDE.U32 R4, R0, UR4, RZ ;  /* 0x0000000400047c25 */ /* 0x000fc8000f8e00ff */
[----:B------:R-:W-:Y:S02]  /*1d320*/  IMAD R42, R42, 0x60, R21 ;  /* 0x000000602a2a7824 */ /* 0x000fe400078e0215 */
[----:B------:R-:W-:Y:S01]  /*1d330*/  IMAD R3, R0, UR5, R3 ;  /* 0x0000000500037c24 */ /* 0x000fe2000f8e0203 */
[----:B------:R-:W-:Y:S01]  /*1d340*/  ULDC.64 UR4, c[0x0][0xae8] ;  /* 0x0002ba0000047ab9 */ /* 0x000fe20000000a00 */
[----:B------:R-:W-:Y:S02]  /*1d350*/  IMAD.IADD R9, R24, 0x1, R42 ;  /* 0x0000000118097824 */ /* 0x000fe400078e022a */
[----:B------:R-:W-:Y:S02]  /*1d360*/  IMAD.IADD R5, R5, 0x1, R3 ;  /* 0x0000000105057824 */ /* 0x000fe400078e0203 */
[----:B------:R-:W-:Y:S02]  /*1d370*/  IMAD R6, R12, UR4, RZ ;  /* 0x000000040c067c24 */ /* 0x000fe4000f8e02ff */
[----:B---3--:R-:W-:-:S04]  /*1d380*/  @P2 IMAD.HI.U32 R0, R9, R20, RZ ;  /* 0x0000001409002227 */ /* 0x008fc800078e00ff */
[C---:B------:R-:W-:Y:S02]  /*1d390*/  IMAD R7, R26.reuse, UR5, R6 ;  /* 0x000000051a077c24 */ /* 0x040fe4000f8e0206 */
[----:B------:R-:W-:Y:S01]  /*1d3a0*/  IMAD.WIDE.U32 R4, R26, UR4, R4 ;  /* 0x000000041a047c25 */ /* 0x000fe2000f8e0004 */
[----:B------:R-:W-:-:S03]  /*1d3b0*/  ULDC.64 UR4, c[0x0][0xaf0] ;  /* 0x0002bc0000047ab9 */ /* 0x000fc60000000a00 */
[----:B------:R-:W-:Y:S01]  /*1d3c0*/  IMAD.MOV.U32 R3, RZ, RZ, R9 ;  /* 0x000000ffff037224 */ /* 0x000fe200078e0009 */
[----:B----4-:R-:W-:Y:S01]  /*1d3d0*/  @P2 SHF.R.U32.HI R3, RZ, R27, R0 ;  /* 0x0000001bff032219 */ /* 0x010fe20000011600 */
        /* <DEDUP_REMOVED lines=19> */
[----:B------:R-:W-:Y:S01]  /*1d510*/  VIADD R7, R40, 0x20 ;  /* 0x0000002028077836 */ /* 0x000fe20000000000 */
[C---:B------:R-:W-:Y:S01]  /*1d520*/  LEA R0, P0, R4.reuse, UR4, 0x1 ;  /* 0x0000000404007c11 */ /* 0x040fe2000f8008ff */
[----:B------:R-:W-:Y:S01]  /*1d530*/  IMAD.IADD R3, R5, 0x1, R3 ;  /* 0x0000000105037824 */ /* 0x000fe200078e0203 */
[----:B------:R-:W-:Y:S02]  /*1d540*/  UMOV UR4, 0xffffffff ;  /* 0xffffffff00047882 */ /* 0x000fe40000000000 */
[----:B------:R-:W-:Y:S02]  /*1d550*/  SHF.R.S32.HI R20, RZ, 0x1f, R7 ;  /* 0x0000001fff147819 */ /* 0x000fe40000011407 */
[----:B------:R-:W-:Y:S01]  /*1d560*/  LEA.HI.X R4, R4, UR5, R3, 0x1, P0 ;  /* 0x0000000504047c11 */ /* 0x000fe200080f0c03 */
[----:B------:R-:W-:Y:S06]  /*1d570*/  BRA.DIV UR4, `(.L_x_1571) ;  /* 0x0000008604187947 */ /* 0x000fec000b800000 */
[----:B------:R0:W2:Y:S04]  /*1d580*/  SHFL.IDX PT, R3, R4, RZ, 0x1c1f ;  /* 0x001c1fff04037589 */ /* 0x0000a800000e0000 */
[----:B------:R0:W3:Y:S02]  /*1d590*/  SHFL.IDX PT, R14, R0, RZ, 0x1c1f ;  /* 0x001c1fff000e7589 */ /* 0x0000e400000e0000 */
.L_x_1749:
[----:B------:R-:W-:Y:S01]  /*1d5a0*/  IMAD R25, R8, R25, RZ ;  /* 0x0000001908197224 */ /* 0x000fe200078e02ff */
[----:B------:R-:W-:Y:S01]  /*1d5b0*/  BSSY B1, `(.L_x_1572) ;  /* 0x0000011000017945 */ /* 0x000fe20003800000 */
[----:B------:R-:W-:-:S05]  /*1d5c0*/  IMAD.IADD R6, R21, 0x1, R24 ;  /* 0x0000000115067824 */ /* 0x000fca00078e0218 */
[----:B------:R-:W-:-:S13]  /*1d5d0*/  ISETP.GE.AND P0, PT, R6, R25, PT ;  /* 0x000000190600720c */ /* 0x000fda0003f06270 */
[----:B------:R-:W-:Y:S05]  /*1d5e0*/  @P0 BRA `(.L_x_1573) ;  /* 0x0000000000340947 */ /* 0x000fea0003800000 */
[----:B------:R-:W-:Y:S02]  /*1d5f0*/  ULDC UR4, c[0x0][0xac8] ;  /* 0x0002b20000047ab9 */ /* 0x000fe40000000800 */
[----:B------:R-:W-:Y:S02]  /*1d600*/  ISETP.GE.AND P2, PT, R40, UR4, PT ;  /* 0x0000000428007c0c */ /* 0x000fe4000bf46270 */
[----:B------:R-:W-:Y:S02]  /*1d610*/  ISETP.GE.AND P3, PT, R7, UR4, PT ;  /* 0x0000000407007c0c */ /* 0x000fe4000bf66270 */
[----:B------:R-:W-:-:S09]  /*1d620*/  ISETP.GE.AND P4, PT, R41, UR4, PT ;  /* 0x0000000429007c0c */ /* 0x000fd2000bf86270 */
[----:B--2---:R-:W-:Y:S02]  /*1d630*/  @!P2 IMAD.MOV.U32 R15, RZ, RZ, R3 ;  /* 0x000000ffff0fa224 */ /* 0x004fe400078e0003 */
[-C--:B---3--:R-:W-:Y:S02]  /*1d640*/  @!P3 LEA R12, P0, R7, R14.reuse, 0x1 ;  /* 0x0000000e070cb211 */ /* 0x088fe400078008ff */
[----:B------:R-:W-:Y:S01]  /*1d650*/  @!P4 LEA R26, P1, R41, R14, 0x1 ;  /* 0x0000000e291ac211 */ /* 0x000fe200078208ff */
[----:B------:R-:W-:Y:S01]  /*1d660*/  @!P2 IMAD.WIDE R8, R40, 0x2, R14 ;  /* 0x000000022808a825 */ /* 0x000fe200078e020e */
[-C--:B------:R-:W-:Y:S02]  /*1d670*/  @!P3 LEA.HI.X R13, R7, R3.reuse, R20, 0x1, P0 ;  /* 0x00000003070db211 */ /* 0x080fe400000f0c14 */
[----:B------:R-:W-:Y:S02]  /*1d680*/  @!P4 LEA.HI.X R27, R41, R3, R10, 0x1, P1 ;  /* 0x00000003291bc211 */ /* 0x000fe400008f0c0a */
[----:B------:R4:W-:Y:S04]  /*1d690*/  @!P2 ST.E.128 desc[UR54][R8.64], RZ ;  /* 0x000000ff0800a985 */ /* 0x0009e8000c101d36 */
[----:B------:R4:W-:Y:S04]  /*1d6a0*/  @!P3 ST.E.128 desc[UR54][R12.64], RZ ;  /* 0x000000ff0c00b985 */ /* 0x0009e8000c101d36 */
[----:B------:R4:W-:Y:S02]  /*1d6b0*/  @!P4 ST.E.128 desc[UR54][R26.64], RZ ;  /* 0x000000ff1a00c985 */ /* 0x0009e4000c101d36 */
.L_x_1573:
[----:B------:R-:W-:Y:S05]  /*1d6c0*/  BSYNC B1 ;  /* 0x0000000000017941 */ /* 0x000fea0003800000 */
.L_x_1572:
[----:B------:R-:W-:-:S03]  /*1d6d0*/  UMOV UR4, 0xffffffff ;  /* 0xffffffff00047882 */ /* 0x000fc60000000000 */
[----:B------:R-:W-:Y:S05]  /*1d6e0*/  BRA.DIV UR4, `(.L_x_1574) ;  /* 0x0000008204f07947 */ /* 0x000fea000b800000 */
[----:B--2---:R2:W0:Y:S04]  /*1d6f0*/  SHFL.IDX PT, R3, R4, 0x1, 0x1c1f ;  /* 0x003c1f0004037f89 */ /* 0x00442800000e0000 */
[----:B---3--:R2:W3:Y:S02]  /*1d700*/  SHFL.IDX PT, R14, R0, 0x1, 0x1c1f ;  /* 0x003c1f00000e7f89 */ /* 0x0084e400000e0000 */
.L_x_1753:
[----:B0-2---:R-:W-:-:S05]  /*1d710*/  VIADD R0, R6, 0x60 ;  /* 0x0000006006007836 */ /* 0x005fca0000000000 */
[----:B------:R-:W-:-:S13]  /*1d720*/  ISETP.GE.AND P0, PT, R0, R25, PT ;  /* 0x000000190000720c */ /* 0x000fda0003f06270 */
[----:B------:R-:W-:Y:S05]  /*1d730*/  @P0 BRA `(.L_x_1567) ;  /* 0x0000000000340947 */ /* 0x000fea0003800000 */
[----:B------:R-:W-:Y:S02]  /*1d740*/  ULDC UR4, c[0x0][0xac8] ;  /* 0x0002b20000047ab9 */ /* 0x000fe40000000800 */
[----:B------:R-:W-:Y:S02]  /*1d750*/  ISETP.GE.AND P2, PT, R40, UR4, PT ;  /* 0x0000000428007c0c */ /* 0x000fe4000bf46270 */
[----:B------:R-:W-:Y:S02]  /*1d760*/  ISETP.GE.AND P3, PT, R7, UR4, PT ;  /* 0x0000000407007c0c */ /* 0x000fe4000bf66270 */
[----:B------:R-:W-:-:S09]  /*1d770*/  ISETP.GE.AND P4, PT, R41, UR4, PT ;  /* 0x0000000429007c0c */ /* 0x000fd2000bf86270 */
[----:B------:R-:W-:Y:S02]  /*1d780*/  @!P2 IMAD.MOV.U32 R15, RZ, RZ, R3 ;  /* 0x000000ffff0fa224 */ /* 0x000fe400078e0003 */
[-C--:B---3--:R-:W-:Y:S02]  /*1d790*/  @!P3 LEA R6, P0, R7, R14.reuse, 0x1 ;  /* 0x0000000e0706b211 */ /* 0x088fe400078008ff */
[----:B----4-:R-:W-:Y:S01]  /*1d7a0*/  @!P4 LEA R8, P1, R41, R14, 0x1 ;  /* 0x0000000e2908c211 */ /* 0x010fe200078208ff */
[----:B------:R-:W-:Y:S01]  /*1d7b0*/  @!P2 IMAD.WIDE R4, R40, 0x2, R14 ;  /* 0x000000022804a825 */ /* 0x000fe200078e020e */
[-C--:B------:R-:W-:Y:S02]  /*1d7c0*/  @!P3 LEA.HI.X R7, R7, R3.reuse, R20, 0x1, P0 ;  /* 0x000000030707b211 */ /* 0x080fe400000f0c14 */
[----:B------:R-:W-:Y:S02]  /*1d7d0*/  @!P4 LEA.HI.X R9, R41, R3, R10, 0x1, P1 ;  /* 0x000000032909c211 */ /* 0x000fe400008f0c0a */
[----:B------:R0:W-:Y:S04]  /*1d7e0*/  @!P2 ST.E.128 desc[UR54][R4.64], RZ ;  /* 0x000000ff0400a985 */ /* 0x0001e8000c101d36 */
[----:B------:R0:W-:Y:S04]  /*1d7f0*/  @!P3 ST.E.128 desc[UR54][R6.64], RZ ;  /* 0x000000ff0600b985 */ /* 0x0001e8000c101d36 */
[----:B------:R0:W-:Y:S02]  /*1d800*/  @!P4 ST.E.128 desc[UR54][R8.64], RZ ;  /* 0x000000ff0800c985 */ /* 0x0001e4000c101d36 */
.L_x_1567:
[----:B------:R-:W-:Y:S05]  /*1d810*/  BSYNC B0 ;  /* 0x0000000000007941 */ /* 0x000fea0003800000 */
.L_x_1562:
[----:B------:R-:W-:Y:S02]  /*1d820*/  ULDC UR4, c[0x0][0xc3c] ;  /* 0x00030f0000047ab9 */ /* 0x000fe40000000800 */
[----:B-1----:R-:W-:-:S13]  /*1d830*/  ISETP.GE.AND P0, PT, R35, UR4, PT ;  /* 0x0000000423007c0c */ /* 0x002fda000bf06270 */
[----:B------:R-:W-:Y:S05]  /*1d840*/  @!P0 BRA `(.L_x_1575) ;  /* 0xfffffe3800b48947 */ /* 0x000fea000383ffff */
[----:B------:R-:W-:Y:S05]  /*1d850*/  BRA `(.L_x_1359) ;  /* 0x0000007400447947 */ /* 0x000fea0003800000 */
.L_x_1357:
        /* <DEDUP_REMOVED lines=13> */
[----:B------:R-:W0:Y:S01]  /*1d930*/  LDS.128 R16, [UR4+0x2d8d0] ;  /* 0x02d8d004ff107984 */ /* 0x000e220008000c00 */
[----:B------:R-:W-:Y:S06]  /*1d940*/  BAR.ARV 0x4, 0x200 ;  /* 0x0108000000007b1d */ /* 0x000fec0000002000 */
[----:B------:R-:W-:Y:S05]  /*1d950*/  BRA `(.L_x_1577) ;  /* 0x0000000800907947 */ /* 0x000fea0003800000 */
.L_x_1576:
        /* <DEDUP_REMOVED lines=42> */
.L_x_1582:
        /* <DEDUP_REMOVED lines=12> */
.L_x_1581:
[----:B------:R-:W-:Y:S05]  /*1dcc0*/  BSYNC B0 ;  /* 0x0000000000007941 */ /* 0x000fea0003800000 */
.L_x_1580:
        /* <DEDUP_REMOVED lines=21> */
.L_x_1578:
        /* <DEDUP_REMOVED lines=16> */
[----:B------:R-:W0:Y:S02]  /*1df20*/  F2I.FTZ.U32.TRUNC.NTZ R3, R11 ;  /* 0x0000000b00037305 */ /* 0x000e24000021f000 */
[----:B0-----:R-:W-:Y:S01]  /*1df30*/  IMAD.MOV R11, RZ, RZ, -R3 ;  /* 0x000000ffff0b7224 */ /* 0x001fe200078e0a03 */
[----:B------:R-:W-:Y:S06]  /*1df40*/  @!P0 BRA `(.L_x_1583) ;  /* 0x0000000000088947 */ /* 0x000fec0003800000 */
[----:B------:R-:W-:-:S05]  /*1df50*/  VIADD R9, R15, 0xffffffff ;  /* 0xffffffff0f097836 */ /* 0x000fca0000000000 */
[----:B------:R0:W1:Y:S02]  /*1df60*/  SHFL.IDX PT, R16, R6, R9, 0x1f ;  /* 0x00001f0906107589 */ /* 0x00006400000e0000 */
.L_x_1583:
[----:B-1----:R-:W-:Y:S01]  /*1df70*/  IMAD R16, R16, UR5, R13 ;  /* 0x0000000510107c24 */ /* 0x002fe2000f8e020d */
[----:B------:R-:W-:Y:S01]  /*1df80*/  IABS R10, R4 ;  /* 0x00000004000a7213 */ /* 0x000fe20000000000 */
[----:B------:R-:W-:Y:S02]  /*1df90*/  IMAD R11, R11, R8, RZ ;  /* 0x000000080b0b7224 */ /* 0x000fe400078e02ff */
[----:B------:R-:W-:Y:S01]  /*1dfa0*/  IMAD.MOV.U32 R2, RZ, RZ, RZ ;  /* 0x000000ffff027224 */ /* 0x000fe200078e00ff */
[----:B0-----:R-:W-:Y:S01]  /*1dfb0*/  IADD3 R9, -R16, UR6, RZ ;  /* 0x0000000610097c10 */ /* 0x001fe2000fffe1ff */
[----:B------:R-:W-:Y:S02]  /*1dfc0*/  IMAD.MOV R10, RZ, RZ, -R10 ;  /* 0x000000ffff0a7224 */ /* 0x000fe400078e0a0a */
[----:B------:R-:W-:Y:S01]  /*1dfd0*/  IMAD.HI.U32 R2, R3, R11, R2 ;  /* 0x0000000b03027227 */ /* 0x000fe200078e0002 */
[----:B------:R-:W-:-:S05]  /*1dfe0*/  IABS R6, R9 ;  /* 0x0000000900067213 */ /* 0x000fca0000000000 */
        /* <DEDUP_REMOVED lines=27> */
[----:B------:R-:W-:Y:S01]  /*1e1a0*/  IMAD R9, R11, R8, RZ ;  /* 0x000000080b097224 */ /* 0x000fe200078e02ff */
[----:B------:R-:W-:-:S03]  /*1e1b0*/  IABS R11, R4 ;  /* 0x00000004000b7213 */ /* 0x000fc60000000000 */
[----:B------:R-:W-:-:S04]  /*1e1c0*/  IMAD.HI.U32 R2, R3, R9, R2 ;  /* 0x0000000903027227 */ /* 0x000fc800078e0002 */
[----:B------:R-:W-:Y:S02]  /*1e1d0*/  IMAD.MOV.U32 R9, RZ, RZ, R11 ;  /* 0x000000ffff097224 */ /* 0x000fe400078e000b */
        /* <DEDUP_REMOVED lines=19> */
.L_x_1579:
[----:B------:R-:W-:Y:S02]  /*1e310*/  IMAD.MOV.U32 R17, RZ, RZ, RZ ;  /* 0x000000ffff117224 */ /* 0x000fe400078e00ff */
[----:B------:R-:W-:Y:S02]  /*1e320*/  IMAD.U32 R16, RZ, RZ, UR6 ;  /* 0x00000006ff107e24 */ /* 0x000fe4000f8e00ff */
[----:B------:R-:W-:-:S07]  /*1e330*/  IMAD.MOV.U32 R18, RZ, RZ, RZ ;  /* 0x000000ffff127224 */ /* 0x000fce00078e00ff */
.L_x_1584:
[----:B------:R-:W-:-:S13]  /*1e340*/  ISETP.NE.AND P0, PT, R5, RZ, PT ;  /* 0x000000ff0500720c */ /* 0x000fda0003f05270 */
[----:B------:R-:W0:Y:S01]  /*1e350*/  @!P0 S2R R3, SR_CgaCtaId ;  /* 0x0000000000038919 */ /* 0x000e220000008800 */
[----:B------:R-:W-:-:S04]  /*1e360*/  @!P0 MOV R0, 0x400 ;  /* 0x0000040000008802 */ /* 0x000fc80000000f00 */
[----:B0-----:R-:W-:-:S05]  /*1e370*/  @!P0 LEA R0, R3, R0, 0x18 ;  /* 0x0000000003008211 */ /* 0x001fca00078ec0ff */
[----:B------:R1:W-:Y:S01]  /*1e380*/  @!P0 STS.128 [R0+0x2d8d0], R16 ;  /* 0x02d8d01000008388 */ /* 0x0003e20000000c00 */
[----:B------:R-:W-:Y:S06]  /*1e390*/  BAR.ARV 0x5, 0x200 ;  /* 0x0148000000007b1d */ /* 0x000fec0000002000 */
.L_x_1577:
[----:B-1----:R-:W-:Y:S01]  /*1e3a0*/  IMAD.MOV.U32 R0, RZ, RZ, 0x1 ;  /* 0x00000001ff007424 */ /* 0x002fe200078e00ff */
[----:B------:R-:W-:Y:S01]  /*1e3b0*/  ULDC UR4, c[0x0][0xc3c] ;  /* 0x00030f0000047ab9 */ /* 0x000fe20000000800 */
[----:B------:R-:W-:Y:S01]  /*1e3c0*/  IMAD.MOV.U32 R25, RZ, RZ, RZ ;  /* 0x000000ffff197224 */ /* 0x000fe200078e00ff */
[----:B0-----:R-:W-:Y:S02]  /*1e3d0*/  ISETP.GE.AND P0, PT, R19, UR4, PT ;  /* 0x0000000413007c0c */ /* 0x001fe4000bf06270 */
[----:B------:R0:W-:Y:S04]  /*1e3e0*/  STL [R1], R0 ;  /* 0x0000000001007387 */ /* 0x0001e80000100800 */
[----:B------:R0:W-:Y:S07]  /*1e3f0*/  STL [R1+0x4c], RZ ;  /* 0x00004cff01007387 */ /* 0x0001ee0000100800 */
[----:B------:R-:W-:Y:S05]  /*1e400*/  @P0 BRA `(.L_x_1585) ;  /* 0x0000006400740947 */ /* 0x000fea0003800000 */
[----:B------:R-:W1:Y:S01]  /*1e410*/  S2R R7, SR_TID.X ;  /* 0x0000000000077919 */ /* 0x000e620000002100 */
[----:B------:R-:W2:Y:S01]  /*1e420*/  S2UR UR5, SR_CgaCtaId ;  /* 0x00000000000579c3 */ /* 0x000ea20000008800 */
[----:B------:R-:W-:Y:S01]  /*1e430*/  UMOV UR4, 0x400 ;  /* 0x0000040000047882 */ /* 0x000fe20000000000 */
[----:B------:R-:W-:Y:S01]  /*1e440*/  BSSY B8, `(.L_x_1585) ;  /* 0x0000659000087945 */ /* 0x000fe20003800000 */
[----:B------:R-:W-:Y:S01]  /*1e450*/  IMAD.MOV.U32 R27, RZ, RZ, RZ ;  /* 0x000000ffff1b7224 */ /* 0x000fe200078e00ff */
[----:B------:R-:W-:Y:S01]  /*1e460*/  ULDC.64 UR40, c[0x0][0x198] ;  /* 0x0000660000287ab9 */ /* 0x000fe20000000a00 */
[----:B------:R-:W-:Y:S01]  /*1e470*/  IMAD.MOV.U32 R25, RZ, RZ, RZ ;  /* 0x000000ffff197224 */ /* 0x000fe200078e00ff */
[----:B------:R-:W-:Y:S01]  /*1e480*/  ULOP3.LUT UR38, UR36, 0x2, URZ, 0xfc, !UPT ;  /* 0x0000000224267892 */ /* 0x000fe2000f8efc3f */
[----:B------:R-:W-:Y:S01]  /*1e490*/  ULDC UR37, c[0x0][0xc] ;  /* 0x0000030000257ab9 */ /* 0x000fe20000000800 */
[----:B--2---:R-:W-:-:S06]  /*1e4a0*/  ULEA UR4, UR5, UR4, 0x18 ;  /* 0x0000000405047291 */ /* 0x004fcc000f8ec03f */
[----:B------:R-:W-:Y:S01]  /*1e4b0*/  IMAD.U32 R23, RZ, RZ, UR4 ;  /* 0x00000004ff177e24 */ /* 0x000fe2000f8e00ff */
[C---:B-1----:R-:W-:Y:S01]  /*1e4c0*/  LOP3.LUT R6, R7.reuse, 0x7f, RZ, 0xc0, !PT ;  /* 0x0000007f07067812 */ /* 0x042fe200078ec0ff */
[----:B0-----:R-:W-:-:S04]  /*1e4d0*/  IMAD.SHL.U32 R0, R7, 0x8, RZ ;  /* 0x0000000807007824 */ /* 0x001fc800078e00ff */
        /* <DEDUP_REMOVED lines=9> */
[----:B------:R-:W-:Y:S01]  /*1e570*/  SHF.R.U32.HI R3, RZ, 0x2, R6 ;  /* 0x00000002ff037819 */ /* 0x000fe20000011606 */
[----:B------:R-:W-:-:S02]  /*1e580*/  IMAD.MOV.U32 R6, RZ, RZ, 0x1 ;  /* 0x00000001ff067424 */ /* 0x000fc400078e00ff */
[----:B------:R-:W-:Y:S01]  /*1e590*/  STL [R1+0x14], R5 ;  /* 0x0000140501007387 */ /* 0x000fe20000100800 */
[----:B------:R-:W-:-:S03]  /*1e5a0*/  LOP3.LUT R2, R2, 0x60, RZ, 0xc0, !PT ;  /* 0x0000006002027812 */ /* 0x000fc600078ec0ff */
[----:B------:R-:W-:Y:S04]  /*1e5b0*/  STL [R1+0x4c], RZ ;  /* 0x00004cff01007387 */ /* 0x000fe80000100800 */
[----:B------:R0:W-:Y:S04]  /*1e5c0*/  STL [R1+0x4], R4 ;  /* 0x0000040401007387 */ /* 0x0001e80000100800 */
[----:B------:R1:W-:Y:S01]  /*1e5d0*/  STL [R1], R6 ;  /* 0x0000000601007387 */ /* 0x0003e20000100800 */
[----:B0-----:R-:W-:Y:S02]  /*1e5e0*/  LOP3.LUT R4, R3, R2, RZ, 0xfc, !PT ;  /* 0x0000000203047212 */ /* 0x001fe400078efcff */
[----:B------:R-:W-:-:S02]  /*1e5f0*/  LOP3.LUT R3, R0, 0x20, RZ, 0xfc, !PT ;  /* 0x0000002000037812 */ /* 0x000fc400078efcff */
[----:B------:R-:W-:Y:S01]  /*1e600*/  LOP3.LUT R2, R0, 0x40, RZ, 0xfc, !PT ;  /* 0x0000004000027812 */ /* 0x000fe200078efcff */
[----:B------:R-:W-:-:S05]  /*1e610*/  IMAD R0, R5, 0x2, R23 ;  /* 0x0000000205007824 */ /* 0x000fca00078e0217 */
[----:B------:R1:W-:Y:S02]  /*1e620*/  STL [R1+0x34], R0 ;  /* 0x0000340001007387 */ /* 0x0003e40000100800 */
.L_x_1702:
[----:B------:R-:W-:Y:S05]  /*1e630*/  YIELD ;  /* 0x0000000000007946 */ /* 0x000fea0003800000 */
[----:B------:R-:W-:Y:S01]  /*1e640*/  ULDC.64 UR4, c[0x0][0xa28] ;  /* 0x00028a0000047ab9 */ /* 0x000fe20000000a00 */
[----:B------:R-:W-:Y:S02]  /*1e650*/  CS2R R8, SRZ ;  /* 0x0000000000087805 */ /* 0x000fe4000001ff00 */
[----:B------:R-:W-:Y:S01]  /*1e660*/  ISETP.NE.U32.AND P0, PT, RZ, UR4, PT ;  /* 0x00000004ff007c0c */ /* 0x000fe2000bf05070 */
[----:B0-----:R-:W0:Y:S01]  /*1e670*/  LDC.64 R4, c[0x0][0xa00] ;  /* 0x00028000ff047b82 */ /* 0x001e220000000a00 */
[----:B------:R-:W-:-:S02]  /*1e680*/  ULDC.64 UR6, c[0x0][0xa10] ;  /* 0x0002840000067ab9 */ /* 0x000fc40000000a00 */
[----:B------:R-:W-:Y:S01]  /*1e690*/  ISETP.NE.AND.EX P0, PT, RZ, UR5, PT, P0 ;  /* 0x00000005ff007c0c */ /* 0x000fe2000bf05300 */
[----:B------:R-:W-:-:S12]  /*1e6a0*/  ULDC.64 UR4, c[0x0][0xa18] ;  /* 0x0002860000047ab9 */ /* 0x000fd80000000a00 */
[----:B--2---:R-:W2:Y:S02]  /*1e6b0*/  @P0 LDC.64 R2, c[0x0][0xa28] ;  /* 0x00028a00ff020b82 */ /* 0x004ea40000000a00 */
[----:B--2---:R-:W-:-:S05]  /*1e6c0*/  @P0 IMAD.WIDE R2, R19, 0x4, R2 ;  /* 0x0000000413020825 */ /* 0x004fca00078e0202 */
[----:B---3--:R2:W3:Y:S01]  /*1e6d0*/  @P0 LDG.E R9, desc[UR54][R2.64] ;  /* 0x0000003602090981 */ /* 0x0084e2000c1e1900 */
[----:B------:R-:W-:Y:S01]  /*1e6e0*/  ISETP.NE.U32.AND P0, PT, RZ, UR4, PT ;  /* 0x00000004ff007c0c */ /* 0x000fe2000bf05070 */
[----:B0-----:R-:W-:Y:S01]  /*1e6f0*/  IMAD.WIDE R4, R19, 0x4, R4 ;  /* 0x0000000413047825 */ /* 0x001fe200078e0204 */
[----:B------:R-:W-:Y:S02]  /*1e700*/  ISETP.NE.U32.AND P1, PT, RZ, UR6, PT ;  /* 0x00000006ff007c0c */ /* 0x000fe4000bf25070 */
[----:B------:R-:W-:Y:S01]  /*1e710*/  ISETP.NE.AND.EX P2, PT, RZ, UR5, PT, P0 ;  /* 0x00000005ff007c0c */ /* 0x000fe2000bf45300 */
[----:B------:R-:W-:Y:S01]  /*1e720*/  ULDC.64 UR4, c[0x0][0xa00] ;  /* 0x0002800000047ab9 */ /* 0x000fe20000000a00 */
[----:B------:R-:W-:Y:S01]  /*1e730*/  ISETP.NE.AND.EX P1, PT, RZ, UR7, PT, P1 ;  /* 0x00000007ff007c0c */ /* 0x000fe2000bf25310 */
[----:B-1----:R-:W-:Y:S01]  /*1e740*/  IMAD.MOV.U32 R0, RZ, RZ, RZ ;  /* 0x000000ffff007224 */ /* 0x002fe200078e00ff */
[----:B------:R-:W-:Y:S01]  /*1e750*/  ISETP.NE.U32.AND P0, PT, RZ, UR4, PT ;  /* 0x00000004ff007c0c */ /* 0x000fe2000bf05070 */
[----:B--2---:R-:W0:Y:S03]  /*1e760*/  LDC.64 R2, c[0x0][0xa10] ;  /* 0x00028400ff027b82 */ /* 0x004e260000000a00 */
[----:B------:R-:W-:-:S05]  /*1e770*/  ISETP.NE.AND.EX P0, PT, RZ, UR5, PT, P0 ;  /* 0x00000005ff007c0c */ /* 0x000fca000bf05300 */
[----:B------:R-:W1:Y:S08]  /*1e780*/  @P2 LDC.64 R6, c[0x0][0xa18] ;  /* 0x00028600ff062b82 */ /* 0x000e700000000a00 */
[----:B------:R-:W2:Y:S01]  /*1e790*/  @P0 LDG.E R8, desc[UR54][R4.64] ;  /* 0x0000003604080981 */ /* 0x000ea2000c1e1900 */
[----:B0-----:R-:W-:-:S05]  /*1e7a0*/  IMAD.WIDE R2, R19, 0x4, R2 ;  /* 0x0000000413027825 */ /* 0x001fca00078e0202 */
[----:B-----5:R-:W5:Y:S01]  /*1e7b0*/  @P1 LDG.E R0, desc[UR54][R2.64] ;  /* 0x0000003602001981 */ /* 0x020f62000c1e1900 */
[----:B------:R-:W-:Y:S02]  /*1e7c0*/  ULDC UR4, c[0x0][0x288] ;  /* 0x0000a20000047ab9 */ /* 0x000fe40000000800 */
[----:B------:R-:W-:Y:S01]  /*1e7d0*/  IMAD.U32 R29, RZ, RZ, UR4 ;  /* 0x00000004ff1d7e24 */ /* 0x000fe2000f8e00ff */
[----:B------:R-:W-:Y:S02]  /*1e7e0*/  ULDC.64 UR4, c[0x0][0x418] ;  /* 0x0001060000047ab9 */ /* 0x000fe40000000a00 */
[----:B------:R-:W-:-:S03]  /*1e7f0*/  UISETP.NE.U32.AND UP0, UPT, UR4, URZ, UPT ;  /* 0x0000003f0400728c */ /* 0x000fc6000bf05070 */
[----:B------:R-:W-:Y:S01]  /*1e800*/  ULDC UR4, c[0x0][0x424] ;  /* 0x0001090000047ab9 */ /* 0x000fe20000000800 */
[----:B------:R-:W-:Y:S01]  /*1e810*/  UISETP.NE.AND.EX UP0, UPT, UR5, URZ, UPT, UP0 ;  /* 0x0000003f0500728c */ /* 0x000fe2000bf05300 */
[----:B-1----:R-:W-:Y:S02]  /*1e820*/  @P2 IMAD.WIDE R6, R19, 0x4, R6 ;  /* 0x0000000413062825 */ /* 0x002fe400078e0206 */
[----:B------:R-:W-:Y:S01]  /*1e830*/  ULDC UR5, c[0x0][0x2f0] ;  /* 0x0000bc0000057ab9 */ /* 0x000fe20000000800 */
[----:B------:R-:W-:Y:S02]  /*1e840*/  USEL UR4, UR4, 0x1, UP0 ;  /* 0x0000000104047887 */ /* 0x000fe40008000000 */
[----:B------:R0:W5:Y:S02]  /*1e850*/  @P2 LDG.E R29, desc[UR54][R6.64] ;  /* 0x00000036061d2981 */ /* 0x000164000c1e1900 */
[----:B------:R-:W-:-:S03]  /*1e860*/  UIMAD UR4, UR4, UR5, URZ ;  /* 0x00000005040472a4 */ /* 0x000fc6000f8e023f */
[----:B------:R-:W-:Y:S02]  /*1e870*/  ULDC UR5, c[0x0][0x348] ;  /* 0x0000d20000057ab9 */ /* 0x000fe40000000800 */
[----:B0-----:R-:W-:Y:S02]  /*1e880*/  IMAD.U32 R7, RZ, RZ, UR5 ;  /* 0x00000005ff077e24 */ /* 0x001fe4000f8e00ff */
[----:B------:R-:W-:Y:S01]  /*1e890*/  IMAD.U32 R6, RZ, RZ, UR4 ;  /* 0x00000004ff067e24 */ /* 0x000fe2000f8e00ff */
[----:B---3--:R0:W-:Y:S04]  /*1e8a0*/  STL [R1+0x2c], R9 ;  /* 0x00002c0901007387 */ /* 0x0081e80000100800 */
[----:B--2---:R0:W-:Y:S01]  /*1e8b0*/  STL [R1+0x8], R8 ;  /* 0x0000080801007387 */ /* 0x0041e20000100800 */
[----:B------:R-:W-:Y:S05]  /*1e8c0*/  @P2 BRA `(.L_x_1586) ;  /* 0x0000000000102947 */ /* 0x000fea0003800000 */
[----:B------:R-:W-:Y:S05]  /*1e8d0*/  @!P0 BRA `(.L_x_1586) ;  /* 0x00000000000c8947 */ /* 0x000fea0003800000 */
[----:B-----5:R-:W2:Y:S04]  /*1e8e0*/  LDG.E R29, desc[UR54][R4.64] ;  /* 0x00000036041d7981 */ /* 0x020ea8000c1e1900 */
[----:B------:R-:W2:Y:S02]  /*1e8f0*/  LDG.E R4, desc[UR54][R4.64+0x4] ;  /* 0x0000043604047981 */ /* 0x000ea4000c1e1900 */
[----:B--2---:R-:W-:-:S07]  /*1e900*/  IMAD.IADD R29, R4, 0x1, -R29 ;  /* 0x00000001041d7824 */ /* 0x004fce00078e0a1d */
.L_x_1586:
        /* <DEDUP_REMOVED lines=8> */
.L_x_1587:
[----:B------:R-:W-:Y:S02]  /*1e990*/  ULDC.64 UR4, c[0x0][0xa08] ;  /* 0x0002820000047ab9 */ /* 0x000fe40000000a00 */
[----:B------:R-:W-:-:S04]  /*1e9a0*/  ISETP.NE.U32.AND P0, PT, RZ, UR4, PT ;  /* 0x00000004ff007c0c */ /* 0x000fc8000bf05070 */
[----:B------:R-:W-:-:S13]  /*1e9b0*/  ISETP.NE.AND.EX P0, PT, RZ, UR5, PT, P0 ;  /* 0x00000005ff007c0c */ /* 0x000fda000bf05300 */
[----:B------:R-:W-:Y:S05]  /*1e9c0*/  @!P0 BRA `(.L_x_1588) ;  /* 0x0000000000148947 */ /* 0x000fea0003800000 */
[----:B------:R-:W1:Y:S02]  /*1e9d0*/  LDC.64 R4, c[0x0][0xa08] ;  /* 0x00028200ff047b82 */ /* 0x000e640000000a00 */
[----:B-1----:R-:W-:-:S05]  /*1e9e0*/  IMAD.WIDE R4, R19, 0x4, R4 ;  /* 0x0000000413047825 */ /* 0x002fca00078e0204 */
[----:B------:R-:W2:Y:S04]  /*1e9f0*/  LDG.E R6, desc[UR54][R4.64] ;  /* 0x0000003604067981 */ /* 0x000ea8000c1e1900 */
[----:B------:R-:W2:Y:S02]  /*1ea00*/  LDG.E R4, desc[UR54][R4.64+0x4] ;  /* 0x0000043604047981 */ /* 0x000ea4000c1e1900 */
[----:B--2---:R-:W-:-:S07]  /*1ea10*/  IMAD.IADD R6, R4, 0x1, -R6 ;  /* 0x0000000104067824 */ /* 0x004fce00078e0a06 */
.L_x_1588:
[----:B-1----:R-:W2:Y:S04]  /*1ea20*/  @P1 LDG.E R4, desc[UR54][R2.64] ;  /* 0x0000003602041981 */ /* 0x002ea8000c1e1900 */
[----:B------:R1:W2:Y:S01]  /*1ea30*/  @P1 LDG.E R5, desc[UR54][R2.64+0x4] ;  /* 0x0000043602051981 */ /* 0x0002a2000c1e1900 */
[----:B------:R-:W-:Y:S02]  /*1ea40*/  IMAD R28, R17, 0xc0, RZ ;  /* 0x000000c0111c7824 */ /* 0x000fe400078e02ff */
[----:B-----5:R-:W-:Y:S02]  /*1ea50*/  IMAD.IADD R6, R6, 0x1, -R9 ;  /* 0x0000000106067824 */ /* 0x020fe400078e0a09 */
[----:B0-----:R-:W-:Y:S01]  /*1ea60*/  VIADD R8, R28, 0xbf ;  /* 0x000000bf1c087836 */ /* 0x001fe20000000000 */
[----:B-1----:R-:W0:Y:S02]  /*1ea70*/  LDC R2, c[0x0][0x448] ;  /* 0x00011200ff027b82 */ /* 0x002e240000000800 */
[----:B0-----:R-:W-:-:S13]  /*1ea80*/  ISETP.NE.AND P2, PT, R2, 0x1, PT ;  /* 0x000000010200780c */ /* 0x001fda0003f45270 */
[----:B------:R-:W0:Y:S08]  /*1ea90*/  @P2 LDC R3, c[0x0][0x44c] ;  /* 0x00011300ff032b82 */ /* 0x000e300000000800 */
[----:B------:R-:W1:Y:S01]  /*1eaa0*/  @P2 LDC R2, c[0x0][0x450] ;  /* 0x00011400ff022b82 */ /* 0x000e620000000800 */
[----:B0-----:R-:W-:-:S05]  /*1eab0*/  @P2 IMAD.HI.U32 R3, R8, R3, RZ ;  /* 0x0000000308032227 */ /* 0x001fca00078e00ff */
[----:B-1----:R-:W-:Y:S01]  /*1eac0*/  @P2 SHF.R.U32.HI R8, RZ, R2, R3 ;  /* 0x00000002ff082219 */ /* 0x002fe20000011603 */
[----:B--2---:R-:W-:-:S04]  /*1ead0*/  @P1 IMAD.IADD R7, R5, 0x1, -R4 ;  /* 0x0000000105071824 */ /* 0x004fc800078e0a04 */
[----:B------:R-:W-:-:S04]  /*1eae0*/  IMAD.IADD R10, R6, 0x1, R7 ;  /* 0x00000001060a7824 */ /* 0x000fc800078e0207 */
[C---:B------:R-:W-:Y:S01]  /*1eaf0*/  VIADD R21, R10.reuse, 0x7f ;  /* 0x0000007f0a157836 */ /* 0x040fe20000000000 */
[----:B------:R0:W-:Y:S01]  /*1eb00*/  STL [R1+0x24], R10 ;  /* 0x0000240a01007387 */ /* 0x0001e20000100800 */
[----:B------:R-:W-:-:S03]  /*1eb10*/  IADD3 R17, R10, 0x1, -R29 ;  /* 0x000000010a117810 */ /* 0x000fc60007ffe81d */
[----:B------:R-:W-:Y:S02]  /*1eb20*/  SHF.R.S32.HI R2, RZ, 0x1f, R21 ;  /* 0x0000001fff027819 */ /* 0x000fe40000011415 */
[----:B------:R-:W-:Y:S02]  /*1eb30*/  IMAD.IADD R8, R17, 0x1, R8 ;  /* 0x0000000111087824 */ /* 0x000fe400078e0208 */
[----:B------:R-:W-:Y:S02]  /*1eb40*/  LEA.HI R21, R2, R21, RZ, 0x7 ;  /* 0x0000001502157211 */ /* 0x000fe400078f38ff */
[----:B------:R-:W1:Y:S02]  /*1eb50*/  LDC.64 R2, c[0x0][0x9e0] ;  /* 0x00027800ff027b82 */ /* 0x000e640000000a00 */
[----:B------:R-:W-:Y:S02]  /*1eb60*/  SHF.R.S32.HI R21, RZ, 0x7, R21 ;  /* 0x00000007ff157819 */ /* 0x000fe40000011415 */
[----:B-1----:R-:W-:Y:S01]  /*1eb70*/  ISETP.GE.AND P3, PT, R3, 0x1, PT ;  /* 0x000000010300780c */ /* 0x002fe20003f66270 */
[----:B------:R-:W-:-:S12]  /*1eb80*/  IMAD.IADD R2, R8, 0x1, R2 ;  /* 0x0000000108027824 */ /* 0x000fd800078e0202 */
[----:B0-----:R-:W-:Y:S05]  /*1eb90*/  @!P3 BRA `(.L_x_1589) ;  /* 0x000000000048b947 */ /* 0x001fea0003800000 */
        /* <DEDUP_REMOVED lines=11> */
.L_x_1591:
[----:B------:R-:W-:-:S13]  /*1ec50*/  ISETP.NE.AND P0, PT, R3, 0x1, PT ;  /* 0x000000010300780c */ /* 0x000fda0003f05270 */
[----:B------:R-:W0:Y:S02]  /*1ec60*/  @P0 LDC.64 R4, c[0x0][0x9e8] ;  /* 0x00027a00ff040b82 */ /* 0x000e240000000a00 */
[----:B0-----:R-:W-:-:S05]  /*1ec70*/  @P0 IMAD.HI.U32 R4, R9, R4, RZ ;  /* 0x0000000409040227 */ /* 0x001fca00078e00ff */
[----:B------:R-:W-:-:S07]  /*1ec80*/  @P0 SHF.R.U32.HI R9, RZ, R5, R4 ;  /* 0x00000005ff090219 */ /* 0x000fce0000011604 */
.L_x_1592:
[----:B------:R-:W-:Y:S05]  /*1ec90*/  BSYNC B0 ;  /* 0x0000000000007941 */ /* 0x000fea0003800000 */
.L_x_1590:
[----:B------:R-:W-:-:S05]  /*1eca0*/  IMAD R9, R9, R3, R3 ;  /* 0x0000000309097224 */ /* 0x000fca00078e0203 */
[----:B------:R-:W-:-:S07]  /*1ecb0*/  VIMNMX R2, R2, R9, PT ;  /* 0x0000000902027248 */ /* 0x000fce0003fe0100 */
.L_x_1589:
        /* <DEDUP_REMOVED lines=20> */
.L_x_1595:
[----:B------:R-:W-:-:S13]  /*1ee00*/  ISETP.NE.AND P0, PT, R3, 0x1, PT ;  /* 0x000000010300780c */ /* 0x000fda0003f05270 */
[----:B------:R-:W0:Y:S02]  /*1ee10*/  @P0 LDC.64 R4, c[0x0][0x9e8] ;  /* 0x00027a00ff040b82 */ /* 0x000e240000000a00 */
[----:B0-----:R-:W-:-:S05]  /*1ee20*/  @P0 IMAD.HI.U32 R4, R9, R4, RZ ;  /* 0x0000000409040227 */ /* 0x001fca00078e00ff */
[----:B------:R-:W-:-:S07]  /*1ee30*/  @P0 SHF.R.U32.HI R9, RZ, R5, R4 ;  /* 0x00000005ff090219 */ /* 0x000fce0000011604 */
.L_x_1596:
[----:B------:R-:W-:Y:S05]  /*1ee40*/  BSYNC B0 ;  /* 0x0000000000007941 */ /* 0x000fea0003800000 */
.L_x_1594:
[----:B------:R-:W-:-:S05]  /*1ee50*/  IMAD R3, R9, R3, RZ ;  /* 0x0000000309037224 */ /* 0x000fca00078e02ff */
[----:B------:R-:W-:-:S07]  /*1ee60*/  VIMNMX R8, R8, R3, !PT ;  /* 0x0000000308087248 */ /* 0x000fce0007fe0100 */
.L_x_1593:
[----:B------:R-:W-:Y:S01]  /*1ee70*/  VIADD R2, R2, 0x7f ;  /* 0x0000007f02027836 */ /* 0x000fe20000000000 */
[----:B------:R-:W-:Y:S04]  /*1ee80*/  BSSY B0, `(.L_x_1597) ;  /* 0x000015d000007945 */ /* 0x000fe80003800000 */
[----:B------:R-:W-:-:S04]  /*1ee90*/  SHF.R.S32.HI R3, RZ, 0x1f, R2 ;  /* 0x0000001fff037819 */ /* 0x000fc80000011402 */
[----:B------:R-:W-:Y:S02]  /*1eea0*/  LEA.HI R3, R3, R2, RZ, 0x7 ;  /* 0x0000000203037211 */ /* 0x000fe400078f38ff */
[----:B------:R-:W-:Y:S02]  /*1eeb0*/  SHF.R.S32.HI R2, RZ, 0x1f, R8 ;  /* 0x0000001fff027819 */ /* 0x000fe40000011408 */
[----:B------:R-:W-:Y:S02]  /*1eec0*/  SHF.R.S32.HI R3, RZ, 0x7, R3 ;  /* 0x00000007ff037819 */ /* 0x000fe40000011403 */
[----:B------:R-:W-:Y:S02]  /*1eed0*/  LEA.HI R2, R2, R8, RZ, 0x7 ;  /* 0x0000000802027211 */ /* 0x000fe400078f38ff */
[----:B------:R-:W-:Y:S02]  /*1eee0*/  VIMNMX R3, R21, R3, PT ;  /* 0x0000000315037248 */ /* 0x000fe40003fe0100 */
[----:B------:R-:W-:-:S03]  /*1eef0*/  SHF.R.S32.HI R2, RZ, 0x7, R2 ;  /* 0x00000007ff027819 */ /* 0x000fc60000011402 */
[----:B------:R-:W-:Y:S01]  /*1ef00*/  IMAD R3, R3, 0x80, -R6 ;  /* 0x0000008003037824 */ /* 0x000fe200078e0a06 */
[----:B------:R-:W-:-:S04]  /*1ef10*/  VIMNMX R2, RZ, R2, !PT ;  /* 0x00000002ff027248 */ /* 0x000fc80007fe0100 */
[----:B------:R-:W-:Y:S01]  /*1ef20*/  VIMNMX R3, R3, R7, PT ;  /* 0x0000000703037248 */ /* 0x000fe20003fe0100 */
[----:B------:R-:W-:-:S05]  /*1ef30*/  IMAD R2, R2, 0x80, -R6 ;  /* 0x0000008002027824 */ /* 0x000fca00078e0a06 */
[----:B------:R-:W-:-:S04]  /*1ef40*/  VIMNMX R4, RZ, R2, !PT ;  /* 0x00000002ff047248 */ /* 0x000fc80007fe0100 */
[----:B------:R-:W-:Y:S02]  /*1ef50*/  ISETP.GT.AND P0, PT, R3, R4, PT ;  /* 0x000000040300720c */ /* 0x000fe40003f04270 */
[----:B------:R-:W-:-:S11]  /*1ef60*/  SHF.R.U32.HI R4, RZ, 0x7, R4 ;  /* 0x00000007ff047819 */ /* 0x000fd60000011604 */
[----:B------:R-:W-:-:S05]  /*1ef70*/  @P0 VIADD R2, R3, 0x7f ;  /* 0x0000007f03020836 */ /* 0x000fca0000000000 */
[----:B------:R-:W-:-:S04]  /*1ef80*/  @P0 SHF.R.S32.HI R3, RZ, 0x1f, R2 ;  /* 0x0000001fff030819 */ /* 0x000fc80000011402 */
        /* <DEDUP_REMOVED lines=13> */
.L_x_1756:
[----:B-1----:R-:W-:Y:S02]  /*1f060*/  ISETP.NE.AND P0, PT, R14, RZ, PT ;  /* 0x000000ff0e00720c */ /* 0x002fe40003f05270 */
[----:B------:R-:W-:-:S11]  /*1f070*/  PLOP3.LUT P6, PT, PT, PT, PT, 0x8, 0x0 ;  /* 0x000000000000781c */ /* 0x000fd60003fce170 */
[----:B------:R-:W-:Y:S05]  /*1f080*/  @P0 BRA `(.L_x_1600) ;  /* 0x00000000000c0947 */ /* 0x000fea0003800000 */
[----:B------:R-:W-:-:S03]  /*1f090*/  UMOV UR4, 0xffffffff ;  /* 0xffffffff00047882 */ /* 0x000fc60000000000 */
[----:B------:R-:W-:Y:S05]  /*1f0a0*/  BRA.DIV UR4, `(.L_x_1601) ;  /* 0x0000006a04fc7947 */ /* 0x000fea000b800000 */
[----:B------:R-:W-:-:S13]  /*1f0b0*/  ELECT P6, URZ, PT ;  /* 0x00000000003f782f */ /* 0x000fda00038c0000 */
.L_x_1600:
        /* <DEDUP_REMOVED lines=9> */
.L_x_1759:
[----:B------:R-:W-:Y:S05]  /*1f150*/  BSYNC B1 ;  /* 0x0000000000017941 */ /* 0x000fea0003800000 */
.L_x_1602:
        /* <DEDUP_REMOVED lines=11> */
.L_x_1760:
[----:B------:R-:W-:Y:S05]  /*1f210*/  BSYNC B2 ;  /* 0x0000000000027941 */ /* 0x000fea0003800000 */
.L_x_1606:
        /* <DEDUP_REMOVED lines=9> */
.L_x_1609:
[----:B------:R-:W-:Y:S05]  /*1f2b0*/  BSYNC B2 ;  /* 0x0000000000027941 */ /* 0x000fea0003800000 */
.L_x_1608:
        /* <DEDUP_REMOVED lines=12> */
.L_x_1610:
        /* <DEDUP_REMOVED lines=16> */
.L_x_1611:
        /* <DEDUP_REMOVED lines=16> */
.L_x_1612:
        /* <DEDUP_REMOVED lines=13> */
.L_x_1761:
[----:B------:R-:W-:Y:S05]  /*1f650*/  BSYNC B2 ;  /* 0x0000000000027941 */ /* 0x000fea0003800000 */
.L_x_1613:
        /* <DEDUP_REMOVED lines=11> */
.L_x_1616:
[----:B------:R-:W-:Y:S05]  /*1f710*/  BSYNC B2 ;  /* 0x0000000000027941 */ /* 0x000fea0003800000 */
.L_x_1615:
        /* <DEDUP_REMOVED lines=8> */
.L_x_1617:
        /* <DEDUP_REMOVED lines=15> */
.L_x_1618:
        /* <DEDUP_REMOVED lines=15> */
.L_x_1619:
        /* <DEDUP_REMOVED lines=10> */
.L_x_1605:
[----:B------:R-:W-:Y:S05]  /*1fa20*/  BSYNC B1 ;  /* 0x0000000000017941 */ /* 0x000fea0003800000 */
.L_x_1604:
[----:B0-----:R-:W2:Y:S01]  /*1fa30*/  LDL.LU R5, [R1+0x4] ;  /* 0x0000040001057983 */ /* 0x001ea20000300800 */
[----:B------:R-:W-:Y:S01]  /*1fa40*/  VIADD R27, R27, 0x1 ;  /* 0x000000011b1b7836 */ /* 0x000fe20000000000 */
[----:B------:R-:W-:Y:S01]  /*1fa50*/  PLOP3.LUT P0, PT, PT, PT, PT, 0x8, 0x0 ;  /* 0x000000000000781c */ /* 0x000fe20003f0e170 */
[----:B------:R-:W-:-:S03]  /*1fa60*/  VIADD R9, R3, 0xfffffffe ;  /* 0xfffffffe03097836 */ /* 0x000fc60000000000 */
[----:B------:R-:W-:Y:S02]  /*1fa70*/  ISETP.NE.AND P1, PT, R27, 0x2, PT ;  /* 0x000000021b00780c */ /* 0x000fe40003f25270 */
[----:B------:R-:W-:Y:S02]  /*1fa80*/  ISETP.GE.AND P2, PT, R9, R4, PT ;  /* 0x000000040900720c */ /* 0x000fe40003f46270 */
[----:B------:R-:W-:Y:S02]  /*1fa90*/  SEL R3, RZ, 0x1, P1 ;  /* 0x00000001ff037807 */ /* 0x000fe40000800000 */
[----:B------:R-:W-:Y:S02]  /*1faa0*/  SEL R27, R27, RZ, P1 ;  /* 0x000000ff1b1b7207 */ /* 0x000fe40000800000 */
[----:B--2---:R-:W-:-:S05]  /*1fab0*/  LOP3.LUT R5, R5, R3, RZ, 0x3c, !PT ;  /* 0x0000000305057212 */ /* 0x004fca00078e3cff */
[----:B------:R0:W-:Y:S02]  /*1fac0*/  STL [R1+0x4], R5 ;  /* 0x0000040501007387 */ /* 0x0001e40000100800 */
[----:B------:R-:W-:Y:S05]  /*1fad0*/  @!P2 BRA `(.L_x_1598) ;  /* 0x00000008005ca947 */ /* 0x000fea0003800000 */
.L_x_1636:
        /* <DEDUP_REMOVED lines=12> */
.L_x_1762:
[----:B------:R-:W-:Y:S05]  /*1fba0*/  BSYNC B2 ;  /* 0x0000000000027941 */ /* 0x000fea0003800000 */
.L_x_1622:
        /* <DEDUP_REMOVED lines=9> */
.L_x_1625:
[----:B------:R-:W-:Y:S05]  /*1fc40*/  BSYNC B2 ;  /* 0x0000000000027941 */ /* 0x000fea0003800000 */
.L_x_1624:
        /* <DEDUP_REMOVED lines=11> */
.L_x_1626:
        /* <DEDUP_REMOVED lines=16> */
.L_x_1627:
        /* <DEDUP_REMOVED lines=16> */
.L_x_1628:
        /* <DEDUP_REMOVED lines=13> */
.L_x_1763:
[----:B------:R-:W-:Y:S05]  /*1ffd0*/  BSYNC B2 ;  /* 0x0000000000027941 */ /* 0x000fea0003800000 */
.L_x_1629:
        /* <DEDUP_REMOVED lines=11> */
.L_x_1632:
[----:B------:R-:W-:Y:S05]  /*20090*/  BSYNC B2 ;  /* 0x0000000000027941 */ /* 0x000fea0003800000 */
.L_x_1631:
        /* <DEDUP_REMOVED lines=8> */
.L_x_1633:
        /* <DEDUP_REMOVED lines=15> */
.L_x_1634:
        /* <DEDUP_REMOVED lines=15> */
.L_x_1635:
        /* <DEDUP_REMOVED lines=10> */
.L_x_1621:
[----:B------:R-:W-:Y:S05]  /*203a0*/  BSYNC B1 ;  /* 0x0000000000017941 */ /* 0x000fea0003800000 */
.L_x_1620:
        /* <DEDUP_REMOVED lines=10> */
.L_x_1598:
[----:B------:R-:W-:Y:S05]  /*20450*/  BSYNC B0 ;  /* 0x0000000000007941 */ /* 0x000fea0003800000 */
.L_x_1597:
[----:B------:R-:W2:Y:S01]  /*20460*/  LDC R0, c[0x0][0x448] ;  /* 0x00011200ff007b82 */ /* 0x000ea20000000800 */
[----:B------:R-:W-:Y:S01]  /*20470*/  VIADD R2, R28, 0xbf ;  /* 0x000000bf1c027836 */ /* 0x000fe20000000000 */
[----:B------:R-:W-:Y:S06]  /*20480*/  @!P0 WARPSYNC.ALL ;  /* 0x0000000000008948 */ /* 0x000fec0003800000 */
[----:B------:R-:W-:Y:S01]  /*20490*/  @!P0 BAR.SYNC.DEFER_BLOCKING 0xc, 0x200 ;  /* 0x0308000000008b1d */ /* 0x000fe20000010000 */
[----:B--2---:R-:W-:-:S13]  /*204a0*/  ISETP.NE.AND P1, PT, R0, 0x1, PT ;  /* 0x000000010000780c */ /* 0x004fda0003f25270 */
[----:B------:R-:W2:Y:S08]  /*204b0*/  @P1 LDC R3, c[0x0][0x44c] ;  /* 0x00011300ff031b82 */ /* 0x000eb00000000800 */
[----:B------:R-:W3:Y:S01]  /*204c0*/  @P1 LDC R0, c[0x0][0x450] ;  /* 0x00011400ff001b82 */ /* 0x000ee20000000800 */
[----:B--2---:R-:W-:-:S05]  /*204d0*/  @P1 IMAD.HI.U32 R3, R2, R3, RZ ;  /* 0x0000000302031227 */ /* 0x004fca00078e00ff */
[----:B---3--:R-:W-:-:S05]  /*204e0*/  @P1 SHF.R.U32.HI R2, RZ, R0, R3 ;  /* 0x00000000ff021219 */ /* 0x008fca0000011603 */
[----:B------:R-:W-:Y:S02]  /*204f0*/  IMAD.IADD R17, R17, 0x1, R2 ;  /* 0x0000000111117824 */ /* 0x000fe400078e0202 */
[----:B------:R-:W2:Y:S02]  /*20500*/  LDC.64 R2, c[0x0][0x9e0] ;  /* 0x00027800ff027b82 */ /* 0x000ea40000000a00 */
[----:B--2---:R-:W-:Y:S01]  /*20510*/  ISETP.GE.AND P2, PT, R3, 0x1, PT ;  /* 0x000000010300780c */ /* 0x004fe20003f46270 */
[----:B------:R-:W-:-:S12]  /*20520*/  IMAD.IADD R2, R17, 0x1, R2 ;  /* 0x0000000111027824 */ /* 0x000fd800078e0202 */
[----:B------:R-:W-:Y:S05]  /*20530*/  @!P2 BRA `(.L_x_1637) ;  /* 0x000000000048a947 */ /* 0x000fea0003800000 */
[C---:B------:R-:W-:Y:S01]  /*20540*/  ISETP.GT.AND P0, PT, R17.reuse, RZ, PT ;  /* 0x000000ff1100720c */ /* 0x040fe20003f04270 */
[----:B------:R-:W-:Y:S01]  /*20550*/  BSSY B0, `(.L_x_1638) ;  /* 0x000000e000007945 */ /* 0x000fe20003800000 */
[----:B------:R-:W-:-:S11]  /*20560*/  VIADD R0, R17, 0xffffffff ;  /* 0xffffffff11007836 */ /* 0x000fd60000000000 */
[----:B------:R-:W-:Y:S05]  /*20570*/  @P0 BRA `(.L_x_1639) ;  /* 0x00000000001c0947 */ /* 0x000fea0003800000 */
[----:B------:R-:W-:Y:S01]  /*20580*/  ISETP.NE.AND P0, PT, R3, 0x1, PT ;  /* 0x000000010300780c */ /* 0x000fe20003f05270 */
[----:B------:R-:W-:-:S12]  /*20590*/  IMAD.MOV R0, RZ, RZ, -R17 ;  /* 0x000000ffff007224 */ /* 0x000fd800078e0a11 */
[----:B0-----:R-:W0:Y:S02]  /*205a0*/  @P0 LDC.64 R4, c[0x0][0x9e8] ;  /* 0x00027a00ff040b82 */ /* 0x001e240000000a00 */
[----:B0-----:R-:W-:-:S05]  /*205b0*/  @P0 IMAD.HI.U32 R4, R0, R4, RZ ;  /* 0x0000000400040227 */ /* 0x001fca00078e00ff */
[----:B------:R-:W-:-:S04]  /*205c0*/  @P0 SHF.R.U32.HI R0, RZ, R5, R4 ;  /* 0x00000005ff000219 */ /* 0x000fc80000011604 */
[----:B------:R-:W-:Y:S01]  /*205d0*/  LOP3.LUT R0, RZ, R0, RZ, 0x33, !PT ;  /* 0x00000000ff007212 */ /* 0x000fe200078e33ff */
[----:B------:R-:W-:Y:S06]  /*205e0*/  BRA `(.L_x_1640) ;  /* 0x0000000000107947 */ /* 0x000fec0003800000 */
.L_x_1639:
[----:B------:R-:W-:-:S13]  /*205f0*/  ISETP.NE.AND P0, PT, R3, 0x1, PT ;  /* 0x000000010300780c */ /* 0x000fda0003f05270 */
[----:B0-----:R-:W0:Y:S02]  /*20600*/  @P0 LDC.64 R4, c[0x0][0x9e8] ;  /* 0x00027a00ff040b82 */ /* 0x001e240000000a00 */
[----:B0-----:R-:W-:-:S05]  /*20610*/  @P0 IMAD.HI.U32 R4, R0, R4, RZ ;  /* 0x0000000400040227 */ /* 0x001fca00078e00ff */
[----:B------:R-:W-:-:S07]  /*20620*/  @P0 SHF.R.U32.HI R0, RZ, R5, R4 ;  /* 0x00000005ff000219 */ /* 0x000fce0000011604 */
.L_x_1640:
[----:B------:R-:W-:Y:S05]  /*20630*/  BSYNC B0 ;  /* 0x0000000000007941 */ /* 0x000fea0003800000 */
.L_x_1638:
[----:B------:R-:W-:-:S05]  /*20640*/  IMAD R0, R0, R3, R3 ;  /* 0x0000000300007224 */ /* 0x000fca00078e0203 */
[----:B------:R-:W-:-:S07]  /*20650*/  VIMNMX R2, R2, R0, PT ;  /* 0x0000000002027248 */ /* 0x000fce0003fe0100 */
.L_x_1637:
[----:B------:R-:W-:Y:S01]  /*20660*/  VIADD R2, R2, 0x7f ;  /* 0x0000007f02027836 */ /* 0x000fe20000000000 */
[----:B------:R-:W-:Y:S01]  /*20670*/  ULDC UR4, c[0x0][0x9dc] ;  /* 0x0002770000047ab9 */ /* 0x000fe20000000800 */
[----:B------:R-:W-:-:S03]  /*20680*/  IMAD.MOV.U32 R4, RZ, RZ, R28 ;  /* 0x000000ffff047224 */ /* 0x000fc600078e001c */
[----:B------:R-:W-:-:S04]  /*20690*/  SHF.R.S32.HI R0, RZ, 0x1f, R2 ;  /* 0x0000001fff007819 */ /* 0x000fc80000011402 */
[----:B------:R-:W-:Y:S02]  /*206a0*/  LEA.HI R0, R0, R2, RZ, 0x7 ;  /* 0x0000000200007211 */ /* 0x000fe400078f38ff */
[----:B------:R-:W2:Y:S02]  /*206b0*/  @P1 LDC R2, c[0x0][0x44c] ;  /* 0x00011300ff021b82 */ /* 0x000ea40000000800 */
[----:B------:R-:W-:-:S04]  /*206c0*/  SHF.R.S32.HI R0, RZ, 0x7, R0 ;  /* 0x00000007ff007819 */ /* 0x000fc80000011400 */
[----:B------:R-:W-:Y:S02]  /*206d0*/  VIMNMX R26, R21, R0, PT ;  /* 0x00000000151a7248 */ /* 0x000fe40003fe0100 */
[----:B------:R-:W3:Y:S03]  /*206e0*/  @P1 LDC R0, c[0x0][0x450] ;  /* 0x00011400ff001b82 */ /* 0x000ee60000000800 */
[----:B------:R4:W-:Y:S01]  /*206f0*/  STL [R1+0x44], R26 ;  /* 0x0000441a01007387 */ /* 0x0009e20000100800 */
[----:B--2---:R-:W-:-:S05]  /*20700*/  @P1 IMAD.HI.U32 R2, R28, R2, RZ ;  /* 0x000000021c021227 */ /* 0x004fca00078e00ff */
[----:B---3--:R-:W-:-:S05]  /*20710*/  @P1 SHF.R.U32.HI R4, RZ, R0, R2 ;  /* 0x00000000ff041219 */ /* 0x008fca0000011602 */
[----:B------:R-:W-:-:S04]  /*20720*/  IMAD.IADD R2, R20, 0x1, R4 ;  /* 0x0000000114027824 */ /* 0x000fc800078e0204 */
[----:B------:R-:W-:Y:S01]  /*20730*/  VIADD R0, R2, -UR4 ;  /* 0x8000000402007c36 */ /* 0x000fe20008000000 */
[----:B----4-:R-:W-:Y:S06]  /*20740*/  @!P2 BRA `(.L_x_1641) ;  /* 0x000000000044a947 */ /* 0x010fec0003800000 */
[----:B------:R-:W-:Y:S01]  /*20750*/  ISETP.GT.AND P0, PT, R2, -0x1, PT ;  /* 0xffffffff0200780c */ /* 0x000fe20003f04270 */
[----:B------:R-:W-:-:S12]  /*20760*/  BSSY B0, `(.L_x_1642) ;  /* 0x000000d000007945 */ /* 0x000fd80003800000 */
[----:B------:R-:W-:Y:S05]  /*20770*/  @P0 BRA `(.L_x_1643) ;  /* 0x00000000001c0947 */ /* 0x000fea0003800000 */
[----:B------:R-:W-:Y:S02]  /*20780*/  ISETP.NE.AND P0, PT, R3, 0x1, PT ;  /* 0x000000010300780c */ /* 0x000fe40003f05270 */
[----:B------:R-:W-:-:S11]  /*20790*/  LOP3.LUT R2, RZ, R2, RZ, 0x33, !PT ;  /* 0x00000002ff027212 */ /* 0x000fd600078e33ff */
[----:B0-----:R-:W0:Y:S02]  /*207a0*/  @P0 LDC.64 R4, c[0x0][0x9e8] ;  /* 0x00027a00ff040b82 */ /* 0x001e240000000a00 */
[----:B0-----:R-:W-:-:S05]  /*207b0*/  @P0 IMAD.HI.U32 R4, R2, R4, RZ ;  /* 0x0000000402040227 */ /* 0x001fca00078e00ff */
[----:B------:R-:W-:-:S04]  /*207c0*/  @P0 SHF.R.U32.HI R2, RZ, R5, R4 ;  /* 0x00000005ff020219 */ /* 0x000fc80000011604 */
[----:B------:R-:W-:Y:S01]  /*207d0*/  LOP3.LUT R2, RZ, R2, RZ, 0x33, !PT ;  /* 0x00000002ff027212 */ /* 0x000fe200078e33ff */
[----:B------:R-:W-:Y:S06]  /*207e0*/  BRA `(.L_x_1644) ;  /* 0x0000000000107947 */ /* 0x000fec0003800000 */
.L_x_1643:
[----:B------:R-:W-:-:S13]  /*207f0*/  ISETP.NE.AND P0, PT, R3, 0x1, PT ;  /* 0x000000010300780c */ /* 0x000fda0003f05270 */
[----:B0-----:R-:W0:Y:S02]  /*20800*/  @P0 LDC.64 R4, c[0x0][0x9e8] ;  /* 0x00027a00ff040b82 */ /* 0x001e240000000a00 */
[----:B0-----:R-:W-:-:S05]  /*20810*/  @P0 IMAD.HI.U32 R4, R2, R4, RZ ;  /* 0x0000000402040227 */ /* 0x001fca00078e00ff */
[----:B------:R-:W-:-:S07]  /*20820*/  @P0 SHF.R.U32.HI R2, RZ, R5, R4 ;  /* 0x00000005ff020219 */ /* 0x000fce0000011604 */
.L_x_1644:
[----:B------:R-:W-:Y:S05]  /*20830*/  BSYNC B0 ;  /* 0x0000000000007941 */ /* 0x000fea0003800000 */
.L_x_1642:
[----:B------:R-:W-:-:S05]  /*20840*/  IMAD R3, R2, R3, RZ ;  /* 0x0000000302037224 */ /* 0x000fca00078e02ff */
[----:B------:R-:W-:-:S07]  /*20850*/  VIMNMX R0, R0, R3, !PT ;  /* 0x0000000300007248 */ /* 0x000fce0007fe0100 */
.L_x_1641:
[----:B------:R-:W-:Y:S01]  /*20860*/  SHF.R.S32.HI R3, RZ, 0x1f, R0 ;  /* 0x0000001fff037819 */ /* 0x000fe20000011400 */
[----:B------:R-:W-:Y:S03]  /*20870*/  BSSY B7, `(.L_x_1645) ;  /* 0x0000354000077945 */ /* 0x000fe60003800000 */
[----:B------:R-:W-:-:S04]  /*20880*/  LEA.HI R3, R3, R0, RZ, 0x7 ;  /* 0x0000000003037211 */ /* 0x000fc800078f38ff */
[----:B------:R-:W-:-:S04]  /*20890*/  SHF.R.S32.HI R3, RZ, 0x7, R3 ;  /* 0x00000007ff037819 */ /* 0x000fc80000011403 */
[----:B------:R-:W-:-:S04]  /*208a0*/  VIMNMX R2, RZ, R3, !PT ;  /* 0x00000003ff027248 */ /* 0x000fc80007fe0100 */
[----:B------:R-:W-:Y:S01]  /*208b0*/  ISETP.GT.AND P0, PT, R26, R2, PT ;  /* 0x000000021a00720c */ /* 0x000fe20003f04270 */
[----:B------:R2:W-:-:S12]  /*208c0*/  STL [R1+0x28], R2 ;  /* 0x0000280201007387 */ /* 0x0005d80000100800 */
[----:B--2---:R-:W-:Y:S05]  /*208d0*/  @P0 BRA `(.L_x_1646) ;  /* 0x0000000000440947 */ /* 0x004fea0003800000 */
        /* <DEDUP_REMOVED lines=17> */
.L_x_1646:
        /* <DEDUP_REMOVED lines=9> */
[----:B------:R-:W2:Y:S01]  /*20a80*/  LDC.64 R2, c[0x4][R2] ;  /* 0x0100000002027b82 */ /* 0x000ea20000000a00 */
[----:B0-----:R-:W-:Y:S02]  /*20a90*/  IMAD.U32 R5, RZ, RZ, UR7 ;  /* 0x00000007ff057e24 */ /* 0x001fe4000f8e00ff */
[----:B------:R-:W-:Y:S02]  /*20aa0*/  IMAD.U32 R6, RZ, RZ, UR8 ;  /* 0x00000008ff067e24 */ /* 0x000fe4000f8e00ff */
[----:B-1----:R-:W-:-:S02]  /*20ab0*/  IMAD.U32 R7, RZ, RZ, UR9 ;  /* 0x00000009ff077e24 */ /* 0x002fc4000f8e00ff */
[----:B------:R-:W-:Y:S02]  /*20ac0*/  IMAD.U32 R10, RZ, RZ, UR4 ;  /* 0x00000004ff0a7e24 */ /* 0x000fe4000f8e00ff */
[----:B------:R-:W-:Y:S02]  /*20ad0*/  IMAD.U32 R11, RZ, RZ, UR5 ;  /* 0x00000005ff0b7e24 */ /* 0x000fe4000f8e00ff */
[----:B------:R-:W-:Y:S02]  /*20ae0*/  IMAD.MOV.U32 R8, RZ, RZ, 0x70 ;  /* 0x00000070ff087424 */ /* 0x000fe400078e00ff */
[----:B------:R-:W-:Y:S02]  /*20af0*/  IMAD.MOV.U32 R12, RZ, RZ, 0x1 ;  /* 0x00000001ff0c7424 */ /* 0x000fe400078e00ff */
[----:B------:R-:W-:-:S07]  /*20b00*/  IMAD.MOV.U32 R13, RZ, RZ, RZ ;  /* 0x000000ffff0d7224 */ /* 0x000fce00078e00ff */
[----:B------:R-:W-:-:S07]  /*20b10*/  LEPC R20, `(.L_x_1649) ;  /* 0x000000001014794e */ /* 0x000fce0000000000 */
[----:B--2---:R-:W-:Y:S05]  /*20b20*/  CALL.ABS.NOINC R2 ;  /* 0x0000000002007343 */ /* 0x004fea0003c00000 */
.L_x_1649:
[----:B------:R-:W-:Y:S05]  /*20b30*/  BSYNC B6 ;  /* 0x0000000000067941 */ /* 0x000fea0003800000 */
.L_x_1648:
        /* <DEDUP_REMOVED lines=20> */
.L_x_1652:
        /* <DEDUP_REMOVED lines=15> */
.L_x_1651:
[----:B------:R-:W-:Y:S05]  /*20d70*/  BSYNC B6 ;  /* 0x0000000000067941 */ /* 0x000fea0003800000 */
.L_x_1650:
[----:B------:R-:W-:Y:S01]  /*20d80*/  ULDC.64 UR4, c[0x0][0x9f8] ;  /* 0x00027e0000047ab9 */ /* 0x000fe20000000a00 */
[----:B------:R-:W2:Y:S01]  /*20d90*/  LDL R20, [R1+0x24] ;  /* 0x0000240001147983 */ /* 0x000ea20000100800 */
[----:B------:R-:W-:-:S03]  /*20da0*/  ISETP.NE.U32.AND P0, PT, RZ, UR4, PT ;  /* 0x00000004ff007c0c */ /* 0x000fc6000bf05070 */
[----:B------:R-:W3:Y:S01]  /*20db0*/  LDL R17, [R1+0x2c] ;  /* 0x00002c0001117983 */ /* 0x000ee20000100800 */
[----:B------:R-:W-:Y:S01]  /*20dc0*/  ISETP.NE.AND.EX P0, PT, RZ, UR5, PT, P0 ;  /* 0x00000005ff007c0c */ /* 0x000fe2000bf05300 */
[----:B------:R-:W-:Y:S01]  /*20dd0*/  IMAD.MOV.U32 R8, RZ, RZ, R19 ;  /* 0x000000ffff087224 */ /* 0x000fe200078e0013 */
[----:B-1----:R-:W1:Y:S01]  /*20de0*/  LDC R7, c[0x0][0x430] ;  /* 0x00010c00ff077b82 */ /* 0x002e620000000800 */
[----:B------:R-:W4:Y:S01]  /*20df0*/  S2R R24, SR_TID.X ;  /* 0x0000000000187919 */ /* 0x000f220000002100 */
[----:B------:R-:W0:Y:S01]  /*20e00*/  S2R R21, SR_TID.X ;  /* 0x0000000000157919 */ /* 0x000e220000002100 */
[----:B------:R-:W-:Y:S01]  /*20e10*/  VIADD R26, R26, 0xffffffff ;  /* 0xffffffff1a1a7836 */ /* 0x000fe20000000000 */
[----:B------:R-:W-:-:S07]  /*20e20*/  ULDC UR4, c[0x0][0x2f4] ;  /* 0x0000bd0000047ab9 */ /* 0x000fce0000000800 */
[----:B------:R-:W4:Y:S02]  /*20e30*/  @P0 LDC.64 R2, c[0x0][0x9f8] ;  /* 0x00027e00ff020b82 */ /* 0x000f240000000a00 */
[----:B----4-:R-:W-:-:S05]  /*20e40*/  @P0 IMAD.WIDE R2, R19, 0x4, R2 ;  /* 0x0000000413020825 */ /* 0x010fca00078e0202 */
[----:B------:R4:W4:Y:S01]  /*20e50*/  @P0 LDG.E R8, desc[UR54][R2.64] ;  /* 0x0000003602080981 */ /* 0x000922000c1e1900 */
[----:B-1----:R-:W-:Y:S01]  /*20e60*/  ISETP.NE.AND P1, PT, R7, 0x1, PT ;  /* 0x000000010700780c */ /* 0x002fe20003f25270 */
[----:B------:R-:W-:Y:S01]  /*20e70*/  IMAD.SHL.U32 R24, R24, 0x20, RZ ;  /* 0x0000002018187824 */ /* 0x000fe200078e00ff */
[----:B0-----:R-:W-:Y:S01]  /*20e80*/  LOP3.LUT R21, R21, 0x7f, RZ, 0xc0, !PT ;  /* 0x0000007f15157812 */ /* 0x001fe200078ec0ff */
[----:B------:R-:W-:Y:S01]  /*20e90*/  IMAD.SHL.U32 R10, R26, 0x80, RZ ;  /* 0x000000801a0a7824 */ /* 0x000fe200078e00ff */
[----:B------:R-:W0:Y:S02]  /*20ea0*/  S2R R11, SR_TID.X ;  /* 0x00000000000b7919 */ /* 0x000e240000002100 */
[----:B------:R-:W-:Y:S02]  /*20eb0*/  SHF.R.U32.HI R21, RZ, 0x2, R21 ;  /* 0x00000002ff157819 */ /* 0x000fe40000011615 */
[----:B------:R-:W-:-:S04]  /*20ec0*/  LOP3.LUT R24, R24, 0x60, RZ, 0xc0, !PT ;  /* 0x0000006018187812 */ /* 0x000fc800078ec0ff */
[----:B------:R-:W-:Y:S01]  /*20ed0*/  LOP3.LUT R0, R10, R21, R24, 0xfe, !PT ;  /* 0x000000150a007212 */ /* 0x000fe200078efe18 */
[----:B------:R-:W1:Y:S08]  /*20ee0*/  @P1 LDC R4, c[0x0][0x434] ;  /* 0x00010d00ff041b82 */ /* 0x000e700000000800 */
[----:B------:R-:W4:Y:S01]  /*20ef0*/  @P1 LDC R5, c[0x0][0x438] ;  /* 0x00010e00ff051b82 */ /* 0x000f220000000800 */
[----:B------:R-:W-:Y:S01]  /*20f00*/  LOP3.LUT R22, R22, 0xfffffff7, RZ, 0xc0, !PT ;  /* 0xfffffff716167812 */ /* 0x000fe200078ec0ff */
[----:B0-----:R-:W-:-:S05]  /*20f10*/  IMAD.SHL.U32 R11, R11, 0x8, RZ ;  /* 0x000000080b0b7824 */ /* 0x001fca00078e00ff */
[----:B------:R-:W-:-:S04]  /*20f20*/  LOP3.LUT R11, R11, 0x18, RZ, 0xc0, !PT ;  /* 0x000000180b0b7812 */ /* 0x000fc800078ec0ff */
[----:B------:R-:W-:Y:S01]  /*20f30*/  LOP3.LUT R12, R11, 0x20, RZ, 0xfc, !PT ;  /* 0x000000200b0c7812 */ /* 0x000fe200078efcff */
[----:B------:R-:W-:Y:S01]  /*20f40*/  UMOV UR5, 0xffffffff ;  /* 0xffffffff00057882 */ /* 0x000fe20000000000 */
[C---:B--2---:R-:W-:Y:S01]  /*20f50*/  ISETP.GE.AND P0, PT, R0.reuse, R20, PT ;  /* 0x000000140000720c */ /* 0x044fe20003f06270 */
[----:B---3--:R-:W-:-:S04]  /*20f60*/  IMAD.IADD R0, R0, 0x1, R17 ;  /* 0x0000000100007824 */ /* 0x008fc800078e0211 */
[----:B-1----:R-:W-:-:S04]  /*20f70*/  @P1 IMAD.HI.U32 R4, R0, R4, RZ ;  /* 0x0000000400041227 */ /* 0x002fc800078e00ff */
[----:B------:R-:W-:-:S04]  /*20f80*/  IMAD.MOV.U32 R6, RZ, RZ, R0 ;  /* 0x000000ffff067224 */ /* 0x000fc800078e0000 */
[----:B----4-:R-:W0:Y:S01]  /*20f90*/  @!P0 LDC.64 R2, c[0x0][0x428] ;  /* 0x00010a00ff028b82 */ /* 0x010e220000000a00 */
[----:B------:R-:W-:-:S05]  /*20fa0*/  @P1 SHF.R.U32.HI R6, RZ, R5, R4 ;  /* 0x00000005ff061219 */ /* 0x000fca0000011604 */
[----:B------:R-:W-:-:S04]  /*20fb0*/  IMAD.MOV R4, RZ, RZ, -R6 ;  /* 0x000000ffff047224 */ /* 0x000fc800078e0a06 */
[----:B------:R-:W-:Y:S01]  /*20fc0*/  IMAD R4, R7, R4, R0 ;  /* 0x0000000407047224 */ /* 0x000fe200078e0200 */
[----:B------:R-:W-:Y:S02]  /*20fd0*/  @!P0 SHF.R.S32.HI R7, RZ, 0x1f, R6 ;  /* 0x0000001fff078819 */ /* 0x000fe40000011406 */
[----:B------:R-:W-:Y:S01]  /*20fe0*/  SHF.R.S32.HI R9, RZ, 0x1f, R8 ;  /* 0x0000001fff097819 */ /* 0x000fe20000011408 */
[CC--:B0-----:R-:W-:Y:S01]  /*20ff0*/  @!P0 IMAD.WIDE.U32 R6, R8.reuse, R2.reuse, R6 ;  /* 0x0000000208068225 */ /* 0x0c1fe200078e0006 */
[----:B------:R0:W-:Y:S03]  /*21000*/  STL [R1+0x10], R8 ;  /* 0x0000100801007387 */ /* 0x0001e60000100800 */
[----:B------:R-:W-:Y:S01]  /*21010*/  @!P0 IMAD R0, R9, R2, RZ ;  /* 0x0000000209008224 */ /* 0x000fe200078e02ff */
[----:B------:R1:W-:Y:S03]  /*21020*/  STL [R1+0x30], R9 ;  /* 0x0000300901007387 */ /* 0x0003e60000100800 */
[----:B------:R-:W-:-:S02]  /*21030*/  @!P0 IMAD R0, R8, R3, R0 ;  /* 0x0000000308008224 */ /* 0x000fc400078e0200 */
[----:B------:R-:W0:Y:S01]  /*21040*/  @!P0 LDC.64 R2, c[0x0][0x418] ;  /* 0x00010600ff028b82 */ /* 0x000e220000000a00 */
[----:B------:R-:W-:Y:S02]  /*21050*/  IMAD.U32 R5, RZ, RZ, UR38 ;  /* 0x00000026ff057e24 */ /* 0x000fe4000f8e00ff */
[----:B------:R-:W-:-:S03]  /*21060*/  @!P0 IMAD.IADD R0, R7, 0x1, R0 ;  /* 0x0000000107008824 */ /* 0x000fc600078e0200 */
[----:B------:R-:W-:Y:S02]  /*21070*/  ISETP.NE.AND P2, PT, R5, 0x3, PT ;  /* 0x000000030500780c */ /* 0x000fe40003f45270 */
[----:B0-----:R-:W-:Y:S01]  /*21080*/  @!P0 LEA R8, P1, R6, R2, 0x2 ;  /* 0x0000000206088211 */ /* 0x001fe200078210ff */
[----:B------:R-:W-:-:S03]  /*21090*/  IMAD.MOV.U32 R2, RZ, RZ, RZ ;  /* 0x000000ffff027224 */ /* 0x000fc600078e00ff */
[----:B-1----:R-:W-:-:S05]  /*210a0*/  @!P0 LEA.HI.X R9, R6, R3, R0, 0x2, P1 ;  /* 0x0000000306098211 */ /* 0x002fca00008f1400 */
[----:B------:R0:W5:Y:S01]  /*210b0*/  @!P0 LDG.E R2, desc[UR54][R8.64] ;  /* 0x0000003608028981 */ /* 0x000162000c1e1900 */
[C---:B------:R-:W-:Y:S02]  /*210c0*/  ISETP.GE.AND P0, PT, R11.reuse, UR4, PT ;  /* 0x000000040b007c0c */ /* 0x040fe4000bf06270 */
[----:B------:R-:W-:Y:S02]  /*210d0*/  @P2 LOP3.LUT R22, R22, 0x8, RZ, 0xfc, !PT ;  /* 0x0000000816162812 */ /* 0x000fe400078efcff */
[----:B------:R-:W-:Y:S02]  /*210e0*/  LOP3.LUT R11, R11, 0x40, RZ, 0xfc, !PT ;  /* 0x000000400b0b7812 */ /* 0x000fe400078efcff */
[----:B------:R-:W-:Y:S02]  /*210f0*/  LOP3.LUT R22, R22, 0xfffffffb, RZ, 0xc0, !PT ;  /* 0xfffffffb16167812 */ /* 0x000fe400078ec0ff */
[----:B------:R-:W-:-:S05]  /*21100*/  ISETP.GE.AND P1, PT, R12, UR4, PT ;  /* 0x000000040c007c0c */ /* 0x000fca000bf26270 */
[----:B------:R-:W-:Y:S02]  /*21110*/  @P0 LOP3.LUT R22, R22, 0x4, RZ, 0xfc, !PT ;  /* 0x0000000416160812 */ /* 0x000fe400078efcff */
[----:B------:R-:W-:Y:S02]  /*21120*/  ISETP.GE.AND P0, PT, R11, UR4, PT ;  /* 0x000000040b007c0c */ /* 0x000fe4000bf06270 */
[----:B------:R-:W-:-:S04]  /*21130*/  LOP3.LUT R22, R22, 0xfffffffe, RZ, 0xc0, !PT ;  /* 0xfffffffe16167812 */ /* 0x000fc800078ec0ff */
[----:B------:R-:W-:-:S04]  /*21140*/  LOP3.LUT R22, R22, 0xfffffffd, RZ, 0xc0, !PT ;  /* 0xfffffffd16167812 */ /* 0x000fc800078ec0ff */
[----:B------:R-:W-:-:S04]  /*21150*/  @P1 LOP3.LUT R22, R22, 0x2, RZ, 0xfc, !PT ;  /* 0x0000000216161812 */ /* 0x000fc800078efcff */
[----:B------:R-:W-:Y:S01]  /*21160*/  @P0 LOP3.LUT R22, R22, 0x1, RZ, 0xfc, !PT ;  /* 0x0000000116160812 */ /* 0x000fe200078efcff */
[----:B0-----:R-:W-:Y:S06]  /*21170*/  BRA.DIV UR5, `(.L_x_1653) ;  /* 0x0000004e054c7947 */ /* 0x001fec000b800000 */
.L_x_1766:
[----:B------:R-:W-:-:S05]  /*21180*/  SHF.R.S32.HI R9, RZ, 0x1f, R18 ;  /* 0x0000001fff097819 */ /* 0x000fca0000011412 */
[----:B------:R0:W-:Y:S01]  /*21190*/  STL [R1+0xc], R9 ;  /* 0x00000c0901007387 */ /* 0x0001e20000100800 */
[----:B------:R-:W-:Y:S05]  /*211a0*/  @!P2 BRA `(.L_x_1654) ;  /* 0x000000000004a947 */ /* 0x000fea0003800000 */
[----:B------:R-:W-:Y:S01]  /*211b0*/  BPT.TRAP 0x1 ;  /* 0x000000040000795c */ /* 0x000fe20000300000 */
.L_x_1654:
        /* <DEDUP_REMOVED lines=26> */
.L_x_1767:
[----:B------:R-:W-:Y:S05]  /*21360*/  BSYNC B0 ;  /* 0x0000000000007941 */ /* 0x000fea0003800000 */
.L_x_1655:
[----:B------:R-:W2:Y:S01]  /*21370*/  LDL R7, [R1+0xc] ;  /* 0x00000c0001077983 */ /* 0x000ea20000100800 */
[----:B------:R-:W-:-:S03]  /*21380*/  ULDC.64 UR4, c[0x0][0x300] ;  /* 0x0000c00000047ab9 */ /* 0x000fc60000000a00 */
[----:B------:R-:W3:Y:S04]  /*21390*/  LDL R12, [R1+0x24] ;  /* 0x00002400010c7983 */ /* 0x000ee80000100800 */
[----:B------:R-:W4:Y:S01]  /*213a0*/  LDL R11, [R1+0x14] ;  /* 0x00001400010b7983 */ /* 0x000f220000100800 */
[----:B------:R-:W-:Y:S01]  /*213b0*/  IMAD R3, R3, UR4, RZ ;  /* 0x0000000403037c24 */ /* 0x000fe2000f8e02ff */
[----:B------:R-:W-:Y:S01]  /*213c0*/  LOP3.LUT P4, RZ, R22, 0x4, RZ, 0xc0, !PT ;  /* 0x0000000416ff7812 */ /* 0x000fe2000788c0ff */
[----:B------:R-:W5:Y:S02]  /*213d0*/  S2R R6, SR_TID.X ;  /* 0x0000000000067919 */ /* 0x000f640000002100 */
[----:B------:R-:W-:Y:S01]  /*213e0*/  IMAD R3, R4, UR5, R3 ;  /* 0x0000000504037c24 */ /* 0x000fe2000f8e0203 */
[----:B------:R-:W-:Y:S01]  /*213f0*/  LOP3.LUT P3, RZ, R22, 0x2, RZ, 0xc0, !PT ;  /* 0x0000000216ff7812 */ /* 0x000fe2000786c0ff */
[----:B-1----:R-:W-:Y:S01]  /*21400*/  IMAD.WIDE.U32 R4, R4, UR4, RZ ;  /* 0x0000000404047c25 */ /* 0x002fe2000f8e00ff */
[----:B0-----:R-:W0:Y:S01]  /*21410*/  S2R R9, SR_TID.X ;  /* 0x0000000000097919 */ /* 0x001e220000002100 */
[----:B------:R-:W-:Y:S01]  /*21420*/  ULDC.64 UR4, c[0x0][0x310] ;  /* 0x0000c40000047ab9 */ /* 0x000fe20000000a00 */
[----:B------:R-:W-:Y:S01]  /*21430*/  LOP3.LUT P2, RZ, R22, 0x1, RZ, 0xc0, !PT ;  /* 0x0000000116ff7812 */ /* 0x000fe2000784c0ff */
[----:B------:R-:W-:-:S02]  /*21440*/  IMAD.IADD R5, R5, 0x1, R3 ;  /* 0x0000000105057824 */ /* 0x000fc400078e0203 */
[----:B------:R-:W-:Y:S02]  /*21450*/  IMAD R8, R8, UR4, RZ ;  /* 0x0000000408087c24 */ /* 0x000fe4000f8e02ff */
[----:B------:R-:W-:-:S04]  /*21460*/  IMAD.WIDE.U32 R4, R2, UR4, R4 ;  /* 0x0000000402047c25 */ /* 0x000fc8000f8e0004 */
[----:B------:R-:W-:Y:S01]  /*21470*/  IMAD R2, R2, UR5, R8 ;  /* 0x0000000502027c24 */ /* 0x000fe2000f8e0208 */
[----:B------:R-:W-:-:S03]  /*21480*/  ULDC.64 UR4, c[0x0][0x308] ;  /* 0x0000c20000047ab9 */ /* 0x000fc60000000a00 */
[----:B------:R-:W-:Y:S02]  /*21490*/  IMAD.IADD R3, R5, 0x1, R2 ;  /* 0x0000000105037824 */ /* 0x000fe400078e0202 */
[----:B------:R-:W-:Y:S01]  /*214a0*/  IMAD.MOV.U32 R2, RZ, RZ, R4 ;  /* 0x000000ffff027224 */ /* 0x000fe200078e0004 */
[----:B-----5:R-:W-:-:S04]  /*214b0*/  LOP3.LUT R6, R6, 0x7f, RZ, 0xc0, !PT ;  /* 0x0000007f06067812 */ /* 0x020fc800078ec0ff */
[----:B------:R-:W-:Y:S01]  /*214c0*/  SHF.R.U32.HI R6, RZ, 0x2, R6 ;  /* 0x00000002ff067819 */ /* 0x000fe20000011606 */
[----:B0-----:R-:W-:-:S05]  /*214d0*/  IMAD.SHL.U32 R9, R9, 0x8, RZ ;  /* 0x0000000809097824 */ /* 0x001fca00078e00ff */
[----:B------:R-:W-:Y:S01]  /*214e0*/  LOP3.LUT R9, R9, 0x18, RZ, 0xc0, !PT ;  /* 0x0000001809097812 */ /* 0x000fe200078ec0ff */
[----:B--2---:R-:W-:-:S04]  /*214f0*/  IMAD R4, R7, UR4, RZ ;  /* 0x0000000407047c24 */ /* 0x004fc8000f8e02ff */
[----:B------:R-:W-:Y:S01]  /*21500*/  IMAD R7, R18, UR5, R4 ;  /* 0x0000000512077c24 */ /* 0x000fe2000f8e0204 */
[----:B---3--:R-:W-:Y:S01]  /*21510*/  IADD3 R6, -R6, R12, -R10 ;  /* 0x0000000c06067210 */ /* 0x008fe20007ffe90a */
[----:B------:R-:W-:Y:S01]  /*21520*/  IMAD.WIDE.U32 R4, R18, UR4, R2 ;  /* 0x0000000412047c25 */ /* 0x000fe2000f8e0002 */
[----:B------:R-:W-:-:S03]  /*21530*/  ULDC.64 UR4, c[0x0][0x2e8] ;  /* 0x0000ba0000047ab9 */ /* 0x000fc60000000a00 */
[----:B------:R-:W-:Y:S01]  /*21540*/  IMAD.IADD R7, R5, 0x1, R7 ;  /* 0x0000000105077824 */ /* 0x000fe200078e0207 */
[C---:B------:R-:W-:Y:S01]  /*21550*/  LEA R2, P0, R4.reuse, UR4, 0x1 ;  /* 0x0000000404027c11 */ /* 0x040fe2000f8008ff */
[----:B------:R-:W-:Y:S01]  /*21560*/  UMOV UR4, 0xffffffff ;  /* 0xffffffff00047882 */ /* 0x000fe20000000000 */
[----:B----4-:R-:W-:Y:S02]  /*21570*/  IMAD R8, R25, 0x3000, R11 ;  /* 0x0000300019087824 */ /* 0x010fe400078e020b */
[----:B------:R-:W-:Y:S02]  /*21580*/  LEA.HI.X R7, R4, UR5, R7, 0x1, P0 ;  /* 0x0000000504077c11 */ /* 0x000fe400080f0c07 */
[----:B------:R-:W-:Y:S01]  /*21590*/  ISETP.GE.AND P0, PT, R6, 0x1, PT ;  /* 0x000000010600780c */ /* 0x000fe20003f06270 */
[----:B------:R-:W-:-:S12]  /*215a0*/  BRA.DIV UR4, `(.L_x_1657) ;  /* 0x0000004a04887947 */ /* 0x000fd8000b800000 */
[----:B------:R-:W0:Y:S04]  /*215b0*/  SHFL.IDX PT, R3, R2, RZ, 0x1c1f ;  /* 0x001c1fff02037589 */ /* 0x000e2800000e0000 */
[----:B------:R-:W1:Y:S01]  /*215c0*/  SHFL.IDX PT, R4, R7, RZ, 0x1c1f ;  /* 0x001c1fff07047589 */ /* 0x000e6200000e0000 */
[----:B0-----:R-:W-:Y:S01]  /*215d0*/  @P0 LEA R5, P1, R9, R3, 0x1 ;  /* 0x0000000309050211 */ /* 0x001fe200078208ff */
[----:B------:R-:W-:-:S04]  /*215e0*/  @P0 IMAD R3, R8, 0x2, R23 ;  /* 0x0000000208030824 */ /* 0x000fc800078e0217 */
        /* <DEDUP_REMOVED lines=11> */
[----:B0-----:R-:W-:Y:S01]  /*216a0*/  @P1 LEA R5, P0, R9, R3, 0x1 ;  /* 0x0000000309051211 */ /* 0x001fe200078008ff */
[----:B------:R-:W-:-:S04]  /*216b0*/  @P1 IMAD R3, R8, 0x2, R23 ;  /* 0x0000000208031824 */ /* 0x000fc800078e0217 */
        /* <DEDUP_REMOVED lines=12> */
[----:B0-----:R-:W-:Y:S01]  /*21780*/  @P1 LEA R5, P0, R9, R3, 0x1 ;  /* 0x0000000309051211 */ /* 0x001fe200078008ff */
[----:B------:R-:W-:-:S04]  /*21790*/  @P1 IMAD R3, R8, 0x2, R23 ;  /* 0x0000000208031824 */ /* 0x000fc800078e0217 */
[----:B-1----:R-:W-:-:S05]  /*217a0*/  @P1 IMAD.X R4, RZ, RZ, R4, P0 ;  /* 0x000000ffff041224 */ /* 0x002fca00000e0604 */
[----:B------:R-:W-:-:S04]  /*217b0*/  @P1 LOP3.LUT R5, R5, R4, RZ, 0x3c, !PT ;  /* 0x0000000405051212 */ /* 0x000fc800078e3cff */
[----:B------:R-:W-:-:S04]  /*217c0*/  @P1 LOP3.LUT R4, R5, R4, RZ, 0x3c, !PT ;  /* 0x0000000405041212 */ /* 0x000fc800078e3cff */
[----:B------:R-:W-:-:S05]  /*217d0*/  @P1 LOP3.LUT R5, R5, R4, RZ, 0x3c, !PT ;  /* 0x0000000405051212 */ /* 0x000fca00078e3cff */
[----:B------:R0:W-:Y:S04]  /*217e0*/  @P1 LDGSTS.E.BYPASS.LTC128B.128 [R3+0x16400], desc[UR54][R4.64], !P4 ;  /* 0x1640000004031fae */ /* 0x0001e8000e101d76 */
[----:B------:R0:W-:Y:S04]  /*217f0*/  @P1 LDGSTS.E.BYPASS.LTC128B.128 [R3+0x18400], desc[UR54][R4.64+0x40], !P3 ;  /* 0x1840004004031fae */ /* 0x0001e8000d901d76 */
[----:B--23--:R0:W-:Y:S02]  /*21800*/  @P1 LDGSTS.E.BYPASS.LTC128B.128 [R3+0x1a400], desc[UR54][R4.64+0x80], !P2 ;  /* 0x1a40008004031fae */ /* 0x00c1e4000d101d76 */
.L_x_1777:
[----:B------:R-:W-:-:S13]  /*21810*/  ISETP.GE.AND P0, PT, R6, 0x61, PT ;  /* 0x000000610600780c */ /* 0x000fda0003f06270 */
[----:B------:R-:W-:Y:S01]  /*21820*/  @P0 LEA R2, P1, R9, R2, 0x1 ;  /* 0x0000000209020211 */ /* 0x000fe200078208ff */
[----:B------:R-:W-:-:S04]  /*21830*/  @P0 IMAD R8, R8, 0x2, R23 ;  /* 0x0000000208080824 */ /* 0x000fc800078e0217 */
[----:B01----:R-:W-:-:S05]  /*21840*/  @P0 IMAD.X R3, RZ, RZ, R7, P1 ;  /* 0x000000ffff030224 */ /* 0x003fca00008e0607 */
        /* <DEDUP_REMOVED lines=8> */
.L_x_1658:
        /* <DEDUP_REMOVED lines=11> */
.L_x_1659:
[----:B------:R0:W5:Y:S01]  /*21980*/  LDL.LU R3, [R1+0x8] ;  /* 0x0000080001037983 */ /* 0x0001620000300800 */
[----:B------:R0:W-:Y:S02]  /*21990*/  SYNCS.ARRIVE.TRANS64.A1T0 RZ, [R0+URZ+0x2d830], RZ ;  /* 0x02d830ff00ff79a7 */ /* 0x0001e4000810003f */
        /* <DEDUP_REMOVED lines=8> */
[----:B------:R-:W-:Y:S01]  /*21a20*/  BSSY B6, `(.L_x_1660) ;  /* 0x000001e000067945 */ /* 0x000fe20003800000 */
[----:B-----5:R-:W-:Y:S01]  /*21a30*/  SHF.R.S32.HI R2, RZ, 0x1f, R3 ;  /* 0x0000001fff027819 */ /* 0x020fe20000011403 */
[----:B------:R-:W-:-:S04]  /*21a40*/  IMAD.WIDE.U32 R4, R3, UR4, RZ ;  /* 0x0000000403047c25 */ /* 0x000fc8000f8e00ff */
[----:B------:R-:W-:Y:S01]  /*21a50*/  IMAD R2, R2, UR4, RZ ;  /* 0x0000000402027c24 */ /* 0x000fe2000f8e02ff */
[----:B------:R0:W-:Y:S03]  /*21a60*/  STL.64 [R1+0x38], R4 ;  /* 0x0000380401007387 */ /* 0x0001e60000100a00 */
[----:B------:R-:W-:Y:S01]  /*21a70*/  IMAD R0, R3, UR5, R2 ;  /* 0x0000000503007c24 */ /* 0x000fe2000f8e0202 */
[----:B------:R-:W-:-:S03]  /*21a80*/  SHF.R.S32.HI R2, RZ, 0x1f, R19 ;  /* 0x0000001fff027819 */ /* 0x000fc60000011413 */
[----:B------:R-:W-:Y:S01]  /*21a90*/  IMAD.IADD R3, R5, 0x1, R0 ;  /* 0x0000000105037824 */ /* 0x000fe200078e0200 */
[----:B------:R-:W-:Y:S02]  /*21aa0*/  SEL R0, R19, RZ, !P0 ;  /* 0x000000ff13007207 */ /* 0x000fe40004000000 */
[----:B------:R-:W-:Y:S02]  /*21ab0*/  SEL R2, R2, RZ, !P0 ;  /* 0x000000ff02027207 */ /* 0x000fe40004000000 */
[----:B------:R0:W-:Y:S04]  /*21ac0*/  STL [R1+0x40], R3 ;  /* 0x0000400301007387 */ /* 0x0001e80000100800 */
        /* <DEDUP_REMOVED lines=19> */
.L_x_1661:
[----:B------:R-:W-:Y:S05]  /*21c00*/  BSYNC B6 ;  /* 0x0000000000067941 */ /* 0x000fea0003800000 */
.L_x_1660:
[----:B0-----:R-:W2:Y:S01]  /*21c10*/  LDL.LU R0, [R1+0x48] ;  /* 0x0000480001007983 */ /* 0x001ea20000300800 */
[----:B------:R-:W0:Y:S01]  /*21c20*/  LDC R9, c[0x0][0x448] ;  /* 0x00011200ff097b82 */ /* 0x000e220000000800 */
[----:B------:R-:W-:Y:S01]  /*21c30*/  ULDC.64 UR4, c[0x0][0x2d8] ;  /* 0x0000b60000047ab9 */ /* 0x000fe20000000a00 */
[----:B------:R-:W-:Y:S01]  /*21c40*/  ULDC.64 UR6, c[0x0][0x2c8] ;  /* 0x0000b20000067ab9 */ /* 0x000fe20000000a00 */
[----:B------:R-:W3:Y:S01]  /*21c50*/  LDL.LU R21, [R1+0x40] ;  /* 0x0000400001157983 */ /* 0x000ee20000300800 */
[----:B------:R-:W-:-:S03]  /*21c60*/  ULDC.64 UR8, c[0x0][0x280] ;  /* 0x0000a00000087ab9 */ /* 0x000fc60000000a00 */
[----:B------:R-:W3:Y:S04]  /*21c70*/  LDL.LU.64 R2, [R1+0x38] ;  /* 0x0000380001027983 */ /* 0x000ee80000300a00 */
[----:B------:R-:W4:Y:S04]  /*21c80*/  LDL R20, [R1+0xc] ;  /* 0x00000c0001147983 */ /* 0x000f280000100800 */
[----:B------:R-:W5:Y:S01]  /*21c90*/  LDL.LU R4, [R1+0x8] ;  /* 0x0000080001047983 */ /* 0x000f620000300800 */
[----:B0-----:R-:W-:-:S13]  /*21ca0*/  ISETP.NE.AND P1, PT, R9, 0x1, PT ;  /* 0x000000010900780c */ /* 0x001fda0003f25270 */
[----:B------:R-:W0:Y:S08]  /*21cb0*/  @P1 LDC R6, c[0x0][0x450] ;  /* 0x00011400ff061b82 */ /* 0x000e300000000800 */
[----:B------:R-:W1:Y:S01]  /*21cc0*/  @P1 LDC R8, c[0x0][0x450] ;  /* 0x00011400ff081b82 */ /* 0x000e620000000800 */
[----:B------:R-:W0:Y:S02]  /*21cd0*/  S2R R11, SR_TID.X ;  /* 0x00000000000b7919 */ /* 0x000e240000002100 */
[----:B0-----:R-:W-:-:S05]  /*21ce0*/  IMAD.SHL.U32 R10, R11, 0x8, RZ ;  /* 0x000000080b0a7824 */ /* 0x001fca00078e00ff */
[----:B------:R-:W-:Y:S01]  /*21cf0*/  LOP3.LUT R10, R10, 0x18, RZ, 0xc0, !PT ;  /* 0x000000180a0a7812 */ /* 0x000fe200078ec0ff */
[----:B--2---:R-:W-:Y:S02]  /*21d00*/  IMAD.MOV.U32 R5, RZ, RZ, R0 ;  /* 0x000000ffff057224 */ /* 0x004fe400078e0000 */
[----:B---3--:R-:W-:Y:S02]  /*21d10*/  IMAD.MOV.U32 R3, RZ, RZ, R21 ;  /* 0x000000ffff037224 */ /* 0x008fe400078e0015 */
[----:B------:R-:W0:Y:S01]  /*21d20*/  S2R R21, SR_TID.X ;  /* 0x0000000000157919 */ /* 0x000e220000002100 */
[----:B----4-:R-:W-:Y:S02]  /*21d30*/  IMAD R0, R20, UR4, RZ ;  /* 0x0000000414007c24 */ /* 0x010fe4000f8e02ff */
[----:B------:R-:W2:Y:S01]  /*21d40*/  S2R R20, SR_TID.X ;  /* 0x0000000000147919 */ /* 0x000ea20000002100 */
[----:B------:R-:W-:-:S04]  /*21d50*/  IMAD.WIDE.U32 R2, R18, UR4, R2 ;  /* 0x0000000412027c25 */ /* 0x000fc8000f8e0002 */
[----:B------:R-:W-:Y:S01]  /*21d60*/  IMAD R0, R18, UR5, R0 ;  /* 0x0000000512007c24 */ /* 0x000fe2000f8e0200 */
[----:B------:R-:W-:-:S03]  /*21d70*/  ULDC.64 UR4, c[0x0][0x2e0] ;  /* 0x0000b80000047ab9 */ /* 0x000fc60000000a00 */
[----:B------:R-:W-:Y:S02]  /*21d80*/  IMAD.IADD R3, R3, 0x1, R0 ;  /* 0x0000000103037824 */ /* 0x000fe400078e0200 */
[----:B------:R-:W-:Y:S02]  /*21d90*/  IMAD R0, R5, UR4, RZ ;  /* 0x0000000405007c24 */ /* 0x000fe4000f8e02ff */
[----:B------:R-:W3:Y:S01]  /*21da0*/  @P1 LDC R5, c[0x0][0x44c] ;  /* 0x00011300ff051b82 */ /* 0x000ee20000000800 */
[----:B-----5:R-:W-:-:S04]  /*21db0*/  IMAD.WIDE.U32 R2, R4, UR4, R2 ;  /* 0x0000000404027c25 */ /* 0x020fc8000f8e0002 */
[----:B------:R-:W-:Y:S01]  /*21dc0*/  IMAD R0, R4, UR5, R0 ;  /* 0x0000000504007c24 */ /* 0x000fe2000f8e0200 */
[----:B------:R-:W-:Y:S01]  /*21dd0*/  ULDC.64 UR4, c[0x0][0x2d0] ;  /* 0x0000b40000047ab9 */ /* 0x000fe20000000a00 */
[----:B0-----:R-:W-:Y:S01]  /*21de0*/  IMAD.SHL.U32 R21, R21, 0x20, RZ ;  /* 0x0000002015157824 */ /* 0x001fe200078e00ff */
[----:B--2---:R-:W-:-:S04]  /*21df0*/  LOP3.LUT R20, R20, 0x7f, RZ, 0xc0, !PT ;  /* 0x0000007f14147812 */ /* 0x004fc800078ec0ff */
[----:B------:R-:W-:Y:S02]  /*21e00*/  LOP3.LUT R21, R21, 0x60, RZ, 0xc0, !PT ;  /* 0x0000006015157812 */ /* 0x000fe400078ec0ff */
[----:B------:R-:W-:-:S04]  /*21e10*/  SHF.R.U32.HI R20, RZ, 0x2, R20 ;  /* 0x00000002ff147819 */ /* 0x000fc80000011614 */
[----:B------:R-:W-:Y:S01]  /*21e20*/  LOP3.LUT R20, R20, R21, RZ, 0xfc, !PT ;  /* 0x0000001514147212 */ /* 0x000fe200078efcff */
[----:B------:R-:W-:-:S04]  /*21e30*/  IMAD.IADD R3, R3, 0x1, R0 ;  /* 0x0000000103037824 */ /* 0x000fc800078e0200 */
[----:B------:R-:W-:-:S04]  /*21e40*/  IMAD.IADD R0, R20, 0x1, R28 ;  /* 0x0000000114007824 */ /* 0x000fc800078e021c */
[----:B---3--:R-:W-:-:S04]  /*21e50*/  @P1 IMAD.HI.U32 R5, R0, R5, RZ ;  /* 0x0000000500051227 */ /* 0x008fc800078e00ff */
[----:B------:R-:W-:Y:S01]  /*21e60*/  IMAD.MOV.U32 R4, RZ, RZ, R0 ;  /* 0x000000ffff047224 */ /* 0x000fe200078e0000 */
[----:B------:R-:W-:-:S04]  /*21e70*/  @P1 SHF.R.U32.HI R4, RZ, R6, R5 ;  /* 0x00000006ff041219 */ /* 0x000fc80000011605 */
        /* <DEDUP_REMOVED lines=11> */
[----:B------:R-:W0:Y:S02]  /*21f30*/  @P1 LDC R7, c[0x0][0x44c] ;  /* 0x00011300ff071b82 */ /* 0x000e240000000800 */
[----:B------:R-:W-:Y:S01]  /*21f40*/  IMAD.IADD R6, R5, 0x1, R6 ;  /* 0x0000000105067824 */ /* 0x000fe200078e0206 */
[----:B------:R-:W-:-:S04]  /*21f50*/  LEA R5, P0, R4, UR8, 0x1 ;  /* 0x0000000804057c11 */ /* 0x000fc8000f8008ff */
[----:B------:R-:W-:Y:S01]  /*21f60*/  LEA.HI.X R4, R4, UR9, R6, 0x1, P0 ;  /* 0x0000000904047c11 */ /* 0x000fe200080f0c06 */
[----:B------:R-:W-:-:S04]  /*21f70*/  VIADD R6, R0, 0x80 ;  /* 0x0000008000067836 */ /* 0x000fc80000000000 */
[----:B------:R-:W-:Y:S02]  /*21f80*/  IMAD.MOV.U32 R0, RZ, RZ, R6 ;  /* 0x000000ffff007224 */ /* 0x000fe400078e0006 */
[----:B0-----:R-:W-:-:S05]  /*21f90*/  @P1 IMAD.HI.U32 R7, R6, R7, RZ ;  /* 0x0000000706071227 */ /* 0x001fca00078e00ff */
[----:B-1----:R-:W-:-:S05]  /*21fa0*/  @P1 SHF.R.U32.HI R0, RZ, R8, R7 ;  /* 0x00000008ff001219 */ /* 0x002fca0000011607 */
[----:B------:R-:W-:-:S04]  /*21fb0*/  IMAD.MOV R7, RZ, RZ, -R0 ;  /* 0x000000ffff077224 */ /* 0x000fc800078e0a00 */
[----:B------:R-:W-:Y:S01]  /*21fc0*/  IMAD R6, R9, R7, R6 ;  /* 0x0000000709067224 */ /* 0x000fe200078e0206 */
[----:B------:R-:W-:Y:S01]  /*21fd0*/  SHF.R.S32.HI R7, RZ, 0x1f, R0 ;  /* 0x0000001fff077819 */ /* 0x000fe20000011400 */
[----:B------:R-:W-:-:S04]  /*21fe0*/  IMAD.WIDE.U32 R2, R0, UR4, R2 ;  /* 0x0000000400027c25 */ /* 0x000fc8000f8e0002 */
[----:B------:R-:W-:Y:S02]  /*21ff0*/  IMAD R7, R7, UR4, RZ ;  /* 0x0000000407077c24 */ /* 0x000fe4000f8e02ff */
[C---:B------:R-:W-:Y:S01]  /*22000*/  IMAD.SHL.U32 R21, R11.reuse, 0x8, RZ ;  /* 0x000000080b157824 */ /* 0x040fe200078e00ff */
[----:B------:R-:W-:Y:S01]  /*22010*/  LOP3.LUT R20, R11, 0x7f, RZ, 0xc0, !PT ;  /* 0x0000007f0b147812 */ /* 0x000fe200078ec0ff */
[----:B------:R-:W-:Y:S01]  /*22020*/  IMAD R0, R0, UR5, R7 ;  /* 0x0000000500007c24 */ /* 0x000fe2000f8e0207 */
[----:B------:R-:W-:-:S03]  /*22030*/  ULDC UR4, c[0x0][0x2b8] ;  /* 0x0000ae0000047ab9 */ /* 0x000fc60000000800 */
[----:B------:R-:W-:Y:S01]  /*22040*/  IMAD.IADD R3, R3, 0x1, R0 ;  /* 0x0000000103037824 */ /* 0x000fe200078e0200 */
[----:B------:R-:W-:-:S05]  /*22050*/  SHF.R.S32.HI R0, RZ, 0x1f, R6 ;  /* 0x0000001fff007819 */ /* 0x000fca0000011406 */
[----:B------:R-:W-:Y:S02]  /*22060*/  IMAD R0, R0, UR6, RZ ;  /* 0x0000000600007c24 */ /* 0x000fe4000f8e02ff */
[----:B------:R-:W-:Y:S01]  /*22070*/  IMAD.WIDE.U32 R2, R6, UR6, R2 ;  /* 0x0000000606027c25 */ /* 0x000fe2000f8e0002 */
[----:B------:R-:W-:-:S03]  /*22080*/  LOP3.LUT R21, R21, 0x18, RZ, 0xc0, !PT ;  /* 0x0000001815157812 */ /* 0x000fc600078ec0ff */
[----:B------:R-:W-:Y:S01]  /*22090*/  IMAD R6, R6, UR7, R0 ;  /* 0x0000000706067c24 */ /* 0x000fe2000f8e0200 */
[----:B------:R-:W-:-:S03]  /*220a0*/  LEA R7, P0, R2, UR8, 0x1 ;  /* 0x0000000802077c11 */ /* 0x000fc6000f8008ff */
[----:B------:R-:W-:Y:S01]  /*220b0*/  IMAD.IADD R6, R3, 0x1, R6 ;  /* 0x0000000103067824 */ /* 0x000fe200078e0206 */
[C---:B------:R-:W-:Y:S02]  /*220c0*/  LOP3.LUT R12, R21.reuse, 0x20, RZ, 0xfc, !PT ;  /* 0x00000020150c7812 */ /* 0x040fe400078efcff */
[----:B------:R-:W-:Y:S01]  /*220d0*/  LOP3.LUT R11, R21, 0x40, RZ, 0xfc, !PT ;  /* 0x00000040150b7812 */ /* 0x000fe200078efcff */
[----:B------:R-:W-:Y:S01]  /*220e0*/  UMOV UR5, 0xffffffff ;  /* 0xffffffff00057882 */ /* 0x000fe20000000000 */
[----:B------:R-:W-:Y:S02]  /*220f0*/  LEA.HI.X R6, R2, UR9, R6, 0x1, P0 ;  /* 0x0000000902067c11 */ /* 0x000fe400080f0c06 */
[----:B------:R-:W-:Y:S02]  /*22100*/  ISETP.GE.AND P0, PT, R10, UR4, PT ;  /* 0x000000040a007c0c */ /* 0x000fe4000bf06270 */
[----:B------:R-:W-:Y:S02]  /*22110*/  ISETP.GE.AND P1, PT, R12, UR4, PT ;  /* 0x000000040c007c0c */ /* 0x000fe4000bf26270 */
[----:B------:R-:W-:-:S02]  /*22120*/  ISETP.GE.AND P2, PT, R11, UR4, PT ;  /* 0x000000040b007c0c */ /* 0x000fc4000bf46270 */
[----:B------:R-:W-:Y:S01]  /*22130*/  SHF.R.U32.HI R20, RZ, 0x2, R20 ;  /* 0x00000002ff147819 */ /* 0x000fe20000011614 */
[----:B------:R-:W-:Y:S10]  /*22140*/  BRA.DIV UR5, `(.L_x_1662) ;  /* 0x0000004605087947 */ /* 0x000ff4000b800000 */
[----:B------:R-:W2:Y:S01]  /*22150*/  LDL R11, [R1+0x34] ;  /* 0x00003400010b7983 */ /* 0x000ea20000100800 */
[----:B------:R-:W-:Y:S02]  /*22160*/  IMAD R0, R29, R9, RZ ;  /* 0x000000091d007224 */ /* 0x000fe400078e02ff */
[----:B------:R-:W-:Y:S01]  /*22170*/  IMAD.IADD R28, R20, 0x1, R28 ;  /* 0x00000001141c7824 */ /* 0x000fe200078e021c */
[----:B------:R-:W0:Y:S04]  /*22180*/  SHFL.IDX PT, R3, R5, RZ, 0x1c1f ;  /* 0x001c1fff05037589 */ /* 0x000e2800000e0000 */
[----:B------:R-:W1:Y:S01]  /*22190*/  SHFL.IDX PT, R2, R4, RZ, 0x1c1f ;  /* 0x001c1fff04027589 */ /* 0x000e6200000e0000 */
[----:B------:R-:W-:-:S03]  /*221a0*/  ISETP.GE.AND P3, PT, R28, R0, PT ;  /* 0x000000001c00720c */ /* 0x000fc60003f66270 */
[----:B------:R-:W-:Y:S10]  /*221b0*/  SHFL.IDX PT, R8, R4, 0x1, 0x1c1f ;  /* 0x003c1f0004087f89 */ /* 0x000ff400000e0000 */
[----:B0-----:R-:W-:-:S05]  /*221c0*/  @!P3 LEA R3, P4, R10, R3, 0x1 ;  /* 0x000000030a03b211 */ /* 0x001fca00078808ff */
[----:B-1----:R-:W-:-:S05]  /*221d0*/  @!P3 IMAD.X R2, RZ, RZ, R2, P4 ;  /* 0x000000ffff02b224 */ /* 0x002fca00020e0602 */
[----:B------:R-:W-:-:S04]  /*221e0*/  @!P3 LOP3.LUT R3, R3, R2, RZ, 0x3c, !PT ;  /* 0x000000020303b212 */ /* 0x000fc800078e3cff */
[----:B------:R-:W-:-:S04]  /*221f0*/  @!P3 LOP3.LUT R2, R3, R2, RZ, 0x3c, !PT ;  /* 0x000000020302b212 */ /* 0x000fc800078e3cff */
[----:B------:R-:W-:-:S05]  /*22200*/  @!P3 LOP3.LUT R3, R3, R2, RZ, 0x3c, !PT ;  /* 0x000000020303b212 */ /* 0x000fca00078e3cff */
[----:B--2---:R-:W-:Y:S04]  /*22210*/  @!P3 LDGSTS.E.BYPASS.LTC128B.128 [R11+0xc400], desc[UR54][R2.64], !P0 ;  /* 0x0c400000020bbfae */ /* 0x004fe8000c101d76 */
[----:B------:R-:W-:Y:S04]  /*22220*/  @!P3 LDGSTS.E.BYPASS.LTC128B.128 [R11+0xf400], desc[UR54][R2.64+0x40], !P1 ;  /* 0x0f400040020bbfae */ /* 0x000fe8000c901d76 */
[----:B------:R0:W-:Y:S02]  /*22230*/  @!P3 LDGSTS.E.BYPASS.LTC128B.128 [R11+0x12400], desc[UR54][R2.64+0x80], !P2 ;  /* 0x12400080020bbfae */ /* 0x0001e4000d101d76 */
[----:B0-----:R-:W-:-:S05]  /*22240*/  VIADD R2, R28, 0x20 ;  /* 0x000000201c027836 */ /* 0x001fca0000000000 */
[----:B------:R-:W-:Y:S02]  /*22250*/  ISETP.GE.AND P3, PT, R2, R0, PT ;  /* 0x000000000200720c */ /* 0x000fe40003f66270 */
[----:B------:R-:W0:Y:S11]  /*22260*/  SHFL.IDX PT, R2, R5, 0x1, 0x1c1f ;  /* 0x003c1f0005027f89 */ /* 0x000e3600000e0000 */
[----:B0-----:R-:W-:-:S05]  /*22270*/  @!P3 LEA R3, P4, R10, R2, 0x1 ;  /* 0x000000020a03b211 */ /* 0x001fca00078808ff */
[----:B------:R-:W-:Y:S02]  /*22280*/  @!P3 IMAD.X R2, RZ, RZ, R8, P4 ;  /* 0x000000ffff02b224 */ /* 0x000fe400020e0608 */
[----:B------:R-:W-:Y:S03]  /*22290*/  SHFL.IDX PT, R8, R4, 0x2, 0x1c1f ;  /* 0x005c1f0004087f89 */ /* 0x000fe600000e0000 */
[-C--:B------:R-:W-:Y:S01]  /*222a0*/  @!P3 LOP3.LUT R3, R3, R2.reuse, RZ, 0x3c, !PT ;  /* 0x000000020303b212 */ /* 0x080fe200078e3cff */
[----:B------:R-:W-:Y:S03]  /*222b0*/  SHFL.IDX PT, R4, R4, 0x3, 0x1c1f ;  /* 0x007c1f0004047f89 */ /* 0x000fe600000e0000 */
[----:B------:R-:W-:-:S04]  /*222c0*/  @!P3 LOP3.LUT R2, R3, R2, RZ, 0x3c, !PT ;  /* 0x000000020302b212 */ /* 0x000fc800078e3cff */
[----:B------:R-:W-:-:S05]  /*222d0*/  @!P3 LOP3.LUT R3, R3, R2, RZ, 0x3c, !PT ;  /* 0x000000020303b212 */ /* 0x000fca00078e3cff */
[----:B------:R-:W-:Y:S04]  /*222e0*/  @!P3 LDGSTS.E.BYPASS.LTC128B.128 [R11+0xcc00], desc[UR54][R2.64], !P0 ;  /* 0x0cc00000020bbfae */ /* 0x000fe8000c101d76 */
[----:B------:R-:W-:Y:S04]  /*222f0*/  @!P3 LDGSTS.E.BYPASS.LTC128B.128 [R11+0xfc00], desc[UR54][R2.64+0x40], !P1 ;  /* 0x0fc00040020bbfae */ /* 0x000fe8000c901d76 */
[----:B------:R0:W-:Y:S02]  /*22300*/  @!P3 LDGSTS.E.BYPASS.LTC128B.128 [R11+0x12c00], desc[UR54][R2.64+0x80], !P2 ;  /* 0x12c00080020bbfae */ /* 0x0001e4000d101d76 */
[----:B0-----:R-:W-:-:S05]  /*22310*/  VIADD R2, R28, 0x40 ;  /* 0x000000401c027836 */ /* 0x001fca0000000000 */
[----:B------:R-:W-:Y:S02]  /*22320*/  ISETP.GE.AND P3, PT, R2, R0, PT ;  /* 0x000000000200720c */ /* 0x000fe40003f66270 */
[----:B------:R-:W0:Y:S04]  /*22330*/  SHFL.IDX PT, R2, R5, 0x2, 0x1c1f ;  /* 0x005c1f0005027f89 */ /* 0x000e2800000e0000 */
[----:B------:R-:W1:Y:S07]  /*22340*/  SHFL.IDX PT, R5, R5, 0x3, 0x1c1f ;  /* 0x007c1f0005057f89 */ /* 0x000e6e00000e0000 */
[----:B0-----:R-:W-:-:S05]  /*22350*/  @!P3 LEA R3, P4, R10, R2, 0x1 ;  /* 0x000000020a03b211 */ /* 0x001fca00078808ff */
[----:B------:R-:W-:-:S05]  /*22360*/  @!P3 IMAD.X R2, RZ, RZ, R8, P4 ;  /* 0x000000ffff02b224 */ /* 0x000fca00020e0608 */
        /* <DEDUP_REMOVED lines=8> */
[----:B-1----:R-:W-:-:S05]  /*223f0*/  @!P3 LEA R2, P4, R10, R5, 0x1 ;  /* 0x000000050a02b211 */ /* 0x002fca00078808ff */
[----:B------:R-:W-:Y:S02]  /*22400*/  @!P3 IMAD.X R3, RZ, RZ, R4, P4 ;  /* 0x000000ffff03b224 */ /* 0x000fe400020e0604 */
[----:B------:R-:W-:Y:S04]  /*22410*/  SHFL.IDX PT, R4, R6, RZ, 0x1c1f ;  /* 0x001c1fff06047589 */ /* 0x000fe800000e0000 */
[----:B------:R-:W-:Y:S04]  /*22420*/  @!P3 LDGSTS.E.BYPASS.LTC128B.128 [R11+0xdc00], desc[UR54][R2.64], !P0 ;  /* 0x0dc00000020bbfae */ /* 0x000fe8000c101d76 */
[----:B------:R-:W-:Y:S04]  /*22430*/  @!P3 LDGSTS.E.BYPASS.LTC128B.128 [R11+0x10c00], desc[UR54][R2.64+0x40], !P1 ;  /* 0x10c00040020bbfae */ /* 0x000fe8000c901d76 */
[----:B------:R0:W-:Y:S04]  /*22440*/  @!P3 LDGSTS.E.BYPASS.LTC128B.128 [R11+0x13c00], desc[UR54][R2.64+0x80], !P2 ;  /* 0x13c00080020bbfae */ /* 0x0001e8000d101d76 */
[----:B------:R-:W-:Y:S04]  /*22450*/  SHFL.IDX PT, R6, R6, 0x1, 0x1c1f ;  /* 0x003c1f0006067f89 */ /* 0x000fe800000e0000 */
[----:B0-----:R-:W0:Y:S01]  /*22460*/  SHFL.IDX PT, R2, R7, RZ, 0x1c1f ;  /* 0x001c1fff07027589 */ /* 0x001e2200000e0000 */
[----:B------:R-:W-:-:S05]  /*22470*/  VIADD R3, R28, 0x80 ;  /* 0x000000801c037836 */ /* 0x000fca0000000000 */
[----:B------:R-:W-:-:S13]  /*22480*/  ISETP.GE.AND P3, PT, R3, R0, PT ;  /* 0x000000000300720c */ /* 0x000fda0003f66270 */
[----:B0-----:R-:W-:-:S05]  /*22490*/  @!P3 LEA R2, P4, R10, R2, 0x1 ;  /* 0x000000020a02b211 */ /* 0x001fca00078808ff */
[----:B------:R-:W-:-:S05]  /*224a0*/  @!P3 IMAD.X R3, RZ, RZ, R4, P4 ;  /* 0x000000ffff03b224 */ /* 0x000fca00020e0604 */
[----:B------:R-:W-:Y:S04]  /*224b0*/  @!P3 LDGSTS.E.BYPASS.LTC128B.128 [R11+0xe400], desc[UR54][R2.64], !P0 ;  /* 0x0e400000020bbfae */ /* 0x000fe8000c101d76 */
[----:B------:R-:W-:Y:S04]  /*224c0*/  @!P3 LDGSTS.E.BYPASS.LTC128B.128 [R11+0x11400], desc[UR54][R2.64+0x40], !P1 ;  /* 0x11400040020bbfae */ /* 0x000fe8000c901d76 */
[----:B------:R0:W-:Y:S04]  /*224d0*/  @!P3 LDGSTS.E.BYPASS.LTC128B.128 [R11+0x14400], desc[UR54][R2.64+0x80], !P2 ;  /* 0x14400080020bbfae */ /* 0x0001e8000d101d76 */
[----:B0-----:R0:W1:Y:S02]  /*224e0*/  SHFL.IDX PT, R2, R7, 0x1, 0x1c1f ;  /* 0x003c1f0007027f89 */ /* 0x00106400000e0000 */
.L_x_1790:
        /* <DEDUP_REMOVED lines=13> */
.L_x_1663:
        /* <DEDUP_REMOVED lines=18> */
.L_x_1791:
[----:B------:R-:W-:Y:S05]  /*226e0*/  BSYNC B0 ;  /* 0x0000000000007941 */ /* 0x000fea0003800000 */
.L_x_1664:
[----:B------:R-:W1:Y:S04]  /*226f0*/  LDL.LU R3, [R1+0x44] ;  /* 0x0000440001037983 */ /* 0x000e680000300800 */
[----:B------:R-:W2:Y:S01]  /*22700*/  LDL R2, [R1+0x28] ;  /* 0x0000280001027983 */ /* 0x000ea20000100800 */
[----:B------:R-:W-:Y:S01]  /*22710*/  BSSY B0, `(.L_x_1666) ;  /* 0x00000f7000007945 */ /* 0x000fe20003800000 */
[----:B-1----:R-:W-:-:S05]  /*22720*/  VIADD R0, R3, 0xfffffffe ;  /* 0xfffffffe03007836 */ /* 0x002fca0000000000 */
[----:B--2---:R-:W-:-:S13]  /*22730*/  ISETP.GE.AND P0, PT, R0, R2, PT ;  /* 0x000000020000720c */ /* 0x004fda0003f06270 */
[----:B------:R-:W-:Y:S05]  /*22740*/  @!P0 BRA `(.L_x_1667) ;  /* 0x0000000c00cc8947 */ /* 0x000fea0003800000 */
[----:B------:R-:W1:Y:S01]  /*22750*/  S2R R2, SR_TID.X ;  /* 0x0000000000027919 */ /* 0x000e620000002100 */
[----:B------:R-:W-:Y:S01]  /*22760*/  ULDC UR4, c[0x0][0x2f4] ;  /* 0x0000bd0000047ab9 */ /* 0x000fe20000000800 */
[----:B------:R-:W-:Y:S01]  /*22770*/  IMAD.MOV.U32 R10, RZ, RZ, R25 ;  /* 0x000000ffff0a7224 */ /* 0x000fe200078e0019 */
[----:B------:R2:W5:Y:S04]  /*22780*/  LDL.LU R20, [R1] ;  /* 0x0000000001147983 */ /* 0x0005680000300800 */
[----:B------:R2:W-:Y:S01]  /*22790*/  STL [R1+0x8], R26 ;  /* 0x0000081a01007387 */ /* 0x0005e20000100800 */
[----:B-1----:R-:W-:-:S05]  /*227a0*/  IMAD.SHL.U32 R4, R2, 0x8, RZ ;  /* 0x0000000802047824 */ /* 0x002fca00078e00ff */
[----:B------:R-:W-:-:S04]  /*227b0*/  LOP3.LUT R4, R4, 0x18, RZ, 0xc0, !PT ;  /* 0x0000001804047812 */ /* 0x000fc800078ec0ff */
[C---:B------:R-:W-:Y:S02]  /*227c0*/  LOP3.LUT R3, R4.reuse, 0x20, RZ, 0xfc, !PT ;  /* 0x0000002004037812 */ /* 0x040fe400078efcff */
[C---:B------:R-:W-:Y:S02]  /*227d0*/  LOP3.LUT R2, R4.reuse, 0x40, RZ, 0xfc, !PT ;  /* 0x0000004004027812 */ /* 0x040fe400078efcff */
[----:B------:R-:W-:Y:S02]  /*227e0*/  ISETP.GE.AND P3, PT, R4, UR4, PT ;  /* 0x0000000404007c0c */ /* 0x000fe4000bf66270 */
[----:B------:R-:W-:Y:S02]  /*227f0*/  ISETP.GE.AND P2, PT, R3, UR4, PT ;  /* 0x0000000403007c0c */ /* 0x000fe4000bf46270 */
[----:B--2---:R-:W-:-:S13]  /*22800*/  ISETP.GE.AND P1, PT, R2, UR4, PT ;  /* 0x0000000402007c0c */ /* 0x004fda000bf26270 */
.L_x_1680:
[----:B------:R-:W2:Y:S01]  /*22810*/  LDL R9, [R1+0x2c] ;  /* 0x00002c0001097983 */ /* 0x000ea20000100800 */
[----:B------:R-:W1:Y:S03]  /*22820*/  LDC R6, c[0x0][0x430] ;  /* 0x00010c00ff067b82 */ /* 0x000e660000000800 */
[----:B------:R-:W3:Y:S04]  /*22830*/  LDL R8, [R1+0x30] ;  /* 0x0000300001087983 */ /* 0x000ee80000100800 */
[----:B0-----:R-:W4:Y:S01]  /*22840*/  LDL R7, [R1+0x10] ;  /* 0x0000100001077983 */ /* 0x001f220000100800 */
        /* <DEDUP_REMOVED lines=15> */
[--C-:B------:R-:W-:Y:S01]  /*22940*/  IMAD.MOV R9, RZ, RZ, -R2.reuse ;  /* 0x000000ffff097224 */ /* 0x100fe200078e0a02 */
[----:B------:R-:W-:-:S03]  /*22950*/  SHF.R.S32.HI R3, RZ, 0x1f, R2 ;  /* 0x0000001fff037819 */ /* 0x000fc60000011402 */
[----:B------:R-:W-:Y:S02]  /*22960*/  IMAD R9, R6, R9, R4 ;  /* 0x0000000906097224 */ /* 0x000fe400078e0204 */
        /* <DEDUP_REMOVED lines=8> */
[----:B------:R-:W-:-:S05]  /*229f0*/  VIADD R25, R10, 0x1 ;  /* 0x000000010a197836 */ /* 0x000fca0000000000 */
        /* <DEDUP_REMOVED lines=11> */
.L_x_1668:
[----:B------:R-:W-:Y:S01]  /*22ab0*/  IMAD R5, R25, 0x8, R23 ;  /* 0x0000000819057824 */ /* 0x000fe200078e0217 */
[----:B------:R-:W-:Y:S01]  /*22ac0*/  SHF.L.U32 R0, R2, 0x1f, RZ ;  /* 0x0000001f02007819 */ /* 0x000fe200000006ff */
[----:B------:R-:W-:Y:S03]  /*22ad0*/  BSSY B1, `(.L_x_1669) ;  /* 0x0000003000017945 */ /* 0x000fe60003800000 */
[----:B------:R-:W0:Y:S02]  /*22ae0*/  SYNCS.PHASECHK.TRANS64.TRYWAIT P0, [R5+URZ+0x2d840], R0 ;  /* 0x02d84000050075a7 */ /* 0x000e24000800017f */
[----:B0-----:R-:W-:Y:S05]  /*22af0*/  @!P0 BRA `(.L_x_1670) ;  /* 0x0000004000c48947 */ /* 0x001fea0003800000 */
.L_x_1792:
[----:B------:R-:W-:Y:S05]  /*22b00*/  BSYNC B1 ;  /* 0x0000000000017941 */ /* 0x000fea0003800000 */
.L_x_1669:
[----:B------:R-:W2:Y:S04]  /*22b10*/  LDL R6, [R1+0xc] ;  /* 0x00000c0001067983 */ /* 0x000ea80000100800 */
[----:B------:R-:W3:Y:S01]  /*22b20*/  LDL R4, [R1+0x14] ;  /* 0x0000140001047983 */ /* 0x000ee20000100800 */
[----:B------:R-:W-:Y:S01]  /*22b30*/  SHF.R.S32.HI R28, RZ, 0x1f, R9 ;  /* 0x0000001fff1c7819 */ /* 0x000fe20000011409 */
[----:B------:R-:W-:Y:S01]  /*22b40*/  ULDC.64 UR4, c[0x0][0x300] ;  /* 0x0000c00000047ab9 */ /* 0x000fe20000000a00 */
[C---:B------:R-:W-:Y:S01]  /*22b50*/  LOP3.LUT P5, RZ, R22.reuse, 0x2, RZ, 0xc0, !PT ;  /* 0x0000000216ff7812 */ /* 0x040fe200078ac0ff */
        /* <DEDUP_REMOVED lines=50> */
.L_x_1802:
        /* <DEDUP_REMOVED lines=11> */
.L_x_1672:
        /* <DEDUP_REMOVED lines=11> */
.L_x_1673:
[----:B------:R1:W-:Y:S01]  /*22fe0*/  SYNCS.ARRIVE.TRANS64.A1T0 RZ, [R5+URZ+0x2d830], RZ ;  /* 0x02d830ff05ff79a7 */ /* 0x0003e2000810003f */
[----:B------:R-:W-:Y:S05]  /*22ff0*/  @!P5 BRA `(.L_x_1674) ;  /* 0x000000000004d947 */ /* 0x000fea0003800000 */
[----:B------:R-:W-:Y:S01]  /*23000*/  BPT.TRAP 0x1 ;  /* 0x000000040000795c */ /* 0x000fe20000300000 */
.L_x_1674:
[----:B------:R-:W-:Y:S01]  /*23010*/  SHF.L.U32 R2, R20, 0x1f, RZ ;  /* 0x0000001f14027819 */ /* 0x000fe200000006ff */
[----:B-1----:R-:W-:Y:S01]  /*23020*/  IMAD R5, R10, 0x8, R23 ;  /* 0x000000080a057824 */ /* 0x002fe200078e0217 */
[----:B------:R-:W-:Y:S03]  /*23030*/  BSSY B1, `(.L_x_1675) ;  /* 0x0000003000017945 */ /* 0x000fe60003800000 */
[----:B------:R-:W1:Y:S02]  /*23040*/  SYNCS.PHASECHK.TRANS64.TRYWAIT P0, [R5+URZ+0x2d860], R2 ;  /* 0x02d86002050075a7 */ /* 0x000e64000800017f */
[----:B-1----:R-:W-:Y:S05]  /*23050*/  @!P0 BRA `(.L_x_1676) ;  /* 0x0000004000d48947 */ /* 0x002fea0003800000 */
.L_x_1803:
[----:B------:R-:W-:Y:S05]  /*23060*/  BSYNC B1 ;  /* 0x0000000000017941 */ /* 0x000fea0003800000 */
.L_x_1675:
        /* <DEDUP_REMOVED lines=45> */
.L_x_1813:
        /* <DEDUP_REMOVED lines=32> */
.L_x_1678:
        /* <DEDUP_REMOVED lines=12> */
.L_x_1679:
[----:B------:R-:W2:Y:S01]  /*23600*/  LDL R2, [R1+0x28] ;  /* 0x0000280001027983 */ /* 0x000ea20000100800 */
[----:B------:R1:W-:Y:S01]  /*23610*/  SYNCS.ARRIVE.TRANS64.A1T0 RZ, [R5+URZ+0x2d850], RZ ;  /* 0x02d850ff05ff79a7 */ /* 0x0003e2000810003f */
[----:B------:R-:W-:Y:S02]  /*23620*/  VIADD R0, R26, 0xffffffff ;  /* 0xffffffff1a007836 */ /* 0x000fe40000000000 */
[----:B------:R1:W5:Y:S01]  /*23630*/  LDL R20, [R1] ;  /* 0x0000000001147983 */ /* 0x0003620000100800 */
[----:B------:R-:W-:-:S03]  /*23640*/  IMAD.MOV.U32 R10, RZ, RZ, R25 ;  /* 0x000000ffff0a7224 */ /* 0x000fc600078e0019 */
[----:B------:R1:W-:Y:S01]  /*23650*/  STL [R1+0x8], R26 ;  /* 0x0000081a01007387 */ /* 0x0003e20000100800 */
[----:B--2---:R-:W-:-:S13]  /*23660*/  ISETP.GT.AND P0, PT, R26, R2, PT ;  /* 0x000000021a00720c */ /* 0x004fda0003f04270 */
[----:B-1----:R-:W-:Y:S05]  /*23670*/  @P0 BRA `(.L_x_1680) ;  /* 0xfffffff000640947 */ /* 0x002fea000383ffff */
.L_x_1667:
[----:B------:R-:W-:Y:S05]  /*23680*/  BSYNC B0 ;  /* 0x0000000000007941 */ /* 0x000fea0003800000 */
.L_x_1666:
[----:B------:R-:W1:Y:S01]  /*23690*/  S2R R2, SR_TID.X ;  /* 0x0000000000027919 */ /* 0x000e620000002100 */
[----:B------:R-:W-:Y:S01]  /*236a0*/  BSSY B0, `(.L_x_1681) ;  /* 0x0000010000007945 */ /* 0x000fe20003800000 */
        /* <DEDUP_REMOVED lines=12> */
[----:B0-----:R-:W0:Y:S01]  /*23770*/  POPC R7, R4 ;  /* 0x0000000400077309 */ /* 0x001e220000000000 */
[----:B--2---:R-:W0:Y:S02]  /*23780*/  SHFL.IDX PT, R0, R3, R0, 0x1f ;  /* 0x00001f0003007589 */ /* 0x004e2400000e0000 */
[----:B0-----:R-:W-:-:S07]  /*23790*/  IADD3 R16, R0, UR37, R7 ;  /* 0x0000002500107c10 */ /* 0x001fce000fffe007 */
.L_x_1682:
[----:B------:R-:W-:Y:S05]  /*237a0*/  BSYNC B0 ;  /* 0x0000000000007941 */ /* 0x000fea0003800000 */
.L_x_1681:
[----:B------:R-:W-:-:S05]  /*237b0*/  IMAD.U32 R0, RZ, RZ, UR38 ;  /* 0x00000026ff007e24 */ /* 0x000fca000f8e00ff */
[----:B------:R-:W-:-:S13]  /*237c0*/  ISETP.NE.AND P0, PT, R0, 0x3, PT ;  /* 0x000000030000780c */ /* 0x000fda0003f05270 */
[----:B------:R-:W-:Y:S05]  /*237d0*/  @!P0 BRA `(.L_x_1683) ;  /* 0x0000000000048947 */ /* 0x000fea0003800000 */
[----:B------:R-:W-:Y:S01]  /*237e0*/  BPT.TRAP 0x1 ;  /* 0x000000040000795c */ /* 0x000fe20000300000 */
.L_x_1683:
        /* <DEDUP_REMOVED lines=8> */
.L_x_1814:
[----:B------:R-:W-:Y:S05]  /*23870*/  BSYNC B0 ;  /* 0x0000000000007941 */ /* 0x000fea0003800000 */
.L_x_1684:
        /* <DEDUP_REMOVED lines=51> */
.L_x_1824:
        /* <DEDUP_REMOVED lines=13> */
.L_x_1687:
        /* <DEDUP_REMOVED lines=11> */
.L_x_1688:
        /* <DEDUP_REMOVED lines=8> */
.L_x_1647:
[----:B------:R-:W-:Y:S05]  /*23db0*/  BSYNC B7 ;  /* 0x0000000000077941 */ /* 0x000fea0003800000 */
.L_x_1645:
[----:B------:R-:W-:-:S13]  /*23dc0*/  LOP3.LUT P0, RZ, R22, 0x10, RZ, 0xc0, !PT ;  /* 0x0000001016ff7812 */ /* 0x000fda000780c0ff */
[----:B------:R-:W-:Y:S05]  /*23dd0*/  @!P0 BRA `(.L_x_1689) ;  /* 0x0000000000248947 */ /* 0x000fea0003800000 */
[----:B------:R-:W-:Y:S05]  /*23de0*/  WARPSYNC.ALL ;  /* 0x0000000000007948 */ /* 0x000fea0003800000 */
[----:B------:R-:W3:Y:S08]  /*23df0*/  S2UR UR5, SR_CgaCtaId ;  /* 0x00000000000579c3 */ /* 0x000ef00000008800 */
[----:B------:R-:W-:Y:S06]  /*23e00*/  BAR.SYNC.DEFER_BLOCKING 0x5, 0x200 ;  /* 0x0148000000007b1d */ /* 0x000fec0000010000 */
[----:B------:R-:W-:-:S02]  /*23e10*/  UMOV UR4, 0x400 ;  /* 0x0000040000047882 */ /* 0x000fc40000000000 */
[----:B---3--:R-:W-:-:S06]  /*23e20*/  ULEA UR4, UR5, UR4, 0x18 ;  /* 0x0000000405047291 */ /* 0x008fcc000f8ec03f */
[----:B------:R-:W-:-:S05]  /*23e30*/  IMAD.U32 R23, RZ, RZ, UR4 ;  /* 0x00000004ff177e24 */ /* 0x000fca000f8e00ff */
[----:B------:R3:W4:Y:S01]  /*23e40*/  LDS.128 R16, [R23+0x2d8d0] ;  /* 0x02d8d00017107984 */ /* 0x0007220000000c00 */
[----:B------:R-:W-:Y:S06]  /*23e50*/  BAR.ARV 0x4, 0x200 ;  /* 0x0108000000007b1d */ /* 0x000fec0000002000 */
[----:B------:R-:W-:Y:S05]  /*23e60*/  BRA `(.L_x_1690) ;  /* 0x0000000800cc7947 */ /* 0x000fea0003800000 */
.L_x_1689:
[----:B------:R-:W1:Y:S01]  /*23e70*/  S2R R0, SR_TID.X ;  /* 0x0000000000007919 */ /* 0x000e620000002100 */
[----:B------:R-:W-:Y:S01]  /*23e80*/  UMOV UR4, 0xffffffff ;  /* 0xffffffff00047882 */ /* 0x000fe20000000000 */
[----:B-1----:R-:W-:-:S04]  /*23e90*/  LOP3.LUT R7, R0, 0x1f, RZ, 0xc0, !PT ;  /* 0x0000001f00077812 */ /* 0x002fc800078ec0ff */
[----:B------:R-:W-:Y:S01]  /*23ea0*/  ISETP.NE.AND P0, PT, R7, 0x1f, PT ;  /* 0x0000001f0700780c */ /* 0x000fe20003f05270 */
[----:B------:R-:W-:-:S12]  /*23eb0*/  BRA.DIV UR4, `(.L_x_1691) ;  /* 0x0000004204387947 */ /* 0x000fd8000b800000 */
[----:B0-----:R-:W-:Y:S01]  /*23ec0*/  IMAD.IADD R5, R19, 0x1, R7 ;  /* 0x0000000113057824 */ /* 0x001fe200078e0207 */
[----:B------:R-:W-:-:S04]  /*23ed0*/  ULDC UR4, c[0x0][0xc3c] ;  /* 0x00030f0000047ab9 */ /* 0x000fc80000000800 */
[----:B------:R-:W-:-:S13]  /*23ee0*/  ISETP.GE.OR P1, PT, R5, UR4, !P0 ;  /* 0x0000000405007c0c */ /* 0x000fda000c726670 */
[----:B--2---:R-:W0:Y:S02]  /*23ef0*/  @!P1 LDC.64 R2, c[0x0][0xc80] ;  /* 0x00032000ff029b82 */ /* 0x004e240000000a00 */
        /* <DEDUP_REMOVED lines=27> */
.L_x_1834:
[----:B------:R-:W-:Y:S02]  /*240b0*/  ULDC UR4, c[0x0][0xc38] ;  /* 0x00030e0000047ab9 */ /* 0x000fe40000000800 */
[----:B------:R-:W-:-:S04]  /*240c0*/  IMAD.U32 R4, RZ, RZ, UR4 ;  /* 0x00000004ff047e24 */ /* 0x000fc8000f8e00ff */
[----:B-1----:R-:W-:-:S04]  /*240d0*/  IMAD R5, R14, R4, RZ ;  /* 0x000000040e057224 */ /* 0x002fc800078e02ff */
[----:B------:R-:W-:-:S05]  /*240e0*/  IMAD.IADD R16, R16, 0x1, R5 ;  /* 0x0000000110107824 */ /* 0x000fca00078e0205 */
[----:B------:R-:W-:-:S13]  /*240f0*/  ISETP.GT.AND P6, PT, R16, R0, PT ;  /* 0x000000001000720c */ /* 0x000fda0003fc4270 */
[----:B------:R-:W-:Y:S05]  /*24100*/  @P6 BRA `(.L_x_1692) ;  /* 0x00000000009c6947 */ /* 0x000fea0003800000 */
.L_x_1697:
        /* <DEDUP_REMOVED lines=14> */
.L_x_1695:
[----:B------:R-:W-:Y:S05]  /*241f0*/  BSYNC B0 ;  /* 0x0000000000007941 */ /* 0x000fea0003800000 */
.L_x_1694:
        /* <DEDUP_REMOVED lines=18> */
.L_x_1842:
[----:B------:R-:W-:Y:S02]  /*24320*/  ULDC UR4, c[0x0][0xc38] ;  /* 0x00030e0000047ab9 */ /* 0x000fe40000000800 */
[----:B------:R-:W-:-:S04]  /*24330*/  IMAD.U32 R4, RZ, RZ, UR4 ;  /* 0x00000004ff047e24 */ /* 0x000fc8000f8e00ff */
[----:B-1----:R-:W-:-:S04]  /*24340*/  IMAD R5, R14, R4, RZ ;  /* 0x000000040e057224 */ /* 0x002fc800078e02ff */
[----:B------:R-:W-:-:S05]  /*24350*/  IMAD.IADD R16, R5, 0x1, R16 ;  /* 0x0000000105107824 */ /* 0x000fca00078e0210 */
[----:B------:R-:W-:-:S13]  /*24360*/  ISETP.GT.AND P6, PT, R16, R0, PT ;  /* 0x000000001000720c */ /* 0x000fda0003fc4270 */
[----:B------:R-:W-:Y:S05]  /*24370*/  @!P6 BRA `(.L_x_1697) ;  /* 0xfffffffc0064e947 */ /* 0x000fea000383ffff */
.L_x_1692:
[----:B------:R-:W-:Y:S01]  /*24380*/  IMAD.IADD R16, R16, 0x1, -R5 ;  /* 0x0000000110107824 */ /* 0x000fe200078e0a05 */
[----:B------:R-:W-:-:S03]  /*24390*/  UMOV UR4, 0xffffffff ;  /* 0xffffffff00047882 */ /* 0x000fc60000000000 */
[----:B------:R-:W-:-:S05]  /*243a0*/  IMAD R5, R3, R4, R16 ;  /* 0x0000000403057224 */ /* 0x000fca00078e0210 */
[----:B------:R-:W-:Y:S01]  /*243b0*/  ISETP.GT.AND P6, PT, R5, R0, PT ;  /* 0x000000000500720c */ /* 0x000fe20003fc4270 */
[----:B------:R-:W-:-:S12]  /*243c0*/  BRA.DIV UR4, `(.L_x_1698) ;  /* 0x0000004204d47947 */ /* 0x000fd8000b800000 */
[----:B------:R-:W-:-:S04]  /*243d0*/  VOTE.ANY R5, PT, !P6 ;  /* 0x0000000000057806 */ /* 0x000fc800070e0100 */
[----:B------:R-:W1:Y:S02]  /*243e0*/  POPC R6, R5 ;  /* 0x0000000500067309 */ /* 0x000e640000000000 */
[----:B-1----:R1:W2:Y:S02]  /*243f0*/  SHFL.IDX PT, R17, R2, R6, 0x1f ;  /* 0x00001f0602117589 */ /* 0x0022a400000e0000 */
.L_x_1846:
[----:B------:R-:W-:Y:S01]  /*24400*/  ISETP.NE.AND P0, PT, R5, RZ, PT ;  /* 0x000000ff0500720c */ /* 0x000fe20003f05270 */
[----:B------:R-:W-:-:S12]  /*24410*/  IMAD.MOV.U32 R5, RZ, RZ, RZ ;  /* 0x000000ffff057224 */ /* 0x000fd800078e00ff */
[----:B------:R-:W-:Y:S05]  /*24420*/  @!P0 BRA `(.L_x_1699) ;  /* 0x0000000000108947 */ /* 0x000fea0003800000 */
[----:B------:R-:W-:Y:S01]  /*24430*/  UMOV UR4, 0xffffffff ;  /* 0xffffffff00047882 */ /* 0x000fe20000000000 */
[----:B------:R-:W-:Y:S02]  /*24440*/  VIADD R12, R6, 0xffffffff ;  /* 0xffffffff060c7836 */ /* 0x000fe40000000000 */
[----:B------:R-:W-:Y:S05]  /*24450*/  BRA.DIV UR4, `(.L_x_1700) ;  /* 0x0000004204f87947 */ /* 0x000fea000b800000 */
[----:B------:R3:W4:Y:S02]  /*24460*/  SHFL.IDX PT, R5, R3, R12, 0x1f ;  /* 0x00001f0c03057589 */ /* 0x00072400000e0000 */
.L_x_1699:
[----:B01-3--:R-:W0:Y:S01]  /*24470*/  LDC.64 R2, c[0x0][0xc90] ;  /* 0x00032400ff027b82 */ /* 0x00be220000000a00 */
[----:B------:R-:W-:-:S04]  /*24480*/  IMAD.IADD R19, R6, 0x1, R19 ;  /* 0x0000000106137824 */ /* 0x000fc800078e0213 */
[----:B0-----:R-:W-:-:S05]  /*24490*/  IMAD.WIDE R2, R19, 0x4, R2 ;  /* 0x0000000413027825 */ /* 0x001fca00078e0202 */
[----:B------:R0:W2:Y:S01]  /*244a0*/  LDG.E R7, desc[UR54][R2.64] ;  /* 0x0000003602077981 */ /* 0x0000a2000c1e1900 */
[----:B----4-:R-:W-:Y:S02]  /*244b0*/  IMAD R16, R5, R4, R16 ;  /* 0x0000000405107224 */ /* 0x010fe400078e0210 */
[----:B0-----:R-:W-:Y:S02]  /*244c0*/  IMAD.MOV.U32 R2, RZ, RZ, RZ ;  /* 0x000000ffff027224 */ /* 0x001fe400078e00ff */
[----:B--2---:R-:W-:-:S05]  /*244d0*/  IMAD R6, R17, R7, RZ ;  /* 0x0000000711067224 */ /* 0x004fca00078e02ff */
[----:B------:R-:W-:-:S04]  /*244e0*/  IABS R8, R6 ;  /* 0x0000000600087213 */ /* 0x000fc80000000000 */
[----:B------:R-:W0:Y:S08]  /*244f0*/  I2F.RP R9, R8 ;  /* 0x0000000800097306 */ /* 0x000e300000209400 */
[----:B0-----:R-:W0:Y:S02]  /*24500*/  MUFU.RCP R9, R9 ;  /* 0x0000000900097308 */ /* 0x001e240000001000 */
[----:B0-----:R-:W-:-:S06]  /*24510*/  VIADD R10, R9, 0xffffffe ;  /* 0x0ffffffe090a7836 */ /* 0x001fcc0000000000 */
[----:B------:R-:W0:Y:S02]  /*24520*/  F2I.FTZ.U32.TRUNC.NTZ R3, R10 ;  /* 0x0000000a00037305 */ /* 0x000e24000021f000 */
[----:B0-----:R-:W-:-:S04]  /*24530*/  IMAD.MOV R5, RZ, RZ, -R3 ;  /* 0x000000ffff057224 */ /* 0x001fc800078e0a03 */
[----:B------:R-:W-:-:S04]  /*24540*/  IMAD R5, R5, R8, RZ ;  /* 0x0000000805057224 */ /* 0x000fc800078e02ff */
[----:B------:R-:W-:-:S04]  /*24550*/  IMAD.HI.U32 R2, R3, R5, R2 ;  /* 0x0000000503027227 */ /* 0x000fc800078e0002 */
[----:B------:R-:W-:Y:S01]  /*24560*/  IMAD.IADD R5, R0, 0x1, -R16 ;  /* 0x0000000100057824 */ /* 0x000fe200078e0a10 */
[----:B------:R-:W-:-:S04]  /*24570*/  IABS R0, R6 ;  /* 0x0000000600007213 */ /* 0x000fc80000000000 */
[----:B------:R-:W-:Y:S01]  /*24580*/  IABS R3, R5 ;  /* 0x0000000500037213 */ /* 0x000fe20000000000 */
[----:B------:R-:W-:-:S04]  /*24590*/  IMAD.MOV R0, RZ, RZ, -R0 ;  /* 0x000000ffff007224 */ /* 0x000fc800078e0a00 */
[----:B------:R-:W-:-:S04]  /*245a0*/  IMAD.HI.U32 R2, R2, R3, RZ ;  /* 0x0000000302027227 */ /* 0x000fc800078e00ff */
[----:B------:R-:W-:Y:S01]  /*245b0*/  IMAD R3, R2, R0, R3 ;  /* 0x0000000002037224 */ /* 0x000fe200078e0203 */
[----:B------:R-:W-:-:S04]  /*245c0*/  LOP3.LUT R0, R5, R6, RZ, 0x3c, !PT ;  /* 0x0000000605007212 */ /* 0x000fc800078e3cff */
[----:B------:R-:W-:Y:S02]  /*245d0*/  ISETP.GT.U32.AND P1, PT, R8, R3, PT ;  /* 0x000000030800720c */ /* 0x000fe40003f24070 */
[----:B------:R-:W-:-:S11]  /*245e0*/  ISETP.GE.AND P2, PT, R0, RZ, PT ;  /* 0x000000ff0000720c */ /* 0x000fd60003f46270 */
[----:B------:R-:W-:Y:S02]  /*245f0*/  @!P1 IMAD.IADD R3, R3, 0x1, -R8 ;  /* 0x0000000103039824 */ /* 0x000fe400078e0a08 */
[----:B------:R-:W-:Y:S01]  /*24600*/  @!P1 VIADD R2, R2, 0x1 ;  /* 0x0000000102029836 */ /* 0x000fe20000000000 */
[----:B------:R-:W-:Y:S02]  /*24610*/  ISETP.NE.AND P1, PT, R6, RZ, PT ;  /* 0x000000ff0600720c */ /* 0x000fe40003f25270 */
[----:B------:R-:W-:-:S13]  /*24620*/  ISETP.GE.U32.AND P0, PT, R3, R8, PT ;  /* 0x000000080300720c */ /* 0x000fda0003f06070 */
[----:B------:R-:W-:-:S04]  /*24630*/  @P0 VIADD R2, R2, 0x1 ;  /* 0x0000000102020836 */ /* 0x000fc80000000000 */
[----:B------:R-:W-:Y:S01]  /*24640*/  @!P2 IMAD.MOV R2, RZ, RZ, -R2 ;  /* 0x000000ffff02a224 */ /* 0x000fe200078e0a02 */
[----:B------:R-:W-:-:S05]  /*24650*/  @!P1 LOP3.LUT R2, RZ, R6, RZ, 0x33, !PT ;  /* 0x00000006ff029212 */ /* 0x000fca00078e33ff */
[----:B------:R-:W-:Y:S02]  /*24660*/  IMAD R0, R7, R2, RZ ;  /* 0x0000000207007224 */ /* 0x000fe400078e02ff */
[----:B------:R-:W-:Y:S02]  /*24670*/  IMAD.MOV R2, RZ, RZ, -R2 ;  /* 0x000000ffff027224 */ /* 0x000fe400078e0a02 */
[----:B------:R-:W-:Y:S02]  /*24680*/  IMAD.MOV R3, RZ, RZ, -R0 ;  /* 0x000000ffff037224 */ /* 0x000fe400078e0a00 */
[----:B------:R-:W-:-:S03]  /*24690*/  IMAD R5, R6, R2, R5 ;  /* 0x0000000206057224 */ /* 0x000fc600078e0205 */
[----:B------:R-:W-:-:S04]  /*246a0*/  VIADDMNMX R4, R3, R4, R7, PT ;  /* 0x0000000403047246 */ /* 0x000fc80003800107 */
        /* <DEDUP_REMOVED lines=8> */
[----:B------:R-:W-:Y:S02]  /*24730*/  IMAD R11, R2, R7, RZ ;  /* 0x00000007020b7224 */ /* 0x000fe400078e02ff */
[----:B------:R-:W-:-:S04]  /*24740*/  IMAD.MOV.U32 R2, RZ, RZ, RZ ;  /* 0x000000ffff027224 */ /* 0x000fc800078e00ff */
[----:B------:R-:W-:Y:S01]  /*24750*/  IMAD.HI.U32 R2, R3, R11, R2 ;  /* 0x0000000b03027227 */ /* 0x000fe200078e0002 */
[----:B------:R-:W-:-:S05]  /*24760*/  IABS R3, R5 ;  /* 0x0000000500037213 */ /* 0x000fca0000000000 */
[----:B------:R-:W-:-:S04]  /*24770*/  IMAD.HI.U32 R2, R2, R3, RZ ;  /* 0x0000000302027227 */ /* 0x000fc800078e00ff */
[----:B------:R-:W-:Y:S01]  /*24780*/  IMAD R6, R2, R6, R3 ;  /* 0x0000000602067224 */ /* 0x000fe200078e0203 */
[C---:B------:R-:W-:Y:S01]  /*24790*/  LOP3.LUT R3, R5.reuse, R4, RZ, 0x3c, !PT ;  /* 0x0000000405037212 */ /* 0x040fe200078e3cff */
[----:B------:R-:W-:-:S03]  /*247a0*/  IMAD.IADD R5, R5, 0x1, R0 ;  /* 0x0000000105057824 */ /* 0x000fc600078e0200 */
        /* <DEDUP_REMOVED lines=8> */
[----:B------:R-:W-:Y:S01]  /*24830*/  @!P1 LOP3.LUT R2, RZ, R4, RZ, 0x33, !PT ;  /* 0x00000004ff029212 */ /* 0x000fe200078e33ff */
[----:B------:R-:W-:-:S04]  /*24840*/  IMAD.MOV R4, RZ, RZ, -R4 ;  /* 0x000000ffff047224 */ /* 0x000fc800078e0a04 */
[----:B------:R-:W-:Y:S01]  /*24850*/  IMAD R18, R2, R4, R5 ;  /* 0x0000000402127224 */ /* 0x000fe200078e0205 */
[----:B------:R-:W-:-:S05]  /*24860*/  LOP3.LUT R2, RZ, R2, RZ, 0x33, !PT ;  /* 0x00000002ff027212 */ /* 0x000fca00078e33ff */
[----:B------:R-:W-:Y:S01]  /*24870*/  IMAD.IADD R17, R17, 0x1, R2 ;  /* 0x0000000111117824 */ /* 0x000fe200078e0202 */
[----:B------:R-:W-:Y:S06]  /*24880*/  BRA `(.L_x_1701) ;  /* 0x00000000001c7947 */ /* 0x000fec0003800000 */
.L_x_1693:
[----:B------:R-:W-:Y:S01]  /*24890*/  UMOV UR4, URZ ;  /* 0x0000003f00047c82 */ /* 0x000fe20008000000 */
[----:B------:R-:W-:Y:S01]  /*248a0*/  UMOV UR5, URZ ;  /* 0x0000003f00057c82 */ /* 0x000fe20008000000 */
[----:B------:R-:W-:Y:S01]  /*248b0*/  ULDC UR6, c[0x0][0xc3c] ;  /* 0x00030f0000067ab9 */ /* 0x000fe20000000800 */
[----:B------:R-:W-:Y:S02]  /*248c0*/  IMAD.MOV.U32 R16, RZ, RZ, R0 ;  /* 0x000000ffff107224 */ /* 0x000fe400078e0000 */
[----:B------:R-:W-:Y:S02]  /*248d0*/  IMAD.U32 R17, RZ, RZ, UR4 ;  /* 0x00000004ff117e24 */ /* 0x000fe4000f8e00ff */
[----:B------:R-:W-:Y:S02]  /*248e0*/  IMAD.U32 R18, RZ, RZ, UR5 ;  /* 0x00000005ff127e24 */ /* 0x000fe4000f8e00ff */
[----:B------:R-:W-:-:S07]  /*248f0*/  IMAD.U32 R19, RZ, RZ, UR6 ;  /* 0x00000006ff137e24 */ /* 0x000fce000f8e00ff */
.L_x_1701:
        /* <DEDUP_REMOVED lines=10> */
.L_x_1690:
[----:B------:R-:W-:Y:S02]  /*249a0*/  ULDC UR4, c[0x0][0xc3c] ;  /* 0x00030f0000047ab9 */ /* 0x000fe40000000800 */
[----:B----4-:R-:W-:-:S13]  /*249b0*/  ISETP.GE.AND P0, PT, R19, UR4, PT ;  /* 0x0000000413007c0c */ /* 0x010fda000bf06270 */
[----:B------:R-:W-:Y:S05]  /*249c0*/  @!P0 BRA `(.L_x_1702) ;  /* 0xffffff9c00188947 */ /* 0x000fea000383ffff */
[----:B------:R-:W-:Y:S05]  /*249d0*/  BSYNC B8 ;  /* 0x0000000000087941 */ /* 0x000fea0003800000 */
.L_x_1585:
[----:B0-----:R-:W4:Y:S01]  /*249e0*/  LDL.LU R0, [R1+0x4c] ;  /* 0x00004c0001007983 */ /* 0x001f220000300800 */
[----:B------:R-:W-:Y:S01]  /*249f0*/  BSSY B0, `(.L_x_1703) ;  /* 0x000000b000007945 */ /* 0x000fe20003800000 */
[----:B------:R-:W0:Y:S01]  /*24a00*/  S2R R5, SR_CgaCtaId ;  /* 0x0000000000057919 */ /* 0x000e220000008800 */
[----:B----4-:R-:W-:-:S05]  /*24a10*/  VIADD R0, R0, 0x1 ;  /* 0x0000000100007836 */ /* 0x010fca0000000000 */
[----:B--2---:R-:W-:-:S04]  /*24a20*/  LEA.HI R2, R0, R0, RZ, 0x1 ;  /* 0x0000000000027211 */ /* 0x004fc800078f08ff */
[----:B------:R-:W-:Y:S02]  /*24a30*/  LOP3.LUT R3, R2, 0xfffffffe, RZ, 0xc0, !PT ;  /* 0xfffffffe02037812 */ /* 0x000fe400078ec0ff */
[----:B------:R-:W-:-:S03]  /*24a40*/  MOV R2, 0x400 ;  /* 0x0000040000027802 */ /* 0x000fc60000000f00 */
[----:B------:R-:W-:Y:S01]  /*24a50*/  IMAD.IADD R0, R0, 0x1, -R3 ;  /* 0x0000000100007824 */ /* 0x000fe200078e0a03 */
[----:B0-----:R-:W-:-:S04]  /*24a60*/  LEA R5, R5, R2, 0x18 ;  /* 0x0000000205057211 */ /* 0x001fc800078ec0ff */
[----:B------:R-:W-:-:S04]  /*24a70*/  SHF.L.U32 R0, R0, 0x1f, RZ ;  /* 0x0000001f00007819 */ /* 0x000fc800000006ff */
[----:B------:R-:W0:Y:S02]  /*24a80*/  SYNCS.PHASECHK.TRANS64.TRYWAIT P0, [R5+URZ+0x2d820], R0 ;  /* 0x02d82000050075a7 */ /* 0x000e24000800017f */
[----:B0-----:R-:W-:Y:S05]  /*24a90*/  @!P0 BRA `(.L_x_1704) ;  /* 0x0000003c00908947 */ /* 0x001fea0003800000 */
.L_x_1849:
[----:B------:R-:W-:Y:S05]  /*24aa0*/  BSYNC B0 ;  /* 0x0000000000007941 */ /* 0x000fea0003800000 */
.L_x_1703:
[----:B------:R-:W-:-:S03]  /*24ab0*/  UMOV UR4, 0xffffffff ;  /* 0xffffffff00047882 */ /* 0x000fc60000000000 */
[----:B------:R-:W-:Y:S05]  /*24ac0*/  BRA.DIV UR4, `(.L_x_1705) ;  /* 0x0000003e04987947 */ /* 0x000fea000b800000 */
[----:B0-----:R-:W0:Y:S02]  /*24ad0*/  S2R R0, SR_TID.X ;  /* 0x0000000000007919 */ /* 0x001e240000002100 */
[----:B0-----:R-:W-:-:S04]  /*24ae0*/  SHF.R.U32.HI R0, RZ, 0x5, R0 ;  /* 0x00000005ff007819 */ /* 0x001fc80000011600 */
[----:B------:R-:W-:-:S05]  /*24af0*/  LOP3.LUT R0, R0, 0x3, RZ, 0xc0, !PT ;  /* 0x0000000300007812 */ /* 0x000fca00078ec0ff */
[----:B------:R0:W2:Y:S02]  /*24b00*/  SHFL.IDX PT, R14, R0, RZ, 0x1f ;  /* 0x00001fff000e7589 */ /* 0x0000a400000e0000 */
.L_x_1852:
[----:B--2---:R-:W-:-:S13]  /*24b10*/  ISETP.NE.AND P0, PT, R14, RZ, PT ;  /* 0x000000ff0e00720c */ /* 0x004fda0003f05270 */
[----:B------:R-:W-:Y:S05]  /*24b20*/  @P0 BRA `(.L_x_1359) ;  /* 0x0000000000900947 */ /* 0x000fea0003800000 */
[----:B------:R-:W-:-:S03]  /*24b30*/  UMOV UR4, 0xffffffff ;  /* 0xffffffff00047882 */ /* 0x000fc60000000000 */
[----:B------:R-:W-:Y:S05]  /*24b40*/  BRA.DIV UR4, `(.L_x_1706) ;  /* 0x0000003e04ac7947 */ /* 0x000fea000b800000 */
[----:B------:R-:W-:-:S13]  /*24b50*/  ELECT P6, URZ, PT ;  /* 0x00000000003f782f */ /* 0x000fda00038c0000 */
.L_x_1855:
[----:B------:R-:W-:Y:S05]  /*24b60*/  @!P6 BRA `(.L_x_1359) ;  /* 0x000000000080e947 */ /* 0x000fea0003800000 */
[----:B------:R-:W-:-:S06]  /*24b70*/  ULOP3.LUT UR4, UR36, 0x2, URZ, 0xfc, !UPT ;  /* 0x0000000224047892 */ /* 0x000fcc000f8efc3f */
[----:B0-----:R-:W-:-:S05]  /*24b80*/  IMAD.U32 R0, RZ, RZ, UR4 ;  /* 0x00000004ff007e24 */ /* 0x001fca000f8e00ff */
[----:B------:R-:W-:-:S13]  /*24b90*/  ISETP.NE.AND P0, PT, R0, 0x3, PT ;  /* 0x000000030000780c */ /* 0x000fda0003f05270 */
[----:B------:R-:W-:Y:S05]  /*24ba0*/  @!P0 BRA `(.L_x_1707) ;  /* 0x0000000000048947 */ /* 0x000fea0003800000 */
[----:B------:R-:W-:Y:S01]  /*24bb0*/  BPT.TRAP 0x1 ;  /* 0x000000040000795c */ /* 0x000fe20000300000 */
.L_x_1707:
[----:B------:R-:W2:Y:S01]  /*24bc0*/  LDL R0, [R1] ;  /* 0x0000000001007983 */ /* 0x000ea20000100800 */
[C---:B------:R-:W-:Y:S02]  /*24bd0*/  IMAD R3, R25.reuse, 0x8, R5 ;  /* 0x0000000819037824 */ /* 0x040fe400078e0205 */
[----:B------:R-:W-:-:S05]  /*24be0*/  VIADD R25, R25, 0x1 ;  /* 0x0000000119197836 */ /* 0x000fca0000000000 */
[----:B------:R-:W-:Y:S02]  /*24bf0*/  ISETP.NE.AND P2, PT, R25, 0x2, PT ;  /* 0x000000021900780c */ /* 0x000fe40003f45270 */
[----:B--2---:R-:W-:Y:S02]  /*24c00*/  SHF.L.U32 R2, R0, 0x1f, RZ ;  /* 0x0000001f00027819 */ /* 0x004fe400000006ff */
[----:B------:R-:W-:Y:S02]  /*24c10*/  SEL R0, RZ, 0x1, P2 ;  /* 0x00000001ff007807 */ /* 0x000fe40001000000 */
[----:B------:R-:W0:Y:S02]  /*24c20*/  SYNCS.PHASECHK.TRANS64.TRYWAIT P1, [R3+URZ+0x2d840], R2 ;  /* 0x02d84002030075a7 */ /* 0x000e24000802017f */
[----:B0-----:R-:W-:Y:S05]  /*24c30*/  @!P1 BRA `(.L_x_1708) ;  /* 0x0000003c00909947 */ /* 0x001fea0003800000 */
.L_x_1856:
[----:B------:R-:W2:Y:S01]  /*24c40*/  LDL.LU R4, [R1] ;  /* 0x0000000001047983 */ /* 0x000ea20000300800 */
[----:B------:R-:W-:Y:S02]  /*24c50*/  SEL R25, R25, RZ, P2 ;  /* 0x000000ff19197207 */ /* 0x000fe40001000000 */
[----:B--2---:R-:W-:Y:S01]  /*24c60*/  LOP3.LUT R0, R4, R0, RZ, 0x3c, !PT ;  /* 0x0000000004007212 */ /* 0x004fe200078e3cff */
[----:B------:R-:W-:Y:S06]  /*24c70*/  @!P0 BRA `(.L_x_1709) ;  /* 0x0000000000048947 */ /* 0x000fec0003800000 */
[----:B------:R-:W-:Y:S01]  /*24c80*/  BPT.TRAP 0x1 ;  /* 0x000000040000795c */ /* 0x000fe20000300000 */
.L_x_1709:
[----:B------:R-:W-:Y:S01]  /*24c90*/  IMAD R25, R25, 0x8, R5 ;  /* 0x0000000819197824 */ /* 0x000fe200078e0205 */
[----:B------:R-:W-:-:S04]  /*24ca0*/  SHF.L.U32 R0, R0, 0x1f, RZ ;  /* 0x0000001f00007819 */ /* 0x000fc800000006ff */
[----:B------:R-:W2:Y:S02]  /*24cb0*/  SYNCS.PHASECHK.TRANS64.TRYWAIT P1, [R25+URZ+0x2d840], R0 ;  /* 0x02d84000190075a7 */ /* 0x000ea4000802017f */
[----:B--2---:R-:W-:Y:S05]  /*24cc0*/  @!P1 BRA `(.L_x_1710) ;  /* 0x0000003c00809947 */ /* 0x004fea0003800000 */
.L_x_1857:
[----:B------:R-:W-:Y:S05]  /*24cd0*/  @!P0 BRA `(.L_x_1711) ;  /* 0x0000000000048947 */ /* 0x000fea0003800000 */
[----:B------:R-:W-:Y:S01]  /*24ce0*/  BPT.TRAP 0x1 ;  /* 0x000000040000795c */ /* 0x000fe20000300000 */
.L_x_1711:
[----:B------:R-:W4:Y:S02]  /*24cf0*/  SYNCS.PHASECHK.TRANS64.TRYWAIT P1, [R3+URZ+0x2d860], R2 ;  /* 0x02d86002030075a7 */ /* 0x000f24000802017f */
[----:B----4-:R-:W-:Y:S05]  /*24d00*/  @!P1 BRA `(.L_x_1712) ;  /* 0x0000003c00849947 */ /* 0x010fea0003800000 */
.L_x_1858:
[----:B------:R-:W-:Y:S05]  /*24d10*/  @!P0 BRA `(.L_x_1713) ;  /* 0x0000000000048947 */ /* 0x000fea0003800000 */
[----:B------:R-:W-:Y:S01]  /*24d20*/  BPT.TRAP 0x1 ;  /* 0x000000040000795c */ /* 0x000fe20000300000 */
.L_x_1713:
[----:B------:R0:W0:Y:S02]  /*24d30*/  SYNCS.PHASECHK.TRANS64.TRYWAIT P0, [R25+URZ+0x2d860], R0 ;  /* 0x02d86000190075a7 */ /* 0x000024000800017f */
[----:B0-----:R-:W-:Y:S05]  /*24d40*/  @!P0 NANOSLEEP.SYNCS 0x989680 ;  /* 0x009896800000895d */ /* 0x001fea0003900000 */
[----:B------:R-:W0:Y:S02]  /*24d50*/  @!P0 SYNCS.PHASECHK.TRANS64 P0, [R25+URZ+0x2d860], R0 ;  /* 0x02d86000190085a7 */ /* 0x000e24000800007f */
[----:B0-----:R-:W-:Y:S05]  /*24d60*/  @!P0 BRA `(.L_x_1713) ;  /* 0xfffffffc00f08947 */ /* 0x001fea000383ffff */
.L_x_1359:
[----:B------:R-:W-:Y:S05]  /*24d70*/  BSYNC B9 ;  /* 0x0000000000097941 */ /* 0x000fea0003800000 */
.L_x_1356:
[----:B------:R-:W-:Y:S05]  /*24d80*/  EXIT ;  /* 0x000000000000794d */ /* 0x000fea0003800000 */
.L_x_1383:
[----:B0-----:R0:W1:Y:S02]  /*24d90*/  SYNCS.PHASECHK.TRANS64.TRYWAIT P4, [R35+URZ+0x2d890], R86 ;  /* 0x02d89056230075a7 */ /* 0x001064000808017f */
[----:B-1----:R-:W-:Y:S05]  /*24da0*/  @!P4 NANOSLEEP.SYNCS 0x989680 ;  /* 0x009896800000c95d */ /* 0x002fea0003900000 */
[----:B------:R-:W1:Y:S02]  /*24db0*/  @!P4 SYNCS.PHASECHK.TRANS64 P4, [R35+URZ+0x2d890], R86 ;  /* 0x02d890562300c5a7 */ /* 0x000e64000808007f */
[----:B-1----:R-:W-:Y:S05]  /*24dc0*/  @!P4 BRA `(.L_x_1383) ;  /* 0xfffffffc00f0c947 */ /* 0x002fea000383ffff */
[----:B------:R-:W-:Y:S05]  /*24dd0*/  BRA `(.L_x_1714) ;  /* 0xfffffde400c47947 */ /* 0x000fea000383ffff */
.L_x_1384:
        /* <DEDUP_REMOVED lines=8> */
.L_x_1716:
[----:B------:R-:W-:Y:S05]  /*24e60*/  BSYNC B1 ;  /* 0x0000000000017941 */ /* 0x000fea0003800000 */
.L_x_1715:
        /* <DEDUP_REMOVED lines=8> */
.L_x_1717:
[----:B------:R-:W-:Y:S01]  /*24ef0*/  IMAD.MOV.U32 R11, RZ, RZ, R14 ;  /* 0x000000ffff0b7224 */ /* 0x000fe200078e000e */
[----:B------:R-:W-:Y:S06]  /*24f00*/  BRA `(.L_x_1718) ;  /* 0xfffffde4008c7947 */ /* 0x000fec000383ffff */
.L_x_1412:
[----:B0-----:R0:W1:Y:S02]  /*24f10*/  SYNCS.PHASECHK.TRANS64.TRYWAIT P4, [R35+URZ+0x2d890], R86 ;  /* 0x02d89056230075a7 */ /* 0x001064000808017f */
[----:B-1----:R-:W-:Y:S05]  /*24f20*/  @!P4 NANOSLEEP.SYNCS 0x989680 ;  /* 0x009896800000c95d */ /* 0x002fea0003900000 */
[----:B------:R-:W1:Y:S02]  /*24f30*/  @!P4 SYNCS.PHASECHK.TRANS64 P4, [R35+URZ+0x2d890], R86 ;  /* 0x02d890562300c5a7 */ /* 0x000e64000808007f */
[----:B-1----:R-:W-:Y:S05]  /*24f40*/  @!P4 BRA `(.L_x_1412) ;  /* 0xfffffffc00f0c947 */ /* 0x002fea000383ffff */
[----:B------:R-:W-:Y:S05]  /*24f50*/  BRA `(.L_x_1719) ;  /* 0xfffffe0000b47947 */ /* 0x000fea000383ffff */
.L_x_1413:
        /* <DEDUP_REMOVED lines=8> */
.L_x_1721:
[----:B------:R-:W-:Y:S05]  /*24fe0*/  BSYNC B1 ;  /* 0x0000000000017941 */ /* 0x000fea0003800000 */
.L_x_1720:
        /* <DEDUP_REMOVED lines=8> */
.L_x_1722:
[----:B------:R-:W-:Y:S01]  /*25070*/  IMAD.MOV.U32 R90, RZ, RZ, R14 ;  /* 0x000000ffff5a7224 */ /* 0x000fe200078e000e */
[----:B------:R-:W-:Y:S06]  /*25080*/  BRA `(.L_x_1723) ;  /* 0xfffffe00007c7947 */ /* 0x000fec000383ffff */
.L_x_1426:
[----:B0-----:R0:W1:Y:S02]  /*25090*/  SYNCS.PHASECHK.TRANS64.TRYWAIT P3, [R35+URZ+0x2d890], R86 ;  /* 0x02d89056230075a7 */ /* 0x001064000806017f */
[----:B-1----:R-:W-:Y:S05]  /*250a0*/  @!P3 NANOSLEEP.SYNCS 0x989680 ;  /* 0x009896800000b95d */ /* 0x002fea0003900000 */
[----:B------:R-:W1:Y:S02]  /*250b0*/  @!P3 SYNCS.PHASECHK.TRANS64 P3, [R35+URZ+0x2d890], R86 ;  /* 0x02d890562300b5a7 */ /* 0x000e64000806007f */
[----:B-1----:R-:W-:Y:S05]  /*250c0*/  @!P3 BRA `(.L_x_1426) ;  /* 0xfffffffc00f0b947 */ /* 0x002fea000383ffff */
[----:B------:R-:W-:Y:S05]  /*250d0*/  BRA `(.L_x_1724) ;  /* 0xfffffe1800b07947 */ /* 0x000fea000383ffff */
.L_x_1427:
[----:B------:R-:W-:Y:S01]  /*250e0*/  BSSY B1, `(.L_x_1725) ;  /* 0x0000007000017945 */ /* 0x000fe20003800000 */
[----:B------:R-:W-:Y:S02]  /*250f0*/  IMAD.MOV.U32 R12, RZ, RZ, RZ ;  /* 0x000000ffff0c7224 */ /* 0x000fe400078e00ff */
[----:B------:R-:W-:Y:S02]  /*25100*/  IMAD.MOV.U32 R11, RZ, RZ, 0x1e1f ;  /* 0x00001e1fff0b7424 */ /* 0x000fe400078e00ff */
[----:B------:R-:W-:-:S07]  /*25110*/  IMAD.MOV.U32 R15, RZ, RZ, -0x1 ;  /* 0xffffffffff0f7424 */ /* 0x000fce00078e00ff */
[----:B0-----:R-:W-:Y:S05]  /*25120*/  WARPSYNC.COLLECTIVE R15, `(.L_x_1726) ;  /* 0x000000000f087348 */ /* 0x001fea0003c00000 */
[----:B------:R1:W2:Y:S02]  /*25130*/  SHFL.IDX P6, R14, R13, R12, R11 ;  /* 0x0000000c0d0e7389 */ /* 0x0002a400000c000b */
[----:B012---:R-:W-:Y:S01]  /*25140*/  ENDCOLLECTIVE ;  /* 0x000000000000791b */ /* 0x007fe20003800000 */
.L_x_1726:
[----:B------:R-:W-:Y:S05]  /*25150*/  BSYNC B1 ;  /* 0x0000000000017941 */ /* 0x000fea0003800000 */
.L_x_1725:
        /* <DEDUP_REMOVED lines=8> */
.L_x_1727:
[----:B------:R-:W-:Y:S01]  /*251e0*/  IMAD.MOV.U32 R42, RZ, RZ, R14 ;  /* 0x000000ffff2a7224 */ /* 0x000fe200078e000e */
[----:B------:R-:W-:Y:S06]  /*251f0*/  BRA `(.L_x_1728) ;  /* 0xfffffe1800e47947 */ /* 0x000fec000383ffff */
.L_x_1431:
[----:B---3--:R3:W0:Y:S02]  /*25200*/  SYNCS.PHASECHK.TRANS64.TRYWAIT P2, [R35+URZ+0x2d8b0], R86 ;  /* 0x02d8b056230075a7 */ /* 0x008624000804017f */
[----:B0-----:R-:W-:Y:S05]  /*25210*/  @!P2 NANOSLEEP.SYNCS 0x989680 ;  /* 0x009896800000a95d */ /* 0x001fea0003900000 */
[----:B------:R-:W0:Y:S02]  /*25220*/  @!P2 SYNCS.PHASECHK.TRANS64 P2, [R35+URZ+0x2d8b0], R86 ;  /* 0x02d8b0562300a5a7 */ /* 0x000e24000804007f */
[----:B0-----:R-:W-:Y:S05]  /*25230*/  @!P2 BRA `(.L_x_1431) ;  /* 0xfffffffc00f0a947 */ /* 0x001fea000383ffff */
[----:B------:R-:W-:Y:S05]  /*25240*/  BRA `(.L_x_1729) ;  /* 0xfffffe1c00c87947 */ /* 0x000fea000383ffff */
.L_x_1445:
        /* <DEDUP_REMOVED lines=10> */
[----:B-12--5:R-:W-:Y:S05]  /*252f0*/  WARPSYNC.COLLECTIVE R15, `(.L_x_1731) ;  /* 0x000000000f087348 */ /* 0x026fea0003c00000 */
[----:B------:R0:W3:Y:S02]  /*25300*/  SHFL.IDX P6, R14, R13, R12, R11 ;  /* 0x0000000c0d0e7389 */ /* 0x0000e400000c000b */
[----:B0123-5:R-:W-:Y:S01]  /*25310*/  ENDCOLLECTIVE ;  /* 0x000000000000791b */ /* 0x02ffe20003800000 */
.L_x_1731:
[----:B------:R-:W-:Y:S05]  /*25320*/  BSYNC B0 ;  /* 0x0000000000007941 */ /* 0x000fea0003800000 */
.L_x_1730:
[----:B------:R0:W-:Y:S01]  /*25330*/  STL [R1+0x44], R14 ;  /* 0x0000440e01007387 */ /* 0x0001e20000100800 */
[----:B------:R-:W-:Y:S05]  /*25340*/  BRA `(.L_x_1732) ;  /* 0xfffffe2800b47947 */ /* 0x000fea000383ffff */
.L_x_1456:
[----:B------:R-:W-:Y:S01]  /*25350*/  BSSY B1, `(.L_x_1733) ;  /* 0x0000007000017945 */ /* 0x000fe20003800000 */
[----:B------:R-:W-:Y:S02]  /*25360*/  IMAD.MOV.U32 R12, RZ, RZ, RZ ;  /* 0x000000ffff0c7224 */ /* 0x000fe400078e00ff */
[----:B------:R-:W-:Y:S02]  /*25370*/  IMAD.MOV.U32 R11, RZ, RZ, 0x1e1f ;  /* 0x00001e1fff0b7424 */ /* 0x000fe400078e00ff */
[----:B------:R-:W-:-:S07]  /*25380*/  IMAD.MOV.U32 R15, RZ, RZ, -0x1 ;  /* 0xffffffffff0f7424 */ /* 0x000fce00078e00ff */
[----:B012---:R-:W-:Y:S05]  /*25390*/  WARPSYNC.COLLECTIVE R15, `(.L_x_1734) ;  /* 0x000000000f087348 */ /* 0x007fea0003c00000 */
[----:B0-----:R0:W3:Y:S02]  /*253a0*/  SHFL.IDX P6, R14, R13, R12, R11 ;  /* 0x0000000c0d0e7389 */ /* 0x0010e400000c000b */
[----:B0123--:R-:W-:Y:S01]  /*253b0*/  ENDCOLLECTIVE ;  /* 0x000000000000791b */ /* 0x00ffe20003800000 */
.L_x_1734:
[----:B------:R-:W-:Y:S05]  /*253c0*/  BSYNC B1 ;  /* 0x0000000000017941 */ /* 0x000fea0003800000 */
.L_x_1733:
        /* <DEDUP_REMOVED lines=8> */
.L_x_1735:
[----:B------:R-:W-:Y:S02]  /*25450*/  IMAD.MOV.U32 R13, RZ, RZ, R5 ;  /* 0x000000ffff0d7224 */ /* 0x000fe400078e0005 */
[----:B------:R-:W-:-:S07]  /*25460*/  IMAD.MOV.U32 R0, RZ, RZ, R14 ;  /* 0x000000ffff007224 */ /* 0x000fce00078e000e */
[----:B------:R-:W-:Y:S05]  /*25470*/  WARPSYNC.COLLECTIVE R15, `(.L_x_1736) ;  /* 0x000000000f087348 */ /* 0x000fea0003c00000 */
[----:B------:R0:W1:Y:S02]  /*25480*/  SHFL.IDX P6, R14, R13, R12, R11 ;  /* 0x0000000c0d0e7389 */ /* 0x00006400000c000b */
[----:B01----:R-:W-:Y:S01]  /*25490*/  ENDCOLLECTIVE ;  /* 0x000000000000791b */ /* 0x003fe20003800000 */
.L_x_1736:
[----:B------:R-:W-:Y:S02]  /*254a0*/  IMAD.MOV.U32 R13, RZ, RZ, R4 ;  /* 0x000000ffff0d7224 */ /* 0x000fe400078e0004 */
[----:B------:R-:W-:-:S07]  /*254b0*/  IMAD.MOV.U32 R5, RZ, RZ, R14 ;  /* 0x000000ffff057224 */ /* 0x000fce00078e000e */
[----:B------:R-:W-:Y:S05]  /*254c0*/  WARPSYNC.COLLECTIVE R15, `(.L_x_1737) ;  /* 0x000000000f087348 */ /* 0x000fea0003c00000 */
[----:B------:R0:W1:Y:S02]  /*254d0*/  SHFL.IDX P6, R14, R13, R12, R11 ;  /* 0x0000000c0d0e7389 */ /* 0x00006400000c000b */
[----:B01----:R-:W-:Y:S01]  /*254e0*/  ENDCOLLECTIVE ;  /* 0x000000000000791b */ /* 0x003fe20003800000 */
.L_x_1737:
[----:B------:R-:W-:Y:S05]  /*254f0*/  BRA `(.L_x_1738) ;  /* 0xfffffe3000407947 */ /* 0x000fea000383ffff */
.L_x_1460:
[----:B0-----:R0:W1:Y:S02]  /*25500*/  SYNCS.PHASECHK.TRANS64.TRYWAIT P0, [R2+URZ+0x2d800], R3 ;  /* 0x02d80003020075a7 */ /* 0x001064000800017f */
[----:B-1----:R-:W-:Y:S05]  /*25510*/  @!P0 NANOSLEEP.SYNCS 0x989680 ;  /* 0x009896800000895d */ /* 0x002fea0003900000 */
[----:B------:R-:W1:Y:S02]  /*25520*/  @!P0 SYNCS.PHASECHK.TRANS64 P0, [R2+URZ+0x2d800], R3 ;  /* 0x02d80003020085a7 */ /* 0x000e64000800007f */
[----:B-1----:R-:W-:Y:S05]  /*25530*/  @!P0 BRA `(.L_x_1460) ;  /* 0xfffffffc00f08947 */ /* 0x002fea000383ffff */
[----:B------:R-:W-:Y:S05]  /*25540*/  BRA `(.L_x_1739) ;  /* 0xfffffe3800847947 */ /* 0x000fea000383ffff */
.L_x_1472:
[----:B------:R-:W-:Y:S01]  /*25550*/  BSSY B1, `(.L_x_1740) ;  /* 0x0000007000017945 */ /* 0x000fe20003800000 */
[----:B------:R-:W-:Y:S02]  /*25560*/  IMAD.MOV.U32 R12, RZ, RZ, RZ ;  /* 0x000000ffff0c7224 */ /* 0x000fe400078e00ff */
[----:B------:R-:W-:Y:S02]  /*25570*/  IMAD.MOV.U32 R11, RZ, RZ, 0x1e1f ;  /* 0x00001e1fff0b7424 */ /* 0x000fe400078e00ff */
[----:B------:R-:W-:-:S07]  /*25580*/  IMAD.MOV.U32 R15, RZ, RZ, -0x1 ;  /* 0xffffffffff0f7424 */ /* 0x000fce00078e00ff */
[----:B012---:R-:W-:Y:S05]  /*25590*/  WARPSYNC.COLLECTIVE R15, `(.L_x_1741) ;  /* 0x000000000f087348 */ /* 0x007fea0003c00000 */
[----:B0-----:R0:W3:Y:S02]  /*255a0*/  SHFL.IDX P6, R14, R13, R12, R11 ;  /* 0x0000000c0d0e7389 */ /* 0x0010e400000c000b */
[----:B0123--:R-:W-:Y:S01]  /*255b0*/  ENDCOLLECTIVE ;  /* 0x000000000000791b */ /* 0x00ffe20003800000 */
.L_x_1741:
[----:B------:R-:W-:Y:S05]  /*255c0*/  BSYNC B1 ;  /* 0x0000000000017941 */ /* 0x000fea0003800000 */
.L_x_1740:
        /* <DEDUP_REMOVED lines=8> */
.L_x_1742:
[----:B------:R-:W-:Y:S02]  /*25650*/  IMAD.MOV.U32 R13, RZ, RZ, R21 ;  /* 0x000000ffff0d7224 */ /* 0x000fe400078e0015 */
[----:B------:R-:W-:-:S07]  /*25660*/  IMAD.MOV.U32 R0, RZ, RZ, R14 ;  /* 0x000000ffff007224 */ /* 0x000fce00078e000e */
[----:B------:R-:W-:Y:S05]  /*25670*/  WARPSYNC.COLLECTIVE R15, `(.L_x_1743) ;  /* 0x000000000f087348 */ /* 0x000fea0003c00000 */
[----:B------:R0:W1:Y:S02]  /*25680*/  SHFL.IDX P6, R14, R13, R12, R11 ;  /* 0x0000000c0d0e7389 */ /* 0x00006400000c000b */
[----:B01----:R-:W-:Y:S01]  /*25690*/  ENDCOLLECTIVE ;  /* 0x000000000000791b */ /* 0x003fe20003800000 */
.L_x_1743:
[----:B------:R-:W-:Y:S02]  /*256a0*/  IMAD.MOV.U32 R13, RZ, RZ, R20 ;  /* 0x000000ffff0d7224 */ /* 0x000fe400078e0014 */
[----:B------:R-:W-:-:S07]  /*256b0*/  IMAD.MOV.U32 R21, RZ, RZ, R14 ;  /* 0x000000ffff157224 */ /* 0x000fce00078e000e */
[----:B------:R-:W-:Y:S05]  /*256c0*/  WARPSYNC.COLLECTIVE R15, `(.L_x_1744) ;  /* 0x000000000f087348 */ /* 0x000fea0003c00000 */
[----:B------:R0:W1:Y:S02]  /*256d0*/  SHFL.IDX P6, R14, R13, R12, R11 ;  /* 0x0000000c0d0e7389 */ /* 0x00006400000c000b */
[----:B01----:R-:W-:Y:S01]  /*256e0*/  ENDCOLLECTIVE ;  /* 0x000000000000791b */ /* 0x003fe20003800000 */
.L_x_1744:
[----:B------:R-:W-:Y:S01]  /*256f0*/  IMAD.MOV.U32 R20, RZ, RZ, R14 ;  /* 0x000000ffff147224 */ /* 0x000fe200078e000e */
[----:B------:R-:W-:Y:S06]  /*25700*/  BRA `(.L_x_1745) ;  /* 0xfffffe4c00ac7947 */ /* 0x000fec000383ffff */
.L_x_1476:
[----:B0-----:R0:W3:Y:S02]  /*25710*/  SYNCS.PHASECHK.TRANS64.TRYWAIT P0, [R2+URZ+0x2d800], R3 ;  /* 0x02d80003020075a7 */ /* 0x0010e4000800017f */
[----:B---3--:R-:W-:Y:S05]  /*25720*/  @!P0 NANOSLEEP.SYNCS 0x989680 ;  /* 0x009896800000895d */ /* 0x008fea0003900000 */
[----:B------:R-:W3:Y:S02]  /*25730*/  @!P0 SYNCS.PHASECHK.TRANS64 P0, [R2+URZ+0x2d800], R3 ;  /* 0x02d80003020085a7 */ /* 0x000ee4000800007f */
[----:B---3--:R-:W-:Y:S05]  /*25740*/  @!P0 BRA `(.L_x_1476) ;  /* 0xfffffffc00f08947 */ /* 0x008fea000383ffff */
[----:B------:R-:W-:Y:S05]  /*25750*/  BRA `(.L_x_1746) ;  /* 0xfffffe5400687947 */ /* 0x000fea000383ffff */
.L_x_1484:
[----:B--2---:R2:W4:Y:S02]  /*25760*/  SYNCS.PHASECHK.TRANS64.TRYWAIT P1, [R0+URZ+0x2d830], R5 ;  /* 0x02d83005000075a7 */ /* 0x004524000802017f */
[----:B----4-:R-:W-:Y:S05]  /*25770*/  @!P1 NANOSLEEP.SYNCS 0x989680 ;  /* 0x009896800000995d */ /* 0x010fea0003900000 */
[----:B------:R-:W4:Y:S02]  /*25780*/  @!P1 SYNCS.PHASECHK.TRANS64 P1, [R0+URZ+0x2d830], R5 ;  /* 0x02d83005000095a7 */ /* 0x000f24000802007f */
[----:B----4-:R-:W-:Y:S05]  /*25790*/  @!P1 BRA `(.L_x_1484) ;  /* 0xfffffffc00f09947 */ /* 0x010fea000383ffff */
[----:B------:R-:W-:Y:S05]  /*257a0*/  BRA `(.L_x_1483) ;  /* 0xfffffe6c00747947 */ /* 0x000fea000383ffff */
.L_x_1503:
[----:B-1----:R1:W2:Y:S02]  /*257b0*/  SYNCS.PHASECHK.TRANS64.TRYWAIT P2, [R9+URZ+0x2d830], R8 ;  /* 0x02d83008090075a7 */ /* 0x0022a4000804017f */
[----:B--2---:R-:W-:Y:S05]  /*257c0*/  @!P2 NANOSLEEP.SYNCS 0x989680 ;  /* 0x009896800000a95d */ /* 0x004fea0003900000 */
[----:B------:R-:W2:Y:S02]  /*257d0*/  @!P2 SYNCS.PHASECHK.TRANS64 P2, [R9+URZ+0x2d830], R8 ;  /* 0x02d830080900a5a7 */ /* 0x000ea4000804007f */
[----:B--2---:R-:W-:Y:S05]  /*257e0*/  @!P2 BRA `(.L_x_1503) ;  /* 0xfffffffc00f0a947 */ /* 0x004fea000383ffff */
[----:B------:R-:W-:Y:S05]  /*257f0*/  BRA `(.L_x_1502) ;  /* 0xfffffeac00047947 */ /* 0x000fea000383ffff */
.L_x_1507:
[----:B-1----:R1:W2:Y:S02]  /*25800*/  SYNCS.PHASECHK.TRANS64.TRYWAIT P1, [R9+URZ+0x2d850], R8 ;  /* 0x02d85008090075a7 */ /* 0x0022a4000802017f */
[----:B--2---:R-:W-:Y:S05]  /*25810*/  @!P1 NANOSLEEP.SYNCS 0x989680 ;  /* 0x009896800000995d */ /* 0x004fea0003900000 */
[----:B------:R-:W2:Y:S02]  /*25820*/  @!P1 SYNCS.PHASECHK.TRANS64 P1, [R9+URZ+0x2d850], R8 ;  /* 0x02d85008090095a7 */ /* 0x000ea4000802007f */
[----:B--2---:R-:W-:Y:S05]  /*25830*/  @!P1 BRA `(.L_x_1507) ;  /* 0xfffffffc00f09947 */ /* 0x004fea000383ffff */
[----:B------:R-:W-:Y:S05]  /*25840*/  BRA `(.L_x_1504) ;  /* 0xfffffeb000207947 */ /* 0x000fea000383ffff */
.L_x_1528:
[----:B--2---:R2:W3:Y:S02]  /*25850*/  SYNCS.PHASECHK.TRANS64.TRYWAIT P2, [R5+URZ+0x2d830], R6 ;  /* 0x02d83006050075a7 */ /* 0x0044e4000804017f */
[----:B---3--:R-:W-:Y:S05]  /*25860*/  @!P2 NANOSLEEP.SYNCS 0x989680 ;  /* 0x009896800000a95d */ /* 0x008fea0003900000 */
[----:B------:R-:W3:Y:S02]  /*25870*/  @!P2 SYNCS.PHASECHK.TRANS64 P2, [R5+URZ+0x2d830], R6 ;  /* 0x02d830060500a5a7 */ /* 0x000ee4000804007f */
[----:B---3--:R-:W-:Y:S05]  /*25880*/  @!P2 BRA `(.L_x_1528) ;  /* 0xfffffffc00f0a947 */ /* 0x008fea000383ffff */
[----:B------:R-:W-:Y:S05]  /*25890*/  BRA `(.L_x_1527) ;  /* 0xfffffeec00207947 */ /* 0x000fea000383ffff */
.L_x_1532:
[----:B-1----:R1:W2:Y:S02]  /*258a0*/  SYNCS.PHASECHK.TRANS64.TRYWAIT P1, [R6+URZ+0x2d850], R5 ;  /* 0x02d85005060075a7 */ /* 0x0022a4000802017f */
[----:B--2---:R-:W-:Y:S05]  /*258b0*/  @!P1 NANOSLEEP.SYNCS 0x989680 ;  /* 0x009896800000995d */ /* 0x004fea0003900000 */
[----:B------:R-:W2:Y:S02]  /*258c0*/  @!P1 SYNCS.PHASECHK.TRANS64 P1, [R6+URZ+0x2d850], R5 ;  /* 0x02d85005060095a7 */ /* 0x000ea4000802007f */
[----:B--2---:R-:W-:Y:S05]  /*258d0*/  @!P1 BRA `(.L_x_1532) ;  /* 0xfffffffc00f09947 */ /* 0x004fea000383ffff */
[----:B------:R-:W-:Y:S05]  /*258e0*/  BRA `(.L_x_1529) ;  /* 0xfffffef000487947 */ /* 0x000fea000383ffff */
.L_x_1541:
[----:B--2---:R2:W3:Y:S02]  /*258f0*/  SYNCS.PHASECHK.TRANS64.TRYWAIT P2, [R5+URZ+0x2d830], R6 ;  /* 0x02d83006050075a7 */ /* 0x0044e4000804017f */
[----:B---3--:R-:W-:Y:S05]  /*25900*/  @!P2 NANOSLEEP.SYNCS 0x989680 ;  /* 0x009896800000a95d */ /* 0x008fea0003900000 */
[----:B------:R-:W3:Y:S02]  /*25910*/  @!P2 SYNCS.PHASECHK.TRANS64 P2, [R5+URZ+0x2d830], R6 ;  /* 0x02d830060500a5a7 */ /* 0x000ee4000804007f */
[----:B---3--:R-:W-:Y:S05]  /*25920*/  @!P2 BRA `(.L_x_1541) ;  /* 0xfffffffc00f0a947 */ /* 0x008fea000383ffff */
[----:B------:R-:W-:Y:S05]  /*25930*/  BRA `(.L_x_1540) ;  /* 0xffffff1800447947 */ /* 0x000fea000383ffff */
.L_x_1545:
[----:B-1----:R1:W2:Y:S02]  /*25940*/  SYNCS.PHASECHK.TRANS64.TRYWAIT P1, [R6+URZ+0x2d850], R5 ;  /* 0x02d85005060075a7 */ /* 0x0022a4000802017f */
[----:B--2---:R-:W-:Y:S05]  /*25950*/  @!P1 NANOSLEEP.SYNCS 0x989680 ;  /* 0x009896800000995d */ /* 0x004fea0003900000 */
[----:B------:R-:W2:Y:S02]  /*25960*/  @!P1 SYNCS.PHASECHK.TRANS64 P1, [R6+URZ+0x2d850], R5 ;  /* 0x02d85005060095a7 */ /* 0x000ea4000802007f */
[----:B--2---:R-:W-:Y:S05]  /*25970*/  @!P1 BRA `(.L_x_1545) ;  /* 0xfffffffc00f09947 */ /* 0x004fea000383ffff */
[----:B------:R-:W-:Y:S05]  /*25980*/  BRA `(.L_x_1542) ;  /* 0xffffff1c006c7947 */ /* 0x000fea000383ffff */
.L_x_1560:
[----:B--2---:R2:W3:Y:S02]  /*25990*/  SYNCS.PHASECHK.TRANS64.TRYWAIT P1, [R13+URZ+0x2d850], R0 ;  /* 0x02d850000d0075a7 */ /* 0x0044e4000802017f */
[----:B---3--:R-:W-:Y:S05]  /*259a0*/  @!P1 NANOSLEEP.SYNCS 0x989680 ;  /* 0x009896800000995d */ /* 0x008fea0003900000 */
[----:B------:R-:W3:Y:S02]  /*259b0*/  @!P1 SYNCS.PHASECHK.TRANS64 P1, [R13+URZ+0x2d850], R0 ;  /* 0x02d850000d0095a7 */ /* 0x000ee4000802007f */
[----:B---3--:R-:W-:Y:S05]  /*259c0*/  @!P1 BRA `(.L_x_1560) ;  /* 0xfffffffc00f09947 */ /* 0x008fea000383ffff */
[----:B------:R-:W-:Y:S05]  /*259d0*/  BRA `(.L_x_1559) ;  /* 0xffffff54008c7947 */ /* 0x000fea000383ffff */
.L_x_1571:
[----:B------:R-:W-:Y:S02]  /*259e0*/  IMAD.MOV.U32 R13, RZ, RZ, R4 ;  /* 0x000000ffff0d7224 */ /* 0x000fe400078e0004 */
[----:B------:R-:W-:Y:S02]  /*259f0*/  IMAD.MOV.U32 R12, RZ, RZ, RZ ;  /* 0x000000ffff0c7224 */ /* 0x000fe400078e00ff */
[----:B------:R-:W-:Y:S02]  /*25a00*/  IMAD.MOV.U32 R11, RZ, RZ, 0x1c1f ;  /* 0x00001c1fff0b7424 */ /* 0x000fe400078e00ff */
[----:B------:R-:W-:-:S07]  /*25a10*/  IMAD.MOV.U32 R15, RZ, RZ, -0x1 ;  /* 0xffffffffff0f7424 */ /* 0x000fce00078e00ff */
[----:B-1----:R-:W-:Y:S05]  /*25a20*/  WARPSYNC.COLLECTIVE R15, `(.L_x_1747) ;  /* 0x000000000f087348 */ /* 0x002fea0003c00000 */
[----:B------:R0:W2:Y:S02]  /*25a30*/  SHFL.IDX P6, R14, R13, R12, R11 ;  /* 0x0000000c0d0e7389 */ /* 0x0000a400000c000b */
[----:B012---:R-:W-:Y:S01]  /*25a40*/  ENDCOLLECTIVE ;  /* 0x000000000000791b */ /* 0x007fe20003800000 */
.L_x_1747:
[----:B------:R-:W-:Y:S02]  /*25a50*/  IMAD.MOV.U32 R13, RZ, RZ, R0 ;  /* 0x000000ffff0d7224 */ /* 0x000fe400078e0000 */
[----:B------:R-:W-:-:S07]  /*25a60*/  IMAD.MOV.U32 R3, RZ, RZ, R14 ;  /* 0x000000ffff037224 */ /* 0x000fce00078e000e */
[----:B------:R-:W-:Y:S05]  /*25a70*/  WARPSYNC.COLLECTIVE R15, `(.L_x_1748) ;  /* 0x000000000f087348 */ /* 0x000fea0003c00000 */
[----:B------:R0:W1:Y:S02]  /*25a80*/  SHFL.IDX P6, R14, R13, R12, R11 ;  /* 0x0000000c0d0e7389 */ /* 0x00006400000c000b */
[----:B01----:R-:W-:Y:S01]  /*25a90*/  ENDCOLLECTIVE ;  /* 0x000000000000791b */ /* 0x003fe20003800000 */
.L_x_1748:
[----:B------:R-:W-:Y:S05]  /*25aa0*/  BRA `(.L_x_1749) ;  /* 0xffffff7800bc7947 */ /* 0x000fea000383ffff */
.L_x_1574:
[----:B------:R-:W-:Y:S01]  /*25ab0*/  BSSY B1, `(.L_x_1750) ;  /* 0x0000008000017945 */ /* 0x000fe20003800000 */
[----:B----4-:R-:W-:Y:S02]  /*25ac0*/  IMAD.MOV.U32 R13, RZ, RZ, R4 ;  /* 0x000000ffff0d7224 */ /* 0x010fe400078e0004 */
[----:B------:R-:W-:Y:S02]  /*25ad0*/  IMAD.MOV.U32 R12, RZ, RZ, 0x1 ;  /* 0x00000001ff0c7424 */ /* 0x000fe400078e00ff */
[----:B------:R-:W-:Y:S02]  /*25ae0*/  IMAD.MOV.U32 R11, RZ, RZ, 0x1c1f ;  /* 0x00001c1fff0b7424 */ /* 0x000fe400078e00ff */
[----:B------:R-:W-:-:S07]  /*25af0*/  IMAD.MOV.U32 R15, RZ, RZ, -0x1 ;  /* 0xffffffffff0f7424 */ /* 0x000fce00078e00ff */
[----:B0123--:R-:W-:Y:S05]  /*25b00*/  WARPSYNC.COLLECTIVE R15, `(.L_x_1751) ;  /* 0x000000000f087348 */ /* 0x00ffea0003c00000 */
[----:B---3--:R3:W4:Y:S02]  /*25b10*/  SHFL.IDX P6, R14, R13, R12, R11 ;  /* 0x0000000c0d0e7389 */ /* 0x00872400000c000b */
[----:B01234-:R-:W-:Y:S01]  /*25b20*/  ENDCOLLECTIVE ;  /* 0x000000000000791b */ /* 0x01ffe20003800000 */
.L_x_1751:
[----:B------:R-:W-:Y:S05]  /*25b30*/  BSYNC B1 ;  /* 0x0000000000017941 */ /* 0x000fea0003800000 */
.L_x_1750:
        /* <DEDUP_REMOVED lines=8> */
.L_x_1752:
[----:B------:R-:W-:Y:S05]  /*25bc0*/  BRA `(.L_x_1753) ;  /* 0xffffff7800d07947 */ /* 0x000fea000383ffff */
.L_x_1599:
        /* <DEDUP_REMOVED lines=11> */
.L_x_1755:
[----:B------:R-:W-:Y:S05]  /*25c80*/  BSYNC B1 ;  /* 0x0000000000017941 */ /* 0x000fea0003800000 */
.L_x_1754:
[----:B------:R-:W-:Y:S05]  /*25c90*/  BRA `(.L_x_1756) ;  /* 0xffffff9000f07947 */ /* 0x000fea000383ffff */
.L_x_1601:
[----:B------:R-:W-:Y:S01]  /*25ca0*/  BSSY B1, `(.L_x_1757) ;  /* 0x0000006000017945 */ /* 0x000fe20003800000 */
[----:B------:R-:W-:-:S07]  /*25cb0*/  IMAD.MOV.U32 R15, RZ, RZ, -0x1 ;  /* 0xffffffffff0f7424 */ /* 0x000fce00078e00ff */
[----:B0-----:R-:W-:Y:S05]  /*25cc0*/  WARPSYNC.COLLECTIVE R15, `(.L_x_1758) ;  /* 0x000000000f0c7348 */ /* 0x001fea0003c00000 */
[----:B------:R-:W-:Y:S02]  /*25cd0*/  ELECT P6, UR62, PT ;  /* 0x00000000003e782f */ /* 0x000fe400038c0000 */
[----:B------:R-:W-:Y:S01]  /*25ce0*/  MOV R14, UR62 ;  /* 0x0000003e000e7c02 */ /* 0x000fe20008000f00 */
[----:B0-----:R-:W-:Y:S10]  /*25cf0*/  ENDCOLLECTIVE ;  /* 0x000000000000791b */ /* 0x001ff40003800000 */
.L_x_1758:
[----:B------:R-:W-:Y:S05]  /*25d00*/  BSYNC B1 ;  /* 0x0000000000017941 */ /* 0x000fea0003800000 */
.L_x_1757:
[----:B------:R-:W-:Y:S05]  /*25d10*/  BRA `(.L_x_1600) ;  /* 0xffffff9000e87947 */ /* 0x000fea000383ffff */
.L_x_1603:
[----:B0-----:R0:W1:Y:S02]  /*25d20*/  SYNCS.PHASECHK.TRANS64.TRYWAIT P0, [R23+URZ+0x2d820], R5 ;  /* 0x02d82005170075a7 */ /* 0x001064000800017f */
[----:B-1----:R-:W-:Y:S05]  /*25d30*/  @!P0 NANOSLEEP.SYNCS 0x989680 ;  /* 0x009896800000895d */ /* 0x002fea0003900000 */
[----:B------:R-:W1:Y:S02]  /*25d40*/  @!P0 SYNCS.PHASECHK.TRANS64 P0, [R23+URZ+0x2d820], R5 ;  /* 0x02d82005170085a7 */ /* 0x000e64000800007f */
[----:B-1----:R-:W-:Y:S05]  /*25d50*/  @!P0 BRA `(.L_x_1603) ;  /* 0xfffffffc00f08947 */ /* 0x002fea000383ffff */
[----:B------:R-:W-:Y:S05]  /*25d60*/  BRA `(.L_x_1759) ;  /* 0xffffff9000f87947 */ /* 0x000fea000383ffff */
.L_x_1607:
[----:B-1----:R1:W2:Y:S02]  /*25d70*/  SYNCS.PHASECHK.TRANS64.TRYWAIT P0, [R9+URZ+0x2d8a0], R8 ;  /* 0x02d8a008090075a7 */ /* 0x0022a4000800017f */
[----:B--2---:R-:W-:Y:S05]  /*25d80*/  @!P0 NANOSLEEP.SYNCS 0x989680 ;  /* 0x009896800000895d */ /* 0x004fea0003900000 */
[----:B------:R-:W2:Y:S02]  /*25d90*/  @!P0 SYNCS.PHASECHK.TRANS64 P0, [R9+URZ+0x2d8a0], R8 ;  /* 0x02d8a008090085a7 */ /* 0x000ea4000800007f */
[----:B--2---:R-:W-:Y:S05]  /*25da0*/  @!P0 BRA `(.L_x_1607) ;  /* 0xfffffffc00f08947 */ /* 0x004fea000383ffff */
[----:B------:R-:W-:Y:S05]  /*25db0*/  BRA `(.L_x_1760) ;  /* 0xffffff9400147947 */ /* 0x000fea000383ffff */
.L_x_1614:
[----:B0-----:R0:W2:Y:S02]  /*25dc0*/  SYNCS.PHASECHK.TRANS64.TRYWAIT P0, [R9+URZ+0x2d8c0], R8 ;  /* 0x02d8c008090075a7 */ /* 0x0010a4000800017f */
[----:B--2---:R-:W-:Y:S05]  /*25dd0*/  @!P0 NANOSLEEP.SYNCS 0x989680 ;  /* 0x009896800000895d */ /* 0x004fea0003900000 */
[----:B------:R-:W2:Y:S02]  /*25de0*/  @!P0 SYNCS.PHASECHK.TRANS64 P0, [R9+URZ+0x2d8c0], R8 ;  /* 0x02d8c008090085a7 */ /* 0x000ea4000800007f */
[----:B--2---:R-:W-:Y:S05]  /*25df0*/  @!P0 BRA `(.L_x_1614) ;  /* 0xfffffffc00f08947 */ /* 0x004fea000383ffff */
[----:B------:R-:W-:Y:S05]  /*25e00*/  BRA `(.L_x_1761) ;  /* 0xffffff9800107947 */ /* 0x000fea000383ffff */
.L_x_1623:
[----:B0-----:R0:W1:Y:S02]  /*25e10*/  SYNCS.PHASECHK.TRANS64.TRYWAIT P1, [R8+URZ+0x2d8a0], R7 ;  /* 0x02d8a007080075a7 */ /* 0x001064000802017f */
[----:B-1----:R-:W-:Y:S05]  /*25e20*/  @!P1 NANOSLEEP.SYNCS 0x989680 ;  /* 0x009896800000995d */ /* 0x002fea0003900000 */
[----:B------:R-:W1:Y:S02]  /*25e30*/  @!P1 SYNCS.PHASECHK.TRANS64 P1, [R8+URZ+0x2d8a0], R7 ;  /* 0x02d8a007080095a7 */ /* 0x000e64000802007f */
[----:B-1----:R-:W-:Y:S05]  /*25e40*/  @!P1 BRA `(.L_x_1623) ;  /* 0xfffffffc00f09947 */ /* 0x002fea000383ffff */
[----:B------:R-:W-:Y:S05]  /*25e50*/  BRA `(.L_x_1762) ;  /* 0xffffff9c00507947 */ /* 0x000fea000383ffff */
.L_x_1630:
[----:B-1----:R1:W2:Y:S02]  /*25e60*/  SYNCS.PHASECHK.TRANS64.TRYWAIT P1, [R8+URZ+0x2d8c0], R7 ;  /* 0x02d8c007080075a7 */ /* 0x0022a4000802017f */
[----:B--2---:R-:W-:Y:S05]  /*25e70*/  @!P1 NANOSLEEP.SYNCS 0x989680 ;  /* 0x009896800000995d */ /* 0x004fea0003900000 */
[----:B------:R-:W2:Y:S02]  /*25e80*/  @!P1 SYNCS.PHASECHK.TRANS64 P1, [R8+URZ+0x2d8c0], R7 ;  /* 0x02d8c007080095a7 */ /* 0x000ea4000802007f */
[----:B--2---:R-:W-:Y:S05]  /*25e90*/  @!P1 BRA `(.L_x_1630) ;  /* 0xfffffffc00f09947 */ /* 0x004fea000383ffff */
[----:B------:R-:W-:Y:S05]  /*25ea0*/  BRA `(.L_x_1763) ;  /* 0xffffffa000487947 */ /* 0x000fea000383ffff */
.L_x_1653:
        /* <DEDUP_REMOVED lines=11> */
.L_x_1765:
[----:B------:R-:W-:Y:S05]  /*25f60*/  BSYNC B0 ;  /* 0x0000000000007941 */ /* 0x000fea0003800000 */
.L_x_1764:
[----:B------:R-:W-:Y:S05]  /*25f70*/  BRA `(.L_x_1766) ;  /* 0xffffffb000807947 */ /* 0x000fea000383ffff */
.L_x_1656:
[----:B-1----:R1:W2:Y:S02]  /*25f80*/  SYNCS.PHASECHK.TRANS64.TRYWAIT P0, [R0+URZ+0x2d840], R5 ;  /* 0x02d84005000075a7 */ /* 0x0022a4000800017f */
[----:B--2---:R-:W-:Y:S05]  /*25f90*/  @!P0 NANOSLEEP.SYNCS 0x989680 ;  /* 0x009896800000895d */ /* 0x004fea0003900000 */
[----:B------:R-:W2:Y:S02]  /*25fa0*/  @!P0 SYNCS.PHASECHK.TRANS64 P0, [R0+URZ+0x2d840], R5 ;  /* 0x02d84005000085a7 */ /* 0x000ea4000800007f */
[----:B--2---:R-:W-:Y:S05]  /*25fb0*/  @!P0 BRA `(.L_x_1656) ;  /* 0xfffffffc00f08947 */ /* 0x004fea000383ffff */
[----:B------:R-:W-:Y:S05]  /*25fc0*/  BRA `(.L_x_1767) ;  /* 0xffffffb000e47947 */ /* 0x000fea000383ffff */
.L_x_1657:
        /* <DEDUP_REMOVED lines=8> */
.L_x_1769:
[----:B------:R-:W-:Y:S05]  /*26050*/  BSYNC B0 ;  /* 0x0000000000007941 */ /* 0x000fea0003800000 */
.L_x_1768:
        /* <DEDUP_REMOVED lines=8> */
.L_x_1770:
[----:B------:R-:W-:Y:S02]  /*260e0*/  IMAD.MOV.U32 R13, RZ, RZ, R7 ;  /* 0x000000ffff0d7224 */ /* 0x000fe400078e0007 */
[----:B------:R-:W-:Y:S02]  /*260f0*/  IMAD.MOV.U32 R12, RZ, RZ, 0x1 ;  /* 0x00000001ff0c7424 */ /* 0x000fe400078e00ff */
[----:B------:R-:W-:-:S07]  /*26100*/  IMAD.MOV.U32 R3, RZ, RZ, R14 ;  /* 0x000000ffff037224 */ /* 0x000fce00078e000e */
[----:B------:R-:W-:Y:S05]  /*26110*/  WARPSYNC.COLLECTIVE R15, `(.L_x_1771) ;  /* 0x000000000f087348 */ /* 0x000fea0003c00000 */
[----:B------:R0:W1:Y:S02]  /*26120*/  SHFL.IDX P6, R14, R13, R12, R11 ;  /* 0x0000000c0d0e7389 */ /* 0x00006400000c000b */
[----:B01----:R-:W-:Y:S01]  /*26130*/  ENDCOLLECTIVE ;  /* 0x000000000000791b */ /* 0x003fe20003800000 */
.L_x_1771:
[----:B------:R-:W-:Y:S01]  /*26140*/  @P0 LEA R5, P1, R9, R3, 0x1 ;  /* 0x0000000309050211 */ /* 0x000fe200078208ff */
[----:B------:R-:W-:-:S04]  /*26150*/  @P0 IMAD R3, R8, 0x2, R23 ;  /* 0x0000000208030824 */ /* 0x000fc800078e0217 */
        /* <DEDUP_REMOVED lines=16> */
.L_x_1772:
[----:B------:R-:W-:Y:S02]  /*26260*/  IMAD.MOV.U32 R13, RZ, RZ, R7 ;  /* 0x000000ffff0d7224 */ /* 0x000fe400078e0007 */
[----:B------:R-:W-:Y:S02]  /*26270*/  IMAD.MOV.U32 R12, RZ, RZ, 0x2 ;  /* 0x00000002ff0c7424 */ /* 0x000fe400078e00ff */
[----:B------:R-:W-:-:S07]  /*26280*/  IMAD.MOV.U32 R3, RZ, RZ, R14 ;  /* 0x000000ffff037224 */ /* 0x000fce00078e000e */
[----:B------:R-:W-:Y:S05]  /*26290*/  WARPSYNC.COLLECTIVE R15, `(.L_x_1773) ;  /* 0x000000000f087348 */ /* 0x000fea0003c00000 */
[----:B------:R0:W1:Y:S02]  /*262a0*/  SHFL.IDX P6, R14, R13, R12, R11 ;  /* 0x0000000c0d0e7389 */ /* 0x00006400000c000b */
[----:B01----:R-:W-:Y:S01]  /*262b0*/  ENDCOLLECTIVE ;  /* 0x000000000000791b */ /* 0x003fe20003800000 */
.L_x_1773:
[----:B------:R-:W-:Y:S01]  /*262c0*/  @P1 LEA R5, P0, R9, R3, 0x1 ;  /* 0x0000000309051211 */ /* 0x000fe200078008ff */
[----:B------:R-:W-:-:S04]  /*262d0*/  @P1 IMAD R3, R8, 0x2, R23 ;  /* 0x0000000208031824 */ /* 0x000fc800078e0217 */
        /* <DEDUP_REMOVED lines=16> */
.L_x_1774:
[----:B------:R-:W-:Y:S02]  /*263e0*/  IMAD.MOV.U32 R13, RZ, RZ, R7 ;  /* 0x000000ffff0d7224 */ /* 0x000fe400078e0007 */
[----:B------:R-:W-:Y:S02]  /*263f0*/  IMAD.MOV.U32 R12, RZ, RZ, 0x3 ;  /* 0x00000003ff0c7424 */ /* 0x000fe400078e00ff */
[----:B------:R-:W-:-:S07]  /*26400*/  IMAD.MOV.U32 R3, RZ, RZ, R14 ;  /* 0x000000ffff037224 */ /* 0x000fce00078e000e */
[----:B------:R-:W-:Y:S05]  /*26410*/  WARPSYNC.COLLECTIVE R15, `(.L_x_1775) ;  /* 0x000000000f087348 */ /* 0x000fea0003c00000 */
[----:B------:R0:W1:Y:S02]  /*26420*/  SHFL.IDX P6, R14, R13, R12, R11 ;  /* 0x0000000c0d0e7389 */ /* 0x00006400000c000b */
[----:B01----:R-:W-:Y:S01]  /*26430*/  ENDCOLLECTIVE ;  /* 0x000000000000791b */ /* 0x003fe20003800000 */
.L_x_1775:
[----:B------:R-:W-:Y:S01]  /*26440*/  @P1 LEA R5, P0, R9, R3, 0x1 ;  /* 0x0000000309051211 */ /* 0x000fe200078008ff */
[----:B------:R-:W-:-:S04]  /*26450*/  @P1 IMAD R3, R8, 0x2, R23 ;  /* 0x0000000208031824 */ /* 0x000fc800078e0217 */
        /* <DEDUP_REMOVED lines=9> */
.L_x_1776:
        /* <DEDUP_REMOVED lines=8> */
.L_x_1662:
[----:B------:R0:W5:Y:S01]  /*26570*/  LDL R21, [R1+0x34] ;  /* 0x0000340001157983 */ /* 0x0001620000100800 */
[----:B------:R-:W-:Y:S02]  /*26580*/  IMAD.MOV.U32 R13, RZ, RZ, R4 ;  /* 0x000000ffff0d7224 */ /* 0x000fe400078e0004 */
[----:B------:R-:W-:Y:S02]  /*26590*/  IMAD.MOV.U32 R12, RZ, RZ, RZ ;  /* 0x000000ffff0c7224 */ /* 0x000fe400078e00ff */
[----:B------:R-:W-:Y:S02]  /*265a0*/  IMAD.MOV.U32 R11, RZ, RZ, 0x1c1f ;  /* 0x00001c1fff0b7424 */ /* 0x000fe400078e00ff */
[----:B------:R-:W-:Y:S02]  /*265b0*/  IMAD.MOV.U32 R15, RZ, RZ, -0x1 ;  /* 0xffffffffff0f7424 */ /* 0x000fe400078e00ff */
[----:B------:R-:W-:Y:S02]  /*265c0*/  IMAD R0, R29, R9, RZ ;  /* 0x000000091d007224 */ /* 0x000fe400078e02ff */
[----:B0-----:R-:W-:-:S07]  /*265d0*/  IMAD.IADD R28, R20, 0x1, R28 ;  /* 0x00000001141c7824 */ /* 0x001fce00078e021c */
[----:B-----5:R-:W-:Y:S05]  /*265e0*/  WARPSYNC.COLLECTIVE R15, `(.L_x_1778) ;  /* 0x000000000f087348 */ /* 0x020fea0003c00000 */
[----:B------:R0:W1:Y:S02]  /*265f0*/  SHFL.IDX P6, R14, R13, R12, R11 ;  /* 0x0000000c0d0e7389 */ /* 0x00006400000c000b */
[----:B01---5:R-:W-:Y:S01]  /*26600*/  ENDCOLLECTIVE ;  /* 0x000000000000791b */ /* 0x023fe20003800000 */
.L_x_1778:
[C---:B------:R-:W-:Y:S01]  /*26610*/  VIADD R9, R28.reuse, 0x20 ;  /* 0x000000201c097836 */ /* 0x040fe20000000000 */
[----:B------:R-:W-:Y:S01]  /*26620*/  ISETP.GE.AND P3, PT, R28, R0, PT ;  /* 0x000000001c00720c */ /* 0x000fe20003f66270 */
[----:B------:R-:W-:Y:S02]  /*26630*/  IMAD.MOV.U32 R13, RZ, RZ, R5 ;  /* 0x000000ffff0d7224 */ /* 0x000fe400078e0005 */
[----:B------:R-:W-:-:S10]  /*26640*/  IMAD.MOV.U32 R2, RZ, RZ, R14 ;  /* 0x000000ffff027224 */ /* 0x000fd400078e000e */
[----:B------:R-:W-:Y:S05]  /*26650*/  WARPSYNC.COLLECTIVE R15, `(.L_x_1779) ;  /* 0x000000000f087348 */ /* 0x000fea0003c00000 */
[----:B------:R0:W1:Y:S02]  /*26660*/  SHFL.IDX P6, R14, R13, R12, R11 ;  /* 0x0000000c0d0e7389 */ /* 0x00006400000c000b */
[----:B01----:R-:W-:Y:S01]  /*26670*/  ENDCOLLECTIVE ;  /* 0x000000000000791b */ /* 0x003fe20003800000 */
.L_x_1779:
[----:B------:R-:W-:Y:S02]  /*26680*/  IMAD.MOV.U32 R13, RZ, RZ, R4 ;  /* 0x000000ffff0d7224 */ /* 0x000fe400078e0004 */
[----:B------:R-:W-:Y:S02]  /*26690*/  IMAD.MOV.U32 R12, RZ, RZ, 0x1 ;  /* 0x00000001ff0c7424 */ /* 0x000fe400078e00ff */
[----:B------:R-:W-:-:S07]  /*266a0*/  IMAD.MOV.U32 R3, RZ, RZ, R14 ;  /* 0x000000ffff037224 */ /* 0x000fce00078e000e */
[----:B------:R-:W-:Y:S05]  /*266b0*/  WARPSYNC.COLLECTIVE R15, `(.L_x_1780) ;  /* 0x000000000f087348 */ /* 0x000fea0003c00000 */
[----:B------:R0:W1:Y:S02]  /*266c0*/  SHFL.IDX P6, R14, R13, R12, R11 ;  /* 0x0000000c0d0e7389 */ /* 0x00006400000c000b */
[----:B01----:R-:W-:Y:S01]  /*266d0*/  ENDCOLLECTIVE ;  /* 0x000000000000791b */ /* 0x003fe20003800000 */
.L_x_1780:
        /* <DEDUP_REMOVED lines=10> */
.L_x_1781:
[----:B------:R-:W-:Y:S02]  /*26780*/  IMAD.MOV.U32 R13, RZ, RZ, R4 ;  /* 0x000000ffff0d7224 */ /* 0x000fe400078e0004 */
[----:B------:R-:W-:Y:S01]  /*26790*/  IMAD.MOV.U32 R12, RZ, RZ, 0x2 ;  /* 0x00000002ff0c7424 */ /* 0x000fe200078e00ff */
        /* <DEDUP_REMOVED lines=11> */
.L_x_1782:
        /* <DEDUP_REMOVED lines=10> */
.L_x_1783:
[----:B------:R-:W-:Y:S01]  /*268f0*/  @!PT LDS RZ, [RZ] ;  /* 0x00000000fffff984 */ /* 0x000fe20000000800 */
[----:B------:R-:W-:Y:S01]  /*26900*/  @!PT LDS RZ, [RZ] ;  /* 0x00000000fffff984 */ /* 0x000fe20000000800 */
[----:B------:R-:W-:Y:S01]  /*26910*/  @!PT LDS RZ, [RZ] ;  /* 0x00000000fffff984 */ /* 0x000fe20000000800 */
[----:B------:R-:W-:Y:S04]  /*26920*/  @!P3 LDGSTS.E.BYPASS.LTC128B.128 [R21+0xcc00], desc[UR54][R2.64], !P0 ;  /* 0x0cc000000215bfae */ /* 0x000fe8000c101d76 */
[----:B------:R-:W-:Y:S04]  /*26930*/  @!P3 LDGSTS.E.BYPASS.LTC128B.128 [R21+0xfc00], desc[UR54][R2.64+0x40], !P1 ;  /* 0x0fc000400215bfae */ /* 0x000fe8000c901d76 */
[----:B------:R0:W-:Y:S01]  /*26940*/  @!P3 LDGSTS.E.BYPASS.LTC128B.128 [R21+0x12c00], desc[UR54][R2.64+0x80], !P2 ;  /* 0x12c000800215bfae */ /* 0x0001e2000d101d76 */
[----:B------:R-:W-:Y:S02]  /*26950*/  IMAD.MOV.U32 R13, RZ, RZ, R4 ;  /* 0x000000ffff0d7224 */ /* 0x000fe400078e0004 */
[----:B------:R-:W-:-:S02]  /*26960*/  IMAD.MOV.U32 R12, RZ, RZ, 0x3 ;  /* 0x00000003ff0c7424 */ /* 0x000fc400078e00ff */
[----:B0-----:R-:W-:-:S05]  /*26970*/  VIADD R2, R28, 0x40 ;  /* 0x000000401c027836 */ /* 0x001fca0000000000 */
[----:B------:R-:W-:Y:S01]  /*26980*/  ISETP.GE.AND P3, PT, R2, R0, PT ;  /* 0x000000000200720c */ /* 0x000fe20003f66270 */
[----:B------:R-:W-:-:S12]  /*26990*/  IMAD.MOV.U32 R2, RZ, RZ, R14 ;  /* 0x000000ffff027224 */ /* 0x000fd800078e000e */
[----:B------:R-:W-:Y:S05]  /*269a0*/  WARPSYNC.COLLECTIVE R15, `(.L_x_1784) ;  /* 0x000000000f087348 */ /* 0x000fea0003c00000 */
[----:B------:R0:W1:Y:S02]  /*269b0*/  SHFL.IDX P6, R14, R13, R12, R11 ;  /* 0x0000000c0d0e7389 */ /* 0x00006400000c000b */
[----:B01----:R-:W-:Y:S01]  /*269c0*/  ENDCOLLECTIVE ;  /* 0x000000000000791b */ /* 0x003fe20003800000 */
.L_x_1784:
[----:B------:R-:W-:Y:S01]  /*269d0*/  @!P3 LEA R3, P4, R10, R2, 0x1 ;  /* 0x000000020a03b211 */ /* 0x000fe200078808ff */
[----:B------:R-:W-:-:S04]  /*269e0*/  IMAD.MOV.U32 R13, RZ, RZ, R5 ;  /* 0x000000ffff0d7224 */ /* 0x000fc800078e0005 */
[----:B------:R-:W-:-:S05]  /*269f0*/  @!P3 IMAD.X R2, RZ, RZ, R8, P4 ;  /* 0x000000ffff02b224 */ /* 0x000fca00020e0608 */
[----:B------:R-:W-:Y:S01]  /*26a00*/  @!P3 LOP3.LUT R3, R3, R2, RZ, 0x3c, !PT ;  /* 0x000000020303b212 */ /* 0x000fe200078e3cff */
[----:B------:R-:W-:-:S03]  /*26a10*/  IMAD.MOV.U32 R4, RZ, RZ, R14 ;  /* 0x000000ffff047224 */ /* 0x000fc600078e000e */
[----:B------:R-:W-:-:S07]  /*26a20*/  @!P3 LOP3.LUT R2, R3, R2, RZ, 0x3c, !PT ;  /* 0x000000020302b212 */ /* 0x000fce00078e3cff */
[----:B------:R-:W-:Y:S05]  /*26a30*/  WARPSYNC.COLLECTIVE R15, `(.L_x_1785) ;  /* 0x000000000f087348 */ /* 0x000fea0003c00000 */
[----:B------:R0:W1:Y:S02]  /*26a40*/  SHFL.IDX P6, R14, R13, R12, R11 ;  /* 0x0000000c0d0e7389 */ /* 0x00006400000c000b */
[----:B01----:R-:W-:Y:S01]  /*26a50*/  ENDCOLLECTIVE ;  /* 0x000000000000791b */ /* 0x003fe20003800000 */
.L_x_1785:
[----:B------:R-:W-:-:S05]  /*26a60*/  @!P3 LOP3.LUT R3, R3, R2, RZ, 0x3c, !PT ;  /* 0x000000020303b212 */ /* 0x000fca00078e3cff */
[----:B------:R-:W-:Y:S01]  /*26a70*/  @!PT LDS RZ, [RZ] ;  /* 0x00000000fffff984 */ /* 0x000fe20000000800 */
[----:B------:R-:W-:Y:S01]  /*26a80*/  @!PT LDS RZ, [RZ] ;  /* 0x00000000fffff984 */ /* 0x000fe20000000800 */
[----:B------:R-:W-:Y:S01]  /*26a90*/  @!PT LDS RZ, [RZ] ;  /* 0x00000000fffff984 */ /* 0x000fe20000000800 */
[----:B------:R0:W-:Y:S04]  /*26aa0*/  @!P3 LDGSTS.E.BYPASS.LTC128B.128 [R21+0xd400], desc[UR54][R2.64], !P0 ;  /* 0x0d4000000215bfae */ /* 0x0001e8000c101d76 */
[----:B------:R0:W-:Y:S01]  /*26ab0*/  @!P3 LDGSTS.E.BYPASS.LTC128B.128 [R21+0x10400], desc[UR54][R2.64+0x40], !P1 ;  /* 0x104000400215bfae */ /* 0x0001e2000c901d76 */
[----:B------:R-:W-:Y:S02]  /*26ac0*/  IMAD.MOV.U32 R13, RZ, RZ, R6 ;  /* 0x000000ffff0d7224 */ /* 0x000fe400078e0006 */
[----:B------:R-:W-:Y:S01]  /*26ad0*/  IMAD.MOV.U32 R12, RZ, RZ, RZ ;  /* 0x000000ffff0c7224 */ /* 0x000fe200078e00ff */
[----:B------:R0:W-:Y:S01]  /*26ae0*/  @!P3 LDGSTS.E.BYPASS.LTC128B.128 [R21+0x13400], desc[UR54][R2.64+0x80], !P2 ;  /* 0x134000800215bfae */ /* 0x0001e2000d101d76 */
[----:B------:R-:W-:-:S07]  /*26af0*/  IMAD.MOV.U32 R5, RZ, RZ, R14 ;  /* 0x000000ffff057224 */ /* 0x000fce00078e000e */
[----:B0-----:R-:W-:Y:S05]  /*26b00*/  WARPSYNC.COLLECTIVE R15, `(.L_x_1786) ;  /* 0x000000000f087348 */ /* 0x001fea0003c00000 */
[----:B------:R1:W2:Y:S02]  /*26b10*/  SHFL.IDX P6, R14, R13, R12, R11 ;  /* 0x0000000c0d0e7389 */ /* 0x0002a400000c000b */
[----:B012---:R-:W-:Y:S01]  /*26b20*/  ENDCOLLECTIVE ;  /* 0x000000000000791b */ /* 0x007fe20003800000 */
.L_x_1786:
[----:B------:R-:W-:-:S05]  /*26b30*/  VIADD R2, R28, 0x60 ;  /* 0x000000601c027836 */ /* 0x000fca0000000000 */
[----:B------:R-:W-:Y:S01]  /*26b40*/  ISETP.GE.AND P3, PT, R2, R0, PT ;  /* 0x000000000200720c */ /* 0x000fe20003f66270 */
[----:B------:R-:W-:-:S12]  /*26b50*/  IMAD.MOV.U32 R13, RZ, RZ, R7 ;  /* 0x000000ffff0d7224 */ /* 0x000fd800078e0007 */
[----:B------:R-:W-:-:S05]  /*26b60*/  @!P3 LEA R2, P4, R10, R5, 0x1 ;  /* 0x000000050a02b211 */ /* 0x000fca00078808ff */
[----:B------:R-:W-:Y:S02]  /*26b70*/  @!P3 IMAD.X R3, RZ, RZ, R4, P4 ;  /* 0x000000ffff03b224 */ /* 0x000fe400020e0604 */
[----:B------:R-:W-:-:S07]  /*26b80*/  IMAD.MOV.U32 R4, RZ, RZ, R14 ;  /* 0x000000ffff047224 */ /* 0x000fce00078e000e */
[----:B------:R-:W-:Y:S05]  /*26b90*/  WARPSYNC.COLLECTIVE R15, `(.L_x_1787) ;  /* 0x000000000f087348 */ /* 0x000fea0003c00000 */
[----:B------:R0:W1:Y:S02]  /*26ba0*/  SHFL.IDX P6, R14, R13, R12, R11 ;  /* 0x0000000c0d0e7389 */ /* 0x00006400000c000b */
[----:B01----:R-:W-:Y:S01]  /*26bb0*/  ENDCOLLECTIVE ;  /* 0x000000000000791b */ /* 0x003fe20003800000 */
.L_x_1787:
        /* <DEDUP_REMOVED lines=14> */
.L_x_1788:
[----:B------:R-:W-:Y:S01]  /*26ca0*/  @!P3 LEA R2, P4, R10, R2, 0x1 ;  /* 0x000000020a02b211 */ /* 0x000fe200078808ff */
[----:B------:R-:W-:-:S04]  /*26cb0*/  IMAD.MOV.U32 R13, RZ, RZ, R7 ;  /* 0x000000ffff0d7224 */ /* 0x000fc800078e0007 */
[----:B------:R-:W-:-:S05]  /*26cc0*/  @!P3 IMAD.X R3, RZ, RZ, R4, P4 ;  /* 0x000000ffff03b224 */ /* 0x000fca00020e0604 */
[----:B------:R-:W-:Y:S01]  /*26cd0*/  @!PT LDS RZ, [RZ] ;  /* 0x00000000fffff984 */ /* 0x000fe20000000800 */
[----:B------:R-:W-:Y:S01]  /*26ce0*/  @!PT LDS RZ, [RZ] ;  /* 0x00000000fffff984 */ /* 0x000fe20000000800 */
[----:B------:R-:W-:Y:S01]  /*26cf0*/  @!PT LDS RZ, [RZ] ;  /* 0x00000000fffff984 */ /* 0x000fe20000000800 */
[----:B------:R0:W-:Y:S01]  /*26d00*/  @!P3 LDGSTS.E.BYPASS.LTC128B.128 [R21+0xe400], desc[UR54][R2.64], !P0 ;  /* 0x0e4000000215bfae */ /* 0x0001e2000c101d76 */
[----:B------:R-:W-:-:S03]  /*26d10*/  IMAD.MOV.U32 R6, RZ, RZ, R14 ;  /* 0x000000ffff067224 */ /* 0x000fc600078e000e */
[----:B------:R0:W-:Y:S04]  /*26d20*/  @!P3 LDGSTS.E.BYPASS.LTC128B.128 [R21+0x11400], desc[UR54][R2.64+0x40], !P1 ;  /* 0x114000400215bfae */ /* 0x0001e8000c901d76 */
[----:B0-----:R-:W-:Y:S05]  /*26d30*/  WARPSYNC.COLLECTIVE R15, `(.L_x_1789) ;  /* 0x000000000f087348 */ /* 0x001fea0003c00000 */
[----:B------:R1:W2:Y:S02]  /*26d40*/  SHFL.IDX P6, R14, R13, R12, R11 ;  /* 0x0000000c0d0e7389 */ /* 0x0002a400000c000b */
[----:B012---:R-:W-:Y:S01]  /*26d50*/  ENDCOLLECTIVE ;  /* 0x000000000000791b */ /* 0x007fe20003800000 */
.L_x_1789:
[----:B------:R-:W-:Y:S01]  /*26d60*/  @!PT LDS RZ, [RZ] ;  /* 0x00000000fffff984 */ /* 0x000fe20000000800 */
[----:B------:R-:W-:Y:S01]  /*26d70*/  @!PT LDS RZ, [RZ] ;  /* 0x00000000fffff984 */ /* 0x000fe20000000800 */
[----:B------:R-:W-:Y:S01]  /*26d80*/  @!PT LDS RZ, [RZ] ;  /* 0x00000000fffff984 */ /* 0x000fe20000000800 */
[----:B------:R0:W-:Y:S02]  /*26d90*/  @!P3 LDGSTS.E.BYPASS.LTC128B.128 [R21+0x14400], desc[UR54][R2.64+0x80], !P2 ;  /* 0x144000800215bfae */ /* 0x0001e4000d101d76 */
[----:B0-----:R-:W-:Y:S01]  /*26da0*/  IMAD.MOV.U32 R2, RZ, RZ, R14 ;  /* 0x000000ffff027224 */ /* 0x001fe200078e000e */
[----:B------:R-:W-:Y:S06]  /*26db0*/  BRA `(.L_x_1790) ;  /* 0xffffffb400cc7947 */ /* 0x000fec000383ffff */
.L_x_1665:
[----:B-1----:R1:W2:Y:S02]  /*26dc0*/  SYNCS.PHASECHK.TRANS64.TRYWAIT P0, [R23+URZ+0x2d820], R0 ;  /* 0x02d82000170075a7 */ /* 0x0022a4000800017f */
[----:B--2---:R-:W-:Y:S05]  /*26dd0*/  @!P0 NANOSLEEP.SYNCS 0x989680 ;  /* 0x009896800000895d */ /* 0x004fea0003900000 */
[----:B------:R-:W2:Y:S02]  /*26de0*/  @!P0 SYNCS.PHASECHK.TRANS64 P0, [R23+URZ+0x2d820], R0 ;  /* 0x02d82000170085a7 */ /* 0x000ea4000800007f */
[----:B--2---:R-:W-:Y:S05]  /*26df0*/  @!P0 BRA `(.L_x_1665) ;  /* 0xfffffffc00f08947 */ /* 0x004fea000383ffff */
[----:B------:R-:W-:Y:S05]  /*26e00*/  BRA `(.L_x_1791) ;  /* 0xffffffb800347947 */ /* 0x000fea000383ffff */
.L_x_1670:
[----:B0-----:R0:W1:Y:S02]  /*26e10*/  SYNCS.PHASECHK.TRANS64.TRYWAIT P0, [R5+URZ+0x2d840], R0 ;  /* 0x02d84000050075a7 */ /* 0x001064000800017f */
[----:B-1----:R-:W-:Y:S05]  /*26e20*/  @!P0 NANOSLEEP.SYNCS 0x989680 ;  /* 0x009896800000895d */ /* 0x002fea0003900000 */
[----:B------:R-:W1:Y:S02]  /*26e30*/  @!P0 SYNCS.PHASECHK.TRANS64 P0, [R5+URZ+0x2d840], R0 ;  /* 0x02d84000050085a7 */ /* 0x000e64000800007f */
[----:B-1----:R-:W-:Y:S05]  /*26e40*/  @!P0 BRA `(.L_x_1670) ;  /* 0xfffffffc00f08947 */ /* 0x002fea000383ffff */
[----:B------:R-:W-:Y:S05]  /*26e50*/  BRA `(.L_x_1792) ;  /* 0xffffffbc00287947 */ /* 0x000fea000383ffff */
.L_x_1671:
        /* <DEDUP_REMOVED lines=8> */
.L_x_1794:
[----:B------:R-:W-:Y:S05]  /*26ee0*/  BSYNC B1 ;  /* 0x0000000000017941 */ /* 0x000fea0003800000 */
.L_x_1793:
        /* <DEDUP_REMOVED lines=13> */
.L_x_1795:
        /* <DEDUP_REMOVED lines=8> */
.L_x_1796:
        /* <DEDUP_REMOVED lines=14> */
.L_x_1797:
[----:B------:R-:W-:Y:S02]  /*27120*/  IMAD.MOV.U32 R13, RZ, RZ, R7 ;  /* 0x000000ffff0d7224 */ /* 0x000fe400078e0007 */
[----:B------:R-:W-:Y:S02]  /*27130*/  IMAD.MOV.U32 R12, RZ, RZ, 0x2 ;  /* 0x00000002ff0c7424 */ /* 0x000fe400078e00ff */
[----:B------:R-:W-:-:S07]  /*27140*/  IMAD.MOV.U32 R2, RZ, RZ, R14 ;  /* 0x000000ffff027224 */ /* 0x000fce00078e000e */
[----:B------:R-:W-:Y:S05]  /*27150*/  WARPSYNC.COLLECTIVE R15, `(.L_x_1798) ;  /* 0x000000000f087348 */ /* 0x000fea0003c00000 */
[----:B------:R0:W1:Y:S02]  /*27160*/  SHFL.IDX P6, R14, R13, R12, R11 ;  /* 0x0000000c0d0e7389 */ /* 0x00006400000c000b */
[----:B01----:R-:W-:Y:S01]  /*27170*/  ENDCOLLECTIVE ;  /* 0x000000000000791b */ /* 0x003fe20003800000 */
.L_x_1798:
        /* <DEDUP_REMOVED lines=13> */
.L_x_1799:
[----:B------:R-:W-:Y:S02]  /*27250*/  IMAD.MOV.U32 R13, RZ, RZ, R7 ;  /* 0x000000ffff0d7224 */ /* 0x000fe400078e0007 */
[----:B------:R-:W-:Y:S02]  /*27260*/  IMAD.MOV.U32 R12, RZ, RZ, 0x3 ;  /* 0x00000003ff0c7424 */ /* 0x000fe400078e00ff */
[----:B------:R-:W-:-:S07]  /*27270*/  IMAD.MOV.U32 R2, RZ, RZ, R14 ;  /* 0x000000ffff027224 */ /* 0x000fce00078e000e */
[----:B------:R-:W-:Y:S05]  /*27280*/  WARPSYNC.COLLECTIVE R15, `(.L_x_1800) ;  /* 0x000000000f087348 */ /* 0x000fea0003c00000 */
[----:B------:R0:W1:Y:S02]  /*27290*/  SHFL.IDX P6, R14, R13, R12, R11 ;  /* 0x0000000c0d0e7389 */ /* 0x00006400000c000b */
[----:B01----:R-:W-:Y:S01]  /*272a0*/  ENDCOLLECTIVE ;  /* 0x000000000000791b */ /* 0x003fe20003800000 */
.L_x_1800:
        /* <DEDUP_REMOVED lines=14> */
.L_x_1801:
[----:B------:R-:W-:Y:S01]  /*27390*/  IMAD.MOV.U32 R2, RZ, RZ, R14 ;  /* 0x000000ffff027224 */ /* 0x000fe200078e000e */
[----:B------:R-:W-:Y:S06]  /*273a0*/  BRA `(.L_x_1802) ;  /* 0xffffffb800b47947 */ /* 0x000fec000383ffff */
.L_x_1676:
[----:B-1----:R1:W2:Y:S02]  /*273b0*/  SYNCS.PHASECHK.TRANS64.TRYWAIT P0, [R5+URZ+0x2d860], R2 ;  /* 0x02d86002050075a7 */ /* 0x0022a4000800017f */
[----:B--2---:R-:W-:Y:S05]  /*273c0*/  @!P0 NANOSLEEP.SYNCS 0x989680 ;  /* 0x009896800000895d */ /* 0x004fea0003900000 */
[----:B------:R-:W2:Y:S02]  /*273d0*/  @!P0 SYNCS.PHASECHK.TRANS64 P0, [R5+URZ+0x2d860], R2 ;  /* 0x02d86002050085a7 */ /* 0x000ea4000800007f */
[----:B--2---:R-:W-:Y:S05]  /*273e0*/  @!P0 BRA `(.L_x_1676) ;  /* 0xfffffffc00f08947 */ /* 0x004fea000383ffff */
[----:B------:R-:W-:Y:S05]  /*273f0*/  BRA `(.L_x_1803) ;  /* 0xffffffbc00187947 */ /* 0x000fea000383ffff */
.L_x_1677:
        /* <DEDUP_REMOVED lines=8> */
.L_x_1805:
[----:B------:R-:W-:Y:S05]  /*27480*/  BSYNC B1 ;  /* 0x0000000000017941 */ /* 0x000fea0003800000 */
.L_x_1804:
        /* <DEDUP_REMOVED lines=9> */
.L_x_1806:
[----:B------:R-:W-:Y:S02]  /*27520*/  IMAD.MOV.U32 R13, RZ, RZ, R24 ;  /* 0x000000ffff0d7224 */ /* 0x000fe400078e0018 */
[----:B------:R-:W-:Y:S02]  /*27530*/  IMAD.MOV.U32 R12, RZ, RZ, 0x1 ;  /* 0x00000001ff0c7424 */ /* 0x000fe400078e00ff */
[----:B------:R-:W-:-:S07]  /*27540*/  IMAD.MOV.U32 R2, RZ, RZ, R14 ;  /* 0x000000ffff027224 */ /* 0x000fce00078e000e */
[----:B------:R-:W-:Y:S05]  /*27550*/  WARPSYNC.COLLECTIVE R15, `(.L_x_1807) ;  /* 0x000000000f087348 */ /* 0x000fea0003c00000 */
[----:B------:R0:W1:Y:S02]  /*27560*/  SHFL.IDX P6, R14, R13, R12, R11 ;  /* 0x0000000c0d0e7389 */ /* 0x00006400000c000b */
[----:B01----:R-:W-:Y:S01]  /*27570*/  ENDCOLLECTIVE ;  /* 0x000000000000791b */ /* 0x003fe20003800000 */
.L_x_1807:
        /* <DEDUP_REMOVED lines=16> */
.L_x_1808:
[----:B------:R-:W-:Y:S02]  /*27680*/  IMAD.MOV.U32 R13, RZ, RZ, R24 ;  /* 0x000000ffff0d7224 */ /* 0x000fe400078e0018 */
[----:B------:R-:W-:Y:S02]  /*27690*/  IMAD.MOV.U32 R12, RZ, RZ, 0x2 ;  /* 0x00000002ff0c7424 */ /* 0x000fe400078e00ff */
[----:B------:R-:W-:-:S07]  /*276a0*/  IMAD.MOV.U32 R2, RZ, RZ, R14 ;  /* 0x000000ffff027224 */ /* 0x000fce00078e000e */
[----:B------:R-:W-:Y:S05]  /*276b0*/  WARPSYNC.COLLECTIVE R15, `(.L_x_1809) ;  /* 0x000000000f087348 */ /* 0x000fea0003c00000 */
[----:B------:R0:W1:Y:S02]  /*276c0*/  SHFL.IDX P6, R14, R13, R12, R11 ;  /* 0x0000000c0d0e7389 */ /* 0x00006400000c000b */
[----:B01----:R-:W-:Y:S01]  /*276d0*/  ENDCOLLECTIVE ;  /* 0x000000000000791b */ /* 0x003fe20003800000 */
.L_x_1809:
        /* <DEDUP_REMOVED lines=16> */
.L_x_1810:
[----:B------:R-:W-:Y:S02]  /*277e0*/  IMAD.MOV.U32 R13, RZ, RZ, R24 ;  /* 0x000000ffff0d7224 */ /* 0x000fe400078e0018 */
[----:B------:R-:W-:Y:S02]  /*277f0*/  IMAD.MOV.U32 R12, RZ, RZ, 0x3 ;  /* 0x00000003ff0c7424 */ /* 0x000fe400078e00ff */
[----:B------:R-:W-:-:S07]  /*27800*/  IMAD.MOV.U32 R2, RZ, RZ, R14 ;  /* 0x000000ffff027224 */ /* 0x000fce00078e000e */
[----:B------:R-:W-:Y:S05]  /*27810*/  WARPSYNC.COLLECTIVE R15, `(.L_x_1811) ;  /* 0x000000000f087348 */ /* 0x000fea0003c00000 */
[----:B------:R0:W1:Y:S02]  /*27820*/  SHFL.IDX P6, R14, R13, R12, R11 ;  /* 0x0000000c0d0e7389 */ /* 0x00006400000c000b */
[----:B01----:R-:W-:Y:S01]  /*27830*/  ENDCOLLECTIVE ;  /* 0x000000000000791b */ /* 0x003fe20003800000 */
.L_x_1811:
        /* <DEDUP_REMOVED lines=13> */
.L_x_1812:
        /* <DEDUP_REMOVED lines=8> */
.L_x_1685:
[----:B-1----:R1:W2:Y:S02]  /*27990*/  SYNCS.PHASECHK.TRANS64.TRYWAIT P0, [R0+URZ+0x2d860], R3 ;  /* 0x02d86003000075a7 */ /* 0x0022a4000800017f */
[----:B--2---:R-:W-:Y:S05]  /*279a0*/  @!P0 NANOSLEEP.SYNCS 0x989680 ;  /* 0x009896800000895d */ /* 0x004fea0003900000 */
[----:B------:R-:W2:Y:S02]  /*279b0*/  @!P0 SYNCS.PHASECHK.TRANS64 P0, [R0+URZ+0x2d860], R3 ;  /* 0x02d86003000085a7 */ /* 0x000ea4000800007f */
[----:B--2---:R-:W-:Y:S05]  /*279c0*/  @!P0 BRA `(.L_x_1685) ;  /* 0xfffffffc00f08947 */ /* 0x004fea000383ffff */
[----:B------:R-:W-:Y:S05]  /*279d0*/  BRA `(.L_x_1814) ;  /* 0xffffffbc00a47947 */ /* 0x000fea000383ffff */
.L_x_1686:
        /* <DEDUP_REMOVED lines=8> */
.L_x_1816:
[----:B------:R-:W-:Y:S05]  /*27a60*/  BSYNC B0 ;  /* 0x0000000000007941 */ /* 0x000fea0003800000 */
.L_x_1815:
        /* <DEDUP_REMOVED lines=10> */
.L_x_1817:
        /* <DEDUP_REMOVED lines=17> */
.L_x_1818:
        /* <DEDUP_REMOVED lines=14> */
.L_x_1819:
[----:B------:R-:W-:Y:S02]  /*27d00*/  IMAD.MOV.U32 R13, RZ, RZ, R24 ;  /* 0x000000ffff0d7224 */ /* 0x000fe400078e0018 */
[----:B------:R-:W-:Y:S01]  /*27d10*/  IMAD.MOV.U32 R12, RZ, RZ, 0x2 ;  /* 0x00000002ff0c7424 */ /* 0x000fe200078e00ff */
[----:B------:R-:W-:-:S13]  /*27d20*/  IADD3 R2, P4, R14, R5, RZ ;  /* 0x000000050e027210 */ /* 0x000fda0007f9e0ff */
[----:B------:R-:W-:Y:S05]  /*27d30*/  WARPSYNC.COLLECTIVE R15, `(.L_x_1820) ;  /* 0x000000000f087348 */ /* 0x000fea0003c00000 */
[----:B------:R0:W1:Y:S02]  /*27d40*/  SHFL.IDX P6, R14, R13, R12, R11 ;  /* 0x0000000c0d0e7389 */ /* 0x00006400000c000b */
[----:B01----:R-:W-:Y:S01]  /*27d50*/  ENDCOLLECTIVE ;  /* 0x000000000000791b */ /* 0x003fe20003800000 */
.L_x_1820:
        /* <DEDUP_REMOVED lines=15> */
.L_x_1821:
[----:B------:R-:W-:Y:S02]  /*27e50*/  IMAD.MOV.U32 R13, RZ, RZ, R24 ;  /* 0x000000ffff0d7224 */ /* 0x000fe400078e0018 */
[----:B------:R-:W-:Y:S01]  /*27e60*/  IMAD.MOV.U32 R12, RZ, RZ, 0x3 ;  /* 0x00000003ff0c7424 */ /* 0x000fe200078e00ff */
[----:B------:R-:W-:-:S13]  /*27e70*/  IADD3 R2, P4, R14, R5, RZ ;  /* 0x000000050e027210 */ /* 0x000fda0007f9e0ff */
[----:B------:R-:W-:Y:S05]  /*27e80*/  WARPSYNC.COLLECTIVE R15, `(.L_x_1822) ;  /* 0x000000000f087348 */ /* 0x000fea0003c00000 */
[----:B------:R0:W1:Y:S02]  /*27e90*/  SHFL.IDX P6, R14, R13, R12, R11 ;  /* 0x0000000c0d0e7389 */ /* 0x00006400000c000b */
[----:B01----:R-:W-:Y:S01]  /*27ea0*/  ENDCOLLECTIVE ;  /* 0x000000000000791b */ /* 0x003fe20003800000 */
.L_x_1822:
        /* <DEDUP_REMOVED lines=14> */
.L_x_1823:
[----:B------:R-:W-:Y:S05]  /*27f90*/  BRA `(.L_x_1824) ;  /* 0xffffffbc00047947 */ /* 0x000fea000383ffff */
.L_x_1691:
[----:B------:R-:W-:Y:S01]  /*27fa0*/  BSSY B0, `(.L_x_1825) ;  /* 0x0000008000007945 */ /* 0x000fe20003800000 */
[----:B------:R-:W-:Y:S02]  /*27fb0*/  IMAD.MOV.U32 R13, RZ, RZ, R16 ;  /* 0x000000ffff0d7224 */ /* 0x000fe400078e0010 */
[----:B------:R-:W-:Y:S02]  /*27fc0*/  IMAD.MOV.U32 R12, RZ, RZ, RZ ;  /* 0x000000ffff0c7224 */ /* 0x000fe400078e00ff */
[----:B------:R-:W-:Y:S02]  /*27fd0*/  IMAD.MOV.U32 R11, RZ, RZ, 0x1f ;  /* 0x0000001fff0b7424 */ /* 0x000fe400078e00ff */
[----:B------:R-:W-:-:S07]  /*27fe0*/  IMAD.MOV.U32 R15, RZ, RZ, -0x1 ;  /* 0xffffffffff0f7424 */ /* 0x000fce00078e00ff */
[----:B0-2--5:R-:W-:Y:S05]  /*27ff0*/  WARPSYNC.COLLECTIVE R15, `(.L_x_1826) ;  /* 0x000000000f087348 */ /* 0x025fea0003c00000 */
[----:B------:R1:W3:Y:S02]  /*28000*/  SHFL.IDX P6, R14, R13, R12, R11 ;  /* 0x0000000c0d0e7389 */ /* 0x0002e400000c000b */
[----:B0123-5:R-:W-:Y:S01]  /*28010*/  ENDCOLLECTIVE ;  /* 0x000000000000791b */ /* 0x02ffe20003800000 */
.L_x_1826:
[----:B------:R-:W-:Y:S05]  /*28020*/  BSYNC B0 ;  /* 0x0000000000007941 */ /* 0x000fea0003800000 */
.L_x_1825:
        /* <DEDUP_REMOVED lines=9> */
.L_x_1827:
        /* <DEDUP_REMOVED lines=18> */
.L_x_1828:
[----:B------:R-:W-:Y:S01]  /*281e0*/  IMAD.MOV.U32 R12, RZ, RZ, 0x2 ;  /* 0x00000002ff0c7424 */ /* 0x000fe200078e00ff */
[----:B------:R-:W-:-:S05]  /*281f0*/  SEL R5, R14, RZ, P1 ;  /* 0x000000ff0e057207 */ /* 0x000fca0000800000 */
[----:B------:R-:W-:-:S04]  /*28200*/  IMAD.IADD R4, R2, 0x1, R5 ;  /* 0x0000000102047824 */ /* 0x000fc800078e0205 */
[----:B------:R-:W-:-:S07]  /*28210*/  IMAD.MOV.U32 R13, RZ, RZ, R4 ;  /* 0x000000ffff0d7224 */ /* 0x000fce00078e0004 */
[----:B------:R-:W-:Y:S05]  /*28220*/  WARPSYNC.COLLECTIVE R15, `(.L_x_1829) ;  /* 0x000000000f087348 */ /* 0x000fea0003c00000 */
[----:B------:R0:W1:Y:S02]  /*28230*/  SHFL.UP P6, R14, R13, R12, R11 ;  /* 0x0400000c0d0e7389 */ /* 0x00006400000c000b */
[----:B01----:R-:W-:Y:S01]  /*28240*/  ENDCOLLECTIVE ;  /* 0x000000000000791b */ /* 0x003fe20003800000 */
.L_x_1829:
[----:B------:R-:W-:Y:S01]  /*28250*/  IMAD.MOV.U32 R12, RZ, RZ, 0x4 ;  /* 0x00000004ff0c7424 */ /* 0x000fe200078e00ff */
[----:B------:R-:W-:-:S05]  /*28260*/  SEL R5, R14, RZ, P2 ;  /* 0x000000ff0e057207 */ /* 0x000fca0001000000 */
[----:B------:R-:W-:-:S04]  /*28270*/  IMAD.IADD R5, R4, 0x1, R5 ;  /* 0x0000000104057824 */ /* 0x000fc800078e0205 */
[----:B------:R-:W-:-:S07]  /*28280*/  IMAD.MOV.U32 R13, RZ, RZ, R5 ;  /* 0x000000ffff0d7224 */ /* 0x000fce00078e0005 */
[----:B------:R-:W-:Y:S05]  /*28290*/  WARPSYNC.COLLECTIVE R15, `(.L_x_1830) ;  /* 0x000000000f087348 */ /* 0x000fea0003c00000 */
[----:B------:R0:W1:Y:S02]  /*282a0*/  SHFL.UP P6, R14, R13, R12, R11 ;  /* 0x0400000c0d0e7389 */ /* 0x00006400000c000b */
[----:B01----:R-:W-:Y:S01]  /*282b0*/  ENDCOLLECTIVE ;  /* 0x000000000000791b */ /* 0x003fe20003800000 */
.L_x_1830:
[----:B------:R-:W-:Y:S01]  /*282c0*/  IMAD.MOV.U32 R12, RZ, RZ, 0x8 ;  /* 0x00000008ff0c7424 */ /* 0x000fe200078e00ff */
[----:B------:R-:W-:-:S05]  /*282d0*/  SEL R6, R14, RZ, P3 ;  /* 0x000000ff0e067207 */ /* 0x000fca0001800000 */
[----:B------:R-:W-:-:S04]  /*282e0*/  IMAD.IADD R6, R5, 0x1, R6 ;  /* 0x0000000105067824 */ /* 0x000fc800078e0206 */
[----:B------:R-:W-:-:S07]  /*282f0*/  IMAD.MOV.U32 R13, RZ, RZ, R6 ;  /* 0x000000ffff0d7224 */ /* 0x000fce00078e0006 */
[----:B------:R-:W-:Y:S05]  /*28300*/  WARPSYNC.COLLECTIVE R15, `(.L_x_1831) ;  /* 0x000000000f087348 */ /* 0x000fea0003c00000 */
[----:B------:R0:W1:Y:S02]  /*28310*/  SHFL.UP P6, R14, R13, R12, R11 ;  /* 0x0400000c0d0e7389 */ /* 0x00006400000c000b */
[----:B01----:R-:W-:Y:S01]  /*28320*/  ENDCOLLECTIVE ;  /* 0x000000000000791b */ /* 0x003fe20003800000 */
.L_x_1831:
[----:B------:R-:W-:Y:S01]  /*28330*/  IMAD.MOV.U32 R12, RZ, RZ, 0x10 ;  /* 0x00000010ff0c7424 */ /* 0x000fe200078e00ff */
[----:B------:R-:W-:-:S05]  /*28340*/  SEL R3, R14, RZ, P4 ;  /* 0x000000ff0e037207 */ /* 0x000fca0002000000 */
[----:B------:R-:W-:-:S04]  /*28350*/  IMAD.IADD R4, R6, 0x1, R3 ;  /* 0x0000000106047824 */ /* 0x000fc800078e0203 */
[----:B------:R-:W-:-:S07]  /*28360*/  IMAD.MOV.U32 R13, RZ, RZ, R4 ;  /* 0x000000ffff0d7224 */ /* 0x000fce00078e0004 */
[----:B------:R-:W-:Y:S05]  /*28370*/  WARPSYNC.COLLECTIVE R15, `(.L_x_1832) ;  /* 0x000000000f087348 */ /* 0x000fea0003c00000 */
[----:B------:R0:W1:Y:S02]  /*28380*/  SHFL.UP P6, R14, R13, R12, R11 ;  /* 0x0400000c0d0e7389 */ /* 0x00006400000c000b */
[----:B01----:R-:W-:Y:S01]  /*28390*/  ENDCOLLECTIVE ;  /* 0x000000000000791b */ /* 0x003fe20003800000 */
.L_x_1832:
        /* <DEDUP_REMOVED lines=8> */
.L_x_1833:
[----:B------:R-:W-:Y:S05]  /*28420*/  BRA `(.L_x_1834) ;  /* 0xffffffbc00207947 */ /* 0x000fea000383ffff */
.L_x_1696:
        /* <DEDUP_REMOVED lines=8> */
.L_x_1836:
[----:B------:R-:W-:Y:S05]  /*284b0*/  BSYNC B0 ;  /* 0x0000000000007941 */ /* 0x000fea0003800000 */
.L_x_1835:
        /* <DEDUP_REMOVED lines=8> */
.L_x_1837:
[----:B------:R-:W-:Y:S01]  /*28540*/  IMAD.MOV.U32 R12, RZ, RZ, 0x4 ;  /* 0x00000004ff0c7424 */ /* 0x000fe200078e00ff */
[----:B------:R-:W-:-:S05]  /*28550*/  SEL R14, R14, RZ, P2 ;  /* 0x000000ff0e0e7207 */ /* 0x000fca0001000000 */
[----:B------:R-:W-:-:S04]  /*28560*/  IMAD.IADD R3, R13, 0x1, R14 ;  /* 0x000000010d037824 */ /* 0x000fc800078e020e */
[----:B------:R-:W-:-:S07]  /*28570*/  IMAD.MOV.U32 R13, RZ, RZ, R3 ;  /* 0x000000ffff0d7224 */ /* 0x000fce00078e0003 */
[----:B------:R-:W-:Y:S05]  /*28580*/  WARPSYNC.COLLECTIVE R15, `(.L_x_1838) ;  /* 0x000000000f087348 */ /* 0x000fea0003c00000 */
[----:B------:R0:W1:Y:S02]  /*28590*/  SHFL.UP P6, R14, R13, R12, R11 ;  /* 0x0400000c0d0e7389 */ /* 0x00006400000c000b */
[----:B01----:R-:W-:Y:S01]  /*285a0*/  ENDCOLLECTIVE ;  /* 0x000000000000791b */ /* 0x003fe20003800000 */
.L_x_1838:
[----:B------:R-:W-:Y:S01]  /*285b0*/  IMAD.MOV.U32 R12, RZ, RZ, 0x8 ;  /* 0x00000008ff0c7424 */ /* 0x000fe200078e00ff */
[----:B------:R-:W-:-:S05]  /*285c0*/  SEL R4, R14, RZ, P3 ;  /* 0x000000ff0e047207 */ /* 0x000fca0001800000 */
[----:B------:R-:W-:-:S04]  /*285d0*/  IMAD.IADD R4, R3, 0x1, R4 ;  /* 0x0000000103047824 */ /* 0x000fc800078e0204 */
[----:B------:R-:W-:-:S07]  /*285e0*/  IMAD.MOV.U32 R13, RZ, RZ, R4 ;  /* 0x000000ffff0d7224 */ /* 0x000fce00078e0004 */
[----:B------:R-:W-:Y:S05]  /*285f0*/  WARPSYNC.COLLECTIVE R15, `(.L_x_1839) ;  /* 0x000000000f087348 */ /* 0x000fea0003c00000 */
[----:B------:R0:W1:Y:S02]  /*28600*/  SHFL.UP P6, R14, R13, R12, R11 ;  /* 0x0400000c0d0e7389 */ /* 0x00006400000c000b */
[----:B01----:R-:W-:Y:S01]  /*28610*/  ENDCOLLECTIVE ;  /* 0x000000000000791b */ /* 0x003fe20003800000 */
.L_x_1839:
[----:B------:R-:W-:Y:S01]  /*28620*/  IMAD.MOV.U32 R12, RZ, RZ, 0x10 ;  /* 0x00000010ff0c7424 */ /* 0x000fe200078e00ff */
[----:B------:R-:W-:-:S05]  /*28630*/  SEL R5, R14, RZ, P4 ;  /* 0x000000ff0e057207 */ /* 0x000fca0002000000 */
[----:B------:R-:W-:-:S04]  /*28640*/  IMAD.IADD R5, R4, 0x1, R5 ;  /* 0x0000000104057824 */ /* 0x000fc800078e0205 */
[----:B------:R-:W-:-:S07]  /*28650*/  IMAD.MOV.U32 R13, RZ, RZ, R5 ;  /* 0x000000ffff0d7224 */ /* 0x000fce00078e0005 */
[----:B------:R-:W-:Y:S05]  /*28660*/  WARPSYNC.COLLECTIVE R15, `(.L_x_1840) ;  /* 0x000000000f087348 */ /* 0x000fea0003c00000 */
[----:B------:R0:W1:Y:S02]  /*28670*/  SHFL.UP P6, R14, R13, R12, R11 ;  /* 0x0400000c0d0e7389 */ /* 0x00006400000c000b */
[----:B01----:R-:W-:Y:S01]  /*28680*/  ENDCOLLECTIVE ;  /* 0x000000000000791b */ /* 0x003fe20003800000 */
.L_x_1840:
        /* <DEDUP_REMOVED lines=8> */
.L_x_1841:
[----:B------:R-:W-:Y:S05]  /*28710*/  BRA `(.L_x_1842) ;  /* 0xffffffbc00007947 */ /* 0x000fea000383ffff */
.L_x_1698:
[----:B------:R-:W-:Y:S01]  /*28720*/  BSSY B0, `(.L_x_1843) ;  /* 0x0000006000007945 */ /* 0x000fe20003800000 */
[----:B------:R-:W-:Y:S01]  /*28730*/  PLOP3.LUT P6, PT, P6, PT, PT, 0x8, 0x0 ;  /* 0x000000000000781c */ /* 0x000fe200037ce170 */
[----:B------:R-:W-:-:S12]  /*28740*/  IMAD.MOV.U32 R15, RZ, RZ, -0x1 ;  /* 0xffffffffff0f7424 */ /* 0x000fd800078e00ff */
[----:B0----5:R-:W-:Y:S05]  /*28750*/  WARPSYNC.COLLECTIVE R15, `(.L_x_1844) ;  /* 0x000000000f087348 */ /* 0x021fea0003c00000 */
[----:B------:R-:W-:Y:S01]  /*28760*/  VOTE.ANY R14, PT, P6 ;  /* 0x00000000000e7806 */ /* 0x000fe200030e0100 */
[----:B0----5:R-:W-:Y:S06]  /*28770*/  ENDCOLLECTIVE ;  /* 0x000000000000791b */ /* 0x021fec0003800000 */
.L_x_1844:
[----:B------:R-:W-:Y:S05]  /*28780*/  BSYNC B0 ;  /* 0x0000000000007941 */ /* 0x000fea0003800000 */
.L_x_1843:
        /* <DEDUP_REMOVED lines=9> */
.L_x_1845:
[----:B------:R-:W-:Y:S01]  /*28820*/  IMAD.MOV.U32 R17, RZ, RZ, R14 ;  /* 0x000000ffff117224 */ /* 0x000fe200078e000e */
[----:B------:R-:W-:Y:S06]  /*28830*/  BRA `(.L_x_1846) ;  /* 0xffffffb800f07947 */ /* 0x000fec000383ffff */
.L_x_1700:
[----:B------:R-:W-:Y:S01]  /*28840*/  BSSY B0, `(.L_x_1847) ;  /* 0x0000007000007945 */ /* 0x000fe20003800000 */
[----:B------:R-:W-:Y:S02]  /*28850*/  IMAD.MOV.U32 R13, RZ, RZ, R3 ;  /* 0x000000ffff0d7224 */ /* 0x000fe400078e0003 */
[----:B------:R-:W-:Y:S02]  /*28860*/  IMAD.MOV.U32 R11, RZ, RZ, 0x1f ;  /* 0x0000001fff0b7424 */ /* 0x000fe400078e00ff */
[----:B------:R-:W-:-:S07]  /*28870*/  IMAD.MOV.U32 R15, RZ, RZ, -0x1 ;  /* 0xffffffffff0f7424 */ /* 0x000fce00078e00ff */
[----:B012--5:R-:W-:Y:S05]  /*28880*/  WARPSYNC.COLLECTIVE R15, `(.L_x_1848) ;  /* 0x000000000f087348 */ /* 0x027fea0003c00000 */
[----:B------:R3:W4:Y:S02]  /*28890*/  SHFL.IDX P6, R14, R13, R12, R11 ;  /* 0x0000000c0d0e7389 */ /* 0x00072400000c000b */
[----:B012345:R-:W-:Y:S01]  /*288a0*/  ENDCOLLECTIVE ;  /* 0x000000000000791b */ /* 0x03ffe20003800000 */
.L_x_1848:
[----:B------:R-:W-:Y:S05]  /*288b0*/  BSYNC B0 ;  /* 0x0000000000007941 */ /* 0x000fea0003800000 */
.L_x_1847:
[----:B------:R-:W-:Y:S01]  /*288c0*/  IMAD.MOV.U32 R5, RZ, RZ, R14 ;  /* 0x000000ffff057224 */ /* 0x000fe200078e000e */
[----:B------:R-:W-:Y:S06]  /*288d0*/  BRA `(.L_x_1699) ;  /* 0xffffffb800e47947 */ /* 0x000fec000383ffff */
.L_x_1704:
[----:B0-----:R0:W2:Y:S02]  /*288e0*/  SYNCS.PHASECHK.TRANS64.TRYWAIT P0, [R5+URZ+0x2d820], R0 ;  /* 0x02d82000050075a7 */ /* 0x0010a4000800017f */
[----:B--2---:R-:W-:Y:S05]  /*288f0*/  @!P0 NANOSLEEP.SYNCS 0x989680 ;  /* 0x009896800000895d */ /* 0x004fea0003900000 */
[----:B------:R-:W2:Y:S02]  /*28900*/  @!P0 SYNCS.PHASECHK.TRANS64 P0, [R5+URZ+0x2d820], R0 ;  /* 0x02d82000050085a7 */ /* 0x000ea4000800007f */
[----:B--2---:R-:W-:Y:S05]  /*28910*/  @!P0 BRA `(.L_x_1704) ;  /* 0xfffffffc00f08947 */ /* 0x004fea000383ffff */
[----:B------:R-:W-:Y:S05]  /*28920*/  BRA `(.L_x_1849) ;  /* 0xffffffc0005c7947 */ /* 0x000fea000383ffff */
.L_x_1705:
        /* <DEDUP_REMOVED lines=8> */
[----:B01-3-5:R-:W-:Y:S05]  /*289b0*/  WARPSYNC.COLLECTIVE R15, `(.L_x_1851) ;  /* 0x000000000f087348 */ /* 0x02bfea0003c00000 */
[----:B------:R2:W4:Y:S02]  /*289c0*/  SHFL.IDX P6, R14, R13, R12, R11 ;  /* 0x0000000c0d0e7389 */ /* 0x00052400000c000b */
[----:B012345:R-:W-:Y:S01]  /*289d0*/  ENDCOLLECTIVE ;  /* 0x000000000000791b */ /* 0x03ffe20003800000 */
.L_x_1851:
[----:B------:R-:W-:Y:S05]  /*289e0*/  BSYNC B0 ;  /* 0x0000000000007941 */ /* 0x000fea0003800000 */
.L_x_1850:
[----:B------:R-:W-:Y:S05]  /*289f0*/  BRA `(.L_x_1852) ;  /* 0xffffffc000447947 */ /* 0x000fea000383ffff */
.L_x_1706:
[----:B------:R-:W-:Y:S01]  /*28a00*/  BSSY B0, `(.L_x_1853) ;  /* 0x0000006000007945 */ /* 0x000fe20003800000 */
[----:B------:R-:W-:-:S07]  /*28a10*/  IMAD.MOV.U32 R15, RZ, RZ, -0x1 ;  /* 0xffffffffff0f7424 */ /* 0x000fce00078e00ff */
[----:B01-3-5:R-:W-:Y:S05]  /*28a20*/  WARPSYNC.COLLECTIVE R15, `(.L_x_1854) ;  /* 0x000000000f0c7348 */ /* 0x02bfea0003c00000 */
[----:B------:R-:W-:Y:S02]  /*28a30*/  ELECT P6, UR62, PT ;  /* 0x00000000003e782f */ /* 0x000fe400038c0000 */
[----:B------:R-:W-:Y:S01]  /*28a40*/  MOV R14, UR62 ;  /* 0x0000003e000e7c02 */ /* 0x000fe20008000f00 */
[----:B01-3-5:R-:W-:Y:S10]  /*28a50*/  ENDCOLLECTIVE ;  /* 0x000000000000791b */ /* 0x02bff40003800000 */
.L_x_1854:
[----:B------:R-:W-:Y:S05]  /*28a60*/  BSYNC B0 ;  /* 0x0000000000007941 */ /* 0x000fea0003800000 */
.L_x_1853:
[----:B------:R-:W-:Y:S05]  /*28a70*/  BRA `(.L_x_1855) ;  /* 0xffffffc000387947 */ /* 0x000fea000383ffff */
.L_x_1708:
[----:B0-----:R0:W2:Y:S02]  /*28a80*/  SYNCS.PHASECHK.TRANS64.TRYWAIT P1, [R3+URZ+0x2d840], R2 ;  /* 0x02d84002030075a7 */ /* 0x0010a4000802017f */
[----:B--2---:R-:W-:Y:S05]  /*28a90*/  @!P1 NANOSLEEP.SYNCS 0x989680 ;  /* 0x009896800000995d */ /* 0x004fea0003900000 */
[----:B------:R-:W2:Y:S02]  /*28aa0*/  @!P1 SYNCS.PHASECHK.TRANS64 P1, [R3+URZ+0x2d840], R2 ;  /* 0x02d84002030095a7 */ /* 0x000ea4000802007f */
[----:B--2---:R-:W-:Y:S05]  /*28ab0*/  @!P1 BRA `(.L_x_1708) ;  /* 0xfffffffc00f09947 */ /* 0x004fea000383ffff */
[----:B------:R-:W-:Y:S05]  /*28ac0*/  BRA `(.L_x_1856) ;  /* 0xffffffc0005c7947 */ /* 0x000fea000383ffff */
.L_x_1710:
[----:B--2---:R2:W4:Y:S02]  /*28ad0*/  SYNCS.PHASECHK.TRANS64.TRYWAIT P1, [R25+URZ+0x2d840], R0 ;  /* 0x02d84000190075a7 */ /* 0x004524000802017f */
[----:B----4-:R-:W-:Y:S05]  /*28ae0*/  @!P1 NANOSLEEP.SYNCS 0x989680 ;  /* 0x009896800000995d */ /* 0x010fea0003900000 */
[----:B------:R-:W4:Y:S02]  /*28af0*/  @!P1 SYNCS.PHASECHK.TRANS64 P1, [R25+URZ+0x2d840], R0 ;  /* 0x02d84000190095a7 */ /* 0x000f24000802007f */
[----:B----4-:R-:W-:Y:S05]  /*28b00*/  @!P1 BRA `(.L_x_1710) ;  /* 0xfffffffc00f09947 */ /* 0x010fea000383ffff */
[----:B------:R-:W-:Y:S05]  /*28b10*/  BRA `(.L_x_1857) ;  /* 0xffffffc0006c7947 */ /* 0x000fea000383ffff */
.L_x_1712:
[----:B----4-:R4:W0:Y:S02]  /*28b20*/  SYNCS.PHASECHK.TRANS64.TRYWAIT P1, [R3+URZ+0x2d860], R2 ;  /* 0x02d86002030075a7 */ /* 0x010824000802017f */
[----:B0-----:R-:W-:Y:S05]  /*28b30*/  @!P1 NANOSLEEP.SYNCS 0x989680 ;  /* 0x009896800000995d */ /* 0x001fea0003900000 */
[----:B------:R-:W0:Y:S02]  /*28b40*/  @!P1 SYNCS.PHASECHK.TRANS64 P1, [R3+URZ+0x2d860], R2 ;  /* 0x02d86002030095a7 */ /* 0x000e24000802007f */
[----:B0-----:R-:W-:Y:S05]  /*28b50*/  @!P1 BRA `(.L_x_1712) ;  /* 0xfffffffc00f09947 */ /* 0x001fea000383ffff */
[----:B------:R-:W-:Y:S05]  /*28b60*/  BRA `(.L_x_1858) ;  /* 0xffffffc000687947 */ /* 0x000fea000383ffff */
.L_x_1859:
        /* <DEDUP_REMOVED lines=9> */
.L_x_2733:


//--------------------- .text._ZN7cutlass13device_kernelIN5flash11enable_sm90INS1_16FlashAttnFwdSm90INS1_25CollectiveMainloopFwdSm90ILi2EN4cute5tupleIJNS5_1CILi1EEES8_S8_EEENS6_IJNS7_ILi192EEENS7_ILi128EEENS7_ILi96EEEEEELi96ENS_10bfloat16_tEfNS_4arch4Sm90ELb1ELb0ELb1ELb0ELb1ELb0ELb0ELb0ELb1ELb1ELb0ELb0EEENS1_21CollectiveEpilogueFwdINS6_IJSA_SC_SB_EEES9_SE_SG_Li384ELb0ELb1ELb0ELb0EEENS1_30DynamicPersistentTileSchedulerILi384ELi128ELb0ELb1ELb1EEEEEEEEEvNT_6ParamsE --------------------------
	.section	.text._ZN7cutlass13device_kernelIN5flash11enable_sm90INS1_16FlashAttnFwdSm90INS1_25CollectiveMainloopFwdSm90ILi2EN4cute5tupleIJNS5_1CILi1EEES8_S8_EEENS6_IJNS7_ILi192EEENS7_ILi128EEENS7_ILi96EEEEEELi96ENS_10bfloat16_tEfNS_4arch4Sm90ELb1ELb0ELb1ELb0ELb1ELb0ELb0ELb0ELb1ELb1ELb0ELb0EEENS1_21CollectiveEpilogueFwdINS6_IJSA_SC_SB_EEES9_SE_SG_Li384ELb0ELb1ELb0ELb0EEENS1_30DynamicPersistentTileSchedulerILi384ELi128ELb0ELb1ELb1EEEEEEEEEvNT_6ParamsE,"ax",@progbits
	.align	128
.text._ZN7cutlass13device_kernelIN5flash11enable_sm90INS1_16FlashAttnFwdSm90INS1_25CollectiveMainloopFwdSm90ILi2EN4cute5tupleIJNS5_1CILi1EEES8_S8_EEENS6_IJNS7_ILi192EEENS7_ILi128EEENS7_ILi96EEEEEELi96ENS_10bfloat16_tEfNS_4arch4Sm90ELb1ELb0ELb1ELb0ELb1ELb0ELb0ELb0ELb1ELb1ELb0ELb0EEENS1_21CollectiveEpilogueFwdINS6_IJSA_SC_SB_EEES9_SE_SG_Li384ELb0ELb1ELb0ELb0EEENS1_30DynamicPersistentTileSchedulerILi384ELi128ELb0ELb1ELb1EEEEEEEEEvNT_6ParamsE:
        .type           _ZN7cutlass13device_kernelIN5flash11enable_sm90INS1_16FlashAttnFwdSm90INS1_25CollectiveMainloopFwdSm90ILi2EN4cute5tupleIJNS5_1CILi1EEES8_S8_EEENS6_IJNS7_ILi192EEENS7_ILi128EEENS7_ILi96EEEEEELi96ENS_10bfloat16_tEfNS_4arch4Sm90ELb1ELb0ELb1ELb0ELb1ELb0ELb0ELb0ELb1ELb1ELb0ELb0EEENS1_21CollectiveEpilogueFwdINS6_IJSA_SC_SB_EEES9_SE_SG_Li384ELb0ELb1ELb0ELb0EEENS1_30DynamicPersistentTileSchedulerILi384ELi128ELb0ELb1ELb1EEEEEEEEEvNT_6ParamsE,@function
        .size           _ZN7cutlass13device_kernelIN5flash11enable_sm90INS1_16FlashAttnFwdSm90INS1_25CollectiveMainloopFwdSm90ILi2EN4cute5tupleIJNS5_1CILi1EEES8_S8_EEENS6_IJNS7_ILi192EEENS7_ILi128EEENS7_ILi96EEEEEELi96ENS_10bfloat16_tEfNS_4arch4Sm90ELb1ELb0ELb1ELb0ELb1ELb0ELb0ELb0ELb1ELb1ELb0ELb0EEENS1_21CollectiveEpilogueFwdINS6_IJSA_SC_SB_EEES9_SE_SG_Li384ELb0ELb1ELb0ELb0EEENS1_30DynamicPersistentTileSchedulerILi384ELi128ELb0ELb1ELb1EEEEEEEEEvNT_6ParamsE,(.L_x_2734 - _ZN7cutlass13device_kernelIN5flash11enable_sm90INS1_16FlashAttnFwdSm90INS1_25CollectiveMainloopFwdSm90ILi2EN4cute5tupleIJNS5_1CILi1EEES8_S8_EEENS6_IJNS7_ILi192EEENS7_ILi128EEENS7_ILi96EEEEEELi96ENS_10bfloat16_tEfNS_4arch4Sm90ELb1ELb0ELb1ELb0ELb1ELb0ELb0ELb0ELb1ELb1ELb0ELb0EEENS1_21CollectiveEpilogueFwdINS6_IJSA_SC_SB_EEES9_SE_SG_Li384ELb0ELb1ELb0ELb0EEENS1_30DynamicPersistentTileSchedulerILi384ELi128ELb0ELb1ELb1EEEEEEEEEvNT_6ParamsE)
        .other          _ZN7cutlass13device_kernelIN5flash11enable_sm90INS1_16FlashAttnFwdSm90INS1_25CollectiveMainloopFwdSm90ILi2EN4cute5tupleIJNS5_1CILi1EEES8_S8_EEENS6_IJNS7_ILi192EEENS7_ILi128EEENS7_ILi96EEEEEELi96ENS_10bfloat16_tEfNS_4arch4Sm90ELb1ELb0ELb1ELb0ELb1ELb0ELb0ELb0ELb1ELb1ELb0ELb0EEENS1_21CollectiveEpilogueFwdINS6_IJSA_SC_SB_EEES9_SE_SG_Li384ELb0ELb1ELb0ELb0EEENS1_30DynamicPersistentTileSchedulerILi384ELi128ELb0ELb1ELb1EEEEEEEEEvNT_6ParamsE,@"STO_CUDA_ENTRY STV_DEFAULT"
_ZN7cutlass13device_kernelIN5flash11enable_sm90INS1_16FlashAttnFwdSm90INS1_25CollectiveMainloopFwdSm90ILi2EN4cute5tupleIJNS5_1CILi1EEES8_S8_EEENS6_IJNS7_ILi192EEENS7_ILi128EEENS7_ILi96EEEEEELi96ENS_10bfloat16_tEfNS_4arch4Sm90ELb1ELb0ELb1ELb0ELb1ELb0ELb0ELb0ELb1ELb1ELb0ELb0EEENS1_21CollectiveEpilogueFwdINS6_IJSA_SC_SB_EEES9_SE_SG_Li384ELb0ELb1ELb0ELb0EEENS1_30DynamicPersistentTileSchedulerILi384ELi128ELb0ELb1ELb1EEEEEEEEEvNT_6ParamsE:
        /* <DEDUP_REMOVED lines=45> */
.L_x_1860:
        /* <DEDUP_REMOVED lines=22> */
.L_x_1861:
        /* <DEDUP_REMOVED lines=18> */
.L_x_1862:
        /* <DEDUP_REMOVED lines=22> */
.L_x_1863:
        /* <DEDUP_REMOVED lines=23> */
.L_x_1864:
        /* <DEDUP_REMOVED lines=8> */
.L_x_1866:
        /* <DEDUP_REMOVED lines=36> */
[----:B------:R-:W-:Y:S01]  /*0ae0*/  SHF.R.S32.HI R8, RZ, 0x1f, R147 ;  /* 0x0000001fff087819 */ /* 0x000fe20000011493 */
[----:B------:R-:W-:Y:S01]  /*0af0*/  IMAD.IADD R2, R5, 0x1, -R2 ;  /* 0x0000000105027824 */ /* 0x000fe200078e0a02 */
[C---:B------:R-:W-:Y:S01]  /*0b00*/  LOP3.LUT R5, R3.reuse, 0xfffffff8, RZ, 0xc0, !PT ;  /* 0xfffffff803057812 */ /* 0x040fe200078ec0ff */
[----:B------:R-:W-:Y:S01]  /*0b10*/  IMAD.SHL.U32 R3, R3, 0x40, RZ ;  /* 0x0000004003037824 */ /* 0x000fe200078e00ff */
[----:B------:R-:W-:Y:S01]  /*0b20*/  LEA.HI R6, R0, R153, RZ, 0x5 ;  /* 0x0000009900067211 */ /* 0x000fe200078f28ff */
[----:B------:R-:W-:Y:S01]  /*0b30*/  IMAD.SHL.U32 R2, R2, 0x8, RZ ;  /* 0x0000000802027824 */ /* 0x000fe200078e00ff */
[----:B------:R-:W-:Y:S01]  /*0b40*/  LEA.HI R9, R8, R147, RZ, 0x2 ;  /* 0x0000009308097211 */ /* 0x000fe200078f10ff */
[----:B------:R-:W-:Y:S01]  /*0b50*/  IMAD.IADD R5, R4, 0x1, -R5 ;  /* 0x0000000104057824 */ /* 0x000fe200078e0a05 */
[----:B------:R-:W-:-:S02]  /*0b60*/  SHF.R.S32.HI R6, RZ, 0x5, R6 ;  /* 0x00000005ff067819 */ /* 0x000fc40000011406 */
[--C-:B------:R-:W-:Y:S02]  /*0b70*/  SHF.R.S32.HI R7, RZ, 0x2, R9.reuse ;  /* 0x00000002ff077819 */ /* 0x100fe40000011409 */
[C---:B------:R-:W-:Y:S01]  /*0b80*/  R2P PR, R5.reuse, 0x6 ;  /* 0x0000000605007804 */ /* 0x040fe20000000000 */
[----:B------:R-:W-:Y:S01]  /*0b90*/  IMAD.SHL.U32 R5, R5, 0x40, RZ ;  /* 0x0000004005057824 */ /* 0x000fe200078e00ff */
[----:B------:R-:W-:Y:S02]  /*0ba0*/  SHF.R.S32.HI R10, RZ, 0x1f, R9 ;  /* 0x0000001fff0a7819 */ /* 0x000fe40000011409 */
[----:B------:R-:W-:Y:S01]  /*0bb0*/  LEA R13, R6, R4, 0x4 ;  /* 0x00000004060d7211 */ /* 0x000fe200078e20ff */
[----:B------:R-:W-:Y:S01]  /*0bc0*/  IMAD.HI R4, R148, 0x55555556, RZ ;  /* 0x5555555694047827 */ /* 0x000fe200078e02ff */
[----:B------:R-:W-:Y:S02]  /*0bd0*/  LEA.HI R10, R10, R7, RZ, 0x3 ;  /* 0x000000070a0a7211 */ /* 0x000fe400078f18ff */
[----:B------:R-:W-:Y:S01]  /*0be0*/  LOP3.LUT R5, R5, 0x1c0, RZ, 0xc0, !PT ;  /* 0x000001c005057812 */ /* 0x000fe200078ec0ff */
[----:B------:R-:W-:Y:S01]  /*0bf0*/  IMAD.U32 R150, R13, 0x20, R2 ;  /* 0x000000200d967824 */ /* 0x000fe200078e0002 */
[----:B------:R-:W-:-:S02]  /*0c00*/  LOP3.LUT R10, R10, 0xfffffff8, RZ, 0xc0, !PT ;  /* 0xfffffff80a0a7812 */ /* 0x000fc400078ec0ff */
[----:B------:R-:W-:Y:S02]  /*0c10*/  LOP3.LUT R2, R5, 0x8, R2, 0xf8, !PT ;  /* 0x0000000805027812 */ /* 0x000fe400078ef802 */
[----:B------:R-:W-:Y:S01]  /*0c20*/  LOP3.LUT R3, R3, 0x7ffffe00, RZ, 0xc0, !PT ;  /* 0x7ffffe0003037812 */ /* 0x000fe200078ec0ff */
[----:B------:R-:W-:Y:S01]  /*0c30*/  IMAD.IADD R11, R7, 0x1, -R10 ;  /* 0x00000001070b7824 */ /* 0x000fe200078e0a0a */
[----:B------:R-:W-:Y:S02]  /*0c40*/  SHF.R.U32.HI R5, RZ, 0x3, R5 ;  /* 0x00000003ff057819 */ /* 0x000fe40000011605 */
[----:B------:R-:W-:Y:S01]  /*0c50*/  LEA.HI R0, R0, R153, RZ, 0x2 ;  /* 0x0000009900007211 */ /* 0x000fe200078f10ff */
[----:B------:R-:W-:Y:S01]  /*0c60*/  IMAD R3, R6, 0x400, R3 ;  /* 0x0000040006037824 */ /* 0x000fe200078e0203 */
[----:B------:R-:W-:Y:S02]  /*0c70*/  LOP3.LUT R2, R2, R5, RZ, 0x3c, !PT ;  /* 0x0000000502027212 */ /* 0x000fe400078e3cff */
[----:B------:R-:W-:-:S02]  /*0c80*/  LEA.HI R7, R4, R4, RZ, 0x1 ;  /* 0x0000000404077211 */ /* 0x000fc400078f08ff */
[----:B------:R-:W-:Y:S01]  /*0c90*/  LOP3.LUT R4, R0, 0xfffffffc, RZ, 0xc0, !PT ;  /* 0xfffffffc00047812 */ /* 0x000fe200078ec0ff */
[----:B------:R-:W-:Y:S01]  /*0ca0*/  IMAD.IADD R2, R3, 0x1, R2 ;  /* 0x0000000103027824 */ /* 0x000fe200078e0202 */
[----:B------:R-:W-:Y:S01]  /*0cb0*/  LEA.HI R8, R8, R147, RZ, 0x5 ;  /* 0x0000009308087211 */ /* 0x000fe200078f28ff */
[----:B------:R-:W-:Y:S01]  /*0cc0*/  IMAD R7, R7, -0x3, R148 ;  /* 0xfffffffd07077824 */ /* 0x000fe200078e0294 */
[----:B------:R-:W-:Y:S02]  /*0cd0*/  IADD3 R145, R153, -R4, RZ ;  /* 0x8000000499917210 */ /* 0x000fe40007ffe0ff */
[----:B------:R-:W-:Y:S02]  /*0ce0*/  SHF.R.S32.HI R8, RZ, 0x5, R8 ;  /* 0x00000005ff087819 */ /* 0x000fe40000011408 */
[C---:B------:R-:W-:Y:S01]  /*0cf0*/  LEA.HI R3, R145.reuse, R145, RZ, 0x1 ;  /* 0x0000009191037211 */ /* 0x040fe200078f08ff */
[----:B------:R-:W-:Y:S01]  /*0d00*/  IMAD.SHL.U32 R137, R145, 0x8, RZ ;  /* 0x0000000891897824 */ /* 0x000fe200078e00ff */
[----:B------:R-:W-:Y:S01]  /*0d10*/  LEA R16, R2, UR40, 0x1 ;  /* 0x0000002802107c11 */ /* 0x000fe2000f8e08ff */
[----:B------:R-:W-:Y:S01]  /*0d20*/  IMAD R8, R8, 0x10, R11 ;  /* 0x0000001008087824 */ /* 0x000fe200078e020b */
[----:B------:R-:W-:Y:S01]  /*0d30*/  SHF.R.S32.HI R146, RZ, 0x2, R0 ;  /* 0x00000002ff927819 */ /* 0x000fe20000011400 */
[----:B------:R-:W-:Y:S01]  /*0d40*/  VIADD R138, R137, 0x20 ;  /* 0x00000020898a7836 */ /* 0x000fe20000000000 */
[----:B------:R-:W-:Y:S01]  /*0d50*/  LOP3.LUT R0, R3, 0x1ffffffe, RZ, 0xc0, !PT ;  /* 0x1ffffffe03007812 */ /* 0x000fe200078ec0ff */
[C---:B------:R-:W-:Y:S01]  /*0d60*/  VIADD R18, R16.reuse, 0x21800 ;  /* 0x0002180010127836 */ /* 0x040fe20000000000 */
[----:B------:R-:W-:Y:S01]  /*0d70*/  SEL R17, R17, 0xffffffc0, !P2 ;  /* 0xffffffc011117807 */ /* 0x000fe20005000000 */
[----:B------:R-:W-:Y:S01]  /*0d80*/  VIADD R139, R137, 0x40 ;  /* 0x00000040898b7836 */ /* 0x000fe20000000000 */
[----:B------:R-:W-:Y:S01]  /*0d90*/  LOP3.LUT R2, R9, 0x7ffffffc, RZ, 0xc0, !PT ;  /* 0x7ffffffc09027812 */ /* 0x000fe200078ec0ff */
[----:B------:R-:W-:Y:S01]  /*0da0*/  IMAD R149, R7, 0x40, R8 ;  /* 0x0000004007957824 */ /* 0x000fe200078e0208 */
[----:B------:R-:W-:Y:S01]  /*0db0*/  IADD3 R19, R16, 0x21820, RZ ;  /* 0x0002182010137810 */ /* 0x000fe20007ffe0ff */
[----:B------:R-:W-:Y:S01]  /*0dc0*/  IMAD.IADD R0, R145, 0x1, -R0 ;  /* 0x0000000191007824 */ /* 0x000fe200078e0a00 */
[----:B------:R-:W-:Y:S01]  /*0dd0*/  SHF.R.S32.HI R152, RZ, 0x1f, R138 ;  /* 0x0000001fff987819 */ /* 0x000fe2000001148a */
[C---:B------:R-:W-:Y:S01]  /*0de0*/  @P1 VIADD R19, R18.reuse, 0xffffffe0 ;  /* 0xffffffe012131836 */ /* 0x040fe20000000000 */
[----:B------:R-:W-:Y:S01]  /*0df0*/  SHF.R.S32.HI R151, RZ, 0x1f, R139 ;  /* 0x0000001fff977819 */ /* 0x000fe2000001148b */
[----:B------:R-:W-:-:S02]  /*0e00*/  IMAD.IADD R18, R18, 0x1, R17 ;  /* 0x0000000112127824 */ /* 0x000fc400078e0211 */
[----:B------:R-:W-:Y:S02]  /*0e10*/  IMAD.IADD R23, R147, 0x1, -R2 ;  /* 0x0000000193177824 */ /* 0x000fe400078e0a02 */
[----:B------:R-:W-:Y:S02]  /*0e20*/  IMAD R136, R0, 0x8, R149 ;  /* 0x0000000800887824 */ /* 0x000fe400078e0295 */
[----:B------:R-:W-:Y:S02]  /*0e30*/  IMAD.IADD R17, R17, 0x1, R19 ;  /* 0x0000000111117824 */ /* 0x000fe400078e0213 */
[----:B------:R-:W-:-:S07]  /*0e40*/  VIADD R22, R19, 0x6000 ;  /* 0x0000600013167836 */ /* 0x000fce0000000000 */
.L_x_1915:
        /* <DEDUP_REMOVED lines=21> */
.L_x_1867:
[----:B------:R-:W-:Y:S01]  /*0fa0*/  ULDC UR7, c[0x0][0xc54] ;  /* 0x0003150000077ab9 */ /* 0x000fe20000000800 */
[----:B------:R-:W-:Y:S01]  /*0fb0*/  UMOV UR6, UR9 ;  /* 0x0000000900067c82 */ /* 0x000fe20008000000 */
[----:B------:R-:W-:-:S11]  /*0fc0*/  UISETP.NE.AND UP0, UPT, UR7, 0x1, UPT ;  /* 0x000000010700788c */ /* 0x000fd6000bf05270 */
[----:B------:R-:W-:Y:S02]  /*0fd0*/  @UP0 ULDC.64 UR10, c[0x0][0xc58] ;  /* 0x00031600000a0ab9 */ /* 0x000fe40000000a00 */
[----:B------:R-:W-:-:S04]  /*0fe0*/  UIMAD.WIDE.U32 UR4, UR9, UR10, URZ ;  /* 0x0000000a090472a5 */ /* 0x000fc8000f8e003f */
[----:B------:R-:W-:-:S04]  /*0ff0*/  @UP0 USHF.R.U32.HI UR6, URZ, UR11, UR5 ;  /* 0x0000000b3f060299 */ /* 0x000fc80008011605 */
[----:B------:R-:W-:-:S12]  /*1000*/  UIMAD UR4, UR6, UR7, URZ ;  /* 0x00000007060472a4 */ /* 0x000fd8000f8e023f */
.L_x_1868:
[----:B------:R-:W-:Y:S01]  /*1010*/  ULDC.64 UR10, c[0x0][0x418] ;  /* 0x00010600000a7ab9 */ /* 0x000fe20000000a00 */
[----:B------:R-:W-:Y:S01]  /*1020*/  ULOP3.LUT UR6, URZ, UR6, URZ, 0x33, !UPT ;  /* 0x000000063f067292 */ /* 0x000fe2000f8e333f */
[----:B------:R-:W-:Y:S01]  /*1030*/  PLOP3.LUT P0, PT, PT, PT, PT, 0x80, 0x0 ;  /* 0x000000000000781c */ /* 0x000fe20003f0f070 */
[----:B------:R-:W-:Y:S01]  /*1040*/  UISETP.NE.U32.AND UP0, UPT, UR10, URZ, UPT ;  /* 0x0000003f0a00728c */ /* 0x000fe2000bf05070 */
[----:B------:R-:W-:Y:S01]  /*1050*/  IMAD.MOV.U32 R38, RZ, RZ, RZ ;  /* 0x000000ffff267224 */ /* 0x000fe200078e00ff */
[----:B------:R-:W-:Y:S01]  /*1060*/  ULDC UR5, c[0x0][0xc3c] ;  /* 0x00030f0000057ab9 */ /* 0x000fe20000000800 */
[----:B------:R-:W-:Y:S01]  /*1070*/  UIADD3 UR4, UR9, -UR4, URZ ;  /* 0x8000000409047290 */ /* 0x000fe2000fffe03f */
[----:B------:R-:W-:Y:S01]  /*1080*/  MOV R0, RZ ;  /* 0x000000ff00007202 */ /* 0x000fe20000000f00 */
[----:B------:R-:W-:Y:S01]  /*1090*/  UISETP.NE.AND.EX UP0, UPT, UR11, URZ, UPT, UP0 ;  /* 0x0000003f0b00728c */ /* 0x000fe2000bf05300 */
[----:B------:R-:W-:Y:S01]  /*10a0*/  IMAD.MOV.U32 R46, RZ, RZ, RZ ;  /* 0x000000ffff2e7224 */ /* 0x000fe200078e00ff */
[----:B------:R-:W-:Y:S01]  /*10b0*/  UIADD3 UR6, UR6, UR5, URZ ;  /* 0x0000000506067290 */ /* 0x000fe2000fffe03f */
[----:B------:R-:W-:Y:S01]  /*10c0*/  CS2R R34, SRZ ;  /* 0x0000000000227805 */ /* 0x000fe2000001ff00 */
[----:B------:R-:W-:Y:S01]  /*10d0*/  ULDC UR11, c[0x0][0x448] ;  /* 0x00011200000b7ab9 */ /* 0x000fe20000000800 */
[----:B------:R-:W-:Y:S01]  /*10e0*/  ULDC UR10, c[0x0][0xc54] ;  /* 0x00031500000a7ab9 */ /* 0x000fe20000000800 */
[----:B------:R-:W-:Y:S01]  /*10f0*/  UISETP.NE.AND UP2, UPT, UR11, 0x1, UPT ;  /* 0x000000010b00788c */ /* 0x000fe2000bf45270 */
[----:B------:R-:W-:Y:S01]  /*1100*/  IMAD.MOV.U32 R133, RZ, RZ, RZ ;  /* 0x000000ffff857224 */ /* 0x000fe200078e00ff */
[----:B------:R-:W-:Y:S01]  /*1110*/  UIMAD UR39, UR6, 0xc0, URZ ;  /* 0x000000c0062778a4 */ /* 0x000fe2000f8e023f */
[----:B------:R-:W-:Y:S01]  /*1120*/  IMAD.MOV.U32 R42, RZ, RZ, RZ ;  /* 0x000000ffff2a7224 */ /* 0x000fe200078e00ff */
[----:B------:R-:W-:Y:S01]  /*1130*/  UIMAD UR10, UR8, UR10, UR4 ;  /* 0x0000000a080a72a4 */ /* 0x000fe2000f8e0204 */
[----:B------:R-:W-:Y:S01]  /*1140*/  CS2R R32, SRZ ;  /* 0x0000000000207805 */ /* 0x000fe2000001ff00 */
[----:B------:R-:W-:Y:S01]  /*1150*/  UIADD3 UR6, UR39, 0xbf, URZ ;  /* 0x000000bf27067890 */ /* 0x000fe2000fffe03f */
[----:B------:R-:W-:Y:S01]  /*1160*/  IMAD.MOV.U32 R129, RZ, RZ, RZ ;  /* 0x000000ffff817224 */ /* 0x000fe200078e00ff */
[----:B------:R-:W-:Y:S01]  /*1170*/  ULDC UR48, c[0x0][0x424] ;  /* 0x0001090000307ab9 */ /* 0x000fe20000000800 */
[----:B------:R-:W-:Y:S01]  /*1180*/  ULDC UR7, c[0x0][0x288] ;  /* 0x0000a20000077ab9 */ /* 0x000fe20000000800 */
[----:B------:R-:W-:Y:S01]  /*1190*/  USEL UR48, UR48, 0x1, UP0 ;  /* 0x0000000130307887 */ /* 0x000fe20008000000 */
[----:B------:R-:W-:Y:S01]  /*11a0*/  IMAD.MOV.U32 R44, RZ, RZ, RZ ;  /* 0x000000ffff2c7224 */ /* 0x000fe200078e00ff */
[----:B------:R-:W-:Y:S01]  /*11b0*/  @UP2 ULDC UR4, c[0x0][0x44c] ;  /* 0x0001130000042ab9 */ /* 0x000fe20000000800 */
[----:B------:R-:W-:Y:S01]  /*11c0*/  UIADD3 UR7, -UR7, 0x80, URZ ;  /* 0x0000008007077890 */ /* 0x000fe2000fffe13f */
[----:B------:R-:W-:Y:S01]  /*11d0*/  CS2R R26, SRZ ;  /* 0x00000000001a7805 */ /* 0x000fe2000001ff00 */
[----:B------:R-:W-:Y:S01]  /*11e0*/  UIMAD.WIDE.U32 UR4, UR6, UR4, URZ ;  /* 0x00000004060472a5 */ /* 0x000fe2000f8e003f */
[----:B------:R-:W-:Y:S01]  /*11f0*/  IMAD.MOV.U32 R125, RZ, RZ, RZ ;  /* 0x000000ffff7d7224 */ /* 0x000fe200078e00ff */
[----:B------:R-:W-:Y:S01]  /*1200*/  ULDC UR9, c[0x0][0x2f0] ;  /* 0x0000bc0000097ab9 */ /* 0x000fe20000000800 */
[----:B------:R-:W-:Y:S01]  /*1210*/  @UP2 ULDC UR11, c[0x0][0x450] ;  /* 0x00011400000b2ab9 */ /* 0x000fe20000000800 */
[----:B------:R-:W-:Y:S01]  /*1220*/  UIMAD UR7, UR48, UR9, UR7 ;  /* 0x00000009300772a4 */ /* 0x000fe2000f8e0207 */
[----:B------:R-:W-:Y:S01]  /*1230*/  CS2R R122, SRZ ;  /* 0x00000000007a7805 */ /* 0x000fe2000001ff00 */
[----:B------:R-:W-:Y:S01]  /*1240*/  @UP2 USHF.R.U32.HI UR6, URZ, UR11, UR5 ;  /* 0x0000000b3f062299 */ /* 0x000fe20008011605 */
[----:B------:R-:W-:Y:S01]  /*1250*/  CS2R R120, SRZ ;  /* 0x0000000000787805 */ /* 0x000fe2000001ff00 */
[----:B------:R-:W-:Y:S01]  /*1260*/  UIMAD UR4, UR48, UR9, 0x7f ;  /* 0x0000007f300474a4 */ /* 0x000fe2000f8e0209 */
[----:B------:R-:W-:Y:S01]  /*1270*/  CS2R R118, SRZ ;  /* 0x0000000000767805 */ /* 0x000fe2000001ff00 */
[----:B------:R-:W-:Y:S01]  /*1280*/  UIADD3 UR6, UR7, UR6, URZ ;  /* 0x0000000607067290 */ /* 0x000fe2000fffe03f */
[----:B------:R-:W-:Y:S01]  /*1290*/  CS2R R116, SRZ ;  /* 0x0000000000747805 */ /* 0x000fe2000001ff00 */
[----:B------:R-:W-:Y:S01]  /*12a0*/  USHF.R.S32.HI UR5, URZ, 0x1f, UR4 ;  /* 0x0000001f3f057899 */ /* 0x000fe20008011404 */
[----:B------:R-:W-:Y:S01]  /*12b0*/  CS2R R114, SRZ ;  /* 0x0000000000727805 */ /* 0x000fe2000001ff00 */
[----:B------:R-:W-:Y:S01]  /*12c0*/  USHF.R.S32.HI UR7, URZ, 0x1f, UR6 ;  /* 0x0000001f3f077899 */ /* 0x000fe20008011406 */
[----:B------:R-:W-:Y:S01]  /*12d0*/  CS2R R112, SRZ ;  /* 0x0000000000707805 */ /* 0x000fe2000001ff00 */
[----:B------:R-:W-:Y:S01]  /*12e0*/  ULEA.HI UR5, UR5, UR4, URZ, 0x7 ;  /* 0x0000000405057291 */ /* 0x000fe2000f8f383f */
[----:B------:R-:W-:Y:S01]  /*12f0*/  CS2R R110, SRZ ;  /* 0x00000000006e7805 */ /* 0x000fe2000001ff00 */
[----:B------:R-:W-:Y:S01]  /*1300*/  ULEA.HI UR7, UR7, UR6, URZ, 0x7 ;  /* 0x0000000607077291 */ /* 0x000fe2000f8f383f */
[----:B------:R-:W-:Y:S01]  /*1310*/  CS2R R108, SRZ ;  /* 0x00000000006c7805 */ /* 0x000fe2000001ff00 */
[----:B------:R-:W-:Y:S01]  /*1320*/  USHF.R.S32.HI UR54, URZ, 0x7, UR5 ;  /* 0x000000073f367899 */ /* 0x000fe20008011405 */
[----:B------:R-:W-:Y:S01]  /*1330*/  CS2R R106, SRZ ;  /* 0x00000000006a7805 */ /* 0x000fe2000001ff00 */
[----:B------:R-:W-:Y:S01]  /*1340*/  USHF.R.S32.HI UR7, URZ, 0x7, UR7 ;  /* 0x000000073f077899 */ /* 0x000fe20008011407 */
[----:B------:R-:W-:Y:S01]  /*1350*/  CS2R R104, SRZ ;  /* 0x0000000000687805 */ /* 0x000fe2000001ff00 */
[----:B------:R-:W-:Y:S01]  /*1360*/  ULDC UR38, c[0x0][0xc48] ;  /* 0x0003120000267ab9 */ /* 0x000fe20000000800 */
[----:B------:R-:W-:Y:S01]  /*1370*/  UMOV UR43, UR10 ;  /* 0x0000000a002b7c82 */ /* 0x000fe20008000000 */
[----:B------:R-:W-:Y:S01]  /*1380*/  UISETP.LT.AND UP0, UPT, UR54, UR7, UPT ;  /* 0x000000073600728c */ /* 0x000fe2000bf01270 */
[----:B------:R-:W-:Y:S01]  /*1390*/  CS2R R102, SRZ ;  /* 0x0000000000667805 */ /* 0x000fe2000001ff00 */
[----:B------:R-:W-:Y:S01]  /*13a0*/  UISETP.NE.AND UP1, UPT, UR38, 0x1, UPT ;  /* 0x000000012600788c */ /* 0x000fe2000bf25270 */
[----:B------:R-:W-:Y:S01]  /*13b0*/  CS2R R100, SRZ ;  /* 0x0000000000647805 */ /* 0x000fe2000001ff00 */
[----:B------:R-:W-:Y:S01]  /*13c0*/  USEL UR54, UR54, UR7, UP0 ;  /* 0x0000000736367287 */ /* 0x000fe20008000000 */
[----:B------:R-:W-:Y:S01]  /*13d0*/  CS2R R98, SRZ ;  /* 0x0000000000627805 */ /* 0x000fe2000001ff00 */
[----:B------:R-:W-:Y:S01]  /*13e0*/  UP2UR UR49, UPR, URZ, 0x4 ;  /* 0x000000043f317883 */ /* 0x000fe20008000000 */
[----:B------:R-:W-:Y:S01]  /*13f0*/  CS2R R96, SRZ ;  /* 0x0000000000607805 */ /* 0x000fe2000001ff00 */
[----:B------:R-:W-:Y:S01]  /*1400*/  UISETP.GE.AND UP0, UPT, UR54, 0x1, UPT ;  /* 0x000000013600788c */ /* 0x000fe2000bf06270 */
[----:B------:R-:W-:Y:S01]  /*1410*/  IMAD.MOV.U32 R48, RZ, RZ, RZ ;  /* 0x000000ffff307224 */ /* 0x000fe200078e00ff */
[----:B------:R-:W-:-:S02]  /*1420*/  CS2R R6, SRZ ;  /* 0x0000000000067805 */ /* 0x000fc4000001ff00 */
[----:B------:R-:W-:Y:S02]  /*1430*/  MOV R93, RZ ;  /* 0x000000ff005d7202 */ /* 0x000fe40000000f00 */
[----:B------:R-:W-:Y:S01]  /*1440*/  CS2R R90, SRZ ;  /* 0x00000000005a7805 */ /* 0x000fe2000001ff00 */
[----:B------:R-:W-:Y:S01]  /*1450*/  @UP1 ULDC UR8, c[0x0][0xc4c] ;  /* 0x0003130000081ab9 */ /* 0x000fe20000000800 */
[----:B------:R-:W-:Y:S01]  /*1460*/  PLOP3.LUT P1, PT, PT, PT, UP0, 0x80, 0x0 ;  /* 0x000000000000781c */ /* 0x000fe20003f2f008 */
[----:B------:R-:W-:Y:S01]  /*1470*/  UIMAD.WIDE.U32 UR4, UR10, UR8, URZ ;  /* 0x000000080a0472a5 */ /* 0x000fe2000f8e003f */
[----:B------:R-:W-:Y:S01]  /*1480*/  CS2R R88, SRZ ;  /* 0x0000000000587805 */ /* 0x000fe2000001ff00 */
[----:B------:R-:W-:Y:S02]  /*1490*/  @UP1 ULDC UR6, c[0x0][0xc50] ;  /* 0x0003140000061ab9 */ /* 0x000fe40000000800 */
[----:B------:R-:W-:-:S04]  /*14a0*/  @UP1 USHF.R.U32.HI UR43, URZ, UR6, UR5 ;  /* 0x000000063f2b1299 */ /* 0x000fc80008011605 */
[----:B------:R-:W-:-:S04]  /*14b0*/  UIADD3 UR4, -UR43, URZ, URZ ;  /* 0x0000003f2b047290 */ /* 0x000fc8000fffe13f */
[----:B------:R-:W-:Y:S01]  /*14c0*/  UIMAD UR38, UR38, UR4, UR10 ;  /* 0x00000004262672a4 */ /* 0x000fe2000f8e020a */
[----:B------:R-:W-:Y:S11]  /*14d0*/  @!P1 BRA `(.L_x_1869) ;  /* 0x00000094000c9947 */ /* 0x000ff60003800000 */
[----:B------:R-:W0:Y:S01]  /*14e0*/  SHFL.IDX PT, R0, R148, RZ, 0x1f ;  /* 0x00001fff94007589 */ /* 0x000e2200000e0000 */
[----:B------:R-:W-:-:S04]  /*14f0*/  UIADD3 UR6, UR40, 0x21800, URZ ;  /* 0x0002180028067890 */ /* 0x000fc8000fffe03f */
[----:B------:R-:W-:-:S06]  /*1500*/  ULOP3.LUT UP0, URZ, UR6, 0x3ff, URZ, 0xc0, !UPT ;  /* 0x000003ff063f7892 */ /* 0x000fcc000f80c03f */
[----:B------:R-:W-:Y:S02]  /*1510*/  PLOP3.LUT P0, PT, PT, PT, UP0, 0x80, 0x0 ;  /* 0x000000000000781c */ /* 0x000fe40003f0f008 */
[----:B0-----:R-:W-:-:S13]  /*1520*/  R2UR UR37, R0 ;  /* 0x00000000002572ca */ /* 0x001fda00000e0000 */
[----:B------:R-:W-:-:S04]  /*1530*/  UIMAD.WIDE UR4, UR37, 0x55555556, URZ ;  /* 0x55555556250478a5 */ /* 0x000fc8000f8e023f */
[----:B------:R-:W-:-:S04]  /*1540*/  ULEA.HI UR5, UR5, UR5, URZ, 0x1 ;  /* 0x0000000505057291 */ /* 0x000fc8000f8f083f */
[----:B------:R-:W-:-:S04]  /*1550*/  UIMAD UR5, UR5, -0x3, UR37 ;  /* 0xfffffffd050578a4 */ /* 0x000fc8000f8e0225 */
[----:B------:R-:W-:Y:S02]  /*1560*/  ULEA UR4, UR5, UR40, 0xc ;  /* 0x0000002805047291 */ /* 0x000fe4000f8e603f */
[----:B------:R-:W-:Y:S02]  /*1570*/  ULEA UR5, UR5, UR6, 0xd ;  /* 0x0000000605057291 */ /* 0x000fe4000f8e683f */
[----:B------:R-:W-:Y:S02]  /*1580*/  UIADD3 UR4, UR4, 0xc400, URZ ;  /* 0x0000c40004047890 */ /* 0x000fe4000fffe03f */
[----:B------:R-:W-:Y:S02]  /*1590*/  USHF.R.U32.HI UR5, URZ, 0x4, UR5 ;  /* 0x000000043f057899 */ /* 0x000fe40008011605 */
[----:B------:R-:W-:Y:S02]  /*15a0*/  USHF.R.U32.HI UR4, URZ, 0x4, UR4 ;  /* 0x000000043f047899 */ /* 0x000fe40008011604 */
[----:B------:R-:W-:-:S02]  /*15b0*/  ULOP3.LUT UR36, UR5, 0x3fff, URZ, 0xc0, !UPT ;  /* 0x00003fff05247892 */ /* 0x000fc4000f8ec03f */
[----:B------:R-:W-:Y:S01]  /*15c0*/  ULOP3.LUT UR52, UR4, 0x3fff, URZ, 0xc0, !UPT ;  /* 0x00003fff04347892 */ /* 0x000fe2000f8ec03f */
[----:B------:R-:W-:Y:S11]  /*15d0*/  @!P0 BRA `(.L_x_1870) ;  /* 0x0000000000408947 */ /* 0x000ff60003800000 */
        /* <DEDUP_REMOVED lines=16> */
.L_x_1870:
        /* <DEDUP_REMOVED lines=9> */
.L_x_1979:
[----:B------:R-:W-:Y:S05]  /*1770*/  @!P0 BRA `(.L_x_1872) ;  /* 0x0000000000048947 */ /* 0x000fea0003800000 */
[----:B------:R-:W-:Y:S01]  /*1780*/  BPT.TRAP 0x1 ;  /* 0x000000040000795c */ /* 0x000fe20000300000 */
.L_x_1872:
[----:B0-----:R-:W-:Y:S02]  /*1790*/  IMAD.U32 R0, RZ, RZ, UR44 ;  /* 0x0000002cff007e24 */ /* 0x001fe4000f8e00ff */
[----:B------:R-:W-:-:S03]  /*17a0*/  IMAD.U32 R3, RZ, RZ, UR45 ;  /* 0x0000002dff037e24 */ /* 0x000fc6000f8e00ff */
[----:B------:R-:W-:Y:S02]  /*17b0*/  LEA R0, R0, UR40, 0x3 ;  /* 0x0000002800007c11 */ /* 0x000fe4000f8e18ff */
[----:B------:R-:W-:-:S04]  /*17c0*/  SHF.L.U32 R3, R3, 0x1f, RZ ;  /* 0x0000001f03037819 */ /* 0x000fc800000006ff */
[----:B------:R0:W1:Y:S01]  /*17d0*/  SYNCS.PHASECHK.TRANS64.TRYWAIT P1, [R0+URZ+0x2d830], R3 ;  /* 0x02d83003000075a7 */ /* 0x000062000802017f */
[----:B------:R-:W-:Y:S05]  /*17e0*/  @!P0 BRA `(.L_x_1873) ;  /* 0x0000000000048947 */ /* 0x000fea0003800000 */
[----:B------:R-:W-:Y:S01]  /*17f0*/  BPT.TRAP 0x1 ;  /* 0x000000040000795c */ /* 0x000fe20000300000 */
.L_x_1873:
[----:B-1----:R-:W-:Y:S05]  /*1800*/  @P1 BRA `(.L_x_1874) ;  /* 0x0000000000081947 */ /* 0x002fea0003800000 */
[----:B------:R-:W1:Y:S02]  /*1810*/  SYNCS.PHASECHK.TRANS64.TRYWAIT P1, [R0+URZ+0x2d830], R3 ;  /* 0x02d83003000075a7 */ /* 0x000e64000802017f */
[----:B-1----:R-:W-:Y:S05]  /*1820*/  @!P1 BRA `(.L_x_1875) ;  /* 0x000000e800d09947 */ /* 0x002fea0003800000 */
.L_x_1874:
        /* <DEDUP_REMOVED lines=49> */
.L_x_1876:
[----:B------:R-:W-:Y:S01]  /*1b40*/  UISETP.NE.AND UP0, UPT, UR49, URZ, UPT ;  /* 0x0000003f3100728c */ /* 0x000fe2000bf05270 */
[----:B------:R-:W-:Y:S01]  /*1b50*/  CS2R R134, SRZ ;  /* 0x0000000000867805 */ /* 0x000fe2000001ff00 */
[----:B------:R-:W-:Y:S01]  /*1b60*/  ULDC UR10, c[0x0][0x9d8] ;  /* 0x00027600000a7ab9 */ /* 0x000fe20000000800 */
[----:B------:R-:W-:Y:S01]  /*1b70*/  ULDC UR11, c[0x0][0x2f0] ;  /* 0x0000bc00000b7ab9 */ /* 0x000fe20000000800 */
[----:B------:R-:W-:Y:S01]  /*1b80*/  FMUL.FTZ R2, R25, UR10 ;  /* 0x0000000a19027c20 */ /* 0x000fe20008410000 */
[----:B------:R-:W-:Y:S01]  /*1b90*/  VIADD R25, R136, UR39 ;  /* 0x0000002788197c36 */ /* 0x000fe20008000000 */
[----:B------:R-:W-:Y:S01]  /*1ba0*/  PLOP3.LUT P1, PT, PT, PT, UP0, 0x80, 0x0 ;  /* 0x000000000000781c */ /* 0x000fe20003f2f008 */
[----:B------:R-:W-:Y:S01]  /*1bb0*/  FMUL.FTZ R93, R26, UR10 ;  /* 0x0000000a1a5d7c20 */ /* 0x000fe20008410000 */
[----:B------:R-:W-:Y:S01]  /*1bc0*/  PLOP3.LUT P2, PT, PT, PT, UP0, 0x80, 0x0 ;  /* 0x000000000000781c */ /* 0x000fe20003f4f008 */
[----:B------:R-:W-:Y:S01]  /*1bd0*/  FMUL.FTZ R91, R27, UR10 ;  /* 0x0000000a1b5b7c20 */ /* 0x000fe20008410000 */
[----:B------:R-:W-:Y:S01]  /*1be0*/  MOV R7, UR11 ;  /* 0x0000000b00077c02 */ /* 0x000fe20008000f00 */
[----:B------:R-:W-:Y:S01]  /*1bf0*/  @UP0 ULDC UR6, c[0x0][0x44c] ;  /* 0x0001130000060ab9 */ /* 0x000fe20000000800 */
[----:B------:R-:W-:Y:S01]  /*1c00*/  FMUL.FTZ R89, R30, UR10 ;  /* 0x0000000a1e597c20 */ /* 0x000fe20008410000 */
[----:B------:R-:W-:Y:S01]  /*1c10*/  FMUL.FTZ R55, R55, UR10 ;  /* 0x0000000a37377c20 */ /* 0x000fe20008410000 */
[----:B------:R-:W2:Y:S01]  /*1c20*/  MUFU.TANH R93, R93 ;  /* 0x0000005d005d7308 */ /* 0x000ea20000002400 */
[----:B------:R-:W-:Y:S01]  /*1c30*/  FMUL.FTZ R4, R35, UR10 ;  /* 0x0000000a23047c20 */ /* 0x000fe20008410000 */
[----:B01----:R-:W-:Y:S01]  /*1c40*/  FMUL.FTZ R3, R31, UR10 ;  /* 0x0000000a1f037c20 */ /* 0x003fe20008410000 */
[----:B------:R-:W-:Y:S01]  /*1c50*/  FMUL.FTZ R35, R44, UR10 ;  /* 0x0000000a2c237c20 */ /* 0x000fe20008410000 */
[----:B------:R-:W-:Y:S01]  /*1c60*/  ULDC UR14, c[0x0][0x288] ;  /* 0x0000a200000e7ab9 */ /* 0x000fe20000000800 */
[----:B------:R-:W-:Y:S01]  /*1c70*/  @P1 IMAD.HI.U32 R5, R25, UR6, RZ ;  /* 0x0000000619051c27 */ /* 0x000fe2000f8e00ff */
[----:B------:R-:W-:-:S03]  /*1c80*/  @UP0 ULDC UR6, c[0x0][0x450] ;  /* 0x0001140000060ab9 */ /* 0x000fc60000000800 */
[----:B------:R-:W-:Y:S01]  /*1c90*/  FMUL.FTZ R6, R34, UR10 ;  /* 0x0000000a22067c20 */ /* 0x000fe20008410000 */
[----:B------:R-:W0:Y:S01]  /*1ca0*/  MUFU.TANH R91, R91 ;  /* 0x0000005b005b7308 */ /* 0x000e220000002400 */
[----:B------:R-:W-:Y:S01]  /*1cb0*/  FMUL.FTZ R38, R38, UR10 ;  /* 0x0000000a26267c20 */ /* 0x000fe20008410000 */
[----:B------:R-:W-:Y:S01]  /*1cc0*/  @P2 SHF.R.U32.HI R25, RZ, UR6, R5 ;  /* 0x00000006ff192c19 */ /* 0x000fe20008011605 */
[----:B------:R-:W-:Y:S01]  /*1cd0*/  UMOV UR6, 0xffffff80 ;  /* 0xffffff8000067882 */ /* 0x000fe20000000000 */
[----:B------:R-:W-:Y:S01]  /*1ce0*/  FMUL.FTZ R39, R39, UR10 ;  /* 0x0000000a27277c20 */ /* 0x000fe20008410000 */
[----:B------:R-:W-:Y:S01]  /*1cf0*/  UIMAD UR6, UR54, UR6, 0x80 ;  /* 0x00000080360674a4 */ /* 0x000fe2000f8e0206 */
[----:B------:R-:W-:Y:S01]  /*1d00*/  FMUL.FTZ R42, R42, UR10 ;  /* 0x0000000a2a2a7c20 */ /* 0x000fe20008410000 */
[----:B------:R-:W1:Y:S01]  /*1d10*/  SHFL.IDX PT, R5, R25, 0x1, 0x1c1f ;  /* 0x003c1f0019057f89 */ /* 0x000e6200000e0000 */
[----:B------:R3:W-:Y:S01]  /*1d20*/  MUFU.TANH R44, R55 ;  /* 0x00000037002c7308 */ /* 0x0007e20000002400 */
[----:B------:R-:W-:Y:S01]  /*1d30*/  UIADD3 UR7, UR6, 0x1, URZ ;  /* 0x0000000106077890 */ /* 0x000fe2000fffe03f */
[----:B------:R-:W-:Y:S01]  /*1d40*/  FMUL.FTZ R59, R59, UR10 ;  /* 0x0000000a3b3b7c20 */ /* 0x000fe20008410000 */
[----:B------:R-:W-:Y:S01]  /*1d50*/  UIMAD UR6, UR48, UR11, UR6 ;  /* 0x0000000b300672a4 */ /* 0x000fe2000f8e0206 */
[----:B------:R-:W-:Y:S01]  /*1d60*/  FMUL.FTZ R43, R43, UR10 ;  /* 0x0000000a2b2b7c20 */ /* 0x000fe20008410000 */
[----:B------:R-:W-:Y:S01]  /*1d70*/  FMUL.FTZ R46, R46, UR10 ;  /* 0x0000000a2e2e7c20 */ /* 0x000fe20008410000 */
[----:B------:R-:W-:Y:S01]  /*1d80*/  FMUL.FTZ R30, R33, UR10 ;  /* 0x0000000a211e7c20 */ /* 0x000fe20008410000 */
[----:B------:R-:W-:Y:S01]  /*1d90*/  IMAD.U32 R26, RZ, RZ, UR7 ;  /* 0x00000007ff1a7e24 */ /* 0x000fe2000f8e00ff */
[----:B------:R-:W4:Y:S01]  /*1da0*/  MUFU.TANH R89, R89 ;  /* 0x0000005900597308 */ /* 0x000f220000002400 */
[----:B------:R-:W-:-:S02]  /*1db0*/  IMAD.U32 R8, RZ, RZ, UR6 ;  /* 0x00000006ff087e24 */ /* 0x000fc4000f8e00ff */
[----:B------:R-:W-:Y:S01]  /*1dc0*/  FMUL.FTZ R47, R47, UR10 ;  /* 0x0000000a2f2f7c20 */ /* 0x000fe20008410000 */
[C---:B------:R-:W-:Y:S02]  /*1dd0*/  IMAD R26, R23.reuse, -0x2, R26 ;  /* 0xfffffffe171a7824 */ /* 0x040fe400078e021a */
[----:B------:R-:W-:Y:S01]  /*1de0*/  FMUL.FTZ R33, R40, UR10 ;  /* 0x0000000a28217c20 */ /* 0x000fe20008410000 */
[----:B---3--:R-:W-:Y:S02]  /*1df0*/  IMAD R55, R23, -0x2, R8 ;  /* 0xfffffffe17377824 */ /* 0x008fe400078e0208 */
[----:B------:R-:W-:Y:S01]  /*1e00*/  FMUL.FTZ R40, R53, UR10 ;  /* 0x0000000a35287c20 */ /* 0x000fe20008410000 */
[----:B------:R-:W-:Y:S01]  /*1e10*/  IMAD R26, R7, UR48, R26 ;  /* 0x00000030071a7c24 */ /* 0x000fe2000f8e021a */
[----:B------:R-:W3:Y:S01]  /*1e20*/  MUFU.TANH R3, R3 ;  /* 0x0000000300037308 */ /* 0x000ee20000002400 */
[----:B------:R-:W-:Y:S01]  /*1e30*/  FMUL.FTZ R7, R63, UR10 ;  /* 0x0000000a3f077c20 */ /* 0x000fe20008410000 */
[----:B------:R-:W-:Y:S01]  /*1e40*/  FMUL.FTZ R50, R50, UR10 ;  /* 0x0000000a32327c20 */ /* 0x000fe20008410000 */
[----:B------:R-:W-:Y:S01]  /*1e50*/  FMUL.FTZ R51, R51, UR10 ;  /* 0x0000000a33337c20 */ /* 0x000fe20008410000 */
[----:B------:R-:W-:Y:S01]  /*1e60*/  FMUL.FTZ R54, R54, UR10 ;  /* 0x0000000a36367c20 */ /* 0x000fe20008410000 */
[----:B------:R-:W-:Y:S01]  /*1e70*/  FMUL.FTZ R31, R36, UR10 ;  /* 0x0000000a241f7c20 */ /* 0x000fe20008410000 */
[----:B------:R-:W-:Y:S01]  /*1e80*/  FMUL.FTZ R36, R45, UR10 ;  /* 0x0000000a2d247c20 */ /* 0x000fe20008410000 */
[----:B-1----:R-:W-:Y:S01]  /*1e90*/  IADD3 R8, R5, -UR14, R26 ;  /* 0x8000000e05087c10 */ /* 0x002fe2000fffe01a */
[----:B------:R-:W-:Y:S01]  /*1ea0*/  MUFU.TANH R6, R6 ;  /* 0x0000000600067308 */ /* 0x000fe20000002400 */
[----:B------:R-:W-:Y:S01]  /*1eb0*/  FMUL.FTZ R27, R28, UR10 ;  /* 0x0000000a1c1b7c20 */ /* 0x000fe20008410000 */
[----:B------:R-:W-:Y:S01]  /*1ec0*/  FMUL.FTZ R28, R29, UR10 ;  /* 0x0000000a1d1c7c20 */ /* 0x000fe20008410000 */
[----:B------:R-:W-:Y:S01]  /*1ed0*/  VIMNMX R5, R55, R8, PT ;  /* 0x0000000837057248 */ /* 0x000fe20003fe0100 */
[----:B------:R-:W-:Y:S01]  /*1ee0*/  FMUL.FTZ R29, R32, UR10 ;  /* 0x0000000a201d7c20 */ /* 0x000fe20008410000 */
[----:B------:R-:W-:Y:S01]  /*1ef0*/  FMUL.FTZ R58, R58, UR10 ;  /* 0x0000000a3a3a7c20 */ /* 0x000fe20008410000 */
[----:B------:R-:W-:Y:S01]  /*1f00*/  FMUL.FTZ R32, R37, UR10 ;  /* 0x0000000a25207c20 */ /* 0x000fe20008410000 */
[C---:B------:R-:W-:Y:S01]  /*1f10*/  ISETP.GT.AND P1, PT, R5.reuse, RZ, PT ;  /* 0x000000ff0500720c */ /* 0x040fe20003f24270 */
[----:B------:R-:W1:Y:S01]  /*1f20*/  MUFU.TANH R4, R4 ;  /* 0x0000000400047308 */ /* 0x000e620000002400 */
[C---:B------:R-:W-:Y:S01]  /*1f30*/  ISETP.GT.AND P2, PT, R5.reuse, 0x1, PT ;  /* 0x000000010500780c */ /* 0x040fe20003f44270 */
[----:B------:R-:W-:Y:S01]  /*1f40*/  FMUL.FTZ R37, R48, UR10 ;  /* 0x0000000a30257c20 */ /* 0x000fe20008410000 */
[----:B------:R-:W-:Y:S01]  /*1f50*/  ISETP.GT.AND P3, PT, R5, 0x8, PT ;  /* 0x000000080500780c */ /* 0x000fe20003f64270 */
[----:B------:R-:W-:Y:S01]  /*1f60*/  FMUL.FTZ R62, R62, UR10 ;  /* 0x0000000a3e3e7c20 */ /* 0x000fe20008410000 */
[----:B--2---:R-:W-:Y:S01]  /*1f70*/  FSEL R93, R93, -INF , P1 ;  /* 0xff8000005d5d7808 */ /* 0x004fe20000800000 */
[----:B------:R-:W-:Y:S01]  /*1f80*/  FMUL.FTZ R66, R66, UR10 ;  /* 0x0000000a42427c20 */ /* 0x000fe20008410000 */
[----:B0-----:R-:W-:Y:S01]  /*1f90*/  FSEL R91, R91, -INF , P2 ;  /* 0xff8000005b5b7808 */ /* 0x001fe20001000000 */
[----:B------:R0:W2:Y:S01]  /*1fa0*/  MUFU.TANH R9, R38 ;  /* 0x0000002600097308 */ /* 0x0000a20000002400 */
[----:B------:R-:W-:Y:S01]  /*1fb0*/  ISETP.GT.AND P1, PT, R5, 0x9, PT ;  /* 0x000000090500780c */ /* 0x000fe20003f24270 */
[----:B------:R-:W-:Y:S01]  /*1fc0*/  FMUL.FTZ R67, R67, UR10 ;  /* 0x0000000a43437c20 */ /* 0x000fe20008410000 */
[----:B----4-:R-:W-:Y:S01]  /*1fd0*/  FSEL R89, R89, -INF , P3 ;  /* 0xff80000059597808 */ /* 0x010fe20001800000 */
[----:B------:R-:W-:Y:S01]  /*1fe0*/  FMUL.FTZ R70, R70, UR10 ;  /* 0x0000000a46467c20 */ /* 0x000fe20008410000 */
[----:B------:R-:W-:Y:S01]  /*1ff0*/  FMNMX.FTZ R8, R93, R91, !PT ;  /* 0x0000005b5d087209 */ /* 0x000fe20007810000 */
[----:B------:R-:W-:Y:S01]  /*2000*/  FMUL.FTZ R71, R71, UR10 ;  /* 0x0000000a47477c20 */ /* 0x000fe20008410000 */
[----:B------:R-:W-:Y:S01]  /*2010*/  ISETP.GT.AND P2, PT, R5, 0x10, PT ;  /* 0x000000100500780c */ /* 0x000fe20003f44270 */
[----:B------:R4:W5:Y:S01]  /*2020*/  MUFU.TANH R10, R39 ;  /* 0x00000027000a7308 */ /* 0x0009620000002400 */
[----:B---3--:R-:W-:Y:S01]  /*2030*/  FSEL R63, R3, -INF , P1 ;  /* 0xff800000033f7808 */ /* 0x008fe20000800000 */
[----:B0-----:R-:W-:Y:S01]  /*2040*/  FMUL.FTZ R38, R49, UR10 ;  /* 0x0000000a31267c20 */ /* 0x001fe20008410000 */
[----:B------:R-:W-:Y:S01]  /*2050*/  FMNMX.FTZ R8, R89, R8, !PT ;  /* 0x0000000859087209 */ /* 0x000fe20007810000 */
[----:B------:R-:W-:Y:S01]  /*2060*/  FMUL.FTZ R74, R74, UR10 ;  /* 0x0000000a4a4a7c20 */ /* 0x000fe20008410000 */
[----:B------:R-:W-:Y:S01]  /*2070*/  ISETP.GT.AND P1, PT, R5, 0x11, PT ;  /* 0x000000110500780c */ /* 0x000fe20003f24270 */
[----:B------:R-:W-:Y:S01]  /*2080*/  FMUL.FTZ R75, R75, UR10 ;  /* 0x0000000a4b4b7c20 */ /* 0x000fe20008410000 */
[----:B------:R-:W-:Y:S01]  /*2090*/  FMNMX.FTZ R8, R63, R8, !PT ;  /* 0x000000083f087209 */ /* 0x000fe20007810000 */
[----:B------:R0:W-:Y:S01]  /*20a0*/  MUFU.TANH R11, R42 ;  /* 0x0000002a000b7308 */ /* 0x0001e20000002400 */
[----:B----4-:R-:W-:Y:S01]  /*20b0*/  FMUL.FTZ R39, R52, UR10 ;  /* 0x0000000a34277c20 */ /* 0x010fe20008410000 */
[----:B------:R-:W-:Y:S01]  /*20c0*/  FMUL.FTZ R78, R78, UR10 ;  /* 0x0000000a4e4e7c20 */ /* 0x000fe20008410000 */
[----:B------:R-:W-:Y:S01]  /*20d0*/  FMUL.FTZ R79, R79, UR10 ;  /* 0x0000000a4f4f7c20 */ /* 0x000fe20008410000 */
[----:B------:R-:W-:Y:S01]  /*20e0*/  FMUL.FTZ R82, R82, UR10 ;  /* 0x0000000a52527c20 */ /* 0x000fe20008410000 */
[----:B------:R-:W-:Y:S01]  /*20f0*/  FMUL.FTZ R83, R83, UR10 ;  /* 0x0000000a53537c20 */ /* 0x000fe20008410000 */
[----:B------:R-:W-:Y:S01]  /*2100*/  FMUL.FTZ R86, R86, UR10 ;  /* 0x0000000a56567c20 */ /* 0x000fe20008410000 */
[----:B------:R-:W-:Y:S01]  /*2110*/  FMUL.FTZ R87, R87, UR10 ;  /* 0x0000000a57577c20 */ /* 0x000fe20008410000 */
[----:B------:R3:W-:Y:S01]  /*2120*/  MUFU.TANH R21, R59 ;  /* 0x0000003b00157308 */ /* 0x0007e20000002400 */
[----:B0-----:R-:W-:Y:S01]  /*2130*/  FMUL.FTZ R42, R57, UR10 ;  /* 0x0000000a392a7c20 */ /* 0x001fe20008410000 */
[----:B-1----:R-:W-:Y:S01]  /*2140*/  FSEL R57, R4, -INF , P1 ;  /* 0xff80000004397808 */ /* 0x002fe20000800000 */
[----:B------:R-:W-:Y:S01]  /*2150*/  FMUL.FTZ R88, R24, UR10 ;  /* 0x0000000a18587c20 */ /* 0x000fe20008410000 */
[----:B------:R-:W-:Y:S01]  /*2160*/  ISETP.GT.AND P1, PT, R5, 0x19, PT ;  /* 0x000000190500780c */ /* 0x000fe20003f24270 */
[----:B------:R-:W-:-:S02]  /*2170*/  VIADD R26, R26, -UR14 ;  /* 0x8000000e1a1a7c36 */ /* 0x000fc40008000000 */
[----:B------:R-:W-:Y:S01]  /*2180*/  FMUL.FTZ R34, R41, UR10 ;  /* 0x0000000a29227c20 */ /* 0x000fe20008410000 */
[----:B------:R-:W-:Y:S01]  /*2190*/  ULDC UR33, c[0x0][0x988] ;  /* 0x0002620000217ab9 */ /* 0x000fe20000000800 */
[----:B------:R-:W0:Y:S01]  /*21a0*/  MUFU.TANH R43, R43 ;  /* 0x0000002b002b7308 */ /* 0x000e220000002400 */
[----:B---3--:R-:W-:Y:S01]  /*21b0*/  FSEL R59, R6, -INF , P2 ;  /* 0xff800000063b7808 */ /* 0x008fe20001000000 */
[----:B------:R-:W-:Y:S01]  /*21c0*/  FMUL.FTZ R41, R56, UR10 ;  /* 0x0000000a38297c20 */ /* 0x000fe20008410000 */
[----:B------:R-:W-:Y:S01]  /*21d0*/  ISETP.GT.AND P2, PT, R5, 0x18, PT ;  /* 0x000000180500780c */ /* 0x000fe20003f44270 */
[----:B------:R-:W-:Y:S01]  /*21e0*/  FMUL.FTZ R64, R64, UR10 ;  /* 0x0000000a40407c20 */ /* 0x000fe20008410000 */
[----:B------:R-:W-:Y:S01]  /*21f0*/  FMNMX.FTZ R8, R59, R8, !PT ;  /* 0x000000083b087209 */ /* 0x000fe20007810000 */
[----:B------:R-:W-:Y:S01]  /*2200*/  FMUL.FTZ R65, R65, UR10 ;  /* 0x0000000a41417c20 */ /* 0x000fe20008410000 */
[----:B--2---:R-:W-:Y:S01]  /*2210*/  FSEL R53, R9, -INF , P2 ;  /* 0xff80000009357808 */ /* 0x004fe20001000000 */
[----:B------:R-:W-:Y:S01]  /*2220*/  MUFU.TANH R46, R46 ;  /* 0x0000002e002e7308 */ /* 0x000fe20000002400 */
[----:B------:R-:W-:Y:S01]  /*2230*/  FMNMX.FTZ R8, R57, R8, !PT ;  /* 0x0000000839087209 */ /* 0x000fe20007810000 */
[----:B------:R-:W-:Y:S01]  /*2240*/  FMUL.FTZ R69, R69, UR10 ;  /* 0x0000000a45457c20 */ /* 0x000fe20008410000 */
[----:B------:R-:W-:Y:S01]  /*2250*/  ISETP.GT.AND P2, PT, R5, 0x20, PT ;  /* 0x000000200500780c */ /* 0x000fe20003f44270 */
[----:B------:R-:W-:Y:S01]  /*2260*/  @UP0 ULDC UR15, c[0x0][0x450] ;  /* 0x00011400000f0ab9 */ /* 0x000fe20000000800 */
[----:B-----5:R-:W-:Y:S01]  /*2270*/  FSEL R52, R10, -INF , P1 ;  /* 0xff8000000a347808 */ /* 0x020fe20000800000 */
[----:B------:R-:W-:Y:S01]  /*2280*/  UIMAD UR11, UR48, UR11, -UR14 ;  /* 0x0000000b300b72a4 */ /* 0x000fe2000f8e0a0e */
[----:B------:R-:W-:Y:S01]  /*2290*/  FMNMX.FTZ R3, R53, R8, !PT ;  /* 0x0000000835037209 */ /* 0x000fe20007810000 */
[----:B------:R-:W1:Y:S01]  /*22a0*/  MUFU.TANH R47, R47 ;  /* 0x0000002f002f7308 */ /* 0x000e620000002400 */
[----:B------:R-:W-:Y:S01]  /*22b0*/  ISETP.GT.AND P1, PT, R5, 0x21, PT ;  /* 0x000000210500780c */ /* 0x000fe20003f24270 */
[----:B------:R-:W-:Y:S01]  /*22c0*/  UIADD3 UR54, UR54, -0x2, URZ ;  /* 0xfffffffe36367890 */ /* 0x000fe2000fffe03f */
[----:B------:R-:W-:-:S02]  /*22d0*/  FMNMX.FTZ R4, R52, R3, !PT ;  /* 0x0000000334047209 */ /* 0x000fc40007810000 */
[----:B------:R-:W-:Y:S02]  /*22e0*/  CS2R R132, SRZ ;  /* 0x0000000000847805 */ /* 0x000fe4000001ff00 */
[----:B------:R-:W-:Y:S02]  /*22f0*/  R2UR UR6, R0 ;  /* 0x00000000000672ca */ /* 0x000fe400000e0000 */
[----:B------:R-:W-:Y:S02]  /*2300*/  CS2R R130, SRZ ;  /* 0x0000000000827805 */ /* 0x000fe4000001ff00 */
[----:B------:R-:W-:Y:S01]  /*2310*/  CS2R R128, SRZ ;  /* 0x0000000000807805 */ /* 0x000fe2000001ff00 */
[----:B------:R0:W2:Y:S01]  /*2320*/  MUFU.TANH R12, R50 ;  /* 0x00000032000c7308 */ /* 0x0000a20000002400 */
[----:B------:R-:W-:Y:S02]  /*2330*/  CS2R R126, SRZ ;  /* 0x00000000007e7805 */ /* 0x000fe4000001ff00 */
[----:B------:R-:W-:-:S02]  /*2340*/  CS2R R124, SRZ ;  /* 0x00000000007c7805 */ /* 0x000fc4000001ff00 */
[----:B------:R-:W-:Y:S02]  /*2350*/  CS2R R122, SRZ ;  /* 0x00000000007a7805 */ /* 0x000fe4000001ff00 */
[----:B------:R-:W-:Y:S02]  /*2360*/  CS2R R120, SRZ ;  /* 0x0000000000787805 */ /* 0x000fe4000001ff00 */
[----:B------:R-:W-:Y:S02]  /*2370*/  CS2R R118, SRZ ;  /* 0x0000000000767805 */ /* 0x000fe4000001ff00 */
[----:B------:R-:W-:Y:S02]  /*2380*/  CS2R R116, SRZ ;  /* 0x0000000000747805 */ /* 0x000fe4000001ff00 */
[----:B------:R-:W-:Y:S01]  /*2390*/  CS2R R114, SRZ ;  /* 0x0000000000727805 */ /* 0x000fe2000001ff00 */
[----:B------:R3:W4:Y:S01]  /*23a0*/  MUFU.TANH R13, R51 ;  /* 0x00000033000d7308 */ /* 0x0007220000002400 */
[----:B0-----:R-:W-:Y:S01]  /*23b0*/  FSEL R50, R43, -INF , P1 ;  /* 0xff8000002b327808 */ /* 0x001fe20000800000 */
[----:B------:R-:W-:Y:S01]  /*23c0*/  UIADD3 UR6, UR6, 0x2d840, URZ ;  /* 0x0002d84006067890 */ /* 0x000fe2000fffe03f */
[----:B------:R-:W-:-:S02]  /*23d0*/  ISETP.GT.AND P1, PT, R5, 0x29, PT ;  /* 0x000000290500780c */ /* 0x000fc40003f24270 */
[----:B------:R-:W-:Y:S02]  /*23e0*/  CS2R R112, SRZ ;  /* 0x0000000000707805 */ /* 0x000fe4000001ff00 */
[----:B------:R-:W-:Y:S01]  /*23f0*/  CS2R R110, SRZ ;  /* 0x00000000006e7805 */ /* 0x000fe2000001ff00 */
[----:B------:R-:W-:Y:S01]  /*2400*/  UPRMT UR6, UR41, 0x654, UR6 ;  /* 0x0000065429067896 */ /* 0x000fe20008000006 */
[----:B-1----:R-:W-:Y:S01]  /*2410*/  FSEL R48, R47, -INF , P1 ;  /* 0xff8000002f307808 */ /* 0x002fe20000800000 */
[----:B------:R-:W0:Y:S01]  /*2420*/  MUFU.TANH R45, R54 ;  /* 0x00000036002d7308 */ /* 0x000e220000002400 */
[----:B---3--:R-:W-:Y:S02]  /*2430*/  FSEL R51, R11, -INF , P2 ;  /* 0xff8000000b337808 */ /* 0x008fe40001000000 */
[----:B------:R-:W-:Y:S02]  /*2440*/  CS2R R108, SRZ ;  /* 0x00000000006c7805 */ /* 0x000fe4000001ff00 */
[----:B------:R-:W-:-:S02]  /*2450*/  ISETP.GT.AND P2, PT, R5, 0x28, PT ;  /* 0x000000280500780c */ /* 0x000fc40003f44270 */
[----:B------:R-:W-:Y:S02]  /*2460*/  CS2R R106, SRZ ;  /* 0x00000000006a7805 */ /* 0x000fe4000001ff00 */
[----:B------:R-:W-:Y:S02]  /*2470*/  FMNMX.FTZ R3, R51, R4, !PT ;  /* 0x0000000433037209 */ /* 0x000fe40007810000 */
[----:B------:R-:W-:Y:S02]  /*2480*/  CS2R R104, SRZ ;  /* 0x0000000000687805 */ /* 0x000fe4000001ff00 */
[----:B------:R-:W-:Y:S01]  /*2490*/  FSEL R49, R46, -INF , P2 ;  /* 0xff8000002e317808 */ /* 0x000fe20001000000 */
[----:B------:R-:W1:Y:S01]  /*24a0*/  MUFU.TANH R58, R58 ;  /* 0x0000003a003a7308 */ /* 0x000e620000002400 */
[----:B------:R-:W-:Y:S01]  /*24b0*/  FMNMX.FTZ R4, R50, R3, !PT ;  /* 0x0000000332047209 */ /* 0x000fe20007810000 */
[----:B------:R-:W-:Y:S01]  /*24c0*/  SYNCS.ARRIVE.TRANS64.RED.A1T0 RZ, [UR6], RZ ;  /* 0x000000ffffff79a7 */ /* 0x000fe20008100406 */
[----:B------:R-:W-:Y:S01]  /*24d0*/  ISETP.GT.AND P2, PT, R5, 0x30, PT ;  /* 0x000000300500780c */ /* 0x000fe20003f44270 */
[----:B------:R-:W-:Y:S01]  /*24e0*/  @UP0 ULDC UR6, c[0x0][0x44c] ;  /* 0x0001130000060ab9 */ /* 0x000fe20000000800 */
[----:B------:R-:W-:Y:S01]  /*24f0*/  FMNMX.FTZ R3, R49, R4, !PT ;  /* 0x0000000431037209 */ /* 0x000fe20007810000 */
[----:B------:R-:W-:Y:S01]  /*2500*/  UIMAD.WIDE.U32 UR6, UR39, UR6, URZ ;  /* 0x00000006270672a5 */ /* 0x000fe2000f8e003f */
[----:B------:R-:W-:Y:S01]  /*2510*/  ISETP.GT.AND P1, PT, R5, 0x31, PT ;  /* 0x000000310500780c */ /* 0x000fe20003f24270 */
[----:B------:R-:W3:Y:S01]  /*2520*/  MUFU.TANH R20, R62 ;  /* 0x0000003e00147308 */ /* 0x000ee20000002400 */
[----:B--2---:R-:W-:-:S02]  /*2530*/  FSEL R47, R12, -INF , P2 ;  /* 0xff8000000c2f7808 */ /* 0x004fc40001000000 */
[----:B------:R-:W-:Y:S02]  /*2540*/  CS2R R102, SRZ ;  /* 0x0000000000667805 */ /* 0x000fe4000001ff00 */
[----:B------:R-:W-:Y:S02]  /*2550*/  FMNMX.FTZ R4, R48, R3, !PT ;  /* 0x0000000330047209 */ /* 0x000fe40007810000 */
[----:B------:R-:W-:Y:S02]  /*2560*/  CS2R R100, SRZ ;  /* 0x0000000000647805 */ /* 0x000fe4000001ff00 */
[----:B------:R-:W-:Y:S02]  /*2570*/  ISETP.GT.AND P2, PT, R5, 0x38, PT ;  /* 0x000000380500780c */ /* 0x000fe40003f44270 */
[----:B------:R-:W-:Y:S02]  /*2580*/  CS2R R98, SRZ ;  /* 0x0000000000627805 */ /* 0x000fe4000001ff00 */
[----:B----4-:R-:W-:Y:S01]  /*2590*/  FSEL R46, R13, -INF , P1 ;  /* 0xff8000000d2e7808 */ /* 0x010fe20000800000 */
[----:B------:R-:W2:Y:S01]  /*25a0*/  MUFU.TANH R7, R7 ;  /* 0x0000000700077308 */ /* 0x000ea20000002400 */
[----:B------:R-:W-:-:S02]  /*25b0*/  FMNMX.FTZ R3, R47, R4, !PT ;  /* 0x000000042f037209 */ /* 0x000fc40007810000 */
[----:B------:R-:W-:Y:S02]  /*25c0*/  CS2R R96, SRZ ;  /* 0x0000000000607805 */ /* 0x000fe4000001ff00 */
[----:B------:R-:W-:Y:S02]  /*25d0*/  ISETP.GT.AND P1, PT, R5, 0x39, PT ;  /* 0x000000390500780c */ /* 0x000fe40003f24270 */
[----:B------:R-:W-:Y:S02]  /*25e0*/  CS2R R94, SRZ ;  /* 0x00000000005e7805 */ /* 0x000fe4000001ff00 */
[----:B0-----:R-:W-:Y:S02]  /*25f0*/  FSEL R45, R45, -INF , P2 ;  /* 0xff8000002d2d7808 */ /* 0x001fe40001000000 */
[----:B------:R-:W-:Y:S01]  /*2600*/  FMNMX.FTZ R4, R46, R3, !PT ;  /* 0x000000032e047209 */ /* 0x000fe20007810000 */
[----:B------:R0:W4:Y:S01]  /*2610*/  MUFU.TANH R14, R66 ;  /* 0x00000042000e7308 */ /* 0x0001220000002400 */
[----:B------:R-:W-:-:S02]  /*2620*/  ISETP.GT.AND P2, PT, R5, 0x40, PT ;  /* 0x000000400500780c */ /* 0x000fc40003f44270 */
[----:B------:R-:W-:Y:S02]  /*2630*/  FSEL R44, R44, -INF , P1 ;  /* 0xff8000002c2c7808 */ /* 0x000fe40000800000 */
[----:B------:R-:W-:Y:S02]  /*2640*/  FMNMX.FTZ R3, R45, R4, !PT ;  /* 0x000000042d037209 */ /* 0x000fe40007810000 */
[----:B------:R-:W-:Y:S01]  /*2650*/  ISETP.GT.AND P1, PT, R5, 0x41, PT ;  /* 0x000000410500780c */ /* 0x000fe20003f24270 */
[----:B------:R-:W5:Y:S01]  /*2660*/  MUFU.TANH R67, R67 ;  /* 0x0000004300437308 */ /* 0x000f620000002400 */
[----:B-1----:R-:W-:Y:S01]  /*2670*/  FSEL R43, R58, -INF , P2 ;  /* 0xff8000003a2b7808 */ /* 0x002fe20001000000 */
[----:B0-----:R-:W-:Y:S01]  /*2680*/  FMUL.FTZ R66, R61, UR10 ;  /* 0x0000000a3d427c20 */ /* 0x001fe20008410000 */
[----:B------:R-:W-:Y:S01]  /*2690*/  FMNMX.FTZ R4, R44, R3, !PT ;  /* 0x000000032c047209 */ /* 0x000fe20007810000 */
[----:B------:R-:W-:Y:S01]  /*26a0*/  FMUL.FTZ R58, R60, UR10 ;  /* 0x0000000a3c3a7c20 */ /* 0x000fe20008410000 */
[----:B------:R-:W-:-:S02]  /*26b0*/  ISETP.GT.AND P2, PT, R5, 0x48, PT ;  /* 0x000000480500780c */ /* 0x000fc40003f44270 */
[----:B------:R-:W-:Y:S01]  /*26c0*/  FSEL R21, R21, -INF , P1 ;  /* 0xff80000015157808 */ /* 0x000fe20000800000 */
[----:B------:R-:W0:Y:S01]  /*26d0*/  MUFU.TANH R70, R70 ;  /* 0x0000004600467308 */ /* 0x000e220000002400 */
[----:B------:R-:W-:Y:S02]  /*26e0*/  FMNMX.FTZ R4, R43, R4, !PT ;  /* 0x000000042b047209 */ /* 0x000fe40007810000 */
[----:B------:R-:W-:Y:S02]  /*26f0*/  ISETP.GT.AND P1, PT, R5, 0x49, PT ;  /* 0x000000490500780c */ /* 0x000fe40003f24270 */
[----:B---3--:R-:W-:Y:S02]  /*2700*/  FSEL R20, R20, -INF , P2 ;  /* 0xff80000014147808 */ /* 0x008fe40001000000 */
[----:B------:R-:W-:Y:S01]  /*2710*/  FMNMX.FTZ R3, R21, R4, !PT ;  /* 0x0000000415037209 */ /* 0x000fe20007810000 */
[----:B------:R1:W3:Y:S01]  /*2720*/  MUFU.TANH R11, R71 ;  /* 0x00000047000b7308 */ /* 0x0002e20000002400 */
[----:B------:R-:W-:-:S02]  /*2730*/  ISETP.GT.AND P2, PT, R5, 0x50, PT ;  /* 0x000000500500780c */ /* 0x000fc40003f44270 */
[----:B--2---:R-:W-:Y:S02]  /*2740*/  FSEL R15, R7, -INF , P1 ;  /* 0xff800000070f7808 */ /* 0x004fe40000800000 */
[----:B------:R-:W-:Y:S02]  /*2750*/  FMNMX.FTZ R4, R20, R3, !PT ;  /* 0x0000000314047209 */ /* 0x000fe40007810000 */
[----:B------:R-:W-:Y:S01]  /*2760*/  ISETP.GT.AND P1, PT, R5, 0x51, PT ;  /* 0x000000510500780c */ /* 0x000fe20003f24270 */
[----:B------:R2:W2:Y:S01]  /*2770*/  MUFU.TANH R10, R74 ;  /* 0x0000004a000a7308 */ /* 0x0004a20000002400 */
[----:B----4-:R-:W-:Y:S01]  /*2780*/  FSEL R14, R14, -INF , P2 ;  /* 0xff8000000e0e7808 */ /* 0x010fe20001000000 */
[----:B-1----:R-:W-:Y:S01]  /*2790*/  FMUL.FTZ R71, R73, UR10 ;  /* 0x0000000a49477c20 */ /* 0x002fe20008410000 */
[----:B------:R-:W-:Y:S01]  /*27a0*/  FMNMX.FTZ R3, R15, R4, !PT ;  /* 0x000000040f037209 */ /* 0x000fe20007810000 */
[----:B------:R-:W-:Y:S01]  /*27b0*/  FMUL.FTZ R73, R77, UR10 ;  /* 0x0000000a4d497c20 */ /* 0x000fe20008410000 */
[----:B------:R-:W-:Y:S01]  /*27c0*/  ISETP.GT.AND P2, PT, R5, 0x58, PT ;  /* 0x000000580500780c */ /* 0x000fe20003f44270 */
[----:B------:R-:W1:Y:S01]  /*27d0*/  SHFL.IDX PT, R77, R25, RZ, 0x1c1f ;  /* 0x001c1fff194d7589 */ /* 0x000e6200000e0000 */
[----:B-----5:R-:W-:Y:S01]  /*27e0*/  FSEL R13, R67, -INF , P1 ;  /* 0xff800000430d7808 */ /* 0x020fe20000800000 */
[----:B------:R-:W4:Y:S01]  /*27f0*/  MUFU.TANH R75, R75 ;  /* 0x0000004b004b7308 */ /* 0x000f220000002400 */
[----:B------:R-:W-:Y:S01]  /*2800*/  FMNMX.FTZ R4, R14, R3, !PT ;  /* 0x000000030e047209 */ /* 0x000fe20007810000 */
[----:B------:R-:W-:Y:S01]  /*2810*/  FMUL.FTZ R67, R68, UR10 ;  /* 0x0000000a44437c20 */ /* 0x000fe20008410000 */
[----:B------:R-:W-:Y:S01]  /*2820*/  ISETP.GT.AND P1, PT, R5, 0x59, PT ;  /* 0x000000590500780c */ /* 0x000fe20003f24270 */
[----:B------:R-:W-:Y:S01]  /*2830*/  FMUL.FTZ R68, R72, UR10 ;  /* 0x0000000a48447c20 */ /* 0x000fe20008410000 */
[----:B0-----:R-:W-:Y:S01]  /*2840*/  FSEL R12, R70, -INF , P2 ;  /* 0xff800000460c7808 */ /* 0x001fe20001000000 */
[----:B------:R-:W-:Y:S01]  /*2850*/  FMUL.FTZ R70, R76, UR10 ;  /* 0x0000000a4c467c20 */ /* 0x000fe20008410000 */
[----:B------:R-:W-:Y:S01]  /*2860*/  FMNMX.FTZ R3, R13, R4, !PT ;  /* 0x000000040d037209 */ /* 0x000fe20007810000 */
[----:B------:R-:W0:Y:S01]  /*2870*/  MUFU.TANH R9, R78 ;  /* 0x0000004e00097308 */ /* 0x000e220000002400 */
[----:B------:R-:W-:Y:S01]  /*2880*/  ISETP.GT.AND P2, PT, R5, 0x60, PT ;  /* 0x000000600500780c */ /* 0x000fe20003f44270 */
[----:B------:R-:W-:Y:S01]  /*2890*/  FMUL.FTZ R72, R80, UR10 ;  /* 0x0000000a50487c20 */ /* 0x000fe20008410000 */
[----:B---3--:R-:W-:Y:S01]  /*28a0*/  FSEL R11, R11, -INF , P1 ;  /* 0xff8000000b0b7808 */ /* 0x008fe20000800000 */
[----:B--2---:R-:W-:Y:S01]  /*28b0*/  FMUL.FTZ R74, R81, UR10 ;  /* 0x0000000a514a7c20 */ /* 0x004fe20008410000 */
[----:B------:R-:W-:Y:S01]  /*28c0*/  FMNMX.FTZ R4, R12, R3, !PT ;  /* 0x000000030c047209 */ /* 0x000fe20007810000 */
[----:B------:R-:W-:Y:S01]  /*28d0*/  FMUL.FTZ R76, R85, UR10 ;  /* 0x0000000a554c7c20 */ /* 0x000fe20008410000 */
[----:B------:R-:W-:Y:S01]  /*28e0*/  ISETP.GT.AND P1, PT, R5, 0x61, PT ;  /* 0x000000610500780c */ /* 0x000fe20003f24270 */
[----:B------:R-:W2:Y:S01]  /*28f0*/  MUFU.TANH R79, R79 ;  /* 0x0000004f004f7308 */ /* 0x000ea20000002400 */
[----:B------:R-:W-:-:S02]  /*2900*/  FSEL R10, R10, -INF , P2 ;  /* 0xff8000000a0a7808 */ /* 0x000fc40001000000 */
[----:B------:R-:W-:Y:S02]  /*2910*/  FMNMX.FTZ R7, R11, R4, !PT ;  /* 0x000000040b077209 */ /* 0x000fe40007810000 */
[----:B------:R-:W-:Y:S02]  /*2920*/  ISETP.GT.AND P2, PT, R5, 0x68, PT ;  /* 0x000000680500780c */ /* 0x000fe40003f44270 */
[----:B----4-:R-:W-:Y:S01]  /*2930*/  FSEL R3, R75, -INF , P1 ;  /* 0xff8000004b037808 */ /* 0x010fe20000800000 */
[----:B------:R-:W3:Y:S01]  /*2940*/  MUFU.TANH R8, R82 ;  /* 0x0000005200087308 */ /* 0x000ee20000002400 */
[----:B------:R-:W-:Y:S01]  /*2950*/  FMNMX.FTZ R4, R10, R7, !PT ;  /* 0x000000070a047209 */ /* 0x000fe20007810000 */
[----:B------:R-:W-:Y:S01]  /*2960*/  FMUL.FTZ R75, R84, UR10 ;  /* 0x0000000a544b7c20 */ /* 0x000fe20008410000 */
[----:B------:R-:W-:Y:S01]  /*2970*/  ISETP.GT.AND P1, PT, R5, 0x69, PT ;  /* 0x000000690500780c */ /* 0x000fe20003f24270 */
[----:B------:R-:W-:Y:S01]  /*2980*/  UMOV UR10, UR39 ;  /* 0x00000027000a7c82 */ /* 0x000fe20008000000 */
[----:B0-----:R-:W-:Y:S01]  /*2990*/  FSEL R9, R9, -INF , P2 ;  /* 0xff80000009097808 */ /* 0x001fe20001000000 */
[----:B------:R-:W-:Y:S01]  /*29a0*/  @UP0 USHF.R.U32.HI UR10, URZ, UR15, UR7 ;  /* 0x0000000f3f0a0299 */ /* 0x000fe20008011607 */
[----:B------:R-:W-:Y:S01]  /*29b0*/  FMNMX.FTZ R6, R3, R4, !PT ;  /* 0x0000000403067209 */ /* 0x000fe20007810000 */
[----:B------:R-:W0:Y:S01]  /*29c0*/  MUFU.TANH R83, R83 ;  /* 0x0000005300537308 */ /* 0x000e220000002400 */
[----:B------:R-:W-:Y:S01]  /*29d0*/  ISETP.GT.AND P2, PT, R5, 0x70, PT ;  /* 0x000000700500780c */ /* 0x000fe20003f44270 */
[----:B------:R-:W-:Y:S01]  /*29e0*/  UIADD3 UR11, UR11, UR10, URZ ;  /* 0x0000000a0b0b7290 */ /* 0x000fe2000fffe03f */
[----:B--2---:R-:W-:-:S02]  /*29f0*/  FSEL R4, R79, -INF , P1 ;  /* 0xff8000004f047808 */ /* 0x004fc40000800000 */
[----:B------:R-:W-:Y:S01]  /*2a00*/  FMNMX.FTZ R7, R9, R6, !PT ;  /* 0x0000000609077209 */ /* 0x000fe20007810000 */
[----:B------:R-:W-:Y:S01]  /*2a10*/  USHF.R.S32.HI UR6, URZ, 0x1f, UR11 ;  /* 0x0000001f3f067899 */ /* 0x000fe2000801140b */
[C---:B------:R-:W-:Y:S01]  /*2a20*/  ISETP.GT.AND P1, PT, R5.reuse, 0x71, PT ;  /* 0x000000710500780c */ /* 0x040fe20003f24270 */
[----:B------:R-:W2:Y:S01]  /*2a30*/  MUFU.TANH R86, R86 ;  /* 0x0000005600567308 */ /* 0x000ea20000002400 */
[----:B---3--:R-:W-:Y:S01]  /*2a40*/  FSEL R8, R8, -INF , P2 ;  /* 0xff80000008087808 */ /* 0x008fe20001000000 */
[----:B------:R-:W-:Y:S01]  /*2a50*/  ULEA.HI UR6, UR6, UR11, URZ, 0x7 ;  /* 0x0000000b06067291 */ /* 0x000fe2000f8f383f */
[----:B------:R-:W-:Y:S02]  /*2a60*/  FMNMX.FTZ R7, R4, R7, !PT ;  /* 0x0000000704077209 */ /* 0x000fe40007810000 */
[----:B------:R-:W-:Y:S01]  /*2a70*/  ISETP.GT.AND P2, PT, R5, 0x78, PT ;  /* 0x000000780500780c */ /* 0x000fe20003f44270 */
[----:B------:R-:W-:Y:S01]  /*2a80*/  USHF.R.S32.HI UR6, URZ, 0x7, UR6 ;  /* 0x000000073f067899 */ /* 0x000fe20008011406 */
[----:B------:R-:W-:Y:S01]  /*2a90*/  FMNMX.FTZ R7, R8, R7, !PT ;  /* 0x0000000708077209 */ /* 0x000fe20007810000 */
[----:B------:R-:W3:Y:S01]  /*2aa0*/  MUFU.TANH R87, R87 ;  /* 0x0000005700577308 */ /* 0x000ee20000002400 */
[----:B0-----:R-:W-:Y:S01]  /*2ab0*/  FSEL R6, R83, -INF , P1 ;  /* 0xff80000053067808 */ /* 0x001fe20000800000 */
[----:B------:R-:W-:Y:S01]  /*2ac0*/  UISETP.LT.AND UP0, UPT, URZ, UR6, UPT ;  /* 0x000000063f00728c */ /* 0x000fe2000bf01270 */
[----:B------:R-:W-:-:S02]  /*2ad0*/  ISETP.GT.AND P1, PT, R5, 0x79, PT ;  /* 0x000000790500780c */ /* 0x000fc40003f24270 */
[----:B------:R-:W-:Y:S01]  /*2ae0*/  FMNMX.FTZ R24, R6, R7, !PT ;  /* 0x0000000706187209 */ /* 0x000fe20007810000 */
[----:B------:R-:W-:Y:S01]  /*2af0*/  USEL UR52, URZ, UR6, !UP0 ;  /* 0x000000063f347287 */ /* 0x000fe2000c000000 */
[----:B-1----:R-:W-:Y:S01]  /*2b00*/  VIADDMNMX R77, R77, R26, R55, PT ;  /* 0x0000001a4d4d7246 */ /* 0x002fe20003800137 */
[----:B------:R-:W-:Y:S01]  /*2b10*/  MUFU.TANH R88, R88 ;  /* 0x0000005800587308 */ /* 0x000fe20000002400 */
[----:B--2---:R-:W-:Y:S01]  /*2b20*/  FSEL R5, R86, -INF , P2 ;  /* 0xff80000056057808 */ /* 0x004fe20001000000 */
[----:B------:R-:W-:Y:S01]  /*2b30*/  UISETP.GE.AND UP0, UPT, UR54, UR52, UPT ;  /* 0x000000343600728c */ /* 0x000fe2000bf06270 */
[----:B------:R-:W-:Y:S02]  /*2b40*/  ISETP.GT.AND P2, PT, R77, 0x1, PT ;  /* 0x000000014d00780c */ /* 0x000fe40003f44270 */
[----:B------:R-:W-:Y:S02]  /*2b50*/  FMNMX.FTZ R24, R5, R24, !PT ;  /* 0x0000001805187209 */ /* 0x000fe40007810000 */
[----:B------:R-:W-:Y:S01]  /*2b60*/  ISETP.GT.AND P3, PT, R77, 0x8, PT ;  /* 0x000000084d00780c */ /* 0x000fe20003f64270 */
[----:B------:R-:W-:Y:S01]  /*2b70*/  MUFU.TANH R2, R2 ;  /* 0x0000000200027308 */ /* 0x000fe20000002400 */
[----:B---3--:R-:W-:-:S04]  /*2b80*/  FSEL R7, R87, -INF , P1 ;  /* 0xff80000057077808 */ /* 0x008fc80000800000 */
[----:B------:R-:W-:-:S03]  /*2b90*/  FMNMX.FTZ R24, R7, R24, !PT ;  /* 0x0000001807187209 */ /* 0x000fc60007810000 */
[----:B------:R-:W0:Y:S02]  /*2ba0*/  MUFU.TANH R27, R27 ;  /* 0x0000001b001b7308 */ /* 0x000e240000002400 */
[----:B------:R-:W1:Y:S06]  /*2bb0*/  SHFL.BFLY PT, R61, R24, 0x2, 0x1f ;  /* 0x0c401f00183d7f89 */ /* 0x000e6c00000e0000 */
[----:B------:R-:W-:Y:S08]  /*2bc0*/  MUFU.TANH R28, R28 ;  /* 0x0000001c001c7308 */ /* 0x000ff00000002400 */
[----:B------:R-:W2:Y:S01]  /*2bd0*/  MUFU.TANH R29, R29 ;  /* 0x0000001d001d7308 */ /* 0x000ea20000002400 */
[----:B0-----:R-:W-:-:S07]  /*2be0*/  FSEL R55, R27, -INF , P3 ;  /* 0xff8000001b377808 */ /* 0x001fce0001800000 */
        /* <DEDUP_REMOVED lines=8> */
[----:B------:R-:W-:Y:S02]  /*2c70*/  FSEL R61, R2, -INF , P2 ;  /* 0xff800000023d7808 */ /* 0x000fe40001000000 */
[C---:B------:R-:W-:Y:S01]  /*2c80*/  FSETP.NEU.FTZ.AND P1, PT, R54.reuse, -INF , PT ;  /* 0xff8000003600780b */ /* 0x040fe20003f3d000 */
[----:B------:R-:W-:Y:S01]  /*2c90*/  FMUL.FTZ R56, R54, UR33 ;  /* 0x0000002136387c20 */ /* 0x000fe20008410000 */
[----:B------:R-:W-:-:S03]  /*2ca0*/  ISETP.GT.AND P2, PT, R77, 0x10, PT ;  /* 0x000000104d00780c */ /* 0x000fc60003f44270 */
[----:B------:R-:W1:Y:S01]  /*2cb0*/  MUFU.TANH R35, R35 ;  /* 0x0000002300237308 */ /* 0x000e620000002400 */
[----:B------:R-:W-:Y:S02]  /*2cc0*/  FSEL R56, R56, RZ, P1 ;  /* 0x000000ff38387208 */ /* 0x000fe40000800000 */
[----:B------:R-:W-:Y:S02]  /*2cd0*/  ISETP.GT.AND P1, PT, R77, RZ, PT ;  /* 0x000000ff4d00720c */ /* 0x000fe40003f24270 */
[----:B--2---:R-:W-:Y:S01]  /*2ce0*/  FSEL R62, R29, -INF , P2 ;  /* 0xff8000001d3e7808 */ /* 0x004fe20001000000 */
[--C-:B------:R-:W-:Y:S01]  /*2cf0*/  FFMA.FTZ R27, R63, UR33, -R56.reuse ;  /* 0x000000213f1b7c23 */ /* 0x100fe20008010838 */
[----:B------:R-:W-:Y:S01]  /*2d00*/  FSEL R88, R88, -INF , P1 ;  /* 0xff80000058587808 */ /* 0x000fe20000800000 */
[----:B------:R-:W2:Y:S01]  /*2d10*/  MUFU.TANH R36, R36 ;  /* 0x0000002400247308 */ /* 0x000ea20000002400 */
[----:B------:R-:W-:Y:S01]  /*2d20*/  ISETP.GT.AND P1, PT, R77, 0x9, PT ;  /* 0x000000094d00780c */ /* 0x000fe20003f24270 */
[--C-:B------:R-:W-:Y:S01]  /*2d30*/  FFMA.FTZ R29, R57, UR33, -R56.reuse ;  /* 0x00000021391d7c23 */ /* 0x100fe20008010838 */
[----:B------:R-:W-:Y:S01]  /*2d40*/  FMNMX.FTZ R2, R88, R61, !PT ;  /* 0x0000003d58027209 */ /* 0x000fe20007810000 */
[--C-:B------:R-:W-:Y:S01]  /*2d50*/  FFMA.FTZ R78, R52, UR33, -R56.reuse ;  /* 0x00000021344e7c23 */ /* 0x100fe20008010838 */
[----:B------:R-:W-:Y:S01]  /*2d60*/  FSEL R60, R28, -INF , P1 ;  /* 0xff8000001c3c7808 */ /* 0x000fe20000800000 */
[--C-:B------:R-:W-:Y:S01]  /*2d70*/  FFMA.FTZ R24, R93, UR33, -R56.reuse ;  /* 0x000000215d187c23 */ /* 0x100fe20008010838 */
[----:B------:R-:W-:Y:S01]  /*2d80*/  FMNMX.FTZ R63, R55, R2, !PT ;  /* 0x00000002373f7209 */ /* 0x000fe20007810000 */
[--C-:B------:R-:W-:Y:S01]  /*2d90*/  FFMA.FTZ R2, R59, UR33, -R56.reuse ;  /* 0x000000213b027c23 */ /* 0x100fe20008010838 */
[----:B------:R-:W-:Y:S01]  /*2da0*/  ISETP.GT.AND P1, PT, R77, 0x11, PT ;  /* 0x000000114d00780c */ /* 0x000fe20003f24270 */
[----:B------:R-:W2:Y:S01]  /*2db0*/  MUFU.TANH R37, R37 ;  /* 0x0000002500257308 */ /* 0x000ea20000002400 */
[----:B------:R-:W-:Y:S01]  /*2dc0*/  FMNMX.FTZ R63, R60, R63, !PT ;  /* 0x0000003f3c3f7209 */ /* 0x000fe20007810000 */
[--C-:B------:R-:W-:Y:S01]  /*2dd0*/  FFMA.FTZ R25, R91, UR33, -R56.reuse ;  /* 0x000000215b197c23 */ /* 0x100fe20008010838 */
[----:B------:R-:W-:Y:S01]  /*2de0*/  ISETP.GT.AND P2, PT, R77, 0x18, PT ;  /* 0x000000184d00780c */ /* 0x000fe20003f44270 */
[--C-:B------:R-:W-:Y:S01]  /*2df0*/  FFMA.FTZ R26, R89, UR33, -R56.reuse ;  /* 0x00000021591a7c23 */ /* 0x100fe20008010838 */
[----:B0-----:R-:W-:Y:S01]  /*2e00*/  FSEL R30, R30, -INF , P1 ;  /* 0xff8000001e1e7808 */ /* 0x001fe20000800000 */
[--C-:B------:R-:W-:Y:S01]  /*2e10*/  FFMA.FTZ R80, R6, UR33, -R56.reuse ;  /* 0x0000002106507c23 */ /* 0x100fe20008010838 */
[----:B------:R-:W-:Y:S01]  /*2e20*/  FMNMX.FTZ R63, R62, R63, !PT ;  /* 0x0000003f3e3f7209 */ /* 0x000fe20007810000 */
[----:B------:R-:W0:Y:S01]  /*2e30*/  MUFU.TANH R38, R38 ;  /* 0x0000002600267308 */ /* 0x000e220000002400 */
[----:B------:R-:W-:Y:S01]  /*2e40*/  ISETP.GT.AND P1, PT, R77, 0x19, PT ;  /* 0x000000194d00780c */ /* 0x000fe20003f24270 */
[--C-:B------:R-:W-:Y:S01]  /*2e50*/  FFMA.FTZ R45, R45, UR33, -R56.reuse ;  /* 0x000000212d2d7c23 */ /* 0x100fe20008010838 */
[----:B---3--:R-:W-:Y:S01]  /*2e60*/  FSEL R59, R31, -INF , P2 ;  /* 0xff8000001f3b7808 */ /* 0x008fe20001000000 */
[--C-:B------:R-:W-:Y:S01]  /*2e70*/  FFMA.FTZ R44, R44, UR33, -R56.reuse ;  /* 0x000000212c2c7c23 */ /* 0x100fe20008010838 */
[----:B------:R-:W-:Y:S01]  /*2e80*/  FMNMX.FTZ R28, R30, R63, !PT ;  /* 0x0000003f1e1c7209 */ /* 0x000fe20007810000 */
[--C-:B------:R-:W-:Y:S01]  /*2e90*/  FFMA.FTZ R63, R53, UR33, -R56.reuse ;  /* 0x00000021353f7c23 */ /* 0x100fe20008010838 */
[----:B------:R-:W-:Y:S01]  /*2ea0*/  ISETP.GT.AND P2, PT, R77, 0x20, PT ;  /* 0x000000204d00780c */ /* 0x000fe20003f44270 */
[----:B------:R-:W3:Y:S01]  /*2eb0*/  MUFU.TANH R39, R39 ;  /* 0x0000002700277308 */ /* 0x000ee20000002400 */
[----:B----4-:R-:W-:Y:S01]  /*2ec0*/  FSEL R57, R32, -INF , P1 ;  /* 0xff80000020397808 */ /* 0x010fe20000800000 */
[----:B------:R-:W-:Y:S01]  /*2ed0*/  FFMA.FTZ R43, R43, UR33, -R56 ;  /* 0x000000212b2b7c23 */ /* 0x000fe20008010838 */
[----:B------:R-:W-:-:S02]  /*2ee0*/  FMNMX.FTZ R28, R59, R28, !PT ;  /* 0x0000001c3b1c7209 */ /* 0x000fc40007810000 */
[----:B------:R-:W-:Y:S02]  /*2ef0*/  CS2R R92, SRZ ;  /* 0x00000000005c7805 */ /* 0x000fe4000001ff00 */
[----:B------:R-:W-:Y:S02]  /*2f00*/  ISETP.GT.AND P1, PT, R77, 0x21, PT ;  /* 0x000000214d00780c */ /* 0x000fe40003f24270 */
[----:B------:R-:W-:Y:S02]  /*2f10*/  CS2R R90, SRZ ;  /* 0x00000000005a7805 */ /* 0x000fe4000001ff00 */
[----:B-----5:R-:W-:Y:S01]  /*2f20*/  FSEL R33, R33, -INF , P2 ;  /* 0xff80000021217808 */ /* 0x020fe20001000000 */
[----:B------:R-:W4:Y:S01]  /*2f30*/  MUFU.TANH R40, R40 ;  /* 0x0000002800287308 */ /* 0x000f220000002400 */
[----:B------:R-:W-:Y:S02]  /*2f40*/  FMNMX.FTZ R32, R57, R28, !PT ;  /* 0x0000001c39207209 */ /* 0x000fe40007810000 */
[----:B------:R-:W-:-:S02]  /*2f50*/  ISETP.GT.AND P2, PT, R77, 0x28, PT ;  /* 0x000000284d00780c */ /* 0x000fc40003f44270 */
[----:B-1----:R-:W-:Y:S02]  /*2f60*/  FSEL R34, R34, -INF , P1 ;  /* 0xff80000022227808 */ /* 0x002fe40000800000 */
[----:B------:R-:W-:Y:S01]  /*2f70*/  FMNMX.FTZ R31, R33, R32, !PT ;  /* 0x00000020211f7209 */ /* 0x000fe20007810000 */
[----:B------:R-:W1:Y:S01]  /*2f80*/  MUFU.TANH R41, R41 ;  /* 0x0000002900297308 */ /* 0x000e620000002400 */
[----:B------:R-:W-:Y:S02]  /*2f90*/  ISETP.GT.AND P1, PT, R77, 0x29, PT ;  /* 0x000000294d00780c */ /* 0x000fe40003f24270 */
[----:B------:R-:W-:Y:S02]  /*2fa0*/  FSEL R53, R35, -INF , P2 ;  /* 0xff80000023357808 */ /* 0x000fe40001000000 */
[----:B------:R-:W-:Y:S02]  /*2fb0*/  FMNMX.FTZ R32, R34, R31, !PT ;  /* 0x0000001f22207209 */ /* 0x000fe40007810000 */
[----:B------:R-:W-:Y:S01]  /*2fc0*/  ISETP.GT.AND P2, PT, R77, 0x30, PT ;  /* 0x000000304d00780c */ /* 0x000fe20003f44270 */
[----:B------:R-:W5:Y:S01]  /*2fd0*/  MUFU.TANH R42, R42 ;  /* 0x0000002a002a7308 */ /* 0x000f620000002400 */
[----:B--2---:R-:W-:-:S02]  /*2fe0*/  FSEL R36, R36, -INF , P1 ;  /* 0xff80000024247808 */ /* 0x004fc40000800000 */
[----:B------:R-:W-:Y:S01]  /*2ff0*/  FMNMX.FTZ R35, R53, R32, !PT ;  /* 0x0000002035237209 */ /* 0x000fe20007810000 */
[----:B------:R-:W-:Y:S01]  /*3000*/  FFMA.FTZ R32, R51, UR33, -R56 ;  /* 0x0000002133207c23 */ /* 0x000fe20008010838 */
[----:B------:R-:W-:Y:S02]  /*3010*/  ISETP.GT.AND P1, PT, R77, 0x31, PT ;  /* 0x000000314d00780c */ /* 0x000fe40003f24270 */
[----:B------:R-:W-:Y:S01]  /*3020*/  FSEL R52, R37, -INF , P2 ;  /* 0xff80000025347808 */ /* 0x000fe20001000000 */
[----:B------:R-:W2:Y:S01]  /*3030*/  MUFU.TANH R58, R58 ;  /* 0x0000003a003a7308 */ /* 0x000ea20000002400 */
[----:B------:R-:W-:Y:S02]  /*3040*/  FMNMX.FTZ R35, R36, R35, !PT ;  /* 0x0000002324237209 */ /* 0x000fe40007810000 */
[----:B0-----:R-:W-:Y:S02]  /*3050*/  FSEL R51, R38, -INF , P1 ;  /* 0xff80000026337808 */ /* 0x001fe40000800000 */
[----:B------:R-:W-:-:S02]  /*3060*/  ISETP.GT.AND P2, PT, R77, 0x38, PT ;  /* 0x000000384d00780c */ /* 0x000fc40003f44270 */
[----:B------:R-:W-:Y:S01]  /*3070*/  FMNMX.FTZ R38, R52, R35, !PT ;  /* 0x0000002334267209 */ /* 0x000fe20007810000 */
[----:B------:R-:W0:Y:S01]  /*3080*/  MUFU.TANH R66, R66 ;  /* 0x0000004200427308 */ /* 0x000e220000002400 */
[----:B------:R-:W-:Y:S01]  /*3090*/  ISETP.GT.AND P1, PT, R77, 0x39, PT ;  /* 0x000000394d00780c */ /* 0x000fe20003f24270 */
[--C-:B------:R-:W-:Y:S01]  /*30a0*/  FFMA.FTZ R35, R50, UR33, -R56.reuse ;  /* 0x0000002132237c23 */ /* 0x100fe20008010838 */
[----:B---3--:R-:W-:Y:S02]  /*30b0*/  FSEL R39, R39, -INF , P2 ;  /* 0xff80000027277808 */ /* 0x008fe40001000000 */
[----:B------:R-:W-:Y:S02]  /*30c0*/  FMNMX.FTZ R38, R51, R38, !PT ;  /* 0x0000002633267209 */ /* 0x000fe40007810000 */
[----:B------:R-:W-:Y:S01]  /*30d0*/  ISETP.GT.AND P2, PT, R77, 0x40, PT ;  /* 0x000000404d00780c */ /* 0x000fe20003f44270 */
[----:B------:R-:W3:Y:S01]  /*30e0*/  MUFU.TANH R64, R64 ;  /* 0x0000004000407308 */ /* 0x000ee20000002400 */
[----:B----4-:R-:W-:Y:S01]  /*30f0*/  FSEL R50, R40, -INF , P1 ;  /* 0xff80000028327808 */ /* 0x010fe20000800000 */
[----:B------:R-:W-:Y:S01]  /*3100*/  FFMA.FTZ R40, R48, UR33, -R56 ;  /* 0x0000002130287c23 */ /* 0x000fe20008010838 */
[----:B------:R-:W-:-:S02]  /*3110*/  FMNMX.FTZ R37, R39, R38, !PT ;  /* 0x0000002627257209 */ /* 0x000fc40007810000 */
[----:B------:R-:W-:Y:S02]  /*3120*/  ISETP.GT.AND P1, PT, R77, 0x41, PT ;  /* 0x000000414d00780c */ /* 0x000fe40003f24270 */
[----:B-1----:R-:W-:Y:S01]  /*3130*/  FSEL R41, R41, -INF , P2 ;  /* 0xff80000029297808 */ /* 0x002fe20001000000 */
[----:B------:R1:W-:Y:S01]  /*3140*/  MUFU.EX2 R28, R63 ;  /* 0x0000003f001c7308 */ /* 0x0003e20000000800 */
[----:B------:R-:W-:Y:S02]  /*3150*/  FMNMX.FTZ R38, R50, R37, !PT ;  /* 0x0000002532267209 */ /* 0x000fe40007810000 */
[C---:B------:R-:W-:Y:S02]  /*3160*/  ISETP.GT.AND P2, PT, R77.reuse, 0x48, PT ;  /* 0x000000484d00780c */ /* 0x040fe40003f44270 */
[----:B-----5:R-:W-:Y:S02]  /*3170*/  FSEL R42, R42, -INF , P1 ;  /* 0xff8000002a2a7808 */ /* 0x020fe40000800000 */
[----:B------:R-:W-:Y:S01]  /*3180*/  ISETP.GT.AND P1, PT, R77, 0x49, PT ;  /* 0x000000494d00780c */ /* 0x000fe20003f24270 */
[----:B------:R-:W4:Y:S01]  /*3190*/  MUFU.TANH R65, R65 ;  /* 0x0000004100417308 */ /* 0x000f220000002400 */
[--C-:B-1----:R-:W-:Y:S01]  /*31a0*/  FFMA.FTZ R63, R49, UR33, -R56.reuse ;  /* 0x00000021313f7c23 */ /* 0x102fe20008010838 */
[----:B------:R-:W-:Y:S01]  /*31b0*/  FMNMX.FTZ R49, R41, R38, !PT ;  /* 0x0000002629317209 */ /* 0x000fe20007810000 */
[--C-:B------:R-:W-:Y:S01]  /*31c0*/  FFMA.FTZ R38, R47, UR33, -R56.reuse ;  /* 0x000000212f267c23 */ /* 0x100fe20008010838 */
[----:B--2---:R-:W-:Y:S01]  /*31d0*/  FSEL R58, R58, -INF , P2 ;  /* 0xff8000003a3a7808 */ /* 0x004fe20001000000 */
[----:B------:R-:W-:Y:S01]  /*31e0*/  FFMA.FTZ R47, R46, UR33, -R56 ;  /* 0x000000212e2f7c23 */ /* 0x000fe20008010838 */
[----:B------:R-:W-:-:S02]  /*31f0*/  FMNMX.FTZ R49, R42, R49, !PT ;  /* 0x000000312a317209 */ /* 0x000fc40007810000 */
[----:B------:R-:W1:Y:S01]  /*3200*/  MUFU.TANH R67, R67 ;  /* 0x0000004300437308 */ /* 0x000e620000002400 */
[C---:B------:R-:W-:Y:S02]  /*3210*/  ISETP.GT.AND P2, PT, R77.reuse, 0x50, PT ;  /* 0x000000504d00780c */ /* 0x040fe40003f44270 */
[----:B0-----:R-:W-:Y:S02]  /*3220*/  FSEL R66, R66, -INF , P1 ;  /* 0xff80000042427808 */ /* 0x001fe40000800000 */
[----:B------:R-:W-:Y:S02]  /*3230*/  FMNMX.FTZ R49, R58, R49, !PT ;  /* 0x000000313a317209 */ /* 0x000fe40007810000 */
[----:B------:R-:W-:Y:S01]  /*3240*/  ISETP.GT.AND P1, PT, R77, 0x51, PT ;  /* 0x000000514d00780c */ /* 0x000fe20003f24270 */
[----:B------:R-:W0:Y:S01]  /*3250*/  MUFU.TANH R69, R69 ;  /* 0x0000004500457308 */ /* 0x000e220000002400 */
[----:B---3--:R-:W-:Y:S02]  /*3260*/  FSEL R64, R64, -INF , P2 ;  /* 0xff80000040407808 */ /* 0x008fe40001000000 */
[----:B------:R-:W-:-:S02]  /*3270*/  FMNMX.FTZ R49, R66, R49, !PT ;  /* 0x0000003142317209 */ /* 0x000fc40007810000 */
[----:B------:R-:W-:Y:S02]  /*3280*/  ISETP.GT.AND P2, PT, R77, 0x58, PT ;  /* 0x000000584d00780c */ /* 0x000fe40003f44270 */
[----:B----4-:R-:W-:Y:S01]  /*3290*/  FSEL R65, R65, -INF , P1 ;  /* 0xff80000041417808 */ /* 0x010fe20000800000 */
[----:B------:R-:W2:Y:S01]  /*32a0*/  MUFU.TANH R68, R68 ;  /* 0x0000004400447308 */ /* 0x000ea20000002400 */
[----:B------:R-:W-:Y:S02]  /*32b0*/  FMNMX.FTZ R48, R64, R49, !PT ;  /* 0x0000003140307209 */ /* 0x000fe40007810000 */
[----:B------:R-:W-:Y:S02]  /*32c0*/  ISETP.GT.AND P1, PT, R77, 0x59, PT ;  /* 0x000000594d00780c */ /* 0x000fe40003f24270 */
[----:B-1----:R-:W-:Y:S02]  /*32d0*/  FSEL R67, R67, -INF , P2 ;  /* 0xff80000043437808 */ /* 0x002fe40001000000 */
[----:B------:R-:W-:Y:S01]  /*32e0*/  FMNMX.FTZ R48, R65, R48, !PT ;  /* 0x0000003041307209 */ /* 0x000fe20007810000 */
[----:B------:R-:W1:Y:S01]  /*32f0*/  MUFU.TANH R71, R71 ;  /* 0x0000004700477308 */ /* 0x000e620000002400 */
[----:B------:R-:W-:-:S02]  /*3300*/  ISETP.GT.AND P2, PT, R77, 0x60, PT ;  /* 0x000000604d00780c */ /* 0x000fc40003f44270 */
[----:B0-----:R-:W-:Y:S02]  /*3310*/  FSEL R46, R69, -INF , P1 ;  /* 0xff800000452e7808 */ /* 0x001fe40000800000 */
[----:B------:R-:W-:Y:S02]  /*3320*/  FMNMX.FTZ R49, R67, R48, !PT ;  /* 0x0000003043317209 */ /* 0x000fe40007810000 */
[C---:B------:R-:W-:Y:S01]  /*3330*/  ISETP.GT.AND P1, PT, R77.reuse, 0x61, PT ;  /* 0x000000614d00780c */ /* 0x040fe20003f24270 */
[----:B------:R-:W-:Y:S01]  /*3340*/  MUFU.TANH R70, R70 ;  /* 0x0000004600467308 */ /* 0x000fe20000002400 */
[----:B--2---:R-:W-:Y:S02]  /*3350*/  FSEL R68, R68, -INF , P2 ;  /* 0xff80000044447808 */ /* 0x004fe40001000000 */
[----:B------:R-:W-:Y:S02]  /*3360*/  FMNMX.FTZ R49, R46, R49, !PT ;  /* 0x000000312e317209 */ /* 0x000fe40007810000 */
[----:B------:R-:W-:-:S02]  /*3370*/  ISETP.GT.AND P2, PT, R77, 0x68, PT ;  /* 0x000000684d00780c */ /* 0x000fc40003f44270 */
[----:B------:R-:W-:Y:S01]  /*3380*/  FMNMX.FTZ R48, R68, R49, !PT ;  /* 0x0000003144307209 */ /* 0x000fe20007810000 */
[----:B------:R-:W0:Y:S01]  /*3390*/  MUFU.TANH R73, R73 ;  /* 0x0000004900497308 */ /* 0x000e220000002400 */
[----:B-1----:R-:W-:Y:S02]  /*33a0*/  FSEL R71, R71, -INF , P1 ;  /* 0xff80000047477808 */ /* 0x002fe40000800000 */
[----:B------:R-:W-:Y:S02]  /*33b0*/  ISETP.GT.AND P1, PT, R77, 0x69, PT ;  /* 0x000000694d00780c */ /* 0x000fe40003f24270 */
[----:B------:R-:W-:-:S03]  /*33c0*/  FMNMX.FTZ R49, R71, R48, !PT ;  /* 0x0000003047317209 */ /* 0x000fc60007810000 */
[----:B------:R-:W-:Y:S08]  /*33d0*/  MUFU.TANH R72, R72 ;  /* 0x0000004800487308 */ /* 0x000ff00000002400 */
[----:B------:R-:W1:Y:S01]  /*33e0*/  MUFU.TANH R74, R74 ;  /* 0x0000004a004a7308 */ /* 0x000e620000002400 */
[----:B0-----:R-:W-:Y:S01]  /*33f0*/  FSEL R79, R73, -INF , P1 ;  /* 0xff800000494f7808 */ /* 0x001fe20000800000 */
[----:B------:R-:W-:Y:S01]  /*3400*/  FFMA.FTZ R73, R10, UR33, -R56 ;  /* 0x000000210a497c23 */ /* 0x000fe20008010838 */
[----:B------:R-:W-:-:S05]  /*3410*/  ISETP.GT.AND P1, PT, R77, 0x71, PT ;  /* 0x000000714d00780c */ /* 0x000fca0003f24270 */
[----:B------:R-:W0:Y:S08]  /*3420*/  MUFU.TANH R75, R75 ;  /* 0x0000004b004b7308 */ /* 0x000e300000002400 */
[----:B------:R2:W-:Y:S01]  /*3430*/  MUFU.EX2 R31, R78 ;  /* 0x0000004e001f7308 */ /* 0x0005e20000000800 */
[----:B-1----:R-:W-:Y:S02]  /*3440*/  FSEL R82, R74, -INF , P1 ;  /* 0xff8000004a527808 */ /* 0x002fe40000800000 */
[----:B------:R-:W-:-:S05]  /*3450*/  ISETP.GT.AND P1, PT, R77, 0x79, PT ;  /* 0x000000794d00780c */ /* 0x000fca0003f24270 */
[----:B------:R-:W1:Y:S01]  /*3460*/  MUFU.TANH R76, R76 ;  /* 0x0000004c004c7308 */ /* 0x000e620000002400 */
[----:B--2---:R-:W-:Y:S02]  /*3470*/  FSEL R78, R70, -INF , P2 ;  /* 0xff800000464e7808 */ /* 0x004fe40001000000 */
[----:B------:R-:W-:Y:S02]  /*3480*/  ISETP.GT.AND P2, PT, R77, 0x70, PT ;  /* 0x000000704d00780c */ /* 0x000fe40003f44270 */
[----:B------:R-:W-:Y:S02]  /*3490*/  FMNMX.FTZ R48, R78, R49, !PT ;  /* 0x000000314e307209 */ /* 0x000fe40007810000 */
[----:B------:R-:W-:Y:S01]  /*34a0*/  FSEL R81, R72, -INF , P2 ;  /* 0xff80000048517808 */ /* 0x000fe20001000000 */
[----:B------:R2:W-:Y:S01]  /*34b0*/  MUFU.EX2 R37, R63 ;  /* 0x0000003f00257308 */ /* 0x0005e20000000800 */
[----:B------:R-:W-:Y:S01]  /*34c0*/  FMNMX.FTZ R48, R79, R48, !PT ;  /* 0x000000304f307209 */ /* 0x000fe20007810000 */
[--C-:B------:R-:W-:Y:S01]  /*34d0*/  FFMA.FTZ R72, R15, UR33, -R56.reuse ;  /* 0x000000210f487c23 */ /* 0x100fe20008010838 */
[----:B------:R-:W-:Y:S01]  /*34e0*/  ISETP.GT.AND P2, PT, R77, 0x78, PT ;  /* 0x000000784d00780c */ /* 0x000fe20003f44270 */
[--C-:B------:R-:W-:Y:S01]  /*34f0*/  FFMA.FTZ R77, R5, UR33, -R56.reuse ;  /* 0x00000021054d7c23 */ /* 0x100fe20008010838 */
[----:B------:R-:W-:Y:S01]  /*3500*/  FMNMX.FTZ R49, R81, R48, !PT ;  /* 0x0000003051317209 */ /* 0x000fe20007810000 */
[--C-:B------:R-:W-:Y:S01]  /*3510*/  FFMA.FTZ R48, R21, UR33, -R56.reuse ;  /* 0x0000002115307c23 */ /* 0x100fe20008010838 */
[----:B0-----:R-:W-:Y:S01]  /*3520*/  FSEL R83, R75, -INF , P2 ;  /* 0xff8000004b537808 */ /* 0x001fe20001000000 */
[----:B------:R-:W-:Y:S01]  /*3530*/  MUFU.EX2 R24, R24 ;  /* 0x0000001800187308 */ /* 0x000fe20000000800 */
[----:B------:R-:W-:Y:S01]  /*3540*/  FMNMX.FTZ R70, R82, R49, !PT ;  /* 0x0000003152467209 */ /* 0x000fe20007810000 */
[--C-:B--2---:R-:W-:Y:S01]  /*3550*/  FFMA.FTZ R63, R11, UR33, -R56.reuse ;  /* 0x000000210b3f7c23 */ /* 0x104fe20008010838 */
[----:B-1----:R-:W-:Y:S01]  /*3560*/  FSEL R84, R76, -INF , P1 ;  /* 0xff8000004c547808 */ /* 0x002fe20000800000 */
[--C-:B------:R-:W-:Y:S01]  /*3570*/  FFMA.FTZ R75, R8, UR33, -R56.reuse ;  /* 0x00000021084b7c23 */ /* 0x100fe20008010838 */
[----:B------:R-:W-:Y:S01]  /*3580*/  FMNMX.FTZ R21, R83, R70, !PT ;  /* 0x0000004653157209 */ /* 0x000fe20007810000 */
[--C-:B------:R-:W-:Y:S01]  /*3590*/  FFMA.FTZ R49, R20, UR33, -R56.reuse ;  /* 0x0000002114317c23 */ /* 0x100fe20008010838 */
[--C-:B------:R-:W-:Y:S01]  /*35a0*/  FFMA.FTZ R76, R3, UR33, -R56.reuse ;  /* 0x00000021034c7c23 */ /* 0x100fe20008010838 */
[----:B------:R-:W0:Y:S01]  /*35b0*/  MUFU.EX2 R25, R25 ;  /* 0x0000001900197308 */ /* 0x000e220000000800 */
[----:B------:R-:W-:Y:S01]  /*35c0*/  FMNMX.FTZ R69, R84, R21, !PT ;  /* 0x0000001554457209 */ /* 0x000fe20007810000 */
[--C-:B------:R-:W-:Y:S01]  /*35d0*/  FFMA.FTZ R21, R14, UR33, -R56.reuse ;  /* 0x000000210e157c23 */ /* 0x100fe20008010838 */
[--C-:B------:R-:W-:Y:S01]  /*35e0*/  FFMA.FTZ R70, R13, UR33, -R56.reuse ;  /* 0x000000210d467c23 */ /* 0x100fe20008010838 */
[--C-:B------:R-:W-:Y:S01]  /*35f0*/  FFMA.FTZ R20, R12, UR33, -R56.reuse ;  /* 0x000000210c147c23 */ /* 0x100fe20008010838 */
[----:B------:R-:W-:Y:S01]  /*3600*/  FFMA.FTZ R3, R9, UR33, -R56 ;  /* 0x0000002109037c23 */ /* 0x000fe20008010838 */
[----:B------:R-:W1:Y:S02]  /*3610*/  SHFL.BFLY PT, R74, R69, 0x2, 0x1f ;  /* 0x0c401f00454a7f89 */ /* 0x000e6400000e0000 */
[----:B------:R-:W-:Y:S08]  /*3620*/  MUFU.EX2 R26, R26 ;  /* 0x0000001a001a7308 */ /* 0x000ff00000000800 */
[----:B------:R-:W-:Y:S01]  /*3630*/  MUFU.EX2 R27, R27 ;  /* 0x0000001b001b7308 */ /* 0x000fe20000000800 */
[----:B0-----:R-:W-:-:S07]  /*3640*/  FADD.FTZ R9, R24, R25 ;  /* 0x0000001918097221 */ /* 0x001fce0000010000 */
[----:B------:R-:W-:Y:S01]  /*3650*/  MUFU.EX2 R2, R2 ;  /* 0x0000000200027308 */ /* 0x000fe20000000800 */
[----:B-1----:R-:W-:Y:S01]  /*3660*/  FMNMX.FTZ R11, R69, R74, !PT ;  /* 0x0000004a450b7209 */ /* 0x002fe20007810000 */
[----:B------:R-:W-:-:S06]  /*3670*/  FFMA.FTZ R74, R4, UR33, -R56 ;  /* 0x00000021044a7c23 */ /* 0x000fcc0008010838 */
[----:B------:R-:W-:Y:S01]  /*3680*/  MUFU.EX2 R29, R29 ;  /* 0x0000001d001d7308 */ /* 0x000fe20000000800 */
[----:B------:R-:W-:Y:S01]  /*3690*/  FFMA.FTZ R56, R7, UR33, -R56 ;  /* 0x0000002107387c23 */ /* 0x000fe20008010838 */
[----:B------:R-:W0:Y:S06]  /*36a0*/  SHFL.BFLY PT, R10, R11, 0x1, 0x1f ;  /* 0x0c201f000b0a7f89 */ /* 0x000e2c00000e0000 */
[----:B------:R-:W-:Y:S08]  /*36b0*/  MUFU.EX2 R32, R32 ;  /* 0x0000002000207308 */ /* 0x000ff00000000800 */
[----:B------:R-:W1:Y:S08]  /*36c0*/  MUFU.EX2 R35, R35 ;  /* 0x0000002300237308 */ /* 0x000e700000000800 */
[----:B------:R-:W-:Y:S01]  /*36d0*/  MUFU.EX2 R40, R40 ;  /* 0x0000002800287308 */ /* 0x000fe20000000800 */
[----:B0-----:R-:W-:-:S02]  /*36e0*/  FMNMX.FTZ R69, R11, R10, !PT ;  /* 0x0000000a0b457209 */ /* 0x001fc40007810000 */
[----:B------:R-:W-:Y:S02]  /*36f0*/  F2FP.BF16.F32.PACK_AB R11, R31, R28 ;  /* 0x0000001c1f0b723e */ /* 0x000fe400000010ff */
[C---:B------:R-:W-:Y:S01]  /*3700*/  FSETP.NEU.FTZ.AND P1, PT, R69.reuse, -INF , PT ;  /* 0xff8000004500780b */ /* 0x040fe20003f3d000 */
[----:B------:R-:W-:Y:S02]  /*3710*/  FMUL.FTZ R4, R69, UR33 ;  /* 0x0000002145047c20 */ /* 0x000fe40008410000 */
[----:B------:R-:W-:Y:S01]  /*3720*/  MUFU.EX2 R38, R38 ;  /* 0x0000002600267308 */ /* 0x000fe20000000800 */
[----:B-1----:R-:W-:Y:S02]  /*3730*/  F2FP.BF16.F32.PACK_AB R13, R35, R32 ;  /* 0x00000020230d723e */ /* 0x002fe400000010ff */
        /* <DEDUP_REMOVED lines=20> */
[----:B------:R-:W-:Y:S01]  /*3880*/  FFMA.FTZ R41, R42, UR33, -R5 ;  /* 0x000000212a297c23 */ /* 0x000fe20008010805 */
        /* <DEDUP_REMOVED lines=14> */
[----:B0-----:R-:W-:Y:S01]  /*3970*/  FADD.FTZ R7, R4, R61 ;  /* 0x0000003d04077221 */ /* 0x001fe20000010000 */
[----:B------:R-:W-:Y:S01]  /*3980*/  FFMA.FTZ R68, R68, UR33, -R5 ;  /* 0x0000002144447c23 */ /* 0x000fe20008010805 */
[----:B------:R-:W-:Y:S01]  /*3990*/  FADD.FTZ R50, R28, R9 ;  /* 0x000000091c327221 */ /* 0x000fe20000010000 */
[--C-:B------:R-:W-:Y:S01]  /*39a0*/  FFMA.FTZ R71, R71, UR33, -R5.reuse ;  /* 0x0000002147477c23 */ /* 0x100fe20008010805 */
[--C-:B------:R-:W-:Y:S01]  /*39b0*/  FFMA.FTZ R78, R78, UR33, -R5.reuse ;  /* 0x000000214e4e7c23 */ /* 0x100fe20008010805 */
[--C-:B------:R-:W-:Y:S01]  /*39c0*/  FFMA.FTZ R79, R79, UR33, -R5.reuse ;  /* 0x000000214f4f7c23 */ /* 0x100fe20008010805 */
[----:B------:R-:W-:Y:S01]  /*39d0*/  FFMA.FTZ R81, R81, UR33, -R5 ;  /* 0x0000002151517c23 */ /* 0x000fe20008010805 */
[----:B------:R-:W0:Y:S01]  /*39e0*/  MUFU.EX2 R8, R8 ;  /* 0x0000000800087308 */ /* 0x000e220000000800 */
[----:B-1----:R-:W-:Y:S01]  /*39f0*/  FADD.FTZ R42, R6, R7 ;  /* 0x00000007062a7221 */ /* 0x002fe20000010000 */
[--C-:B------:R-:W-:Y:S01]  /*3a00*/  FFMA.FTZ R82, R82, UR33, -R5.reuse ;  /* 0x0000002152527c23 */ /* 0x100fe20008010805 */
[--C-:B------:R-:W-:Y:S01]  /*3a10*/  FFMA.FTZ R83, R83, UR33, -R5.reuse ;  /* 0x0000002153537c23 */ /* 0x100fe20008010805 */
[----:B------:R-:W-:Y:S01]  /*3a20*/  FFMA.FTZ R84, R84, UR33, -R5 ;  /* 0x0000002154547c23 */ /* 0x000fe20008010805 */
[----:B------:R-:W-:-:S02]  /*3a30*/  F2FP.BF16.F32.PACK_AB R5, R25, R24 ;  /* 0x000000181905723e */ /* 0x000fc400000010ff */
[----:B------:R-:W-:Y:S02]  /*3a40*/  CS2R R88, SRZ ;  /* 0x0000000000587805 */ /* 0x000fe4000001ff00 */
[----:B------:R-:W-:Y:S01]  /*3a50*/  F2FP.BF16.F32.PACK_AB R4, R61, R4 ;  /* 0x000000043d04723e */ /* 0x000fe200000010ff */
[----:B------:R-:W1:Y:S01]  /*3a60*/  MUFU.EX2 R85, R85 ;  /* 0x0000005500557308 */ /* 0x000e620000000800 */
[C---:B--2---:R-:W-:Y:S01]  /*3a70*/  FADD.FTZ R7, R55.reuse, R42 ;  /* 0x0000002a37077221 */ /* 0x044fe20000010000 */
[----:B------:R-:W-:-:S06]  /*3a80*/  F2FP.BF16.F32.PACK_AB R6, R55, R6 ;  /* 0x000000063706723e */ /* 0x000fcc00000010ff */
[----:B------:R-:W2:Y:S01]  /*3a90*/  MUFU.EX2 R10, R10 ;  /* 0x0000000a000a7308 */ /* 0x000ea20000000800 */
[----:B0-----:R-:W-:-:S07]  /*3aa0*/  FADD.FTZ R42, R8, R7 ;  /* 0x00000007082a7221 */ /* 0x001fce0000010000 */
        /* <DEDUP_REMOVED lines=8> */
[----:B------:R-:W-:Y:S01]  /*3b30*/  FADD.FTZ R42, R32, R7 ;  /* 0x00000007202a7221 */ /* 0x000fe20000010000 */
[----:B------:R-:W-:Y:S02]  /*3b40*/  F2FP.BF16.F32.PACK_AB R7, R27, R26 ;  /* 0x0000001a1b07723e */ /* 0x000fe400000010ff */
[----:B------:R-:W-:Y:S01]  /*3b50*/  F2FP.BF16.F32.PACK_AB R10, R57, R10 ;  /* 0x0000000a390a723e */ /* 0x000fe200000010ff */
[----:B------:R-:W-:Y:S02]  /*3b60*/  FADD.FTZ R42, R35, R42 ;  /* 0x0000002a232a7221 */ /* 0x000fe40000010000 */
[----:B------:R-:W0:Y:S01]  /*3b70*/  MUFU.EX2 R14, R14 ;  /* 0x0000000e000e7308 */ /* 0x000e220000000800 */
[----:B-1----:R-:W-:Y:S01]  /*3b80*/  FADD.FTZ R24, R12, R9 ;  /* 0x000000090c187221 */ /* 0x002fe20000010000 */
[----:B------:R-:W-:Y:S01]  /*3b90*/  F2FP.BF16.F32.PACK_AB R9, R29, R2 ;  /* 0x000000021d09723e */ /* 0x000fe200000010ff */
[----:B------:R-:W-:Y:S01]  /*3ba0*/  FADD.FTZ R25, R37, R42 ;  /* 0x0000002a25197221 */ /* 0x000fe20000010000 */
[----:B------:R1:W-:Y:S03]  /*3bb0*/  STSM.16.M88.4 [R16+0x21800], R4 ;  /* 0x0218000410007844 */ /* 0x0003e60000000200 */
[----:B------:R-:W-:Y:S01]  /*3bc0*/  FADD.FTZ R27, R40, R25 ;  /* 0x00000019281b7221 */ /* 0x000fe20000010000 */
[----:B------:R-:W3:Y:S01]  /*3bd0*/  MUFU.EX2 R53, R53 ;  /* 0x0000003500357308 */ /* 0x000ee20000000800 */
[C---:B--2---:R-:W-:Y:S01]  /*3be0*/  FADD.FTZ R15, R33.reuse, R24 ;  /* 0x00000018210f7221 */ /* 0x044fe20000010000 */
[----:B------:R2:W-:Y:S01]  /*3bf0*/  STSM.16.M88.4 [R19], R8 ;  /* 0x0000000813007844 */ /* 0x0005e20000000200 */
[----:B------:R-:W-:Y:S01]  /*3c00*/  FADD.FTZ R24, R38, R27 ;  /* 0x0000001b26187221 */ /* 0x000fe20000010000 */
[----:B------:R-:W-:-:S03]  /*3c10*/  F2FP.BF16.F32.PACK_AB R12, R33, R12 ;  /* 0x0000000c210c723e */ /* 0x000fc600000010ff */
[----:B------:R-:W-:Y:S01]  /*3c20*/  FADD.FTZ R24, R47, R24 ;  /* 0x000000182f187221 */ /* 0x000fe20000010000 */
[----:B------:R-:W4:Y:S01]  /*3c30*/  MUFU.EX2 R30, R30 ;  /* 0x0000001e001e7308 */ /* 0x000f220000000800 */
[----:B0-----:R-:W-:Y:S01]  /*3c40*/  FADD.FTZ R2, R14, R15 ;  /* 0x0000000f0e027221 */ /* 0x001fe20000010000 */
[----:B------:R-:W-:-:S06]  /*3c50*/  F2FP.BF16.F32.PACK_AB R15, R40, R37 ;  /* 0x00000025280f723e */ /* 0x000fcc00000010ff */
[----:B------:R-:W0:Y:S01]  /*3c60*/  MUFU.EX2 R51, R51 ;  /* 0x0000003300337308 */ /* 0x000e220000000800 */
[C---:B---3--:R-:W-:Y:S01]  /*3c70*/  FADD.FTZ R25, R53.reuse, R2 ;  /* 0x0000000235197221 */ /* 0x048fe20000010000 */
[----:B------:R-:W-:-:S05]  /*3c80*/  F2FP.BF16.F32.PACK_AB R14, R53, R14 ;  /* 0x0000000e350e723e */ /* 0x000fca00000010ff */
[----:B------:R-:W-:Y:S01]  /*3c90*/  STSM.16.M88.4 [R18], R12 ;  /* 0x0000000c12007844 */ /* 0x000fe20000000200 */
[----:B------:R-:W3:Y:S01]  /*3ca0*/  MUFU.EX2 R34, R34 ;  /* 0x0000002200227308 */ /* 0x000ee20000000800 */
[----:B----4-:R-:W-:-:S07]  /*3cb0*/  FADD.FTZ R2, R30, R25 ;  /* 0x000000191e027221 */ /* 0x010fce0000010000 */
[----:B------:R-:W4:Y:S01]  /*3cc0*/  MUFU.EX2 R45, R45 ;  /* 0x0000002d002d7308 */ /* 0x000f220000000800 */
[----:B0-----:R-:W-:-:S07]  /*3cd0*/  FADD.FTZ R25, R51, R2 ;  /* 0x0000000233197221 */ /* 0x001fce0000010000 */
[----:B------:R-:W0:Y:S01]  /*3ce0*/  MUFU.EX2 R39, R39 ;  /* 0x0000002700277308 */ /* 0x000e220000000800 */
[----:B---3--:R-:W-:-:S07]  /*3cf0*/  FADD.FTZ R2, R34, R25 ;  /* 0x0000001922027221 */ /* 0x008fce0000010000 */
        /* <DEDUP_REMOVED lines=11> */
[----:B---3--:R-:W-:Y:S01]  /*3db0*/  FADD.FTZ R27, R41, R24 ;  /* 0x00000018291b7221 */ /* 0x008fe20000010000 */
[----:B------:R-:W-:Y:S02]  /*3dc0*/  F2FP.BF16.F32.PACK_AB R24, R51, R30 ;  /* 0x0000001e3318723e */ /* 0x000fe400000010ff */
[----:B-1----:R-:W-:-:S04]  /*3dd0*/  F2FP.BF16.F32.PACK_AB R4, R41, R36 ;  /* 0x000000242904723e */ /* 0x002fc800000010ff */
[----:B------:R-:W1:Y:S01]  /*3de0*/  MUFU.EX2 R49, R49 ;  /* 0x0000003100317308 */ /* 0x000e620000000800 */
[----:B----4-:R-:W-:Y:S01]  /*3df0*/  FADD.FTZ R2, R48, R25 ;  /* 0x0000001930027221 */ /* 0x010fe20000010000 */
        /* <DEDUP_REMOVED lines=8> */
[----:B------:R-:W3:Y:S01]  /*3e80*/  MUFU.EX2 R21, R21 ;  /* 0x0000001500157308 */ /* 0x000ee20000000800 */
[----:B0-----:R-:W-:Y:S01]  /*3e90*/  FADD.FTZ R2, R72, R27 ;  /* 0x0000001b48027221 */ /* 0x001fe20000010000 */
[----:B------:R-:W-:-:S05]  /*3ea0*/  F2FP.BF16.F32.PACK_AB R27, R44, R45 ;  /* 0x0000002d2c1b723e */ /* 0x000fca00000010ff */
[----:B------:R-:W-:Y:S01]  /*3eb0*/  STSM.16.M88.4 [R17], R24 ;  /* 0x0000001811007844 */ /* 0x000fe20000000200 */
[----:B------:R-:W2:Y:S01]  /*3ec0*/  MUFU.EX2 R65, R65 ;  /* 0x0000004100417308 */ /* 0x000ea20000000800 */
[----:B-1----:R-:W-:Y:S01]  /*3ed0*/  FADD.FTZ R6, R60, R5 ;  /* 0x000000053c067221 */ /* 0x002fe20000010000 */
[----:B------:R-:W-:-:S06]  /*3ee0*/  F2FP.BF16.F32.PACK_AB R5, R48, R43 ;  /* 0x0000002b3005723e */ /* 0x000fcc00000010ff */
[----:B------:R-:W0:Y:S01]  /*3ef0*/  MUFU.EX2 R70, R70 ;  /* 0x0000004600467308 */ /* 0x000e220000000800 */
[----:B---3--:R-:W-:-:S07]  /*3f00*/  FADD.FTZ R7, R21, R2 ;  /* 0x0000000215077221 */ /* 0x008fce0000010000 */
[----:B------:R-:W1:Y:S01]  /*3f10*/  MUFU.EX2 R62, R67 ;  /* 0x00000043003e7308 */ /* 0x000e620000000800 */
[----:B--2---:R-:W-:Y:S01]  /*3f20*/  FADD.FTZ R9, R65, R6 ;  /* 0x0000000641097221 */ /* 0x004fe20000010000 */
[----:B------:R-:W-:Y:S02]  /*3f30*/  F2FP.BF16.F32.PACK_AB R6, R59, R0 ;  /* 0x000000003b06723e */ /* 0x000fe400000010ff */
[----:B------:R-:W-:-:S04]  /*3f40*/  F2FP.BF16.F32.PACK_AB R60, R65, R60 ;  /* 0x0000003c413c723e */ /* 0x000fc800000010ff */
[----:B------:R-:W2:Y:S01]  /*3f50*/  MUFU.EX2 R20, R20 ;  /* 0x0000001400147308 */ /* 0x000ea20000000800 */
[C---:B0-----:R-:W-:Y:S01]  /*3f60*/  FADD.FTZ R7, R70.reuse, R7 ;  /* 0x0000000746077221 */ /* 0x041fe20000010000 */
[----:B------:R-:W-:-:S06]  /*3f70*/  F2FP.BF16.F32.PACK_AB R61, R70, R21 ;  /* 0x00000015463d723e */ /* 0x000fcc00000010ff */
[----:B------:R-:W0:Y:S01]  /*3f80*/  MUFU.EX2 R29, R46 ;  /* 0x0000002e001d7308 */ /* 0x000e220000000800 */
[----:B-1----:R-:W-:-:S07]  /*3f90*/  FADD.FTZ R2, R62, R9 ;  /* 0x000000093e027221 */ /* 0x002fce0000010000 */
[----:B------:R-:W1:Y:S01]  /*3fa0*/  MUFU.EX2 R63, R63 ;  /* 0x0000003f003f7308 */ /* 0x000e620000000800 */
[----:B--2---:R-:W-:Y:S01]  /*3fb0*/  FADD.FTZ R0, R20, R7 ;  /* 0x0000000714007221 */ /* 0x004fe20000010000 */
[----:B------:R-:W-:-:S05]  /*3fc0*/  F2FP.BF16.F32.PACK_AB R7, R72, R49 ;  /* 0x000000314807723e */ /* 0x000fca00000010ff */
[----:B------:R2:W-:Y:S01]  /*3fd0*/  STSM.16.M88.4 [R16+0x27800], R4 ;  /* 0x0278000410007844 */ /* 0x0005e20000000200 */
[----:B------:R-:W3:Y:S01]  /*3fe0*/  MUFU.EX2 R68, R68 ;  /* 0x0000004400447308 */ /* 0x000ee20000000800 */
[C---:B0-----:R-:W-:Y:S01]  /*3ff0*/  FADD.FTZ R9, R29.reuse, R2 ;  /* 0x000000021d097221 */ /* 0x041fe20000010000 */
[----:B------:R-:W-:-:S06]  /*4000*/  F2FP.BF16.F32.PACK_AB R62, R29, R62 ;  /* 0x0000003e1d3e723e */ /* 0x000fcc00000010ff */
[----:B------:R-:W0:Y:S01]  /*4010*/  MUFU.EX2 R73, R73 ;  /* 0x0000004900497308 */ /* 0x000e220000000800 */
[C---:B-1----:R-:W-:Y:S01]  /*4020*/  FADD.FTZ R0, R63.reuse, R0 ;  /* 0x000000003f007221 */ /* 0x042fe20000010000 */
[----:B------:R-:W-:-:S05]  /*4030*/  F2FP.BF16.F32.PACK_AB R63, R63, R20 ;  /* 0x000000143f3f723e */ /* 0x000fca00000010ff */
[----:B------:R1:W-:Y:S01]  /*4040*/  STSM.16.M88.4 [R22], R60 ;  /* 0x0000003c16007844 */ /* 0x0003e20000000200 */
[----:B------:R-:W4:Y:S01]  /*4050*/  MUFU.EX2 R76, R76 ;  /* 0x0000004c004c7308 */ /* 0x000f220000000800 */
[----:B---3--:R-:W-:-:S07]  /*4060*/  FADD.FTZ R2, R68, R9 ;  /* 0x0000000944027221 */ /* 0x008fce0000010000 */
[----:B------:R-:W3:Y:S01]  /*4070*/  MUFU.EX2 R71, R71 ;  /* 0x0000004700477308 */ /* 0x000ee20000000800 */
[----:B0-----:R-:W-:-:S07]  /*4080*/  FADD.FTZ R9, R73, R0 ;  /* 0x0000000049097221 */ /* 0x001fce0000010000 */
[----:B------:R-:W0:Y:S01]  /*4090*/  MUFU.EX2 R3, R3 ;  /* 0x0000000300037308 */ /* 0x000e220000000800 */
[C---:B----4-:R-:W-:Y:S01]  /*40a0*/  FADD.FTZ R0, R76.reuse, R9 ;  /* 0x000000094c007221 */ /* 0x050fe20000010000 */
[----:B--2---:R-:W-:-:S06]  /*40b0*/  F2FP.BF16.F32.PACK_AB R5, R76, R73 ;  /* 0x000000494c05723e */ /* 0x004fcc00000010ff */
[----:B------:R-:W2:Y:S01]  /*40c0*/  MUFU.EX2 R78, R78 ;  /* 0x0000004e004e7308 */ /* 0x000ea20000000800 */
[C---:B---3--:R-:W-:Y:S01]  /*40d0*/  FADD.FTZ R11, R71.reuse, R2 ;  /* 0x00000002470b7221 */ /* 0x048fe20000010000 */
[----:B------:R-:W-:-:S06]  /*40e0*/  F2FP.BF16.F32.PACK_AB R4, R71, R68 ;  /* 0x000000444704723e */ /* 0x000fcc00000010ff */
[----:B------:R-:W3:Y:S01]  /*40f0*/  MUFU.EX2 R74, R74 ;  /* 0x0000004a004a7308 */ /* 0x000ee20000000800 */
[----:B0-----:R-:W-:-:S07]  /*4100*/  FADD.FTZ R9, R3, R0 ;  /* 0x0000000003097221 */ /* 0x001fce0000010000 */
[----:B------:R-:W0:Y:S01]  /*4110*/  MUFU.EX2 R79, R79 ;  /* 0x0000004f004f7308 */ /* 0x000e220000000800 */
[----:B--2---:R-:W-:-:S07]  /*4120*/  FADD.FTZ R2, R78, R11 ;  /* 0x0000000b4e027221 */ /* 0x004fce0000010000 */
[----:B------:R-:W2:Y:S01]  /*4130*/  MUFU.EX2 R75, R75 ;  /* 0x0000004b004b7308 */ /* 0x000ea20000000800 */
[C---:B---3--:R-:W-:Y:S01]  /*4140*/  FADD.FTZ R0, R74.reuse, R9 ;  /* 0x000000094a007221 */ /* 0x048fe20000010000 */
[----:B------:R-:W-:-:S06]  /*4150*/  F2FP.BF16.F32.PACK_AB R7, R74, R3 ;  /* 0x000000034a07723e */ /* 0x000fcc00000010ff */
[----:B------:R-:W3:Y:S01]  /*4160*/  MUFU.EX2 R81, R81 ;  /* 0x0000005100517308 */ /* 0x000ee20000000800 */
[C---:B0-----:R-:W-:Y:S01]  /*4170*/  FADD.FTZ R2, R79.reuse, R2 ;  /* 0x000000024f027221 */ /* 0x041fe20000010000 */
[----:B------:R-:W-:-:S05]  /*4180*/  F2FP.BF16.F32.PACK_AB R6, R79, R78 ;  /* 0x0000004e4f06723e */ /* 0x000fca00000010ff */
[----:B------:R1:W-:Y:S01]  /*4190*/  STSM.16.M88.4 [R18+0x6000], R4 ;  /* 0x0060000412007844 */ /* 0x0003e20000000200 */
[----:B------:R-:W0:Y:S01]  /*41a0*/  MUFU.EX2 R80, R80 ;  /* 0x0000005000507308 */ /* 0x000e220000000800 */
[----:B--2---:R-:W-:-:S07]  /*41b0*/  FADD.FTZ R11, R75, R0 ;  /* 0x000000004b0b7221 */ /* 0x004fce0000010000 */
[----:B------:R-:W2:Y:S01]  /*41c0*/  MUFU.EX2 R82, R82 ;  /* 0x0000005200527308 */ /* 0x000ea20000000800 */
[----:B---3--:R-:W-:-:S07]  /*41d0*/  FADD.FTZ R9, R81, R2 ;  /* 0x0000000251097221 */ /* 0x008fce0000010000 */
[----:B------:R-:W-:Y:S01]  /*41e0*/  MUFU.EX2 R77, R77 ;  /* 0x0000004d004d7308 */ /* 0x000fe20000000800 */
[----:B0-----:R-:W-:-:S07]  /*41f0*/  FADD.FTZ R2, R80, R11 ;  /* 0x0000000b50027221 */ /* 0x001fce0000010000 */
[----:B------:R-:W0:Y:S01]  /*4200*/  MUFU.EX2 R56, R56 ;  /* 0x0000003800387308 */ /* 0x000e220000000800 */
[C---:B--2---:R-:W-:Y:S01]  /*4210*/  FADD.FTZ R0, R82.reuse, R9 ;  /* 0x0000000952007221 */ /* 0x044fe20000010000 */
[----:B------:R-:W-:Y:S02]  /*4220*/  F2FP.BF16.F32.PACK_AB R8, R82, R81 ;  /* 0x000000515208723e */ /* 0x000fe400000010ff */
[----:B------:R-:W-:-:S04]  /*4230*/  F2FP.BF16.F32.PACK_AB R9, R80, R75 ;  /* 0x0000004b5009723e */ /* 0x000fc800000010ff */
[----:B------:R-:W-:Y:S08]  /*4240*/  MUFU.EX2 R83, R83 ;  /* 0x0000005300537308 */ /* 0x000ff00000000800 */
[----:B------:R-:W2:Y:S01]  /*4250*/  MUFU.EX2 R84, R84 ;  /* 0x0000005400547308 */ /* 0x000ea20000000800 */
[----:B0-----:R-:W-:Y:S01]  /*4260*/  F2FP.BF16.F32.PACK_AB R11, R56, R77 ;  /* 0x0000004d380b723e */ /* 0x001fe200000010ff */
[----:B------:R-:W-:Y:S01]  /*4270*/  FADD.FTZ R77, R77, R2 ;  /* 0x000000024d4d7221 */ /* 0x000fe20000010000 */
[----:B--2---:R-:W-:Y:S01]  /*4280*/  F2FP.BF16.F32.PACK_AB R10, R84, R83 ;  /* 0x00000053540a723e */ /* 0x004fe200000010ff */
[----:B------:R-:W-:-:S02]  /*4290*/  FADD.FTZ R83, R83, R0 ;  /* 0x0000000053537221 */ /* 0x000fc40000010000 */
[----:B------:R-:W-:Y:S02]  /*42a0*/  FADD.FTZ R0, R56, R77 ;  /* 0x0000004d38007221 */ /* 0x000fe40000010000 */
[----:B------:R1:W-:Y:S01]  /*42b0*/  STSM.16.M88.4 [R17+0x6000], R8 ;  /* 0x0060000811007844 */ /* 0x0003e20000000200 */
[----:B------:R-:W-:Y:S01]  /*42c0*/  FADD.FTZ R2, R84, R83 ;  /* 0x0000005354027221 */ /* 0x000fe20000010000 */
[----:B------:R0:W-:Y:S06]  /*42d0*/  MEMBAR.ALL.CTA ;  /* 0x0000000000007992 */ /* 0x0001ec0000008000 */
[----:B0-----:R-:W0:Y:S02]  /*42e0*/  FENCE.VIEW.ASYNC.S ;  /* 0x00000000000073c6 */ /* 0x001e240000000000 */
[----:B0-----:R-:W-:Y:S01]  /*42f0*/  NOP ;  /* 0x0000000000007918 */ /* 0x001fe20000000000 */
[----:B------:R-:W-:Y:S05]  /*4300*/  @!P1 BRA `(.L_x_1877) ;  /* 0x0000003000b49947 */ /* 0x000fea0003800000 */
[----:B-1----:R-:W-:Y:S01]  /*4310*/  IMAD.MOV.U32 R4, RZ, RZ, R54 ;  /* 0x000000ffff047224 */ /* 0x002fe200078e0036 */
[----:B------:R-:W-:Y:S01]  /*4320*/  UMOV UR28, UR45 ;  /* 0x0000002d001c7c82 */ /* 0x000fe20008000000 */
[----:B------:R-:W-:Y:S01]  /*4330*/  IMAD.MOV.U32 R3, RZ, RZ, R69 ;  /* 0x000000ffff037224 */ /* 0x000fe200078e0045 */
[----:B------:R-:W-:Y:S01]  /*4340*/  UMOV UR53, UR44 ;  /* 0x0000002c00357c82 */ /* 0x000fe20008000000 */
[----:B------:R-:W-:Y:S01]  /*4350*/  IMAD.MOV.U32 R135, RZ, RZ, RZ ;  /* 0x000000ffff877224 */ /* 0x000fe200078e00ff */
[----:B------:R-:W-:Y:S01]  /*4360*/  ULDC UR34, c[0x0][0x288] ;  /* 0x0000a20000227ab9 */ /* 0x000fe20000000800 */
[----:B------:R-:W-:Y:S01]  /*4370*/  ULDC UR35, c[0x0][0x9d8] ;  /* 0x0002760000237ab9 */ /* 0x000fe20000000800 */
[----:B------:R-:W-:-:S05]  /*4380*/  ULDC UR33, c[0x0][0x988] ;  /* 0x0002620000217ab9 */ /* 0x000fca0000000800 */
.L_x_1888:
[----:B------:R-:W-:Y:S01]  /*4390*/  ISETP.NE.AND P2, PT, RZ, UR37, PT ;  /* 0x00000025ff007c0c */ /* 0x000fe2000bf45270 */
[----:B------:R-:W-:-:S04]  /*43a0*/  UISETP.NE.AND UP0, UPT, UR53, 0x1, UPT ;  /* 0x000000013500788c */ /* 0x000fc8000bf05270 */
[----:B------:R-:W-:-:S04]  /*43b0*/  USEL UR45, URZ, 0x1, UP0 ;  /* 0x000000013f2d7887 */ /* 0x000fc80008000000 */
[----:B------:R-:W-:-:S04]  /*43c0*/  ULOP3.LUT UR45, UR28, UR45, URZ, 0x3c, !UPT ;  /* 0x0000002d1c2d7292 */ /* 0x000fc8000f8e3c3f */
[----:B------:R-:W-:Y:S08]  /*43d0*/  @P2 BRA `(.L_x_1878) ;  /* 0x0000000000382947 */ /* 0x000ff00003800000 */
[----:B------:R-:W-:Y:S05]  /*43e0*/  @!P0 BRA `(.L_x_1879) ;  /* 0x0000000000048947 */ /* 0x000fea0003800000 */
[----:B------:R-:W-:Y:S01]  /*43f0*/  BPT.TRAP 0x1 ;  /* 0x000000040000795c */ /* 0x000fe20000300000 */
.L_x_1879:
        /* <DEDUP_REMOVED lines=9> */
.L_x_1880:
[----:B-1----:R-:W-:Y:S05]  /*4490*/  @P1 BRA `(.L_x_1878) ;  /* 0x0000000000081947 */ /* 0x002fea0003800000 */
[----:B------:R-:W1:Y:S02]  /*44a0*/  SYNCS.PHASECHK.TRANS64.TRYWAIT P1, [UR6+0x2d830], R5 ;  /* 0x02d83005ff0075a7 */ /* 0x000e640008020146 */
[----:B-1----:R-:W-:Y:S05]  /*44b0*/  @!P1 BRA `(.L_x_1881) ;  /* 0x000000bc00c09947 */ /* 0x002fea0003800000 */
.L_x_1878:
        /* <DEDUP_REMOVED lines=40> */
.L_x_1883:
[----:B------:R-:W-:Y:S01]  /*4740*/  ULEA UR6, UR53, UR40, 0x3 ;  /* 0x0000002835067291 */ /* 0x000fe2000f8e183f */
[----:B------:R-:W-:-:S04]  /*4750*/  MOV R5, UR28 ;  /* 0x0000001c00057c02 */ /* 0x000fc80008000f00 */
[----:B------:R-:W-:-:S04]  /*4760*/  SHF.L.U32 R5, R5, 0x1f, RZ ;  /* 0x0000001f05057819 */ /* 0x000fc800000006ff */
[----:B------:R0:W1:Y:S01]  /*4770*/  SYNCS.PHASECHK.TRANS64.TRYWAIT P1, [UR6+0x2d850], R5 ;  /* 0x02d85005ff0075a7 */ /* 0x0000620008020146 */
[----:B------:R-:W-:Y:S05]  /*4780*/  @!P0 BRA `(.L_x_1884) ;  /* 0x0000000000048947 */ /* 0x000fea0003800000 */
[----:B------:R-:W-:Y:S01]  /*4790*/  BPT.TRAP 0x1 ;  /* 0x000000040000795c */ /* 0x000fe20000300000 */
.L_x_1884:
[----:B-1----:R-:W-:Y:S05]  /*47a0*/  @P1 BRA `(.L_x_1882) ;  /* 0x0000000000081947 */ /* 0x002fea0003800000 */
[----:B------:R-:W1:Y:S02]  /*47b0*/  SYNCS.PHASECHK.TRANS64.TRYWAIT P1, [UR6+0x2d850], R5 ;  /* 0x02d85005ff0075a7 */ /* 0x000e640008020146 */
[----:B-1----:R-:W-:Y:S05]  /*47c0*/  @!P1 BRA `(.L_x_1885) ;  /* 0x000000bc00149947 */ /* 0x002fea0003800000 */
.L_x_1882:
        /* <DEDUP_REMOVED lines=70> */
.L_x_1886:
[----:B------:R-:W-:Y:S01]  /*4c30*/  UISETP.NE.AND UP0, UPT, UR49, URZ, UPT ;  /* 0x0000003f3100728c */ /* 0x000fe2000bf05270 */
[----:B------:R-:W-:Y:S02]  /*4c40*/  VIADD R141, R136, UR39 ;  /* 0x00000027888d7c36 */ /* 0x000fe40008000000 */
[----:B0-----:R-:W-:Y:S01]  /*4c50*/  FMUL.FTZ R5, R26, UR35 ;  /* 0x000000231a057c20 */ /* 0x001fe20008410000 */
[----:B------:R-:W-:Y:S01]  /*4c60*/  FMUL.FTZ R20, R47, UR35 ;  /* 0x000000232f147c20 */ /* 0x000fe20008410000 */
[----:B------:R-:W-:Y:S01]  /*4c70*/  FMUL.FTZ R8, R31, UR35 ;  /* 0x000000231f087c20 */ /* 0x000fe20008410000 */
[----:B------:R-:W0:Y:S01]  /*4c80*/  LDC R47, c[0x0][0x2f0] ;  /* 0x0000bc00ff2f7b82 */ /* 0x000e220000000800 */
[----:B------:R-:W-:Y:S01]  /*4c90*/  PLOP3.LUT P1, PT, PT, PT, UP0, 0x80, 0x0 ;  /* 0x000000000000781c */ /* 0x000fe20003f2f008 */
[----:B------:R-:W-:Y:S01]  /*4ca0*/  FMUL.FTZ R31, R33, UR35 ;  /* 0x00000023211f7c20 */ /* 0x000fe20008410000 */
[----:B------:R-:W-:Y:S01]  /*4cb0*/  PLOP3.LUT P2, PT, PT, PT, UP0, 0x80, 0x0 ;  /* 0x000000000000781c */ /* 0x000fe20003f4f008 */
[----:B------:R-:W-:Y:S01]  /*4cc0*/  FMUL.FTZ R33, R37, UR35 ;  /* 0x0000002325217c20 */ /* 0x000fe20008410000 */
[----:B------:R-:W-:Y:S01]  /*4cd0*/  FMUL.FTZ R37, R45, UR35 ;  /* 0x000000232d257c20 */ /* 0x000fe20008410000 */
[----:B------:R-:W-:Y:S01]  /*4ce0*/  @UP0 ULDC UR6, c[0x0][0x44c] ;  /* 0x0001130000060ab9 */ /* 0x000fe20000000800 */
[----:B------:R-:W-:Y:S01]  /*4cf0*/  FMUL.FTZ R144, R24, UR35 ;  /* 0x0000002318907c20 */ /* 0x000fe20008410000 */
[----:B------:R-:W-:-:S02]  /*4d00*/  IMAD.MOV.U32 R140, RZ, RZ, -0x2 ;  /* 0xfffffffeff8c7424 */ /* 0x000fc400078e00ff */
[----:B------:R-:W-:Y:S01]  /*4d10*/  FMUL.FTZ R143, R25, UR35 ;  /* 0x00000023198f7c20 */ /* 0x000fe20008410000 */
[----:B------:R-:W-:Y:S01]  /*4d20*/  FMUL.FTZ R142, R28, UR35 ;  /* 0x000000231c8e7c20 */ /* 0x000fe20008410000 */
[----:B------:R-:W-:Y:S01]  /*4d30*/  FMUL.FTZ R29, R29, UR35 ;  /* 0x000000231d1d7c20 */ /* 0x000fe20008410000 */
[----:B------:R-:W-:Y:S01]  /*4d40*/  FMUL.FTZ R14, R43, UR35 ;  /* 0x000000232b0e7c20 */ /* 0x000fe20008410000 */
[----:B------:R-:W1:Y:S01]  /*4d50*/  MUFU.TANH R144, R144 ;  /* 0x0000009000907308 */ /* 0x000e620000002400 */
[----:B------:R-:W-:Y:S01]  /*4d60*/  @P1 IMAD.HI.U32 R26, R141, UR6, RZ ;  /* 0x000000068d1a1c27 */ /* 0x000fe2000f8e00ff */
[----:B------:R-:W-:-:S03]  /*4d70*/  @UP0 ULDC UR6, c[0x0][0x450] ;  /* 0x0001140000060ab9 */ /* 0x000fc60000000800 */
[----:B------:R-:W-:Y:S01]  /*4d80*/  FMUL.FTZ R43, R57, UR35 ;  /* 0x00000023392b7c20 */ /* 0x000fe20008410000 */
[----:B------:R-:W-:Y:S01]  /*4d90*/  FMUL.FTZ R7, R30, UR35 ;  /* 0x000000231e077c20 */ /* 0x000fe20008410000 */
[----:B------:R-:W-:Y:S01]  /*4da0*/  FMUL.FTZ R30, R32, UR35 ;  /* 0x00000023201e7c20 */ /* 0x000fe20008410000 */
[----:B------:R-:W-:Y:S01]  /*4db0*/  @P2 SHF.R.U32.HI R141, RZ, UR6, R26 ;  /* 0x00000006ff8d2c19 */ /* 0x000fe2000801161a */
[----:B------:R-:W-:Y:S01]  /*4dc0*/  UMOV UR6, 0xffffff80 ;  /* 0xffffff8000067882 */ /* 0x000fe20000000000 */
[----:B------:R-:W2:Y:S01]  /*4dd0*/  MUFU.TANH R143, R143 ;  /* 0x0000008f008f7308 */ /* 0x000ea20000002400 */
[----:B------:R-:W-:Y:S01]  /*4de0*/  UIMAD UR6, UR54, UR6, 0x1 ;  /* 0x00000001360674a4 */ /* 0x000fe2000f8e0206 */
[----:B------:R-:W-:Y:S01]  /*4df0*/  FMUL.FTZ R32, R36, UR35 ;  /* 0x0000002324207c20 */ /* 0x000fe20008410000 */
[----:B------:R-:W3:Y:S01]  /*4e00*/  SHFL.IDX PT, R45, R141, RZ, 0x1c1f ;  /* 0x001c1fff8d2d7589 */ /* 0x000ee200000e0000 */
[----:B------:R-:W-:Y:S01]  /*4e10*/  FMUL.FTZ R15, R46, UR35 ;  /* 0x000000232e0f7c20 */ /* 0x000fe20008410000 */
[----:B------:R-:W-:Y:S01]  /*4e20*/  FMUL.FTZ R9, R34, UR35 ;  /* 0x0000002322097c20 */ /* 0x000fe20008410000 */
[----:B------:R-:W-:Y:S01]  /*4e30*/  FMUL.FTZ R34, R40, UR35 ;  /* 0x0000002328227c20 */ /* 0x000fe20008410000 */
[----:B------:R-:W-:Y:S01]  /*4e40*/  IMAD R140, R23, R140, UR6 ;  /* 0x00000006178c7e24 */ /* 0x000fe2000f8e028c */
[----:B------:R-:W4:Y:S01]  /*4e50*/  MUFU.TANH R142, R142 ;  /* 0x0000008e008e7308 */ /* 0x000f220000002400 */
[----:B------:R-:W-:Y:S01]  /*4e60*/  FMUL.FTZ R11, R38, UR35 ;  /* 0x00000023260b7c20 */ /* 0x000fe20008410000 */
[----:B------:R-:W-:Y:S01]  /*4e70*/  FMUL.FTZ R38, R48, UR35 ;  /* 0x0000002330267c20 */ /* 0x000fe20008410000 */
[----:B0-----:R-:W-:-:S02]  /*4e80*/  IMAD R140, R47, UR48, R140 ;  /* 0x000000302f8c7c24 */ /* 0x001fc4000f8e028c */
        /* <DEDUP_REMOVED lines=12> */
[----:B------:R-:W5:Y:S01]  /*4f50*/  MUFU.TANH R30, R30 ;  /* 0x0000001e001e7308 */ /* 0x000f620000002400 */
[----:B------:R-:W-:Y:S01]  /*4f60*/  FMUL.FTZ R44, R61, UR35 ;  /* 0x000000233d2c7c20 */ /* 0x000fe20008410000 */
[----:B------:R-:W-:Y:S01]  /*4f70*/  FMUL.FTZ R25, R54, UR35 ;  /* 0x0000002336197c20 */ /* 0x000fe20008410000 */
[----:B---3--:R-:W-:Y:S01]  /*4f80*/  IADD3 R57, R45, -UR34, R140 ;  /* 0x800000222d397c10 */ /* 0x008fe2000fffe08c */
[----:B------:R-:W-:Y:S01]  /*4f90*/  FMUL.FTZ R45, R60, UR35 ;  /* 0x000000233c2d7c20 */ /* 0x000fe20008410000 */
[----:B------:R-:W-:Y:S01]  /*4fa0*/  FMUL.FTZ R26, R55, UR35 ;  /* 0x00000023371a7c20 */ /* 0x000fe20008410000 */
[----:B------:R-:W-:Y:S01]  /*4fb0*/  FMUL.FTZ R6, R27, UR35 ;  /* 0x000000231b067c20 */ /* 0x000fe20008410000 */
[C---:B------:R-:W-:Y:S01]  /*4fc0*/  ISETP.GT.AND P1, PT, R57.reuse, RZ, PT ;  /* 0x000000ff3900720c */ /* 0x040fe20003f24270 */
[----:B------:R-:W3:Y:S01]  /*4fd0*/  MUFU.TANH R31, R31 ;  /* 0x0000001f001f7308 */ /* 0x000ee20000002400 */
[----:B------:R-:W-:Y:S01]  /*4fe0*/  ISETP.GT.AND P2, PT, R57, 0x1, PT ;  /* 0x000000013900780c */ /* 0x000fe20003f44270 */
[----:B------:R-:W-:Y:S01]  /*4ff0*/  FMUL.FTZ R27, R58, UR35 ;  /* 0x000000233a1b7c20 */ /* 0x000fe20008410000 */
[----:B-1----:R-:W-:Y:S01]  /*5000*/  FSEL R144, R144, -INF , P1 ;  /* 0xff80000090907808 */ /* 0x002fe20000800000 */
[----:B------:R-:W-:Y:S01]  /*5010*/  FMUL.FTZ R56, R81, UR35 ;  /* 0x0000002351387c20 */ /* 0x000fe20008410000 */
[----:B------:R-:W-:Y:S01]  /*5020*/  ISETP.GT.AND P1, PT, R57, 0x8, PT ;  /* 0x000000083900780c */ /* 0x000fe20003f24270 */
[----:B------:R-:W-:Y:S01]  /*5030*/  FMUL.FTZ R84, R84, UR35 ;  /* 0x0000002354547c20 */ /* 0x000fe20008410000 */
[----:B--2---:R-:W-:Y:S01]  /*5040*/  FSEL R143, R143, -INF , P2 ;  /* 0xff8000008f8f7808 */ /* 0x004fe20001000000 */
[----:B------:R-:W1:Y:S01]  /*5050*/  MUFU.TANH R32, R32 ;  /* 0x0000002000207308 */ /* 0x000e620000002400 */
[----:B------:R-:W-:Y:S01]  /*5060*/  FMNMX.FTZ R46, R144, R3, !PT ;  /* 0x00000003902e7209 */ /* 0x000fe20007810000 */
[----:B------:R-:W-:Y:S01]  /*5070*/  FMUL.FTZ R85, R85, UR35 ;  /* 0x0000002355557c20 */ /* 0x000fe20008410000 */
[----:B------:R-:W-:Y:S01]  /*5080*/  ISETP.GT.AND P2, PT, R57, 0x9, PT ;  /* 0x000000093900780c */ /* 0x000fe20003f44270 */
[----:B------:R-:W-:Y:S01]  /*5090*/  FMUL.FTZ R28, R59, UR35 ;  /* 0x000000233b1c7c20 */ /* 0x000fe20008410000 */
[----:B----4-:R-:W-:Y:S01]  /*50a0*/  FSEL R142, R142, -INF , P1 ;  /* 0xff8000008e8e7808 */ /* 0x010fe20000800000 */
[----:B------:R-:W2:Y:S01]  /*50b0*/  SHFL.IDX PT, R141, R141, 0x1, 0x1c1f ;  /* 0x003c1f008d8d7f89 */ /* 0x000ea200000e0000 */
[----:B------:R-:W-:Y:S01]  /*50c0*/  FMNMX.FTZ R47, R143, R46, !PT ;  /* 0x0000002e8f2f7209 */ /* 0x000fe20007810000 */
[----:B------:R-:W4:Y:S01]  /*50d0*/  MUFU.TANH R33, R33 ;  /* 0x0000002100217308 */ /* 0x000f220000002400 */
[----:B------:R-:W-:Y:S01]  /*50e0*/  ISETP.GT.AND P1, PT, R57, 0x10, PT ;  /* 0x000000103900780c */ /* 0x000fe20003f24270 */
[----:B------:R-:W-:Y:S01]  /*50f0*/  FMUL.FTZ R46, R64, UR35 ;  /* 0x00000023402e7c20 */ /* 0x000fe20008410000 */
[----:B0-----:R-:W-:Y:S01]  /*5100*/  FSEL R29, R29, -INF , P2 ;  /* 0xff8000001d1d7808 */ /* 0x001fe20001000000 */
[----:B------:R-:W-:Y:S01]  /*5110*/  FMUL.FTZ R64, R74, UR35 ;  /* 0x000000234a407c20 */ /* 0x000fe20008410000 */
[----:B------:R-:W-:Y:S01]  /*5120*/  FMNMX.FTZ R48, R142, R47, !PT ;  /* 0x0000002f8e307209 */ /* 0x000fe20007810000 */
[----:B------:R-:W-:Y:S01]  /*5130*/  FMUL.FTZ R74, R87, UR35 ;  /* 0x00000023574a7c20 */ /* 0x000fe20008410000 */
[----:B------:R-:W-:Y:S01]  /*5140*/  ISETP.GT.AND P2, PT, R57, 0x11, PT ;  /* 0x000000113900780c */ /* 0x000fe20003f44270 */
[----:B------:R-:W0:Y:S01]  /*5150*/  MUFU.TANH R34, R34 ;  /* 0x0000002200227308 */ /* 0x000e220000002400 */
[----:B-----5:R-:W-:Y:S01]  /*5160*/  FSEL R30, R30, -INF , P1 ;  /* 0xff8000001e1e7808 */ /* 0x020fe20000800000 */
[----:B------:R-:W-:Y:S01]  /*5170*/  ULEA UR6, UR44, UR40, 0x3 ;  /* 0x000000282c067291 */ /* 0x000fe2000f8e183f */
[----:B------:R-:W-:-:S02]  /*5180*/  FMNMX.FTZ R47, R29, R48, !PT ;  /* 0x000000301d2f7209 */ /* 0x000fc40007810000 */
[----:B------:R-:W-:Y:S01]  /*5190*/  ISETP.GT.AND P1, PT, R57, 0x18, PT ;  /* 0x000000183900780c */ /* 0x000fe20003f24270 */
[----:B------:R-:W-:Y:S01]  /*51a0*/  UIADD3 UR6, UR6, 0x2d840, URZ ;  /* 0x0002d84006067890 */ /* 0x000fe2000fffe03f */
[----:B---3--:R-:W-:Y:S01]  /*51b0*/  FSEL R31, R31, -INF , P2 ;  /* 0xff8000001f1f7808 */ /* 0x008fe20001000000 */
[----:B------:R-:W3:Y:S01]  /*51c0*/  MUFU.TANH R35, R35 ;  /* 0x0000002300237308 */ /* 0x000ee20000002400 */
[----:B------:R-:W-:Y:S01]  /*51d0*/  FMNMX.FTZ R48, R30, R47, !PT ;  /* 0x0000002f1e307209 */ /* 0x000fe20007810000 */
[----:B------:R-:W-:Y:S01]  /*51e0*/  FMUL.FTZ R47, R65, UR35 ;  /* 0x00000023412f7c20 */ /* 0x000fe20008410000 */
[----:B------:R-:W-:Y:S01]  /*51f0*/  ISETP.GT.AND P2, PT, R57, 0x19, PT ;  /* 0x000000193900780c */ /* 0x000fe20003f44270 */
[----:B------:R-:W-:Y:S01]  /*5200*/  UPRMT UR6, UR41, 0x654, UR6 ;  /* 0x0000065429067896 */ /* 0x000fe20008000006 */
[----:B-1----:R-:W-:Y:S02]  /*5210*/  FSEL R32, R32, -INF , P1 ;  /* 0xff80000020207808 */ /* 0x002fe40000800000 */
[----:B------:R-:W-:Y:S01]  /*5220*/  FMNMX.FTZ R49, R31, R48, !PT ;  /* 0x000000301f317209 */ /* 0x000fe20007810000 */
[----:B------:R-:W1:Y:S01]  /*5230*/  MUFU.TANH R36, R36 ;  /* 0x0000002400247308 */ /* 0x000e620000002400 */
[----:B------:R-:W-:Y:S01]  /*5240*/  ISETP.GT.AND P1, PT, R57, 0x20, PT ;  /* 0x000000203900780c */ /* 0x000fe20003f24270 */
[----:B------:R-:W-:Y:S01]  /*5250*/  FMUL.FTZ R48, R68, UR35 ;  /* 0x0000002344307c20 */ /* 0x000fe20008410000 */
[----:B----4-:R-:W-:Y:S01]  /*5260*/  FSEL R33, R33, -INF , P2 ;  /* 0xff80000021217808 */ /* 0x010fe20001000000 */
[----:B------:R-:W-:Y:S01]  /*5270*/  FMUL.FTZ R68, R82, UR35 ;  /* 0x0000002352447c20 */ /* 0x000fe20008410000 */
[----:B------:R-:W-:Y:S01]  /*5280*/  FMNMX.FTZ R50, R32, R49, !PT ;  /* 0x0000003120327209 */ /* 0x000fe20007810000 */
[----:B------:R-:W-:Y:S01]  /*5290*/  SYNCS.ARRIVE.TRANS64.RED.A1T0 RZ, [UR6], RZ ;  /* 0x000000ffffff79a7 */ /* 0x000fe20008100406 */
[----:B------:R-:W-:Y:S01]  /*52a0*/  ISETP.GT.AND P2, PT, R57, 0x21, PT ;  /* 0x000000213900780c */ /* 0x000fe20003f44270 */
[----:B------:R-:W4:Y:S01]  /*52b0*/  MUFU.TANH R37, R37 ;  /* 0x0000002500257308 */ /* 0x000f220000002400 */
[----:B0-----:R-:W-:-:S02]  /*52c0*/  FSEL R34, R34, -INF , P1 ;  /* 0xff80000022227808 */ /* 0x001fc40000800000 */
[----:B------:R-:W-:Y:S02]  /*52d0*/  FMNMX.FTZ R49, R33, R50, !PT ;  /* 0x0000003221317209 */ /* 0x000fe40007810000 */
[----:B------:R-:W-:Y:S02]  /*52e0*/  ISETP.GT.AND P1, PT, R57, 0x28, PT ;  /* 0x000000283900780c */ /* 0x000fe40003f24270 */
[----:B---3--:R-:W-:Y:S01]  /*52f0*/  FSEL R35, R35, -INF , P2 ;  /* 0xff80000023237808 */ /* 0x008fe20001000000 */
[----:B------:R-:W0:Y:S01]  /*5300*/  MUFU.TANH R38, R38 ;  /* 0x0000002600267308 */ /* 0x000e220000002400 */
[----:B------:R-:W-:Y:S01]  /*5310*/  FMNMX.FTZ R50, R34, R49, !PT ;  /* 0x0000003122327209 */ /* 0x000fe20007810000 */
[----:B------:R-:W-:Y:S01]  /*5320*/  FMUL.FTZ R49, R69, UR35 ;  /* 0x0000002345317c20 */ /* 0x000fe20008410000 */
[----:B------:R-:W-:Y:S02]  /*5330*/  ISETP.GT.AND P2, PT, R57, 0x29, PT ;  /* 0x000000293900780c */ /* 0x000fe40003f44270 */
[----:B-1----:R-:W-:-:S02]  /*5340*/  FSEL R36, R36, -INF , P1 ;  /* 0xff80000024247808 */ /* 0x002fc40000800000 */
[----:B------:R-:W-:Y:S01]  /*5350*/  FMNMX.FTZ R51, R35, R50, !PT ;  /* 0x0000003223337209 */ /* 0x000fe20007810000 */
[----:B------:R-:W1:Y:S01]  /*5360*/  MUFU.TANH R39, R39 ;  /* 0x0000002700277308 */ /* 0x000e620000002400 */
[----:B------:R-:W-:Y:S02]  /*5370*/  ISETP.GT.AND P1, PT, R57, 0x30, PT ;  /* 0x000000303900780c */ /* 0x000fe40003f24270 */
[----:B----4-:R-:W-:Y:S02]  /*5380*/  FSEL R37, R37, -INF , P2 ;  /* 0xff80000025257808 */ /* 0x010fe40001000000 */
[----:B------:R-:W-:Y:S01]  /*5390*/  FMNMX.FTZ R50, R36, R51, !PT ;  /* 0x0000003324327209 */ /* 0x000fe20007810000 */
[----:B------:R-:W-:Y:S01]  /*53a0*/  FMUL.FTZ R51, R72, UR35 ;  /* 0x0000002348337c20 */ /* 0x000fe20008410000 */
[----:B------:R-:W-:Y:S01]  /*53b0*/  ISETP.GT.AND P2, PT, R57, 0x31, PT ;  /* 0x000000313900780c */ /* 0x000fe20003f44270 */
[----:B------:R-:W3:Y:S01]  /*53c0*/  MUFU.TANH R40, R40 ;  /* 0x0000002800287308 */ /* 0x000ee20000002400 */
[----:B0-----:R-:W-:-:S02]  /*53d0*/  FSEL R38, R38, -INF , P1 ;  /* 0xff80000026267808 */ /* 0x001fc40000800000 */
[----:B------:R-:W-:Y:S01]  /*53e0*/  FMNMX.FTZ R53, R37, R50, !PT ;  /* 0x0000003225357209 */ /* 0x000fe20007810000 */
[----:B------:R-:W-:Y:S01]  /*53f0*/  FMUL.FTZ R50, R73, UR35 ;  /* 0x0000002349327c20 */ /* 0x000fe20008410000 */
[----:B------:R-:W-:Y:S02]  /*5400*/  ISETP.GT.AND P1, PT, R57, 0x38, PT ;  /* 0x000000383900780c */ /* 0x000fe40003f24270 */
[----:B------:R-:W-:Y:S01]  /*5410*/  FMNMX.FTZ R52, R38, R53, !PT ;  /* 0x0000003526347209 */ /* 0x000fe20007810000 */
[----:B------:R-:W0:Y:S01]  /*5420*/  MUFU.TANH R41, R41 ;  /* 0x0000002900297308 */ /* 0x000e220000002400 */
[----:B-1----:R-:W-:Y:S02]  /*5430*/  FSEL R39, R39, -INF , P2 ;  /* 0xff80000027277808 */ /* 0x002fe40001000000 */
[----:B------:R-:W-:Y:S02]  /*5440*/  ISETP.GT.AND P2, PT, R57, 0x39, PT ;  /* 0x000000393900780c */ /* 0x000fe40003f44270 */
[----:B------:R-:W-:Y:S01]  /*5450*/  FMNMX.FTZ R53, R39, R52, !PT ;  /* 0x0000003427357209 */ /* 0x000fe20007810000 */
[----:B------:R-:W-:Y:S01]  /*5460*/  FMUL.FTZ R52, R76, UR35 ;  /* 0x000000234c347c20 */ /* 0x000fe20008410000 */
[----:B--2---:R-:W-:Y:S01]  /*5470*/  IADD3 R76, R141, -UR34, R140 ;  /* 0x800000228d4c7c10 */ /* 0x004fe2000fffe08c */
[----:B------:R-:W1:Y:S01]  /*5480*/  MUFU.TANH R42, R42 ;  /* 0x0000002a002a7308 */ /* 0x000e620000002400 */
[----:B---3--:R-:W-:-:S02]  /*5490*/  FSEL R40, R40, -INF , P1 ;  /* 0xff80000028287808 */ /* 0x008fc40000800000 */
[----:B------:R-:W-:Y:S02]  /*54a0*/  ISETP.GT.AND P1, PT, R57, 0x40, PT ;  /* 0x000000403900780c */ /* 0x000fe40003f24270 */
[----:B------:R-:W-:Y:S02]  /*54b0*/  FMNMX.FTZ R54, R40, R53, !PT ;  /* 0x0000003528367209 */ /* 0x000fe40007810000 */
[----:B------:R-:W-:Y:S01]  /*54c0*/  ISETP.GT.AND P3, PT, R76, 0x1, PT ;  /* 0x000000014c00780c */ /* 0x000fe20003f64270 */
[----:B------:R-:W2:Y:S01]  /*54d0*/  MUFU.TANH R43, R43 ;  /* 0x0000002b002b7308 */ /* 0x000ea20000002400 */
[----:B0-----:R-:W-:Y:S02]  /*54e0*/  FSEL R41, R41, -INF , P2 ;  /* 0xff80000029297808 */ /* 0x001fe40001000000 */
[----:B------:R-:W-:Y:S02]  /*54f0*/  ISETP.GT.AND P2, PT, R57, 0x41, PT ;  /* 0x000000413900780c */ /* 0x000fe40003f44270 */
[----:B------:R-:W-:-:S03]  /*5500*/  FMNMX.FTZ R53, R41, R54, !PT ;  /* 0x0000003629357209 */ /* 0x000fc60007810000 */
[----:B------:R-:W0:Y:S01]  /*5510*/  MUFU.TANH R45, R45 ;  /* 0x0000002d002d7308 */ /* 0x000e220000002400 */
[----:B-1----:R-:W-:Y:S02]  /*5520*/  FSEL R42, R42, -INF , P1 ;  /* 0xff8000002a2a7808 */ /* 0x002fe40000800000 */
[----:B------:R-:W-:Y:S02]  /*5530*/  ISETP.GT.AND P1, PT, R57, 0x48, PT ;  /* 0x000000483900780c */ /* 0x000fe40003f24270 */
[----:B------:R-:W-:Y:S01]  /*5540*/  FMNMX.FTZ R54, R42, R53, !PT ;  /* 0x000000352a367209 */ /* 0x000fe20007810000 */
[----:B------:R-:W-:Y:S02]  /*5550*/  FMUL.FTZ R53, R77, UR35 ;  /* 0x000000234d357c20 */ /* 0x000fe40008410000 */
[----:B------:R-:W1:Y:S01]  /*5560*/  MUFU.TANH R44, R44 ;  /* 0x0000002c002c7308 */ /* 0x000e620000002400 */
[----:B--2---:R-:W-:Y:S02]  /*5570*/  FSEL R43, R43, -INF , P2 ;  /* 0xff8000002b2b7808 */ /* 0x004fe40001000000 */
[----:B------:R-:W-:-:S02]  /*5580*/  ISETP.GT.AND P2, PT, R57, 0x49, PT ;  /* 0x000000493900780c */ /* 0x000fc40003f44270 */
[----:B------:R-:W-:-:S03]  /*5590*/  FMNMX.FTZ R54, R43, R54, !PT ;  /* 0x000000362b367209 */ /* 0x000fc60007810000 */
[----:B------:R-:W2:Y:S01]  /*55a0*/  MUFU.TANH R46, R46 ;  /* 0x0000002e002e7308 */ /* 0x000ea20000002400 */
[----:B0-----:R-:W-:Y:S02]  /*55b0*/  FSEL R45, R45, -INF , P1 ;  /* 0xff8000002d2d7808 */ /* 0x001fe40000800000 */
[----:B------:R-:W-:Y:S02]  /*55c0*/  ISETP.GT.AND P1, PT, R57, 0x50, PT ;  /* 0x000000503900780c */ /* 0x000fe40003f24270 */
[----:B------:R-:W-:Y:S01]  /*55d0*/  FMNMX.FTZ R55, R45, R54, !PT ;  /* 0x000000362d377209 */ /* 0x000fe20007810000 */
[----:B------:R-:W-:Y:S02]  /*55e0*/  FMUL.FTZ R54, R80, UR35 ;  /* 0x0000002350367c20 */ /* 0x000fe40008410000 */
[----:B------:R-:W0:Y:S01]  /*55f0*/  MUFU.TANH R47, R47 ;  /* 0x0000002f002f7308 */ /* 0x000e220000002400 */
[----:B-1----:R-:W-:Y:S02]  /*5600*/  FSEL R44, R44, -INF , P2 ;  /* 0xff8000002c2c7808 */ /* 0x002fe40001000000 */
[----:B------:R-:W-:-:S02]  /*5610*/  ISETP.GT.AND P2, PT, R57, 0x51, PT ;  /* 0x000000513900780c */ /* 0x000fc40003f44270 */
[----:B------:R-:W-:-:S03]  /*5620*/  FMNMX.FTZ R55, R44, R55, !PT ;  /* 0x000000372c377209 */ /* 0x000fc60007810000 */
[----:B------:R-:W1:Y:S01]  /*5630*/  MUFU.TANH R48, R48 ;  /* 0x0000003000307308 */ /* 0x000e620000002400 */
[----:B--2---:R-:W-:Y:S02]  /*5640*/  FSEL R46, R46, -INF , P1 ;  /* 0xff8000002e2e7808 */ /* 0x004fe40000800000 */
[----:B------:R-:W-:Y:S02]  /*5650*/  ISETP.GT.AND P1, PT, R57, 0x58, PT ;  /* 0x000000583900780c */ /* 0x000fe40003f24270 */
[----:B------:R-:W-:-:S03]  /*5660*/  FMNMX.FTZ R58, R46, R55, !PT ;  /* 0x000000372e3a7209 */ /* 0x000fc60007810000 */
[----:B------:R-:W2:Y:S01]  /*5670*/  MUFU.TANH R49, R49 ;  /* 0x0000003100317308 */ /* 0x000ea20000002400 */
[----:B0-----:R-:W-:Y:S02]  /*5680*/  FSEL R47, R47, -INF , P2 ;  /* 0xff8000002f2f7808 */ /* 0x001fe40001000000 */
[----:B------:R-:W-:Y:S02]  /*5690*/  ISETP.GT.AND P2, PT, R57, 0x59, PT ;  /* 0x000000593900780c */ /* 0x000fe40003f44270 */
[----:B------:R-:W-:-:S03]  /*56a0*/  FMNMX.FTZ R55, R47, R58, !PT ;  /* 0x0000003a2f377209 */ /* 0x000fc60007810000 */
[----:B------:R-:W0:Y:S01]  /*56b0*/  MUFU.TANH R51, R51 ;  /* 0x0000003300337308 */ /* 0x000e220000002400 */
[----:B-1----:R-:W-:Y:S02]  /*56c0*/  FSEL R48, R48, -INF , P1 ;  /* 0xff80000030307808 */ /* 0x002fe40000800000 */
[----:B------:R-:W-:Y:S02]  /*56d0*/  ISETP.GT.AND P1, PT, R57, 0x60, PT ;  /* 0x000000603900780c */ /* 0x000fe40003f24270 */
        /* <DEDUP_REMOVED lines=16> */
[----:B------:R-:W-:Y:S01]  /*57e0*/  FMNMX.FTZ R58, R52, R55, !PT ;  /* 0x00000037343a7209 */ /* 0x000fe20007810000 */
[----:B------:R-:W-:Y:S02]  /*57f0*/  FMUL.FTZ R55, R62, UR35 ;  /* 0x000000233e377c20 */ /* 0x000fe40008410000 */
[----:B------:R-:W2:Y:S01]  /*5800*/  MUFU.TANH R56, R56 ;  /* 0x0000003800387308 */ /* 0x000ea20000002400 */
[----:B0-----:R-:W-:Y:S02]  /*5810*/  FSEL R53, R53, -INF , P2 ;  /* 0xff80000035357808 */ /* 0x001fe40001000000 */
[----:B------:R-:W-:-:S02]  /*5820*/  ISETP.GT.AND P2, PT, R57, 0x71, PT ;  /* 0x000000713900780c */ /* 0x000fc40003f44270 */
[----:B------:R-:W-:Y:S01]  /*5830*/  FMNMX.FTZ R59, R53, R58, !PT ;  /* 0x0000003a353b7209 */ /* 0x000fe20007810000 */
[----:B------:R-:W-:Y:S01]  /*5840*/  FMUL.FTZ R58, R63, UR35 ;  /* 0x000000233f3a7c20 */ /* 0x000fe20008410000 */
[----:B------:R-:W-:Y:S01]  /*5850*/  FMUL.FTZ R63, R71, UR35 ;  /* 0x00000023473f7c20 */ /* 0x000fe20008410000 */
        /* <DEDUP_REMOVED lines=8> */
[----:B------:R-:W-:Y:S01]  /*58e0*/  FMUL.FTZ R61, R67, UR35 ;  /* 0x00000023433d7c20 */ /* 0x000fe20008410000 */
[----:B------:R-:W-:Y:S01]  /*58f0*/  FMUL.FTZ R67, R79, UR35 ;  /* 0x000000234f437c20 */ /* 0x000fe20008410000 */
[----:B------:R-:W2:Y:S01]  /*5900*/  MUFU.TANH R5, R5 ;  /* 0x0000000500057308 */ /* 0x000ea20000002400 */
[----:B0-----:R-:W-:-:S04]  /*5910*/  FSEL R59, R84, -INF , P1 ;  /* 0xff800000543b7808 */ /* 0x001fc80000800000 */
[----:B------:R-:W-:Y:S01]  /*5920*/  FMNMX.FTZ R62, R59, R60, !PT ;  /* 0x0000003c3b3e7209 */ /* 0x000fe20007810000 */
[----:B------:R-:W-:Y:S02]  /*5930*/  FMUL.FTZ R60, R66, UR35 ;  /* 0x00000023423c7c20 */ /* 0x000fe40008410000 */
[----:B------:R-:W0:Y:S01]  /*5940*/  MUFU.TANH R6, R6 ;  /* 0x0000000600067308 */ /* 0x000e220000002400 */
[----:B-1----:R-:W-:Y:S02]  /*5950*/  FSEL R57, R85, -INF , P2 ;  /* 0xff80000055397808 */ /* 0x002fe40001000000 */
[----:B------:R-:W-:Y:S02]  /*5960*/  ISETP.GT.AND P2, PT, R76, RZ, PT ;  /* 0x000000ff4c00720c */ /* 0x000fe40003f44270 */
[----:B------:R-:W-:Y:S01]  /*5970*/  FMNMX.FTZ R66, R57, R62, !PT ;  /* 0x0000003e39427209 */ /* 0x000fe20007810000 */
[----:B------:R-:W-:Y:S01]  /*5980*/  FMUL.FTZ R62, R70, UR35 ;  /* 0x00000023463e7c20 */ /* 0x000fe20008410000 */
[----:B------:R-:W-:Y:S01]  /*5990*/  FMUL.FTZ R70, R83, UR35 ;  /* 0x0000002353467c20 */ /* 0x000fe20008410000 */
[----:B------:R-:W1:Y:S01]  /*59a0*/  MUFU.TANH R7, R7 ;  /* 0x0000000700077308 */ /* 0x000e620000002400 */
[----:B--2---:R-:W-:Y:S01]  /*59b0*/  FSEL R5, R5, -INF , P2 ;  /* 0xff80000005057808 */ /* 0x004fe20001000000 */
[----:B------:R-:W2:Y:S01]  /*59c0*/  SHFL.BFLY PT, R65, R66, 0x2, 0x1f ;  /* 0x0c401f0042417f89 */ /* 0x000ea200000e0000 */
[----:B------:R-:W-:-:S05]  /*59d0*/  ISETP.GT.AND P2, PT, R76, 0x8, PT ;  /* 0x000000084c00780c */ /* 0x000fca0003f44270 */
[----:B------:R-:W-:Y:S01]  /*59e0*/  MUFU.TANH R8, R8 ;  /* 0x0000000800087308 */ /* 0x000fe20000002400 */
[----:B0-----:R-:W-:Y:S02]  /*59f0*/  FSEL R77, R6, -INF , P3 ;  /* 0xff800000064d7808 */ /* 0x001fe40001800000 */
[----:B------:R-:W-:-:S05]  /*5a00*/  ISETP.GT.AND P3, PT, R76, 0x9, PT ;  /* 0x000000094c00780c */ /* 0x000fca0003f64270 */
[----:B------:R-:W0:Y:S01]  /*5a10*/  MUFU.TANH R9, R9 ;  /* 0x0000000900097308 */ /* 0x000e220000002400 */
[----:B-1----:R-:W-:Y:S02]  /*5a20*/  FSEL R7, R7, -INF , P2 ;  /* 0xff80000007077808 */ /* 0x002fe40001000000 */
[----:B------:R-:W-:-:S05]  /*5a30*/  ISETP.GT.AND P2, PT, R76, 0x10, PT ;  /* 0x000000104c00780c */ /* 0x000fca0003f44270 */
[----:B------:R-:W-:Y:S01]  /*5a40*/  MUFU.TANH R10, R10 ;  /* 0x0000000a000a7308 */ /* 0x000fe20000002400 */
[----:B--2---:R-:W-:Y:S01]  /*5a50*/  FMNMX.FTZ R71, R66, R65, !PT ;  /* 0x0000004142477209 */ /* 0x004fe20007810000 */
[----:B------:R-:W-:Y:S01]  /*5a60*/  FMUL.FTZ R65, R75, UR35 ;  /* 0x000000234b417c20 */ /* 0x000fe20008410000 */
[----:B------:R-:W-:Y:S01]  /*5a70*/  FMUL.FTZ R66, R78, UR35 ;  /* 0x000000234e427c20 */ /* 0x000fe20008410000 */
[----:B------:R-:W-:Y:S02]  /*5a80*/  FMNMX.FTZ R78, R5, R4, !PT ;  /* 0x00000004054e7209 */ /* 0x000fe40007810000 */
[----:B------:R-:W1:Y:S02]  /*5a90*/  SHFL.BFLY PT, R72, R71, 0x1, 0x1f ;  /* 0x0c201f0047487f89 */ /* 0x000e6400000e0000 */
[----:B------:R-:W2:Y:S01]  /*5aa0*/  MUFU.TANH R11, R11 ;  /* 0x0000000b000b7308 */ /* 0x000ea20000002400 */
[----:B------:R-:W-:Y:S02]  /*5ab0*/  FMNMX.FTZ R78, R77, R78, !PT ;  /* 0x0000004e4d4e7209 */ /* 0x000fe40007810000 */
[----:B0-----:R-:W-:-:S02]  /*5ac0*/  FSEL R9, R9, -INF , P2 ;  /* 0xff80000009097808 */ /* 0x001fc40001000000 */
[----:B------:R-:W-:Y:S02]  /*5ad0*/  FMNMX.FTZ R78, R7, R78, !PT ;  /* 0x0000004e074e7209 */ /* 0x000fe40007810000 */
[----:B------:R-:W-:Y:S01]  /*5ae0*/  ISETP.GT.AND P2, PT, R76, 0x18, PT ;  /* 0x000000184c00780c */ /* 0x000fe20003f44270 */
[----:B------:R-:W-:Y:S08]  /*5af0*/  MUFU.TANH R12, R12 ;  /* 0x0000000c000c7308 */ /* 0x000ff00000002400 */
[----:B------:R-:W0:Y:S01]  /*5b00*/  MUFU.TANH R13, R13 ;  /* 0x0000000d000d7308 */ /* 0x000e220000002400 */
[----:B--2---:R-:W-:-:S02]  /*5b10*/  FSEL R11, R11, -INF , P2 ;  /* 0xff8000000b0b7808 */ /* 0x004fc40001000000 */
[----:B------:R-:W-:Y:S02]  /*5b20*/  ISETP.GT.AND P2, PT, R76, 0x20, PT ;  /* 0x000000204c00780c */ /* 0x000fe40003f44270 */
[----:B-1----:R-:W-:-:S03]  /*5b30*/  FMNMX.FTZ R69, R71, R72, !PT ;  /* 0x0000004847457209 */ /* 0x002fc60007810000 */
[----:B------:R-:W-:Y:S01]  /*5b40*/  MUFU.TANH R14, R14 ;  /* 0x0000000e000e7308 */ /* 0x000fe20000002400 */
[----:B------:R-:W-:Y:S01]  /*5b50*/  FMUL.FTZ R71, R86, UR35 ;  /* 0x0000002356477c20 */ /* 0x000fe20008410000 */
[C---:B------:R-:W-:Y:S01]  /*5b60*/  FSETP.NEU.FTZ.AND P1, PT, R69.reuse, -INF , PT ;  /* 0xff8000004500780b */ /* 0x040fe20003f3d000 */
[----:B------:R-:W-:-:S03]  /*5b70*/  FMUL.FTZ R75, R69, UR33 ;  /* 0x00000021454b7c20 */ /* 0x000fc60008410000 */
[----:B------:R-:W-:Y:S02]  /*5b80*/  FSEL R84, R69, RZ, P1 ;  /* 0x000000ff45547208 */ /* 0x000fe40000800000 */
[----:B------:R-:W1:Y:S01]  /*5b90*/  MUFU.TANH R15, R15 ;  /* 0x0000000f000f7308 */ /* 0x000e620000002400 */
[----:B------:R-:W-:Y:S02]  /*5ba0*/  FSEL R75, R75, RZ, P1 ;  /* 0x000000ff4b4b7208 */ /* 0x000fe40000800000 */
[----:B0-----:R-:W-:Y:S01]  /*5bb0*/  FSEL R13, R13, -INF , P2 ;  /* 0xff8000000d0d7808 */ /* 0x001fe20001000000 */
[----:B------:R-:W-:Y:S01]  /*5bc0*/  FADD.FTZ R84, -R84, R3 ;  /* 0x0000000354547221 */ /* 0x000fe20000010100 */
[----:B------:R-:W-:Y:S01]  /*5bd0*/  ISETP.GT.AND P2, PT, R76, 0x28, PT ;  /* 0x000000284c00780c */ /* 0x000fe20003f44270 */
[--C-:B------:R-:W-:Y:S01]  /*5be0*/  FFMA.FTZ R80, R29, UR33, -R75.reuse ;  /* 0x000000211d507c23 */ /* 0x100fe2000801084b */
[----:B------:R-:W-:Y:S01]  /*5bf0*/  FSEL R29, R8, -INF , P3 ;  /* 0xff800000081d7808 */ /* 0x000fe20001800000 */
[--C-:B------:R-:W-:Y:S01]  /*5c00*/  FFMA.FTZ R81, R30, UR33, -R75.reuse ;  /* 0x000000211e517c23 */ /* 0x100fe2000801084b */
[----:B------:R-:W-:Y:S01]  /*5c10*/  ISETP.GT.AND P3, PT, R76, 0x11, PT ;  /* 0x000000114c00780c */ /* 0x000fe20003f64270 */
[----:B------:R0:W-:Y:S01]  /*5c20*/  MUFU.EX2 R8, R80 ;  /* 0x0000005000087308 */ /* 0x0001e20000000800 */
[----:B------:R-:W-:Y:S01]  /*5c30*/  FMNMX.FTZ R78, R29, R78, !PT ;  /* 0x0000004e1d4e7209 */ /* 0x000fe20007810000 */
[--C-:B------:R-:W-:Y:S01]  /*5c40*/  FFMA.FTZ R72, R144, UR33, -R75.reuse ;  /* 0x0000002190487c23 */ /* 0x100fe2000801084b */
[----:B------:R-:W-:Y:S01]  /*5c50*/  FSEL R30, R10, -INF , P3 ;  /* 0xff8000000a1e7808 */ /* 0x000fe20001800000 */
[--C-:B------:R-:W-:Y:S01]  /*5c60*/  FFMA.FTZ R73, R143, UR33, -R75.reuse ;  /* 0x000000218f497c23 */ /* 0x100fe2000801084b */
[----:B------:R-:W-:Y:S01]  /*5c70*/  FMNMX.FTZ R79, R9, R78, !PT ;  /* 0x0000004e094f7209 */ /* 0x000fe20007810000 */
[--C-:B------:R-:W-:Y:S01]  /*5c80*/  FFMA.FTZ R142, R142, UR33, -R75.reuse ;  /* 0x000000218e8e7c23 */ /* 0x100fe2000801084b */
[----:B------:R-:W-:Y:S01]  /*5c90*/  ISETP.GT.AND P3, PT, R76, 0x19, PT ;  /* 0x000000194c00780c */ /* 0x000fe20003f64270 */
[----:B------:R-:W-:Y:S01]  /*5ca0*/  MUFU.TANH R20, R20 ;  /* 0x0000001400147308 */ /* 0x000fe20000002400 */
[----:B------:R-:W-:Y:S01]  /*5cb0*/  FMNMX.FTZ R78, R30, R79, !PT ;  /* 0x0000004f1e4e7209 */ /* 0x000fe20007810000 */
[--C-:B0-----:R-:W-:Y:S01]  /*5cc0*/  FFMA.FTZ R80, R31, UR33, -R75.reuse ;  /* 0x000000211f507c23 */ /* 0x101fe2000801084b */
[----:B------:R-:W-:Y:S01]  /*5cd0*/  FSEL R31, R12, -INF , P3 ;  /* 0xff8000000c1f7808 */ /* 0x000fe20001800000 */
[--C-:B------:R-:W-:Y:S01]  /*5ce0*/  FFMA.FTZ R37, R37, UR33, -R75.reuse ;  /* 0x0000002125257c23 */ /* 0x100fe2000801084b */
[----:B------:R-:W-:Y:S01]  /*5cf0*/  FMNMX.FTZ R78, R11, R78, !PT ;  /* 0x0000004e0b4e7209 */ /* 0x000fe20007810000 */
[--C-:B------:R-:W-:Y:S01]  /*5d00*/  FFMA.FTZ R38, R38, UR33, -R75.reuse ;  /* 0x0000002126267c23 */ /* 0x100fe2000801084b */
[----:B------:R-:W-:Y:S01]  /*5d10*/  ISETP.GT.AND P3, PT, R76, 0x21, PT ;  /* 0x000000214c00780c */ /* 0x000fe20003f64270 */
[----:B------:R-:W0:Y:S01]  /*5d20*/  MUFU.TANH R21, R21 ;  /* 0x0000001500157308 */ /* 0x000e220000002400 */
[----:B------:R-:W-:Y:S01]  /*5d30*/  FMNMX.FTZ R78, R31, R78, !PT ;  /* 0x0000004e1f4e7209 */ /* 0x000fe20007810000 */
[--C-:B------:R-:W-:Y:S01]  /*5d40*/  FFMA.FTZ R39, R39, UR33, -R75.reuse ;  /* 0x0000002127277c23 */ /* 0x100fe2000801084b */
[----:B-1----:R-:W-:Y:S01]  /*5d50*/  FSEL R15, R15, -INF , P2 ;  /* 0xff8000000f0f7808 */ /* 0x002fe20001000000 */
[--C-:B------:R-:W-:Y:S01]  /*5d60*/  FFMA.FTZ R40, R40, UR33, -R75.reuse ;  /* 0x0000002128287c23 */ /* 0x100fe2000801084b */
[----:B------:R-:W-:Y:S01]  /*5d70*/  FMNMX.FTZ R79, R13, R78, !PT ;  /* 0x0000004e0d4f7209 */ /* 0x000fe20007810000 */
[--C-:B------:R-:W-:Y:S01]  /*5d80*/  FFMA.FTZ R41, R41, UR33, -R75.reuse ;  /* 0x0000002129297c23 */ /* 0x100fe2000801084b */
[----:B------:R-:W-:Y:S01]  /*5d90*/  ISETP.GT.AND P2, PT, R76, 0x30, PT ;  /* 0x000000304c00780c */ /* 0x000fe20003f44270 */
        /* <DEDUP_REMOVED lines=8> */
[----:B------:R-:W-:Y:S01]  /*5e20*/  MUFU.TANH R24, R24 ;  /* 0x0000001800187308 */ /* 0x000fe20000002400 */
[--C-:B-1----:R-:W-:Y:S01]  /*5e30*/  FFMA.FTZ R81, R32, UR33, -R75.reuse ;  /* 0x0000002120517c23 */ /* 0x102fe2000801084b */
[----:B------:R-:W-:Y:S01]  /*5e40*/  FSEL R32, R14, -INF , P3 ;  /* 0xff8000000e207808 */ /* 0x000fe20001800000 */
[--C-:B------:R-:W-:Y:S01]  /*5e50*/  FFMA.FTZ R49, R49, UR33, -R75.reuse ;  /* 0x0000002131317c23 */ /* 0x100fe2000801084b */
[----:B------:R-:W-:Y:S01]  /*5e60*/  ISETP.GT.AND P3, PT, R76, 0x29, PT ;  /* 0x000000294c00780c */ /* 0x000fe20003f64270 */
[--C-:B------:R-:W-:Y:S01]  /*5e70*/  FFMA.FTZ R51, R51, UR33, -R75.reuse ;  /* 0x0000002133337c23 */ /* 0x100fe2000801084b */
[----:B------:R-:W-:Y:S01]  /*5e80*/  FMNMX.FTZ R78, R32, R79, !PT ;  /* 0x0000004f204e7209 */ /* 0x000fe20007810000 */
[--C-:B------:R-:W-:Y:S01]  /*5e90*/  FFMA.FTZ R50, R50, UR33, -R75.reuse ;  /* 0x0000002132327c23 */ /* 0x100fe2000801084b */
[----:B------:R-:W1:Y:S01]  /*5ea0*/  MUFU.TANH R25, R25 ;  /* 0x0000001900197308 */ /* 0x000e620000002400 */
[----:B0-----:R-:W-:Y:S01]  /*5eb0*/  FSEL R21, R21, -INF , P2 ;  /* 0xff80000015157808 */ /* 0x001fe20001000000 */
[--C-:B------:R-:W-:Y:S01]  /*5ec0*/  FFMA.FTZ R52, R52, UR33, -R75.reuse ;  /* 0x0000002134347c23 */ /* 0x100fe2000801084b */
[----:B------:R-:W-:Y:S01]  /*5ed0*/  FMNMX.FTZ R78, R15, R78, !PT ;  /* 0x0000004e0f4e7209 */ /* 0x000fe20007810000 */
[--C-:B------:R-:W-:Y:S01]  /*5ee0*/  FFMA.FTZ R53, R53, UR33, -R75.reuse ;  /* 0x0000002135357c23 */ /* 0x100fe2000801084b */
[----:B------:R-:W-:Y:S01]  /*5ef0*/  ISETP.GT.AND P2, PT, R76, 0x38, PT ;  /* 0x000000384c00780c */ /* 0x000fe20003f44270 */
[--C-:B------:R-:W-:Y:S01]  /*5f00*/  FFMA.FTZ R56, R56, UR33, -R75.reuse ;  /* 0x0000002138387c23 */ /* 0x100fe2000801084b */
[--C-:B------:R-:W-:Y:S01]  /*5f10*/  FFMA.FTZ R59, R59, UR33, -R75.reuse ;  /* 0x000000213b3b7c23 */ /* 0x100fe2000801084b */
[----:B------:R0:W-:Y:S01]  /*5f20*/  MUFU.EX2 R12, R80 ;  /* 0x00000050000c7308 */ /* 0x0001e20000000800 */
[----:B------:R-:W-:-:S07]  /*5f30*/  FFMA.FTZ R57, R57, UR33, -R75 ;  /* 0x0000002139397c23 */ /* 0x000fce000801084b */
[----:B------:R-:W-:Y:S01]  /*5f40*/  MUFU.TANH R26, R26 ;  /* 0x0000001a001a7308 */ /* 0x000fe20000002400 */
[----:B0-----:R-:W-:Y:S01]  /*5f50*/  FFMA.FTZ R80, R33, UR33, -R75 ;  /* 0x0000002121507c23 */ /* 0x001fe2000801084b */
[----:B------:R-:W-:Y:S02]  /*5f60*/  FSEL R33, R20, -INF , P3 ;  /* 0xff80000014217808 */ /* 0x000fe40001800000 */
[----:B------:R-:W-:Y:S02]  /*5f70*/  ISETP.GT.AND P3, PT, R76, 0x31, PT ;  /* 0x000000314c00780c */ /* 0x000fe40003f64270 */
[----:B------:R-:W-:Y:S02]  /*5f80*/  FMNMX.FTZ R78, R33, R78, !PT ;  /* 0x0000004e214e7209 */ /* 0x000fe40007810000 */
[----:B------:R-:W0:Y:S01]  /*5f90*/  MUFU.TANH R27, R27 ;  /* 0x0000001b001b7308 */ /* 0x000e220000002400 */
[----:B-1----:R-:W-:Y:S02]  /*5fa0*/  FSEL R25, R25, -INF , P2 ;  /* 0xff80000019197808 */ /* 0x002fe40001000000 */
[----:B------:R-:W-:-:S02]  /*5fb0*/  FMNMX.FTZ R79, R21, R78, !PT ;  /* 0x0000004e154f7209 */ /* 0x000fc40007810000 */
[----:B------:R-:W-:-:S03]  /*5fc0*/  ISETP.GT.AND P2, PT, R76, 0x40, PT ;  /* 0x000000404c00780c */ /* 0x000fc60003f44270 */
[----:B------:R1:W-:Y:S08]  /*5fd0*/  MUFU.EX2 R14, R81 ;  /* 0x00000051000e7308 */ /* 0x0003f00000000800 */
[----:B------:R-:W-:Y:S01]  /*5fe0*/  MUFU.TANH R28, R28 ;  /* 0x0000001c001c7308 */ /* 0x000fe20000002400 */
[----:B-1----:R-:W-:Y:S01]  /*5ff0*/  FFMA.FTZ R81, R34, UR33, -R75 ;  /* 0x0000002122517c23 */ /* 0x002fe2000801084b */
[----:B------:R-:W-:-:S02]  /*6000*/  FSEL R34, R24, -INF , P3 ;  /* 0xff80000018227808 */ /* 0x000fc40001800000 */
[----:B------:R-:W-:Y:S02]  /*6010*/  ISETP.GT.AND P3, PT, R76, 0x39, PT ;  /* 0x000000394c00780c */ /* 0x000fe40003f64270 */
[----:B------:R-:W-:Y:S02]  /*6020*/  FMNMX.FTZ R78, R34, R79, !PT ;  /* 0x0000004f224e7209 */ /* 0x000fe40007810000 */
[----:B------:R-:W1:Y:S01]  /*6030*/  MUFU.TANH R55, R55 ;  /* 0x0000003700377308 */ /* 0x000e620000002400 */
[----:B0-----:R-:W-:Y:S02]  /*6040*/  FSEL R27, R27, -INF , P2 ;  /* 0xff8000001b1b7808 */ /* 0x001fe40001000000 */
[----:B------:R-:W-:Y:S02]  /*6050*/  FMNMX.FTZ R78, R25, R78, !PT ;  /* 0x0000004e194e7209 */ /* 0x000fe40007810000 */
[----:B------:R-:W-:-:S03]  /*6060*/  ISETP.GT.AND P2, PT, R76, 0x48, PT ;  /* 0x000000484c00780c */ /* 0x000fc60003f44270 */
[----:B------:R0:W-:Y:S08]  /*6070*/  MUFU.EX2 R20, R80 ;  /* 0x0000005000147308 */ /* 0x0001f00000000800 */
[----:B------:R-:W2:Y:S01]  /*6080*/  MUFU.TANH R58, R58 ;  /* 0x0000003a003a7308 */ /* 0x000ea20000002400 */
[----:B0-----:R-:W-:Y:S01]  /*6090*/  FFMA.FTZ R80, R35, UR33, -R75 ;  /* 0x0000002123507c23 */ /* 0x001fe2000801084b */
[----:B------:R-:W-:-:S02]  /*60a0*/  FSEL R35, R26, -INF , P3 ;  /* 0xff8000001a237808 */ /* 0x000fc40001800000 */
[C---:B------:R-:W-:Y:S02]  /*60b0*/  ISETP.GT.AND P3, PT, R76.reuse, 0x41, PT ;  /* 0x000000414c00780c */ /* 0x040fe40003f64270 */
[----:B------:R-:W-:Y:S02]  /*60c0*/  FMNMX.FTZ R78, R35, R78, !PT ;  /* 0x0000004e234e7209 */ /* 0x000fe40007810000 */
[----:B------:R-:W0:Y:S01]  /*60d0*/  MUFU.TANH R60, R60 ;  /* 0x0000003c003c7308 */ /* 0x000e220000002400 */
[----:B-1----:R-:W-:Y:S02]  /*60e0*/  FSEL R55, R55, -INF , P2 ;  /* 0xff80000037377808 */ /* 0x002fe40001000000 */
[----:B------:R-:W-:Y:S02]  /*60f0*/  FMNMX.FTZ R79, R27, R78, !PT ;  /* 0x0000004e1b4f7209 */ /* 0x000fe40007810000 */
[----:B------:R-:W-:-:S03]  /*6100*/  ISETP.GT.AND P2, PT, R76, 0x50, PT ;  /* 0x000000504c00780c */ /* 0x000fc60003f44270 */
[----:B------:R1:W-:Y:S08]  /*6110*/  MUFU.EX2 R24, R81 ;  /* 0x0000005100187308 */ /* 0x0003f00000000800 */
[----:B------:R-:W3:Y:S01]  /*6120*/  MUFU.TANH R61, R61 ;  /* 0x0000003d003d7308 */ /* 0x000ee20000002400 */
[----:B-1----:R-:W-:Y:S01]  /*6130*/  FFMA.FTZ R81, R36, UR33, -R75 ;  /* 0x0000002124517c23 */ /* 0x002fe2000801084b */
[----:B------:R-:W-:-:S02]  /*6140*/  FSEL R36, R28, -INF , P3 ;  /* 0xff8000001c247808 */ /* 0x000fc40001800000 */
[----:B------:R-:W-:Y:S02]  /*6150*/  ISETP.GT.AND P3, PT, R76, 0x49, PT ;  /* 0x000000494c00780c */ /* 0x000fe40003f64270 */
[----:B------:R-:W-:Y:S02]  /*6160*/  FMNMX.FTZ R78, R36, R79, !PT ;  /* 0x0000004f244e7209 */ /* 0x000fe40007810000 */
[----:B------:R-:W1:Y:S01]  /*6170*/  MUFU.TANH R62, R62 ;  /* 0x0000003e003e7308 */ /* 0x000e620000002400 */
[----:B--2---:R-:W-:Y:S02]  /*6180*/  FSEL R58, R58, -INF , P3 ;  /* 0xff8000003a3a7808 */ /* 0x004fe40001800000 */
[----:B------:R-:W-:Y:S02]  /*6190*/  FMNMX.FTZ R79, R55, R78, !PT ;  /* 0x0000004e374f7209 */ /* 0x000fe40007810000 */
[----:B------:R-:W-:Y:S02]  /*61a0*/  ISETP.GT.AND P3, PT, R76, 0x51, PT ;  /* 0x000000514c00780c */ /* 0x000fe40003f64270 */
[----:B0-----:R-:W-:Y:S01]  /*61b0*/  FSEL R60, R60, -INF , P2 ;  /* 0xff8000003c3c7808 */ /* 0x001fe20001000000 */
[----:B------:R-:W0:Y:S01]  /*61c0*/  MUFU.TANH R63, R63 ;  /* 0x0000003f003f7308 */ /* 0x000e220000002400 */
[----:B------:R-:W-:-:S02]  /*61d0*/  FMNMX.FTZ R79, R58, R79, !PT ;  /* 0x0000004f3a4f7209 */ /* 0x000fc40007810000 */
[----:B------:R-:W-:Y:S02]  /*61e0*/  ISETP.GT.AND P2, PT, R76, 0x58, PT ;  /* 0x000000584c00780c */ /* 0x000fe40003f44270 */
[----:B---3--:R-:W-:Y:S02]  /*61f0*/  FSEL R61, R61, -INF , P3 ;  /* 0xff8000003d3d7808 */ /* 0x008fe40001800000 */
[----:B------:R-:W-:Y:S01]  /*6200*/  FMNMX.FTZ R78, R60, R79, !PT ;  /* 0x0000004f3c4e7209 */ /* 0x000fe20007810000 */
[----:B------:R-:W2:Y:S01]  /*6210*/  MUFU.TANH R64, R64 ;  /* 0x0000004000407308 */ /* 0x000ea20000002400 */
[----:B------:R-:W-:Y:S02]  /*6220*/  ISETP.GT.AND P3, PT, R76, 0x59, PT ;  /* 0x000000594c00780c */ /* 0x000fe40003f64270 */
[----:B-1----:R-:W-:Y:S02]  /*6230*/  FSEL R62, R62, -INF , P2 ;  /* 0xff8000003e3e7808 */ /* 0x002fe40001000000 */
[----:B------:R-:W-:-:S02]  /*6240*/  FMNMX.FTZ R79, R61, R78, !PT ;  /* 0x0000004e3d4f7209 */ /* 0x000fc40007810000 */
[----:B------:R-:W-:Y:S01]  /*6250*/  ISETP.GT.AND P2, PT, R76, 0x60, PT ;  /* 0x000000604c00780c */ /* 0x000fe20003f44270 */
[----:B------:R-:W1:Y:S01]  /*6260*/  MUFU.TANH R65, R65 ;  /* 0x0000004100417308 */ /* 0x000e620000002400 */
[----:B0-----:R-:W-:Y:S02]  /*6270*/  FSEL R63, R63, -INF , P3 ;  /* 0xff8000003f3f7808 */ /* 0x001fe40001800000 */
[----:B------:R-:W-:Y:S02]  /*6280*/  FMNMX.FTZ R78, R62, R79, !PT ;  /* 0x0000004f3e4e7209 */ /* 0x000fe40007810000 */
[----:B------:R-:W-:Y:S02]  /*6290*/  ISETP.GT.AND P3, PT, R76, 0x61, PT ;  /* 0x000000614c00780c */ /* 0x000fe40003f64270 */
[----:B------:R-:W-:Y:S01]  /*62a0*/  FMNMX.FTZ R79, R63, R78, !PT ;  /* 0x0000004e3f4f7209 */ /* 0x000fe20007810000 */
[----:B------:R-:W0:Y:S01]  /*62b0*/  MUFU.TANH R66, R66 ;  /* 0x0000004200427308 */ /* 0x000e220000002400 */
[----:B--2---:R-:W-:-:S02]  /*62c0*/  FSEL R64, R64, -INF , P2 ;  /* 0xff80000040407808 */ /* 0x004fc40001000000 */
[----:B------:R-:W-:-:S05]  /*62d0*/  ISETP.GT.AND P2, PT, R76, 0x68, PT ;  /* 0x000000684c00780c */ /* 0x000fca0003f44270 */
[----:B------:R-:W2:Y:S01]  /*62e0*/  MUFU.TANH R67, R67 ;  /* 0x0000004300437308 */ /* 0x000ea20000002400 */
[----:B-1----:R-:W-:Y:S02]  /*62f0*/  FSEL R65, R65, -INF , P3 ;  /* 0xff80000041417808 */ /* 0x002fe40001800000 */
[----:B------:R-:W-:-:S05]  /*6300*/  ISETP.GT.AND P3, PT, R76, 0x69, PT ;  /* 0x000000694c00780c */ /* 0x000fca0003f64270 */
[----:B------:R-:W1:Y:S01]  /*6310*/  MUFU.TANH R68, R68 ;  /* 0x0000004400447308 */ /* 0x000e620000002400 */
[----:B0-----:R-:W-:Y:S02]  /*6320*/  FSEL R78, R66, -INF , P2 ;  /* 0xff800000424e7808 */ /* 0x001fe40001000000 */
[----:B------:R-:W-:-:S05]  /*6330*/  ISETP.GT.AND P2, PT, R76, 0x70, PT ;  /* 0x000000704c00780c */ /* 0x000fca0003f44270 */
[----:B------:R-:W0:Y:S01]  /*6340*/  MUFU.TANH R70, R70 ;  /* 0x0000004600467308 */ /* 0x000e220000002400 */
[----:B--2---:R-:W-:Y:S02]  /*6350*/  FSEL R67, R67, -INF , P3 ;  /* 0xff80000043437808 */ /* 0x004fe40001800000 */
[----:B------:R-:W-:-:S05]  /*6360*/  ISETP.GT.AND P3, PT, R76, 0x71, PT ;  /* 0x000000714c00780c */ /* 0x000fca0003f64270 */
[----:B------:R2:W-:Y:S01]  /*6370*/  MUFU.EX2 R26, R80 ;  /* 0x00000050001a7308 */ /* 0x0005e20000000800 */
[----:B-1----:R-:W-:Y:S02]  /*6380*/  FSEL R68, R68, -INF , P2 ;  /* 0xff80000044447808 */ /* 0x002fe40001000000 */
[----:B------:R-:W-:-:S05]  /*6390*/  ISETP.GT.AND P2, PT, R76, 0x78, PT ;  /* 0x000000784c00780c */ /* 0x000fca0003f44270 */
[----:B------:R-:W1:Y:S01]  /*63a0*/  MUFU.TANH R71, R71 ;  /* 0x0000004700477308 */ /* 0x000e620000002400 */
[----:B--2---:R-:W-:Y:S02]  /*63b0*/  FMNMX.FTZ R80, R64, R79, !PT ;  /* 0x0000004f40507209 */ /* 0x004fe40007810000 */
[----:B0-----:R-:W-:Y:S02]  /*63c0*/  FSEL R70, R70, -INF , P3 ;  /* 0xff80000046467808 */ /* 0x001fe40001800000 */
[----:B------:R-:W-:Y:S02]  /*63d0*/  FMNMX.FTZ R79, R65, R80, !PT ;  /* 0x00000050414f7209 */ /* 0x000fe40007810000 */
[----:B------:R-:W-:Y:S01]  /*63e0*/  ISETP.GT.AND P3, PT, R76, 0x79, PT ;  /* 0x000000794c00780c */ /* 0x000fe20003f64270 */
[----:B------:R-:W0:Y:S01]  /*63f0*/  MUFU.TANH R74, R74 ;  /* 0x0000004a004a7308 */ /* 0x000e220000002400 */
[----:B------:R-:W-:-:S04]  /*6400*/  FMNMX.FTZ R66, R78, R79, !PT ;  /* 0x0000004f4e427209 */ /* 0x000fc80007810000 */
[----:B------:R-:W-:-:S03]  /*6410*/  FMNMX.FTZ R79, R67, R66, !PT ;  /* 0x00000042434f7209 */ /* 0x000fc60007810000 */
[----:B------:R-:W-:Y:S01]  /*6420*/  MUFU.EX2 R72, R72 ;  /* 0x0000004800487308 */ /* 0x000fe20000000800 */
[----:B------:R-:W-:Y:S02]  /*6430*/  FMNMX.FTZ R79, R68, R79, !PT ;  /* 0x0000004f444f7209 */ /* 0x000fe40007810000 */
[----:B-1----:R-:W-:Y:S02]  /*6440*/  FSEL R71, R71, -INF , P2 ;  /* 0xff80000047477808 */ /* 0x002fe40001000000 */
[----:B------:R-:W-:-:S03]  /*6450*/  FMNMX.FTZ R66, R70, R79, !PT ;  /* 0x0000004f46427209 */ /* 0x000fc60007810000 */
[----:B------:R-:W-:Y:S01]  /*6460*/  MUFU.EX2 R73, R73 ;  /* 0x0000004900497308 */ /* 0x000fe20000000800 */
[----:B0-----:R-:W-:Y:S02]  /*6470*/  FSEL R74, R74, -INF , P3 ;  /* 0xff8000004a4a7808 */ /* 0x001fe40001800000 */
[----:B------:R-:W-:-:S04]  /*6480*/  FMNMX.FTZ R79, R71, R66, !PT ;  /* 0x00000042474f7209 */ /* 0x000fc80007810000 */
[----:B------:R-:W-:Y:S01]  /*6490*/  FMNMX.FTZ R79, R74, R79, !PT ;  /* 0x0000004f4a4f7209 */ /* 0x000fe20007810000 */
[----:B------:R0:W-:Y:S04]  /*64a0*/  MUFU.EX2 R28, R81 ;  /* 0x00000051001c7308 */ /* 0x0001e80000000800 */
[----:B------:R-:W1:Y:S04]  /*64b0*/  SHFL.BFLY PT, R66, R79, 0x2, 0x1f ;  /* 0x0c401f004f427f89 */ /* 0x000e6800000e0000 */
[----:B------:R-:W-:Y:S08]  /*64c0*/  MUFU.EX2 R6, R142 ;  /* 0x0000008e00067308 */ /* 0x000ff00000000800 */
[----:B------:R-:W-:Y:S08]  /*64d0*/  MUFU.EX2 R37, R37 ;  /* 0x0000002500257308 */ /* 0x000ff00000000800 */
[----:B------:R-:W-:Y:S01]  /*64e0*/  MUFU.EX2 R38, R38 ;  /* 0x0000002600267308 */ /* 0x000fe20000000800 */
[----:B-1----:R-:W-:Y:S01]  /*64f0*/  FMNMX.FTZ R76, R79, R66, !PT ;  /* 0x000000424f4c7209 */ /* 0x002fe20007810000 */
[----:B------:R-:W-:-:S06]  /*6500*/  FFMA.FTZ R66, R54, UR33, -R75 ;  /* 0x0000002136427c23 */ /* 0x000fcc000801084b */
[----:B------:R-:W-:Y:S01]  /*6510*/  MUFU.EX2 R39, R39 ;  /* 0x0000002700277308 */ /* 0x000fe20000000800 */
[----:B------:R-:W1:Y:S07]  /*6520*/  SHFL.BFLY PT, R79, R76, 0x1, 0x1f ;  /* 0x0c201f004c4f7f89 */ /* 0x000e6e00000e0000 */
[----:B------:R-:W-:Y:S08]  /*6530*/  MUFU.EX2 R40, R40 ;  /* 0x0000002800287308 */ /* 0x000ff00000000800 */
[----:B------:R-:W-:Y:S08]  /*6540*/  MUFU.EX2 R41, R41 ;  /* 0x0000002900297308 */ /* 0x000ff00000000800 */
[----:B------:R-:W-:Y:S01]  /*6550*/  MUFU.EX2 R42, R42 ;  /* 0x0000002a002a7308 */ /* 0x000fe20000000800 */
[----:B-1----:R-:W-:-:S04]  /*6560*/  FMNMX.FTZ R54, R76, R79, !PT ;  /* 0x0000004f4c367209 */ /* 0x002fc80007810000 */
[C---:B------:R-:W-:Y:S01]  /*6570*/  FSETP.NEU.FTZ.AND P2, PT, R54.reuse, -INF , PT ;  /* 0xff8000003600780b */ /* 0x040fe20003f5d000 */
[C---:B------:R-:W-:Y:S02]  /*6580*/  FMUL.FTZ R76, R54.reuse, UR33 ;  /* 0x00000021364c7c20 */ /* 0x040fe40008410000 */
[----:B------:R-:W-:Y:S01]  /*6590*/  MUFU.EX2 R43, R43 ;  /* 0x0000002b002b7308 */ /* 0x000fe20000000800 */
[----:B------:R-:W-:Y:S02]  /*65a0*/  FSEL R3, R54, RZ, P2 ;  /* 0x000000ff36037208 */ /* 0x000fe40001000000 */
[----:B------:R-:W-:-:S03]  /*65b0*/  FSEL R76, R76, RZ, P2 ;  /* 0x000000ff4c4c7208 */ /* 0x000fc60001000000 */
[----:B------:R-:W-:Y:S02]  /*65c0*/  FADD.FTZ R3, -R3, R4 ;  /* 0x0000000403037221 */ /* 0x000fe40000010100 */
[--C-:B------:R-:W-:Y:S01]  /*65d0*/  FFMA.FTZ R75, R9, UR33, -R76.reuse ;  /* 0x00000021094b7c23 */ /* 0x100fe2000801084c */
[--C-:B------:R-:W-:Y:S01]  /*65e0*/  FFMA.FTZ R9, R21, UR33, -R76.reuse ;  /* 0x0000002115097c23 */ /* 0x100fe2000801084c */
[----:B------:R-:W-:Y:S01]  /*65f0*/  FMUL.FTZ R21, R84, UR33 ;  /* 0x0000002154157c20 */ /* 0x000fe20008410000 */
[--C-:B------:R-:W-:Y:S01]  /*6600*/  FFMA.FTZ R5, R5, UR33, -R76.reuse ;  /* 0x0000002105057c23 */ /* 0x100fe2000801084c */
[----:B------:R-:W-:Y:S01]  /*6610*/  FMUL.FTZ R3, R3, UR33 ;  /* 0x0000002103037c20 */ /* 0x000fe20008410000 */
[--C-:B------:R-:W-:Y:S01]  /*6620*/  FFMA.FTZ R82, R77, UR33, -R76.reuse ;  /* 0x000000214d527c23 */ /* 0x100fe2000801084c */
[--C-:B------:R-:W-:Y:S01]  /*6630*/  FFMA.FTZ R7, R7, UR33, -R76.reuse ;  /* 0x0000002107077c23 */ /* 0x100fe2000801084c */
[--C-:B0-----:R-:W-:Y:S01]  /*6640*/  FFMA.FTZ R81, R29, UR33, -R76.reuse ;  /* 0x000000211d517c23 */ /* 0x101fe2000801084c */
        /* <DEDUP_REMOVED lines=16> */
[----:B------:R-:W1:Y:S01]  /*6750*/  MUFU.EX2 R3, R3 ;  /* 0x0000000300037308 */ /* 0x000e620000000800 */
[----:B0-----:R-:W-:Y:S01]  /*6760*/  FFMA.FTZ R2, R21, R2, R72 ;  /* 0x0000000215027223 */ /* 0x001fe20000010048 */
[--C-:B------:R-:W-:Y:S01]  /*6770*/  FFMA.FTZ R36, R60, UR33, -R76.reuse ;  /* 0x000000213c247c23 */ /* 0x100fe2000801084c */
[--C-:B------:R-:W-:Y:S01]  /*6780*/  FFMA.FTZ R84, R61, UR33, -R76.reuse ;  /* 0x000000213d547c23 */ /* 0x100fe2000801084c */
[----:B------:R-:W-:Y:S01]  /*6790*/  FFMA.FTZ R55, R62, UR33, -R76 ;  /* 0x000000213e377c23 */ /* 0x000fe2000801084c */
[----:B------:R-:W-:Y:S01]  /*67a0*/  FADD.FTZ R15, R73, R2 ;  /* 0x00000002490f7221 */ /* 0x000fe20000010000 */
[--C-:B------:R-:W-:Y:S01]  /*67b0*/  FFMA.FTZ R83, R63, UR33, -R76.reuse ;  /* 0x000000213f537c23 */ /* 0x100fe2000801084c */
[--C-:B------:R-:W-:Y:S01]  /*67c0*/  FFMA.FTZ R58, R64, UR33, -R76.reuse ;  /* 0x00000021403a7c23 */ /* 0x100fe2000801084c */
[----:B------:R-:W0:Y:S01]  /*67d0*/  MUFU.EX2 R82, R82 ;  /* 0x0000005200527308 */ /* 0x000e220000000800 */
[----:B------:R-:W-:Y:S01]  /*67e0*/  FADD.FTZ R15, R6, R15 ;  /* 0x0000000f060f7221 */ /* 0x000fe20000010000 */
[--C-:B------:R-:W-:Y:S01]  /*67f0*/  FFMA.FTZ R63, R65, UR33, -R76.reuse ;  /* 0x00000021413f7c23 */ /* 0x100fe2000801084c */
[--C-:B------:R-:W-:Y:S01]  /*6800*/  FFMA.FTZ R60, R78, UR33, -R76.reuse ;  /* 0x000000214e3c7c23 */ /* 0x100fe2000801084c */
[--C-:B------:R-:W-:Y:S01]  /*6810*/  FFMA.FTZ R62, R67, UR33, -R76.reuse ;  /* 0x00000021433e7c23 */ /* 0x100fe2000801084c */
[----:B------:R-:W-:Y:S01]  /*6820*/  FADD.FTZ R15, R8, R15 ;  /* 0x0000000f080f7221 */ /* 0x000fe20000010000 */
[--C-:B------:R-:W-:Y:S01]  /*6830*/  FFMA.FTZ R61, R68, UR33, -R76.reuse ;  /* 0x00000021443d7c23 */ /* 0x100fe2000801084c */
[--C-:B------:R-:W-:Y:S01]  /*6840*/  FFMA.FTZ R64, R70, UR33, -R76.reuse ;  /* 0x0000002146407c23 */ /* 0x100fe2000801084c */
[----:B------:R-:W2:Y:S01]  /*6850*/  MUFU.EX2 R7, R7 ;  /* 0x0000000700077308 */ /* 0x000ea20000000800 */
[----:B-1----:R-:W-:Y:S01]  /*6860*/  FFMA.FTZ R13, R3, R0, R5 ;  /* 0x00000000030d7223 */ /* 0x002fe20000010005 */
[----:B------:R-:W-:Y:S01]  /*6870*/  FADD.FTZ R15, R10, R15 ;  /* 0x0000000f0a0f7221 */ /* 0x000fe20000010000 */
[--C-:B------:R-:W-:Y:S01]  /*6880*/  FFMA.FTZ R65, R71, UR33, -R76.reuse ;  /* 0x0000002147417c23 */ /* 0x100fe2000801084c */
[----:B------:R-:W-:-:S02]  /*6890*/  FFMA.FTZ R67, R74, UR33, -R76 ;  /* 0x000000214a437c23 */ /* 0x000fc4000801084c */
[----:B------:R-:W-:Y:S02]  /*68a0*/  FADD.FTZ R15, R12, R15 ;  /* 0x0000000f0c0f7221 */ /* 0x000fe40000010000 */
[----:B------:R-:W1:Y:S01]  /*68b0*/  MUFU.EX2 R81, R81 ;  /* 0x0000005100517308 */ /* 0x000e620000000800 */
[----:B0-----:R-:W-:Y:S01]  /*68c0*/  FADD.FTZ R0, R82, R13 ;  /* 0x0000000d52007221 */ /* 0x001fe20000010000 */
[----:B------:R-:W-:-:S04]  /*68d0*/  FADD.FTZ R15, R14, R15 ;  /* 0x0000000f0e0f7221 */ /* 0x000fc80000010000 */
[----:B------:R-:W-:Y:S02]  /*68e0*/  FADD.FTZ R15, R20, R15 ;  /* 0x0000000f140f7221 */ /* 0x000fe40000010000 */
[----:B------:R-:W0:Y:S01]  /*68f0*/  MUFU.EX2 R75, R75 ;  /* 0x0000004b004b7308 */ /* 0x000e220000000800 */
[----:B--2---:R-:W-:Y:S01]  /*6900*/  FADD.FTZ R0, R7, R0 ;  /* 0x0000000007007221 */ /* 0x004fe20000010000 */
[----:B------:R-:W-:-:S04]  /*6910*/  FADD.FTZ R15, R24, R15 ;  /* 0x0000000f180f7221 */ /* 0x000fc80000010000 */
[----:B------:R-:W-:Y:S02]  /*6920*/  FADD.FTZ R15, R26, R15 ;  /* 0x0000000f1a0f7221 */ /* 0x000fe40000010000 */
[----:B------:R-:W2:Y:S01]  /*6930*/  MUFU.EX2 R80, R80 ;  /* 0x0000005000507308 */ /* 0x000ea20000000800 */
[----:B-1----:R-:W-:Y:S01]  /*6940*/  FADD.FTZ R0, R81, R0 ;  /* 0x0000000051007221 */ /* 0x002fe20000010000 */
[----:B------:R-:W-:-:S06]  /*6950*/  FADD.FTZ R2, R28, R15 ;  /* 0x0000000f1c027221 */ /* 0x000fcc0000010000 */
[----:B------:R-:W1:Y:S01]  /*6960*/  MUFU.EX2 R30, R30 ;  /* 0x0000001e001e7308 */ /* 0x000e620000000800 */
[----:B0-----:R-:W-:-:S07]  /*6970*/  FADD.FTZ R13, R75, R0 ;  /* 0x000000004b0d7221 */ /* 0x001fce0000010000 */
[----:B------:R-:W0:Y:S01]  /*6980*/  MUFU.EX2 R79, R79 ;  /* 0x0000004f004f7308 */ /* 0x000e220000000800 */
[----:B--2---:R-:W-:-:S07]  /*6990*/  FADD.FTZ R13, R80, R13 ;  /* 0x0000000d500d7221 */ /* 0x004fce0000010000 */
[----:B------:R-:W2:Y:S01]  /*69a0*/  MUFU.EX2 R29, R29 ;  /* 0x0000001d001d7308 */ /* 0x000ea20000000800 */
[----:B-1----:R-:W-:Y:S01]  /*69b0*/  FADD.FTZ R0, R30, R13 ;  /* 0x0000000d1e007221 */ /* 0x002fe20000010000 */
[----:B------:R-:W-:-:S04]  /*69c0*/  FADD.FTZ R13, R37, R2 ;  /* 0x00000002250d7221 */ /* 0x000fc80000010000 */
[----:B------:R-:W-:Y:S02]  /*69d0*/  FADD.FTZ R2, R38, R13 ;  /* 0x0000000d26027221 */ /* 0x000fe40000010000 */
[----:B------:R-:W1:Y:S01]  /*69e0*/  MUFU.EX2 R77, R77 ;  /* 0x0000004d004d7308 */ /* 0x000e620000000800 */
[----:B0-----:R-:W-:Y:S01]  /*69f0*/  FADD.FTZ R0, R79, R0 ;  /* 0x000000004f007221 */ /* 0x001fe20000010000 */
[----:B------:R-:W-:-:S04]  /*6a00*/  FADD.FTZ R15, R39, R2 ;  /* 0x00000002270f7221 */ /* 0x000fc80000010000 */
[----:B------:R-:W-:Y:S02]  /*6a10*/  FADD.FTZ R2, R40, R15 ;  /* 0x0000000f28027221 */ /* 0x000fe40000010000 */
        /* <DEDUP_REMOVED lines=12> */
[----:B------:R-:W-:-:S06]  /*6ae0*/  FADD.FTZ R13, R41, R2 ;  /* 0x00000002290d7221 */ /* 0x000fcc0000010000 */
[----:B------:R-:W0:Y:S01]  /*6af0*/  MUFU.EX2 R34, R34 ;  /* 0x0000002200227308 */ /* 0x000e220000000800 */
[----:B--2---:R-:W-:-:S07]  /*6b00*/  FADD.FTZ R0, R31, R0 ;  /* 0x000000001f007221 */ /* 0x004fce0000010000 */
[----:B------:R-:W2:Y:S01]  /*6b10*/  MUFU.EX2 R86, R86 ;  /* 0x0000005600567308 */ /* 0x000ea20000000800 */
[----:B-1----:R-:W-:Y:S01]  /*6b20*/  FADD.FTZ R15, R87, R0 ;  /* 0x00000000570f7221 */ /* 0x002fe20000010000 */
[----:B------:R-:W-:-:S04]  /*6b30*/  FADD.FTZ R0, R42, R13 ;  /* 0x0000000d2a007221 */ /* 0x000fc80000010000 */
[----:B------:R-:W-:Y:S02]  /*6b40*/  FADD.FTZ R0, R43, R0 ;  /* 0x000000002b007221 */ /* 0x000fe40000010000 */
        /* <DEDUP_REMOVED lines=56> */
[----:B--2---:R-:W-:-:S03]  /*6ed0*/  FADD.FTZ R2, R57, R0 ;  /* 0x0000000039027221 */ /* 0x004fc60000010000 */
[----:B-1----:R-:W-:Y:S01]  /*6ee0*/  FADD.FTZ R0, R67, R4 ;  /* 0x0000000443007221 */ /* 0x002fe20000010000 */
[----:B------:R-:W-:Y:S06]  /*6ef0*/  @!P0 BRA `(.L_x_1887) ;  /* 0x0000000000048947 */ /* 0x000fec0003800000 */
[----:B------:R-:W-:Y:S01]  /*6f00*/  BPT.TRAP 0x1 ;  /* 0x000000040000795c */ /* 0x000fe20000300000 */
.L_x_1887:
[----:B------:R-:W-:Y:S01]  /*6f10*/  ULEA UR6, UR53, UR40, 0x3 ;  /* 0x0000002835067291 */ /* 0x000fe2000f8e183f */
[----:B------:R-:W-:Y:S01]  /*6f20*/  F2FP.BF16.F32.PACK_AB R4, R73, R72 ;  /* 0x000000484904723e */ /* 0x000fe200000010ff */
[----:B------:R-:W-:Y:S01]  /*6f30*/  UISETP.GT.AND UP0, UPT, UR54, UR52, UPT ;  /* 0x000000343600728c */ /* 0x000fe2000bf04270 */
[----:B------:R-:W-:Y:S01]  /*6f40*/  F2FP.BF16.F32.PACK_AB R5, R82, R5 ;  /* 0x000000055205723e */ /* 0x000fe200000010ff */
[----:B------:R-:W-:Y:S01]  /*6f50*/  UIADD3 UR6, UR6, 0x2d860, URZ ;  /* 0x0002d86006067890 */ /* 0x000fe2000fffe03f */
[----:B------:R-:W-:Y:S01]  /*6f60*/  F2FP.BF16.F32.PACK_AB R6, R8, R6 ;  /* 0x000000060806723e */ /* 0x000fe200000010ff */
[----:B------:R-:W-:Y:S01]  /*6f70*/  UMOV UR28, UR45 ;  /* 0x0000002d001c7c82 */ /* 0x000fe20008000000 */
[----:B------:R-:W-:Y:S01]  /*6f80*/  F2FP.BF16.F32.PACK_AB R7, R81, R7 ;  /* 0x000000075107723e */ /* 0x000fe200000010ff */
[----:B------:R-:W-:Y:S01]  /*6f90*/  UPRMT UR6, UR41, 0x654, UR6 ;  /* 0x0000065429067896 */ /* 0x000fe20008000006 */
[----:B------:R-:W-:Y:S01]  /*6fa0*/  F2FP.BF16.F32.PACK_AB R12, R12, R10 ;  /* 0x0000000a0c0c723e */ /* 0x000fe200000010ff */
[----:B------:R-:W-:Y:S01]  /*6fb0*/  UMOV UR53, UR44 ;  /* 0x0000002c00357c82 */ /* 0x000fe20008000000 */
        /* <DEDUP_REMOVED lines=17> */
[----:B------:R-:W-:Y:S01]  /*70d0*/  STSM.16.M88.4 [R18], R24 ;  /* 0x0000001812007844 */ /* 0x000fe20000000200 */
[----:B------:R-:W-:Y:S01]  /*70e0*/  F2FP.BF16.F32.PACK_AB R10, R41, R40 ;  /* 0x00000028290a723e */ /* 0x000fe200000010ff */
[----:B------:R-:W-:Y:S01]  /*70f0*/  UMOV UR54, UR6 ;  /* 0x0000000600367c82 */ /* 0x000fe20008000000 */
        /* <DEDUP_REMOVED lines=11> */
[-C--:B------:R-:W-:Y:S01]  /*71b0*/  FMUL.FTZ R106, R106, R3.reuse ;  /* 0x000000036a6a7220 */ /* 0x080fe20000410000 */
[----:B------:R-:W-:Y:S01]  /*71c0*/  F2FP.BF16.F32.PACK_AB R5, R84, R36 ;  /* 0x000000245405723e */ /* 0x000fe200000010ff */
[----:B------:R-:W-:Y:S01]  /*71d0*/  STSM.16.M88.4 [R16+0x27800], R28 ;  /* 0x0278001c10007844 */ /* 0x000fe20000000200 */
[----:B------:R-:W-:Y:S01]  /*71e0*/  F2FP.BF16.F32.PACK_AB R6, R49, R48 ;  /* 0x000000303106723e */ /* 0x000fe200000010ff */
[----:B------:R-:W-:Y:S01]  /*71f0*/  FMUL.FTZ R107, R107, R3 ;  /* 0x000000036b6b7220 */ /* 0x000fe20000410000 */
[----:B------:R-:W-:Y:S01]  /*7200*/  F2FP.BF16.F32.PACK_AB R7, R83, R55 ;  /* 0x000000375307723e */ /* 0x000fe200000010ff */
[----:B------:R-:W-:Y:S01]  /*7210*/  FMUL.FTZ R110, R110, R3 ;  /* 0x000000036e6e7220 */ /* 0x000fe20000410000 */
[----:B-1----:R-:W-:Y:S01]  /*7220*/  F2FP.BF16.F32.PACK_AB R12, R50, R51 ;  /* 0x00000033320c723e */ /* 0x002fe200000010ff */
[-C--:B------:R-:W-:Y:S01]  /*7230*/  FMUL.FTZ R111, R111, R3.reuse ;  /* 0x000000036f6f7220 */ /* 0x080fe20000410000 */
        /* <DEDUP_REMOVED lines=14> */
[----:B------:R-:W-:Y:S01]  /*7320*/  PLOP3.LUT P1, PT, PT, PT, UP0, 0x80, 0x0 ;  /* 0x000000000000781c */ /* 0x000fe20003f2f008 */
[-C--:B------:R-:W-:Y:S01]  /*7330*/  FMUL.FTZ R123, R123, R3.reuse ;  /* 0x000000037b7b7220 */ /* 0x080fe20000410000 */
        /* <DEDUP_REMOVED lines=37> */
[----:B0-----:R-:W-:-:S02]  /*7590*/  IMAD.MOV.U32 R4, RZ, RZ, R54 ;  /* 0x000000ffff047224 */ /* 0x001fc400078e0036 */
[----:B------:R-:W-:Y:S01]  /*75a0*/  IMAD.MOV.U32 R3, RZ, RZ, R69 ;  /* 0x000000ffff037224 */ /* 0x000fe200078e0045 */
[----:B--2---:R-:W-:Y:S01]  /*75b0*/  NOP ;  /* 0x0000000000007918 */ /* 0x004fe20000000000 */
[----:B-1----:R-:W-:Y:S05]  /*75c0*/  @P1 BRA `(.L_x_1888) ;  /* 0xffffffcc00701947 */ /* 0x002fea000383ffff */
[----:B------:R-:W-:-:S05]  /*75d0*/  UMOV UR54, UR6 ;  /* 0x0000000600367c82 */ /* 0x000fca0008000000 */
.L_x_1877:
[----:B------:R-:W-:-:S13]  /*75e0*/  ISETP.LE.AND P1, PT, RZ, UR54, PT ;  /* 0x00000036ff007c0c */ /* 0x000fda000bf23270 */
[----:B------:R-:W-:Y:S05]  /*75f0*/  @!P1 BRA `(.L_x_1889) ;  /* 0x0000002800449947 */ /* 0x000fea0003800000 */
[----:B-1----:R-:W-:Y:S01]  /*7600*/  IMAD.MOV.U32 R4, RZ, RZ, R54 ;  /* 0x000000ffff047224 */ /* 0x002fe200078e0036 */
[----:B------:R-:W-:Y:S01]  /*7610*/  UMOV UR28, UR45 ;  /* 0x0000002d001c7c82 */ /* 0x000fe20008000000 */
[----:B------:R-:W-:Y:S01]  /*7620*/  IMAD.MOV.U32 R3, RZ, RZ, R69 ;  /* 0x000000ffff037224 */ /* 0x000fe200078e0045 */
[----:B------:R-:W-:Y:S01]  /*7630*/  UMOV UR35, UR44 ;  /* 0x0000002c00237c82 */ /* 0x000fe20008000000 */
[----:B------:R-:W-:Y:S01]  /*7640*/  ULDC UR34, c[0x0][0x9d8] ;  /* 0x0002760000227ab9 */ /* 0x000fe20000000800 */
[----:B------:R-:W-:-:S05]  /*7650*/  ULDC UR33, c[0x0][0x988] ;  /* 0x0002620000217ab9 */ /* 0x000fca0000000800 */
.L_x_1900:
[----:B------:R-:W-:Y:S01]  /*7660*/  ISETP.NE.AND P2, PT, RZ, UR37, PT ;  /* 0x00000025ff007c0c */ /* 0x000fe2000bf45270 */
[----:B------:R-:W-:-:S04]  /*7670*/  UISETP.NE.AND UP0, UPT, UR35, 0x1, UPT ;  /* 0x000000012300788c */ /* 0x000fc8000bf05270 */
[----:B------:R-:W-:-:S04]  /*7680*/  USEL UR45, URZ, 0x1, UP0 ;  /* 0x000000013f2d7887 */ /* 0x000fc80008000000 */
[----:B------:R-:W-:-:S04]  /*7690*/  ULOP3.LUT UR45, UR28, UR45, URZ, 0x3c, !UPT ;  /* 0x0000002d1c2d7292 */ /* 0x000fc8000f8e3c3f */
[----:B------:R-:W-:Y:S08]  /*76a0*/  @P2 BRA `(.L_x_1890) ;  /* 0x0000000000382947 */ /* 0x000ff00003800000 */
[----:B------:R-:W-:Y:S05]  /*76b0*/  @!P0 BRA `(.L_x_1891) ;  /* 0x0000000000048947 */ /* 0x000fea0003800000 */
[----:B------:R-:W-:Y:S01]  /*76c0*/  BPT.TRAP 0x1 ;  /* 0x000000040000795c */ /* 0x000fe20000300000 */
.L_x_1891:
[----:B------:R-:W-:Y:S01]  /*76d0*/  UIADD3 UR6, UR35, 0x1, URZ ;  /* 0x0000000123067890 */ /* 0x000fe2000fffe03f */
[----:B------:R-:W-:-:S03]  /*76e0*/  MOV R5, UR45 ;  /* 0x0000002d00057c02 */ /* 0x000fc60008000f00 */
[----:B------:R-:W-:Y:S01]  /*76f0*/  UISETP.NE.AND UP0, UPT, UR6, 0x2, UPT ;  /* 0x000000020600788c */ /* 0x000fe2000bf05270 */
[----:B------:R-:W-:-:S03]  /*7700*/  SHF.L.U32 R5, R5, 0x1f, RZ ;  /* 0x0000001f05057819 */ /* 0x000fc600000006ff */
[----:B------:R-:W-:-:S04]  /*7710*/  USEL UR6, UR6, URZ, UP0 ;  /* 0x0000003f06067287 */ /* 0x000fc80008000000 */
[----:B------:R-:W-:-:S09]  /*7720*/  ULEA UR6, UR6, UR40, 0x3 ;  /* 0x0000002806067291 */ /* 0x000fd2000f8e183f */
[----:B------:R0:W1:Y:S01]  /*7730*/  SYNCS.PHASECHK.TRANS64.TRYWAIT P1, [UR6+0x2d830], R5 ;  /* 0x02d83005ff0075a7 */ /* 0x0000620008020146 */
[----:B------:R-:W-:Y:S05]  /*7740*/  @!P0 BRA `(.L_x_1892) ;  /* 0x0000000000048947 */ /* 0x000fea0003800000 */
[----:B------:R-:W-:Y:S01]  /*7750*/  BPT.TRAP 0x1 ;  /* 0x000000040000795c */ /* 0x000fe20000300000 */
.L_x_1892:
[----:B-1----:R-:W-:Y:S05]  /*7760*/  @P1 BRA `(.L_x_1890) ;  /* 0x0000000000081947 */ /* 0x002fea0003800000 */
[----:B------:R-:W1:Y:S02]  /*7770*/  SYNCS.PHASECHK.TRANS64.TRYWAIT P1, [UR6+0x2d830], R5 ;  /* 0x02d83005ff0075a7 */ /* 0x000e640008020146 */
[----:B-1----:R-:W-:Y:S05]  /*7780*/  @!P1 BRA `(.L_x_1893) ;  /* 0x0000008c003c9947 */ /* 0x002fea0003800000 */
.L_x_1890:
        /* <DEDUP_REMOVED lines=40> */
.L_x_1895:
[----:B------:R-:W-:Y:S01]  /*7a10*/  ULEA UR6, UR35, UR40, 0x3 ;  /* 0x0000002823067291 */ /* 0x000fe2000f8e183f */
[----:B------:R-:W-:-:S05]  /*7a20*/  IMAD.U32 R5, RZ, RZ, UR28 ;  /* 0x0000001cff057e24 */ /* 0x000fca000f8e00ff */
[----:B------:R-:W-:-:S04]  /*7a30*/  SHF.L.U32 R5, R5, 0x1f, RZ ;  /* 0x0000001f05057819 */ /* 0x000fc800000006ff */
[----:B------:R0:W1:Y:S01]  /*7a40*/  SYNCS.PHASECHK.TRANS64.TRYWAIT P1, [UR6+0x2d850], R5 ;  /* 0x02d85005ff0075a7 */ /* 0x0000620008020146 */
[----:B------:R-:W-:Y:S05]  /*7a50*/  @!P0 BRA `(.L_x_1896) ;  /* 0x0000000000048947 */ /* 0x000fea0003800000 */
[----:B------:R-:W-:Y:S01]  /*7a60*/  BPT.TRAP 0x1 ;  /* 0x000000040000795c */ /* 0x000fe20000300000 */
.L_x_1896:
[----:B-1----:R-:W-:Y:S05]  /*7a70*/  @P1 BRA `(.L_x_1894) ;  /* 0x0000000000081947 */ /* 0x002fea0003800000 */
[----:B------:R-:W1:Y:S02]  /*7a80*/  SYNCS.PHASECHK.TRANS64.TRYWAIT P1, [UR6+0x2d850], R5 ;  /* 0x02d85005ff0075a7 */ /* 0x000e640008020146 */
[----:B-1----:R-:W-:Y:S05]  /*7a90*/  @!P1 BRA `(.L_x_1897) ;  /* 0x0000008800909947 */ /* 0x002fea0003800000 */
.L_x_1894:
        /* <DEDUP_REMOVED lines=70> */
.L_x_1898:
        /* <DEDUP_REMOVED lines=67> */
[----:B------:R-:W-:-:S03]  /*8330*/  ULEA UR6, UR44, UR40, 0x3 ;  /* 0x000000282c067291 */ /* 0x000fc6000f8e183f */
[----:B------:R-:W2:Y:S01]  /*8340*/  MUFU.TANH R13, R13 ;  /* 0x0000000d000d7308 */ /* 0x000ea20000002400 */
[----:B0-----:R-:W-:Y:S01]  /*8350*/  FMNMX.FTZ R54, R10, R65, !PT ;  /* 0x000000410a367209 */ /* 0x001fe20007810000 */
[----:B------:R-:W-:-:S04]  /*8360*/  UIADD3 UR6, UR6, 0x2d840, URZ ;  /* 0x0002d84006067890 */ /* 0x000fc8000fffe03f */
[----:B------:R-:W-:Y:S02]  /*8370*/  UPRMT UR6, UR41, 0x654, UR6 ;  /* 0x0000065429067896 */ /* 0x000fe40008000006 */
[----:B------:R-:W0:Y:S01]  /*8380*/  MUFU.TANH R15, R15 ;  /* 0x0000000f000f7308 */ /* 0x000e220000002400 */
[----:B-1----:R-:W-:-:S06]  /*8390*/  FMNMX.FTZ R66, R12, R67, !PT ;  /* 0x000000430c427209 */ /* 0x002fcc0007810000 */
[----:B------:R-:W-:Y:S01]  /*83a0*/  SYNCS.ARRIVE.TRANS64.RED.A1T0 RZ, [UR6], RZ ;  /* 0x000000ffffff79a7 */ /* 0x000fe20008100406 */
        /* <DEDUP_REMOVED lines=184> */
[----:B------:R-:W-:Y:S01]  /*8f30*/  FFMA.FTZ R26, R53, UR33, -R32 ;  /* 0x00000021351a7c23 */ /* 0x000fe20008010820 */
[--C-:B------:R-:W-:Y:S01]  /*8f40*/  FFMA.FTZ R52, R52, UR33, -R77.reuse ;  /* 0x0000002134347c23 */ /* 0x100fe2000801084d */
[--C-:B------:R-:W-:Y:S01]  /*8f50*/  FFMA.FTZ R56, R56, UR33, -R77.reuse ;  /* 0x0000002138387c23 */ /* 0x100fe2000801084d */
[----:B------:R-:W-:Y:S01]  /*8f60*/  FFMA.FTZ R57, R57, UR33, -R77 ;  /* 0x0000002139397c23 */ /* 0x000fe2000801084d */
        /* <DEDUP_REMOVED lines=10> */
[--C-:B------:R-:W-:Y:S01]  /*9010*/  FFMA.FTZ R73, R73, UR33, -R77.reuse ;  /* 0x0000002149497c23 */ /* 0x100fe2000801084d */
[----:B------:R-:W-:Y:S01]  /*9020*/  FFMA.FTZ R74, R74, UR33, -R77 ;  /* 0x000000214a4a7c23 */ /* 0x000fe2000801084d */
[--C-:B------:R-:W-:Y:S01]  /*9030*/  FFMA.FTZ R77, R55, UR33, -R32.reuse ;  /* 0x00000021374d7c23 */ /* 0x100fe20008010820 */
[--C-:B------:R-:W-:Y:S01]  /*9040*/  FFMA.FTZ R55, R59, UR33, -R32.reuse ;  /* 0x000000213b377c23 */ /* 0x100fe20008010820 */
[--C-:B------:R-:W-:Y:S01]  /*9050*/  FFMA.FTZ R42, R62, UR33, -R32.reuse ;  /* 0x000000213e2a7c23 */ /* 0x100fe20008010820 */
[----:B------:R-:W-:Y:S01]  /*9060*/  FFMA.FTZ R53, R63, UR33, -R32 ;  /* 0x000000213f357c23 */ /* 0x000fe20008010820 */
        /* <DEDUP_REMOVED lines=56> */
[--C-:B------:R-:W-:Y:S01]  /*93f0*/  FFMA.FTZ R49, R66, UR33, -R32.reuse ;  /* 0x0000002142317c23 */ /* 0x100fe20008010820 */
[----:B------:R-:W-:-:S05]  /*9400*/  FFMA.FTZ R66, R76, UR33, -R32 ;  /* 0x000000214c427c23 */ /* 0x000fca0008010820 */
        /* <DEDUP_REMOVED lines=69> */
.L_x_1899:
        /* <DEDUP_REMOVED lines=14> */
[----:B------:R-:W-:Y:S01]  /*9940*/  FMUL.FTZ R92, R92, R4 ;  /* 0x000000045c5c7220 */ /* 0x000fe20000410000 */
[----:B------:R-:W-:Y:S01]  /*9950*/  F2FP.BF16.F32.PACK_AB R11, R83, R12 ;  /* 0x0000000c530b723e */ /* 0x000fe200000010ff */
[-C--:B------:R-:W-:Y:S01]  /*9960*/  FMUL.FTZ R93, R93, R4.reuse ;  /* 0x000000045d5d7220 */ /* 0x080fe20000410000 */
[----:B------:R-:W-:Y:S01]  /*9970*/  F2FP.BF16.F32.PACK_AB R29, R30, R29 ;  /* 0x0000001d1e1d723e */ /* 0x000fe200000010ff */
[----:B------:R-:W-:Y:S01]  /*9980*/  SYNCS.ARRIVE.TRANS64.RED.A1T0 RZ, [UR6], RZ ;  /* 0x000000ffffff79a7 */ /* 0x000fe20008100406 */
[----:B------:R-:W-:Y:S01]  /*9990*/  F2FP.BF16.F32.PACK_AB R30, R78, R31 ;  /* 0x0000001f4e1e723e */ /* 0x000fe200000010ff */
[----:B------:R-:W-:Y:S01]  /*99a0*/  STSM.16.M88.4 [R16+0x21800], R32 ;  /* 0x0218002010007844 */ /* 0x000fe20000000200 */
[----:B------:R-:W-:Y:S01]  /*99b0*/  F2FP.BF16.F32.PACK_AB R37, R38, R37 ;  /* 0x000000252625723e */ /* 0x000fe200000010ff */
[----:B------:R-:W-:Y:S01]  /*99c0*/  UIADD3 UR6, UR54, -0x1, URZ ;  /* 0xffffffff36067890 */ /* 0x000fe2000fffe03f */
[----:B------:R-:W-:Y:S01]  /*99d0*/  F2FP.BF16.F32.PACK_AB R28, R28, R27 ;  /* 0x0000001b1c1c723e */ /* 0x000fe200000010ff */
[----:B------:R0:W-:Y:S01]  /*99e0*/  STSM.16.M88.4 [R19], R8 ;  /* 0x0000000813007844 */ /* 0x0001e20000000200 */
        /* <DEDUP_REMOVED lines=15> */
[-C--:B------:R-:W-:Y:S01]  /*9ae0*/  FMUL.FTZ R105, R105, R4.reuse ;  /* 0x0000000469697220 */ /* 0x080fe20000410000 */
[----:B0-----:R-:W-:Y:S01]  /*9af0*/  F2FP.BF16.F32.PACK_AB R8, R52, R51 ;  /* 0x000000333408723e */ /* 0x001fe200000010ff */
[----:B------:R-:W-:Y:S01]  /*9b00*/  FMUL.FTZ R108, R108, R4 ;  /* 0x000000046c6c7220 */ /* 0x000fe20000410000 */
[----:B------:R-:W-:Y:S01]  /*9b10*/  F2FP.BF16.F32.PACK_AB R9, R77, R26 ;  /* 0x0000001a4d09723e */ /* 0x000fe200000010ff */
[----:B------:R2:W-:Y:S01]  /*9b20*/  STSM.16.M88.4 [R16+0x27800], R44 ;  /* 0x0278002c10007844 */ /* 0x0005e20000000200 */
[----:B------:R-:W-:Y:S01]  /*9b30*/  F2FP.BF16.F32.PACK_AB R10, R57, R56 ;  /* 0x00000038390a723e */ /* 0x000fe200000010ff */
[-C--:B------:R-:W-:Y:S01]  /*9b40*/  FMUL.FTZ R109, R109, R4.reuse ;  /* 0x000000046d6d7220 */ /* 0x080fe20000410000 */
        /* <DEDUP_REMOVED lines=59> */
[----:B--2---:R-:W-:Y:S05]  /*9f00*/  @P1 BRA `(.L_x_1900) ;  /* 0xffffffd400d41947 */ /* 0x004fea000383ffff */
.L_x_1889:
[----:B------:R-:W-:Y:S06]  /*9f10*/  BAR.ARV 0x8, 0x200 ;  /* 0x0208000000007b1d */ /* 0x000fec0000002000 */
[----:B------:R-:W-:Y:S05]  /*9f20*/  @!P0 BRA `(.L_x_1901) ;  /* 0x0000000000048947 */ /* 0x000fea0003800000 */
[----:B------:R-:W-:Y:S01]  /*9f30*/  BPT.TRAP 0x1 ;  /* 0x000000040000795c */ /* 0x000fe20000300000 */
.L_x_1901:
[----:B------:R-:W-:Y:S01]  /*9f40*/  ULEA UR8, UR44, UR40, 0x3 ;  /* 0x000000282c087291 */ /* 0x000fe2000f8e183f */
[----:B------:R-:W-:-:S05]  /*9f50*/  IMAD.U32 R3, RZ, RZ, UR45 ;  /* 0x0000002dff037e24 */ /* 0x000fca000f8e00ff */
[----:B------:R-:W-:-:S04]  /*9f60*/  SHF.L.U32 R3, R3, 0x1f, RZ ;  /* 0x0000001f03037819 */ /* 0x000fc800000006ff */
[----:B------:R0:W2:Y:S01]  /*9f70*/  SYNCS.PHASECHK.TRANS64.TRYWAIT P1, [UR8+0x2d850], R3 ;  /* 0x02d85003ff0075a7 */ /* 0x0000a20008020148 */
[----:B------:R-:W-:Y:S05]  /*9f80*/  @!P0 BRA `(.L_x_1902) ;  /* 0x0000000000048947 */ /* 0x000fea0003800000 */
[----:B------:R-:W-:Y:S01]  /*9f90*/  BPT.TRAP 0x1 ;  /* 0x000000040000795c */ /* 0x000fe20000300000 */
.L_x_1902:
[----:B--2---:R-:W-:Y:S05]  /*9fa0*/  @P1 BRA `(.L_x_1903) ;  /* 0x0000000000081947 */ /* 0x004fea0003800000 */
[----:B------:R-:W2:Y:S02]  /*9fb0*/  SYNCS.PHASECHK.TRANS64.TRYWAIT P1, [UR8+0x2d850], R3 ;  /* 0x02d85003ff0075a7 */ /* 0x000ea40008020148 */
[----:B--2---:R-:W-:Y:S05]  /*9fc0*/  @!P1 BRA `(.L_x_1904) ;  /* 0x00000064005c9947 */ /* 0x004fea0003800000 */
.L_x_1903:
[----:B------:R-:W-:Y:S01]  /*9fd0*/  UIADD3 UR40, UR40, 0x400, URZ ;  /* 0x0000040028287890 */ /* 0x000fe2000fffe03f */
[----:B------:R-:W-:Y:S01]  /*9fe0*/  WARPGROUP.ARRIVE ;  /* 0x00000000000079c5 */ /* 0x000fe20000000000 */
[----:B------:R-:W-:Y:S01]  /*9ff0*/  ULOP3.LUT UR36, UR36, 0x10000, URZ, 0xfc, !UPT ;  /* 0x0001000024247892 */ /* 0x000fe2000f8efc3f */
[----:B01----:R-:W0:Y:S01]  /*a000*/  SHFL.BFLY PT, R3, R2, 0x2, 0x1f ;  /* 0x0c401f0002037f89 */ /* 0x003e2200000e0000 */
[----:B------:R-:W-:Y:S01]  /*a010*/  USHF.R.U32.HI UR40, URZ, 0x4, UR40 ;  /* 0x000000043f287899 */ /* 0x000fe20008011628 */
[----:B------:R-:W-:Y:S01]  /*a020*/  MOV R46, RZ ;  /* 0x000000ff002e7202 */ /* 0x000fe20000000f00 */
[----:B------:R-:W-:Y:S01]  /*a030*/  UMOV UR5, 0x40000040 ;  /* 0x4000004000057882 */ /* 0x000fe20000000000 */
[----:B------:R-:W-:Y:S01]  /*a040*/  UMOV UR7, 0x80000020 ;  /* 0x8000002000077882 */ /* 0x000fe20000000000 */
[----:B------:R-:W-:Y:S01]  /*a050*/  ULOP3.LUT UR40, UR40, 0x3fff, URZ, 0xc0, !UPT ;  /* 0x00003fff28287892 */ /* 0x000fe2000f8ec03f */
[----:B------:R-:W1:Y:S01]  /*a060*/  SHFL.BFLY PT, R5, R0, 0x2, 0x1f ;  /* 0x0c401f0000057f89 */ /* 0x000e6200000e0000 */
[----:B------:R-:W-:Y:S01]  /*a070*/  UMOV UR4, UR36 ;  /* 0x0000002400047c82 */ /* 0x000fe20008000000 */
[----:B------:R-:W-:Y:S01]  /*a080*/  IMAD.U32 R10, RZ, RZ, UR33 ;  /* 0x00000021ff0a7e24 */ /* 0x000fe2000f8e00ff */
[----:B------:R-:W-:Y:S01]  /*a090*/  ULOP3.LUT UR9, UR40, 0x2000000, URZ, 0xfc, !UPT ;  /* 0x0200000028097892 */ /* 0x000fe2000f8efc3f */
[----:B------:R-:W-:-:S03]  /*a0a0*/  IMAD.MOV.U32 R38, RZ, RZ, -0x800000 ;  /* 0xff800000ff267424 */ /* 0x000fc600078e00ff */
        /* <DEDUP_REMOVED lines=76> */
.L_x_1905:
        /* <DEDUP_REMOVED lines=58> */
.L_x_1869:
        /* <DEDUP_REMOVED lines=23> */
[----:B------:R-:W-:Y:S02]  /*aa80*/  F2FP.BF16.F32.PACK_AB R34, R133, R34 ;  /* 0x000000228522723e */ /* 0x000fe400000010ff */
        /* <DEDUP_REMOVED lines=46> */
[----:B------:R-:W-:Y:S02]  /*ad70*/  LOP3.LUT R14, R14, R15, RZ, 0x3c, !PT ;  /* 0x0000000f0e0e7212 */ /* 0x000fe400078e3cff */
[----:B------:R-:W-:-:S02]  /*ad80*/  IADD3.X R15, RZ, R5, RZ, P0, !PT ;  /* 0x00000005ff0f7210 */ /* 0x000fc400007fe4ff */
[----:B------:R-:W-:Y:S02]  /*ad90*/  IADD3 R37, P0, R40, 0x1800, RZ ;  /* 0x0000180028257810 */ /* 0x000fe40007f1e0ff */
[----:B------:R-:W-:Y:S01]  /*ada0*/  LOP3.LUT R2, R2, R43, RZ, 0x3c, !PT ;  /* 0x0000002b02027212 */ /* 0x000fe200078e3cff */
[----:B------:R-:W-:Y:S01]  /*adb0*/  IMAD.MOV.U32 R43, RZ, RZ, R52 ;  /* 0x000000ffff2b7224 */ /* 0x000fe200078e0034 */
[----:B-1----:R-:W-:Y:S02]  /*adc0*/  @P1 SHF.R.U32.HI R43, RZ, R50, R45 ;  /* 0x00000032ff2b1219 */ /* 0x002fe4000001162d */
[----:B------:R-:W-:Y:S02]  /*add0*/  LOP3.LUT R36, R37, 0x180, RZ, 0xc0, !PT ;  /* 0x0000018025247812 */ /* 0x000fe400078ec0ff */
[----:B------:R-:W-:Y:S01]  /*ade0*/  LOP3.LUT R10, R29, 0x180, RZ, 0xc0, !PT ;  /* 0x000001801d0a7812 */ /* 0x000fe200078ec0ff */
[----:B------:R-:W-:Y:S01]  /*adf0*/  IMAD.MOV R48, RZ, RZ, -R43 ;  /* 0x000000ffff307224 */ /* 0x000fe200078e0a2b */
[----:B------:R-:W-:-:S02]  /*ae00*/  MOV R47, R4 ;  /* 0x00000004002f7202 */ /* 0x000fc40000000f00 */
        /* <DEDUP_REMOVED lines=32> */
[----:B------:R-:W-:Y:S02]  /*b010*/  IADD3.X R29, RZ, R41, RZ, P3, !PT ;  /* 0x00000029ff1d7210 */ /* 0x000fe40001ffe4ff */
[----:B------:R-:W-:Y:S01]  /*b020*/  LOP3.LUT P0, RZ, R147, 0x3, RZ, 0xc0, !PT ;  /* 0x0000000393ff7812 */ /* 0x000fe2000780c0ff */
[----:B------:R-:W-:Y:S01]  /*b030*/  VIADD R7, R11, 0x8 ;  /* 0x000000080b077836 */ /* 0x000fe20000000000 */
[----:B------:R-:W-:Y:S02]  /*b040*/  IADD3 R5, R5, R15, RZ ;  /* 0x0000000f05057210 */ /* 0x000fe40007ffe0ff */
[----:B------:R-:W-:-:S02]  /*b050*/  LEA R43, P3, R4, UR6, 0x2 ;  /* 0x00000006042b7c11 */ /* 0x000fc4000f8610ff */
[----:B------:R-:W-:Y:S01]  /*b060*/  LOP3.LUT R30, R30, R31, RZ, 0x3c, !PT ;  /* 0x0000001f1e1e7212 */ /* 0x000fe200078e3cff */
[----:B------:R-:W-:Y:S01]  /*b070*/  IMAD.X R31, RZ, RZ, R41, P2 ;  /* 0x000000ffff1f7224 */ /* 0x000fe200010e0629 */
[-C--:B------:R-:W-:Y:S01]  /*b080*/  ISETP.GE.OR P2, PT, R11, R56.reuse, P0 ;  /* 0x000000380b00720c */ /* 0x080fe20000746670 */
[----:B------:R-:W-:Y:S01]  /*b090*/  SHFL.IDX PT, R58, R43, RZ, 0x1c1f ;  /* 0x001c1fff2b3a7589 */ /* 0x000fe200000e0000 */
[----:B------:R-:W-:Y:S02]  /*b0a0*/  ISETP.GE.OR P0, PT, R7, R56, P0 ;  /* 0x000000380700720c */ /* 0x000fe40000706670 */
[----:B------:R-:W-:Y:S01]  /*b0b0*/  LEA.HI.X R45, R4, UR7, R5, 0x2, P3 ;  /* 0x00000007042d7c11 */ /* 0x000fe200098f1405 */
[----:B------:R-:W-:Y:S01]  /*b0c0*/  SHFL.IDX PT, R60, R43, 0x1, 0x1c1f ;  /* 0x003c1f002b3c7f89 */ /* 0x000fe200000e0000 */
[----:B------:R-:W-:Y:S02]  /*b0d0*/  MOV R53, R8 ;  /* 0x0000000800357202 */ /* 0x000fe40000000f00 */
[----:B------:R-:W-:Y:S01]  /*b0e0*/  F2FP.BF16.F32.PACK_AB R4, R97, R96 ;  /* 0x000000606104723e */ /* 0x000fe200000010ff */
[----:B------:R-:W0:Y:S01]  /*b0f0*/  SHFL.IDX PT, R59, R45, RZ, 0x1c1f ;  /* 0x001c1fff2d3b7589 */ /* 0x000e2200000e0000 */
[----:B------:R-:W-:-:S02]  /*b100*/  F2FP.BF16.F32.PACK_AB R5, R99, R98 ;  /* 0x000000626305723e */ /* 0x000fc400000010ff */
[----:B------:R-:W-:Y:S01]  /*b110*/  F2FP.BF16.F32.PACK_AB R6, R101, R100 ;  /* 0x000000646506723e */ /* 0x000fe200000010ff */
[----:B------:R-:W1:Y:S01]  /*b120*/  SHFL.IDX PT, R61, R45, 0x1, 0x1c1f ;  /* 0x003c1f002d3d7f89 */ /* 0x000e6200000e0000 */
[----:B------:R-:W-:Y:S02]  /*b130*/  F2FP.BF16.F32.PACK_AB R7, R103, R102 ;  /* 0x000000666707723e */ /* 0x000fe400000010ff */
[----:B------:R-:W-:Y:S02]  /*b140*/  MOV R52, R12 ;  /* 0x0000000c00347202 */ /* 0x000fe40000000f00 */
[----:B------:R-:W-:Y:S01]  /*b150*/  F2FP.BF16.F32.PACK_AB R8, R105, R104 ;  /* 0x000000686908723e */ /* 0x000fe200000010ff */
[----:B------:R-:W-:Y:S01]  /*b160*/  STSM.16.M88.4 [R53], R4 ;  /* 0x0000000435007844 */ /* 0x000fe20000000200 */
[----:B------:R-:W-:Y:S02]  /*b170*/  F2FP.BF16.F32.PACK_AB R9, R107, R106 ;  /* 0x0000006a6b09723e */ /* 0x000fe400000010ff */
[----:B------:R-:W-:-:S02]  /*b180*/  F2FP.BF16.F32.PACK_AB R10, R109, R108 ;  /* 0x0000006c6d0a723e */ /* 0x000fc400000010ff */
[----:B------:R-:W-:Y:S02]  /*b190*/  F2FP.BF16.F32.PACK_AB R11, R111, R110 ;  /* 0x0000006e6f0b723e */ /* 0x000fe400000010ff */
[----:B------:R-:W-:Y:S02]  /*b1a0*/  F2FP.BF16.F32.PACK_AB R12, R113, R112 ;  /* 0x00000070710c723e */ /* 0x000fe400000010ff */
[----:B------:R-:W-:Y:S01]  /*b1b0*/  F2FP.BF16.F32.PACK_AB R13, R115, R114 ;  /* 0x00000072730d723e */ /* 0x000fe200000010ff */
[----:B------:R-:W-:Y:S01]  /*b1c0*/  STSM.16.M88.4 [R52], R8 ;  /* 0x0000000834007844 */ /* 0x000fe20000000200 */
[----:B------:R-:W-:Y:S02]  /*b1d0*/  F2FP.BF16.F32.PACK_AB R14, R117, R116 ;  /* 0x00000074750e723e */ /* 0x000fe400000010ff */
[----:B------:R-:W-:Y:S02]  /*b1e0*/  F2FP.BF16.F32.PACK_AB R15, R119, R118 ;  /* 0x00000076770f723e */ /* 0x000fe400000010ff */
[----:B------:R-:W-:-:S02]  /*b1f0*/  F2FP.BF16.F32.PACK_AB R24, R121, R120 ;  /* 0x000000787918723e */ /* 0x000fc400000010ff */
[----:B------:R-:W-:Y:S01]  /*b200*/  F2FP.BF16.F32.PACK_AB R25, R123, R122 ;  /* 0x0000007a7b19723e */ /* 0x000fe200000010ff */
[----:B------:R2:W-:Y:S01]  /*b210*/  STSM.16.M88.4 [R63], R12 ;  /* 0x0000000c3f007844 */ /* 0x0005e20000000200 */
[C---:B------:R-:W-:Y:S02]  /*b220*/  IADD3 R21, P4, R40.reuse, 0x6000, RZ ;  /* 0x0000600028157810 */ /* 0x040fe40007f9e0ff */
[----:B------:R-:W-:Y:S01]  /*b230*/  LOP3.LUT R3, R40, 0x180, RZ, 0xc0, !PT ;  /* 0x0000018028037812 */ /* 0x000fe200078ec0ff */
[----:B------:R3:W-:Y:S01]  /*b240*/  STSM.16.M88.4 [R62], R24 ;  /* 0x000000183e007844 */ /* 0x0007e20000000200 */
[----:B------:R-:W-:Y:S01]  /*b250*/  UIMAD UR5, UR10, UR8, URZ ;  /* 0x000000080a0572a4 */ /* 0x000fe2000f8e023f */
[----:B------:R-:W-:Y:S02]  /*b260*/  LOP3.LUT R20, R21, 0x180, RZ, 0xc0, !PT ;  /* 0x0000018015147812 */ /* 0x000fe400078ec0ff */
        /* <DEDUP_REMOVED lines=50> */
[----:B------:R-:W-:Y:S01]  /*b590*/  IMAD R0, R0, UR6, RZ ;  /* 0x0000000600007c24 */ /* 0x000fe2000f8e02ff */
[----:B------:R-:W-:Y:S01]  /*b5a0*/  IADD3 R25, R146, UR39, RZ ;  /* 0x0000002792197c10 */ /* 0x000fe2000fffe0ff */
[----:B------:R-:W-:Y:S01]  /*b5b0*/  IMAD.WIDE.U32 R2, R39, UR6, R2 ;  /* 0x0000000627027c25 */ /* 0x000fe2000f8e0002 */
[----:B------:R-:W-:-:S03]  /*b5c0*/  UIADD3 UR5, UR40, 0x2d820, URZ ;  /* 0x0002d82028057890 */ /* 0x000fc6000fffe03f */
[----:B------:R-:W-:Y:S01]  /*b5d0*/  IMAD R13, R39, UR7, R0 ;  /* 0x00000007270d7c24 */ /* 0x000fe2000f8e0200 */
        /* <DEDUP_REMOVED lines=23> */
.L_x_1909:
[----:B------:R-:W-:Y:S05]  /*b750*/  BSYNC B1 ;  /* 0x0000000000017941 */ /* 0x000fea0003800000 */
.L_x_1908:
        /* <DEDUP_REMOVED lines=15> */
[----:B-1----:R-:W-:-:S04]  /*b850*/  LEA R2, P0, R139, R12, 0x1 ;  /* 0x0000000c8b027211 */ /* 0x002fc800078008ff */
[----:B------:R-:W-:-:S05]  /*b860*/  LEA.HI.X R3, R139, R13, R151, 0x1, P0 ;  /* 0x0000000d8b037211 */ /* 0x000fca00000f0c97 */
[----:B------:R1:W-:Y:S01]  /*b870*/  ST.E.128 desc[UR50][R2.64], R8 ;  /* 0x0000000802007985 */ /* 0x0003e2000c101d32 */
[----:B------:R-:W-:Y:S05]  /*b880*/  BRA `(.L_x_1910) ;  /* 0x0000000400ec7947 */ /* 0x000fea0003800000 */
.L_x_1907:
        /* <DEDUP_REMOVED lines=45> */
[----:B------:R-:W-:-:S04]  /*bb60*/  LEA R4, P0, R2, UR6, 0x2 ;  /* 0x0000000602047c11 */ /* 0x000fc8000f8010ff */
[----:B------:R-:W-:-:S04]  /*bb70*/  IADD3 R3, R3, R7, RZ ;  /* 0x0000000703037210 */ /* 0x000fc80007ffe0ff */
[----:B------:R-:W-:Y:S01]  /*bb80*/  LEA.HI.X R5, R2, UR7, R3, 0x2, P0 ;  /* 0x0000000702057c11 */ /* 0x000fe200080f1403 */
[----:B------:R-:W-:-:S05]  /*bb90*/  IMAD.MOV.U32 R3, RZ, RZ, -0x800000 ;  /* 0xff800000ff037424 */ /* 0x000fca00078e00ff */
[----:B------:R2:W-:Y:S02]  /*bba0*/  STG.E desc[UR50][R4.64], R3 ;  /* 0x0000000304007986 */ /* 0x0005e4000c101932 */
.L_x_1912:
[----:B------:R-:W-:Y:S05]  /*bbb0*/  BSYNC B1 ;  /* 0x0000000000017941 */ /* 0x000fea0003800000 */
.L_x_1911:
        /* <DEDUP_REMOVED lines=20> */
[----:B------:R-:W-:Y:S01]  /*bd00*/  IMAD R0, R0, UR8, RZ ;  /* 0x0000000800007c24 */ /* 0x000fe2000f8e02ff */
[----:B------:R-:W-:Y:S01]  /*bd10*/  MOV R3, UR5 ;  /* 0x0000000500037c02 */ /* 0x000fe20008000f00 */
[----:B------:R-:W-:Y:S01]  /*bd20*/  IMAD.U32 R2, RZ, RZ, UR6 ;  /* 0x00000006ff027e24 */ /* 0x000fe2000f8e00ff */
[----:B------:R-:W-:Y:S01]  /*bd30*/  ULDC.64 UR6, c[0x0][0xad8] ;  /* 0x0002b60000067ab9 */ /* 0x000fe20000000a00 */
[C---:B------:R-:W-:Y:S01]  /*bd40*/  IMAD R9, R5.reuse, UR9, R0 ;  /* 0x0000000905097c24 */ /* 0x040fe2000f8e0200 */
[----:B------:R-:W-:Y:S01]  /*bd50*/  SHF.R.S32.HI R0, RZ, 0x1f, R7 ;  /* 0x0000001fff007819 */ /* 0x000fe20000011407 */
[----:B------:R-:W-:Y:S01]  /*bd60*/  IMAD.WIDE.U32 R2, R5, UR8, R2 ;  /* 0x0000000805027c25 */ /* 0x000fe2000f8e0002 */
[----:B------:R-:W-:-:S03]  /*bd70*/  ULDC UR5, c[0x0][0xa88] ;  /* 0x0002a20000057ab9 */ /* 0x000fc60000000800 */
        /* <DEDUP_REMOVED lines=26> */
.L_x_1914:
[----:B------:R-:W-:Y:S05]  /*bf20*/  BSYNC B1 ;  /* 0x0000000000017941 */ /* 0x000fea0003800000 */
.L_x_1913:
        /* <DEDUP_REMOVED lines=17> */
.L_x_1910:
[----:B------:R-:W-:Y:S05]  /*c040*/  BSYNC B0 ;  /* 0x0000000000007941 */ /* 0x000fea0003800000 */
.L_x_1906:
[----:B------:R-:W-:Y:S02]  /*c050*/  ULDC UR5, c[0x0][0xc38] ;  /* 0x00030e0000057ab9 */ /* 0x000fe40000000800 */
[----:B------:R-:W-:-:S06]  /*c060*/  UISETP.GE.AND UP0, UPT, UR4, UR5, UPT ;  /* 0x000000050400728c */ /* 0x000fcc000bf06270 */
[----:B------:R-:W-:-:S13]  /*c070*/  PLOP3.LUT P0, PT, PT, PT, UP0, 0x80, 0x0 ;  /* 0x000000000000781c */ /* 0x000fda0003f0f008 */
[----:B------:R-:W-:Y:S05]  /*c080*/  @!P0 BRA `(.L_x_1915) ;  /* 0xffffff4c00708947 */ /* 0x000fea000383ffff */
[----:B------:R-:W-:Y:S05]  /*c090*/  EXIT ;  /* 0x000000000000794d */ /* 0x000fea0003800000 */
.L_x_1865:
[----:B------:R-:W-:-:S08]  /*c0a0*/  NOP ;  /* 0x0000000000007918 */ /* 0x000fd00000000000 */
[----:B------:R-:W0:-:S00]  /*c0b0*/  USETMAXREG.DEALLOC.CTAPOOL 0x20 ;  /* 0x00000020000079c8 */ /* 0x000e0000080e0500 */
[----:B0-----:R-:W-:-:S06]  /*c0c0*/  LOP3.LUT R0, R0, 0x3, RZ, 0xc0, !PT ;  /* 0x0000000300007812 */ /* 0x001fcc00078ec0ff */
[----:B------:R-:W0:Y:S01]  /*c0d0*/  S2UR UR10, SR_CTAID.X ;  /* 0x00000000000a79c3 */ /* 0x000e220000002500 */
[----:B------:R-:W-:Y:S01]  /*c0e0*/  LOP3.LUT R16, R16, 0xfffff7ff, RZ, 0xc0, !PT ;  /* 0xfffff7ff10107812 */ /* 0x000fe200078ec0ff */
[----:B------:R-:W-:Y:S01]  /*c0f0*/  STL [R1+0x14], RZ ;  /* 0x000014ff01007387 */ /* 0x000fe20000100800 */
[----:B------:R-:W-:Y:S02]  /*c100*/  IMAD.MOV.U32 R26, RZ, RZ, 0x1 ;  /* 0x00000001ff1a7424 */ /* 0x000fe400078e00ff */
[----:B------:R-:W-:Y:S01]  /*c110*/  IMAD.MOV.U32 R23, RZ, RZ, RZ ;  /* 0x000000ffff177224 */ /* 0x000fe200078e00ff */
        /* <DEDUP_REMOVED lines=30> */
[C---:B0-----:R-:W-:Y:S02]  /*c300*/  SHF.L.U32 R0, R7.reuse, 0x3, RZ ;  /* 0x0000000307007819 */ /* 0x041fe400000006ff */
[----:B------:R-:W-:Y:S01]  /*c310*/  LOP3.LUT R6, R7, 0x7f, RZ, 0xc0, !PT ;  /* 0x0000007f07067812 */ /* 0x000fe200078ec0ff */
[----:B------:R-:W-:Y:S01]  /*c320*/  IMAD.U32 R17, RZ, RZ, UR8 ;  /* 0x00000008ff117e24 */ /* 0x000fe2000f8e00ff */
[C---:B------:R-:W-:Y:S01]  /*c330*/  LOP3.LUT R2, R0.reuse, 0xd8, RZ, 0xc0, !PT ;  /* 0x000000d800027812 */ /* 0x040fe200078ec0ff */
[----:B------:R-:W-:Y:S01]  /*c340*/  ULEA.HI UR5, UR5, UR4, URZ, 0x7 ;  /* 0x0000000405057291 */ /* 0x000fe2000f8f383f */
[----:B------:R-:W-:-:S02]  /*c350*/  LOP3.LUT R4, R0, 0x18, RZ, 0xc0, !PT ;  /* 0x0000001800047812 */ /* 0x000fc400078ec0ff */
[----:B------:R-:W-:Y:S01]  /*c360*/  LOP3.LUT R3, R2, 0x18, R7, 0x78, !PT ;  /* 0x0000001802037812 */ /* 0x000fe200078e7807 */
[----:B------:R-:W-:Y:S01]  /*c370*/  IMAD.U32 R2, RZ, RZ, UR10 ;  /* 0x0000000aff027e24 */ /* 0x000fe2000f8e00ff */
[----:B------:R-:W-:Y:S02]  /*c380*/  USHF.R.S32.HI UR39, URZ, 0x7, UR5 ;  /* 0x000000073f277899 */ /* 0x000fe40008011405 */
[----:B------:R-:W-:Y:S02]  /*c390*/  LOP3.LUT R5, R3, 0x320, R0, 0xf8, !PT ;  /* 0x0000032003057812 */ /* 0x000fe400078ef800 */
[----:B------:R-:W-:Y:S01]  /*c3a0*/  LOP3.LUT R0, R4, 0x20, RZ, 0xfc, !PT ;  /* 0x0000002004007812 */ /* 0x000fe200078efcff */
[----:B------:R0:W-:Y:S03]  /*c3b0*/  STL [R1+0x10], R2 ;  /* 0x0000100201007387 */ /* 0x0001e60000100800 */
[C---:B------:R-:W-:Y:S01]  /*c3c0*/  ISETP.GE.AND P0, PT, R0.reuse, UR7, PT ;  /* 0x0000000700007c0c */ /* 0x040fe2000bf06270 */
[----:B------:R1:W-:Y:S01]  /*c3d0*/  STL [R1+0x14], RZ ;  /* 0x000014ff01007387 */ /* 0x0003e20000100800 */
[----:B------:R-:W-:-:S02]  /*c3e0*/  ISETP.GE.AND P1, PT, R0, UR9, PT ;  /* 0x0000000900007c0c */ /* 0x000fc4000bf26270 */
        /* <DEDUP_REMOVED lines=8> */
[----:B------:R-:W-:Y:S02]  /*c470*/  ISETP.GE.AND P1, PT, R0, UR9, PT ;  /* 0x0000000900007c0c */ /* 0x000fe4000bf26270 */
        /* <DEDUP_REMOVED lines=12> */
[----:B------:R-:W-:Y:S02]  /*c540*/  ISETP.GE.AND P1, PT, R4, UR7, PT ;  /* 0x0000000704007c0c */ /* 0x000fe4000bf26270 */
        /* <DEDUP_REMOVED lines=9> */
.L_x_1965:
        /* <DEDUP_REMOVED lines=23> */
.L_x_1917:
[----:B------:R-:W-:Y:S01]  /*c750*/  ULDC UR8, c[0x0][0xc54] ;  /* 0x0003150000087ab9 */ /* 0x000fe20000000800 */
[----:B------:R-:W-:Y:S01]  /*c760*/  UMOV UR6, UR7 ;  /* 0x0000000700067c82 */ /* 0x000fe20008000000 */
[----:B------:R-:W-:-:S11]  /*c770*/  UISETP.NE.AND UP0, UPT, UR8, 0x1, UPT ;  /* 0x000000010800788c */ /* 0x000fd6000bf05270 */
[----:B------:R-:W-:Y:S02]  /*c780*/  @UP0 ULDC.64 UR10, c[0x0][0xc58] ;  /* 0x00031600000a0ab9 */ /* 0x000fe40000000a00 */
[----:B------:R-:W-:-:S04]  /*c790*/  UIMAD.WIDE.U32 UR4, UR7, UR10, URZ ;  /* 0x0000000a070472a5 */ /* 0x000fc8000f8e003f */
[----:B------:R-:W-:-:S04]  /*c7a0*/  @UP0 USHF.R.U32.HI UR6, URZ, UR11, UR5 ;  /* 0x0000000b3f060299 */ /* 0x000fc80008011605 */
[----:B------:R-:W-:-:S12]  /*c7b0*/  UIMAD UR4, UR6, UR8, URZ ;  /* 0x00000008060472a4 */ /* 0x000fd8000f8e023f */
.L_x_1918:
[----:B------:R-:W-:Y:S01]  /*c7c0*/  ULDC UR5, c[0x0][0xc48] ;  /* 0x0003120000057ab9 */ /* 0x000fe20000000800 */
[----:B------:R-:W-:Y:S01]  /*c7d0*/  ULDC.64 UR8, c[0x0][0xa28] ;  /* 0x00028a0000087ab9 */ /* 0x000fe20000000a00 */
[----:B------:R-:W-:Y:S01]  /*c7e0*/  UISETP.NE.AND UP1, UPT, UR5, 0x1, UPT ;  /* 0x000000010500788c */ /* 0x000fe2000bf25270 */
[----:B------:R-:W-:Y:S01]  /*c7f0*/  MOV R19, RZ ;  /* 0x000000ff00137202 */ /* 0x000fe20000000f00 */
        /* <DEDUP_REMOVED lines=19> */
[----:B------:R-:W-:Y:S01]  /*c930*/  UISETP.NE.AND UP2, UPT, UR5, 0x1, UPT ;  /* 0x000000010500788c */ /* 0x000fe2000bf45270 */
[----:B------:R-:W-:Y:S01]  /*c940*/  BSSY B7, `(.L_x_1919) ;  /* 0x0000346000077945 */ /* 0x000fe20003800000 */
[----:B------:R-:W-:Y:S02]  /*c950*/  UIADD3 UR43, UR43, UR4, URZ ;  /* 0x000000042b2b7290 */ /* 0x000fe4000fffe03f */
[----:B------:R-:W-:Y:S02]  /*c960*/  UP2UR UR47, UPR, URZ, 0x4 ;  /* 0x000000043f2f7883 */ /* 0x000fe40008000000 */
[----:B------:R-:W-:-:S04]  /*c970*/  UIMAD UR6, UR43, 0xc0, URZ ;  /* 0x000000c02b0678a4 */ /* 0x000fc8000f8e023f */
[----:B------:R-:W-:Y:S01]  /*c980*/  UIADD3 UR6, UR6, 0xbf, URZ ;  /* 0x000000bf06067890 */ /* 0x000fe2000fffe03f */
[----:B------:R-:W-:Y:S01]  /*c990*/  @UP2 ULDC UR4, c[0x0][0x44c] ;  /* 0x0001130000042ab9 */ /* 0x000fe20000000800 */
[----:B------:R-:W-:Y:S02]  /*c9a0*/  @UP2 ULDC UR7, c[0x0][0x450] ;  /* 0x0001140000072ab9 */ /* 0x000fe40000000800 */
[----:B------:R-:W-:-:S04]  /*c9b0*/  UIMAD.WIDE.U32 UR4, UR6, UR4, URZ ;  /* 0x00000004060472a5 */ /* 0x000fc8000f8e003f */
[----:B------:R-:W-:-:S04]  /*c9c0*/  @UP2 USHF.R.U32.HI UR6, URZ, UR7, UR5 ;  /* 0x000000073f062299 */ /* 0x000fc80008011605 */
[----:B------:R-:W-:-:S04]  /*c9d0*/  UIADD3 UR6, UR38, UR6, URZ ;  /* 0x0000000626067290 */ /* 0x000fc8000fffe03f */
[----:B------:R-:W-:-:S04]  /*c9e0*/  USHF.R.S32.HI UR4, URZ, 0x1f, UR6 ;  /* 0x0000001f3f047899 */ /* 0x000fc80008011406 */
[----:B------:R-:W-:-:S04]  /*c9f0*/  ULEA.HI UR4, UR4, UR6, URZ, 0x7 ;  /* 0x0000000604047291 */ /* 0x000fc8000f8f383f */
[----:B------:R-:W-:-:S04]  /*ca00*/  USHF.R.S32.HI UR4, URZ, 0x7, UR4 ;  /* 0x000000073f047899 */ /* 0x000fc80008011404 */
[----:B------:R-:W-:-:S04]  /*ca10*/  UISETP.LT.AND UP0, UPT, UR39, UR4, UPT ;  /* 0x000000042700728c */ /* 0x000fc8000bf01270 */
[----:B------:R-:W-:-:S06]  /*ca20*/  USEL UR44, UR39, UR4, UP0 ;  /* 0x00000004272c7287 */ /* 0x000fcc0008000000 */
[----:B------:R-:W-:Y:S01]  /*ca30*/  ISETP.LT.AND P0, PT, RZ, UR44, PT ;  /* 0x0000002cff007c0c */ /* 0x000fe2000bf01270 */
[----:B--2---:R0:W-:-:S12]  /*ca40*/  STL [R1+0x8], R19 ;  /* 0x0000081301007387 */ /* 0x0041d80000100800 */
        /* <DEDUP_REMOVED lines=19> */
.L_x_1920:
        /* <DEDUP_REMOVED lines=11> */
[----:B------:R-:W-:Y:S02]  /*cc30*/  IMAD.U32 R5, RZ, RZ, UR7 ;  /* 0x00000007ff057e24 */ /* 0x000fe4000f8e00ff */
[----:B------:R-:W-:Y:S02]  /*cc40*/  IMAD.U32 R6, RZ, RZ, UR8 ;  /* 0x00000008ff067e24 */ /* 0x000fe4000f8e00ff */
[----:B------:R-:W-:-:S02]  /*cc50*/  IMAD.U32 R10, RZ, RZ, UR4 ;  /* 0x00000004ff0a7e24 */ /* 0x000fc4000f8e00ff */
[----:B------:R-:W-:Y:S02]  /*cc60*/  IMAD.U32 R11, RZ, RZ, UR5 ;  /* 0x00000005ff0b7e24 */ /* 0x000fe4000f8e00ff */
[----:B------:R-:W-:Y:S02]  /*cc70*/  IMAD.MOV.U32 R8, RZ, RZ, 0x70 ;  /* 0x00000070ff087424 */ /* 0x000fe400078e00ff */
[----:B------:R-:W-:Y:S02]  /*cc80*/  IMAD.MOV.U32 R12, RZ, RZ, 0x1 ;  /* 0x00000001ff0c7424 */ /* 0x000fe400078e00ff */
[----:B------:R-:W-:-:S07]  /*cc90*/  IMAD.MOV.U32 R13, RZ, RZ, RZ ;  /* 0x000000ffff0d7224 */ /* 0x000fce00078e00ff */
[----:B------:R-:W-:-:S07]  /*cca0*/  LEPC R20, `(.L_x_1923) ;  /* 0x000000001014794e */ /* 0x000fce0000000000 */
[----:B01----:R-:W-:Y:S05]  /*ccb0*/  CALL.ABS.NOINC R2 ;  /* 0x0000000002007343 */ /* 0x003fea0003c00000 */
.L_x_1923:
[----:B------:R-:W-:Y:S05]  /*ccc0*/  BSYNC B6 ;  /* 0x0000000000067941 */ /* 0x000fea0003800000 */
.L_x_1922:
        /* <DEDUP_REMOVED lines=9> */
[----:B------:R-:W-:Y:S01]  /*cd60*/  MOV R4, UR6 ;  /* 0x0000000600047c02 */ /* 0x000fe20008000f00 */
[----:B------:R-:W-:Y:S01]  /*cd70*/  IMAD.U32 R5, RZ, RZ, UR7 ;  /* 0x00000007ff057e24 */ /* 0x000fe2000f8e00ff */
[----:B------:R-:W-:Y:S01]  /*cd80*/  MOV R12, 0x1 ;  /* 0x00000001000c7802 */ /* 0x000fe20000000f00 */
[----:B------:R-:W-:Y:S02]  /*cd90*/  IMAD.U32 R6, RZ, RZ, UR8 ;  /* 0x00000008ff067e24 */ /* 0x000fe4000f8e00ff */
[----:B------:R-:W-:-:S02]  /*cda0*/  IMAD.U32 R7, RZ, RZ, UR9 ;  /* 0x00000009ff077e24 */ /* 0x000fc4000f8e00ff */
[----:B------:R-:W-:Y:S02]  /*cdb0*/  IMAD.U32 R10, RZ, RZ, UR4 ;  /* 0x00000004ff0a7e24 */ /* 0x000fe4000f8e00ff */
[----:B------:R-:W-:Y:S02]  /*cdc0*/  IMAD.U32 R11, RZ, RZ, UR5 ;  /* 0x00000005ff0b7e24 */ /* 0x000fe4000f8e00ff */
[----:B------:R-:W-:Y:S02]  /*cdd0*/  IMAD.MOV.U32 R8, RZ, RZ, 0x70 ;  /* 0x00000070ff087424 */ /* 0x000fe400078e00ff */
[----:B-1----:R-:W-:-:S07]  /*cde0*/  IMAD.MOV.U32 R13, RZ, RZ, RZ ;  /* 0x000000ffff0d7224 */ /* 0x002fce00078e00ff */
[----:B------:R-:W-:-:S07]  /*cdf0*/  LEPC R20, `(.L_x_1926) ;  /* 0x000000001014794e */ /* 0x000fce0000000000 */
[----:B0-2---:R-:W-:Y:S05]  /*ce00*/  CALL.ABS.NOINC R2 ;  /* 0x0000000002007343 */ /* 0x005fea0003c00000 */
.L_x_1926:
        /* <DEDUP_REMOVED lines=15> */
.L_x_1925:
[----:B------:R-:W-:Y:S05]  /*cf00*/  BSYNC B6 ;  /* 0x0000000000067941 */ /* 0x000fea0003800000 */
.L_x_1924:
        /* <DEDUP_REMOVED lines=13> */
[----:B------:R-:W-:Y:S02]  /*cfe0*/  MOV R22, UR4 ;  /* 0x0000000400167c02 */ /* 0x000fe40008000f00 */
[----:B--2---:R2:W-:Y:S01]  /*cff0*/  STL [R1], R18 ;  /* 0x0000001201007387 */ /* 0x0045e20000100800 */
[----:B-1----:R-:W-:Y:S05]  /*d000*/  BRA.DIV UR5, `(.L_x_1927) ;  /* 0x0000003605647947 */ /* 0x002fea000b800000 */
.L_x_1981:
        /* <DEDUP_REMOVED lines=28> */
[----:B------:R-:W0:Y:S03]  /*d1d0*/  @!P0 LDC.64 R4, c[0x0][0x418] ;  /* 0x00010600ff048b82 */ /* 0x000e260000000a00 */
[----:B------:R-:W-:Y:S01]  /*d1e0*/  @!P0 IADD3 R0, R3, R0, RZ ;  /* 0x0000000003008210 */ /* 0x000fe20007ffe0ff */
        /* <DEDUP_REMOVED lines=16> */
.L_x_1928:
        /* <DEDUP_REMOVED lines=25> */
.L_x_1982:
[----:B------:R-:W-:Y:S05]  /*d480*/  BSYNC B0 ;  /* 0x0000000000007941 */ /* 0x000fea0003800000 */
.L_x_1929:
[----:B------:R-:W1:Y:S01]  /*d490*/  S2R R9, SR_TID.X ;  /* 0x0000000000097919 */ /* 0x000e620000002100 */
[----:B------:R-:W-:Y:S01]  /*d4a0*/  ULDC.64 UR4, c[0x0][0x300] ;  /* 0x0000c00000047ab9 */ /* 0x000fe20000000a00 */
[----:B------:R-:W-:Y:S01]  /*d4b0*/  LOP3.LUT P4, RZ, R16, 0x4, RZ, 0xc0, !PT ;  /* 0x0000000410ff7812 */ /* 0x000fe2000788c0ff */
[----:B------:R-:W-:Y:S01]  /*d4c0*/  IMAD R4, R4, UR4, RZ ;  /* 0x0000000404047c24 */ /* 0x000fe2000f8e02ff */
[C---:B------:R-:W-:Y:S01]  /*d4d0*/  LOP3.LUT P3, RZ, R16.reuse, 0x2, RZ, 0xc0, !PT ;  /* 0x0000000210ff7812 */ /* 0x040fe2000786c0ff */
        /* <DEDUP_REMOVED lines=22> */
[----:B------:R-:W-:Y:S02]  /*d640*/  ISETP.GE.AND P0, PT, R5, 0x1, PT ;  /* 0x000000010500780c */ /* 0x000fe40003f06270 */
[C---:B0-----:R-:W-:Y:S01]  /*d650*/  SHF.L.U32 R10, R9.reuse, 0x3, RZ ;  /* 0x00000003090a7819 */ /* 0x041fe200000006ff */
        /* <DEDUP_REMOVED lines=34> */
[----:B------:R-:W-:Y:S01]  /*d880*/  @P0 LEA R8, R7, R17, 0x1 ;  /* 0x0000001107080211 */ /* 0x000fe200078e08ff */
        /* <DEDUP_REMOVED lines=10> */
.L_x_1992:
        /* <DEDUP_REMOVED lines=12> */
.L_x_1932:
        /* <DEDUP_REMOVED lines=11> */
.L_x_1933:
        /* <DEDUP_REMOVED lines=11> */
[----:B------:R-:W-:Y:S01]  /*db50*/  IMAD.U32 R4, RZ, RZ, UR6 ;  /* 0x00000006ff047e24 */ /* 0x000fe2000f8e00ff */
[----:B-1----:R-:W-:Y:S01]  /*db60*/  MOV R6, UR8 ;  /* 0x0000000800067c02 */ /* 0x002fe20008000f00 */
[----:B------:R-:W0:Y:S01]  /*db70*/  LDC.64 R2, c[0x4][R2] ;  /* 0x0100000002027b82 */ /* 0x000e220000000a00 */
        /* <DEDUP_REMOVED lines=8> */
[----:B0-----:R-:W-:Y:S05]  /*dc00*/  CALL.ABS.NOINC R2 ;  /* 0x0000000002007343 */ /* 0x001fea0003c00000 */
.L_x_1935:
[----:B------:R-:W-:Y:S05]  /*dc10*/  BSYNC B6 ;  /* 0x0000000000067941 */ /* 0x000fea0003800000 */
.L_x_1934:
[----:B------:R2:W5:Y:S01]  /*dc20*/  LDL R10, [R1+0xc] ;  /* 0x00000c00010a7983 */ /* 0x0005620000100800 */
[----:B------:R-:W-:Y:S01]  /*dc30*/  UISETP.NE.AND UP0, UPT, UR47, URZ, UPT ;  /* 0x0000003f2f00728c */ /* 0x000fe2000bf05270 */
[----:B-1----:R-:W-:Y:S01]  /*dc40*/  IMAD.U32 R6, RZ, RZ, UR43 ;  /* 0x0000002bff067e24 */ /* 0x002fe2000f8e00ff */
[----:B0-----:R-:W0:Y:S01]  /*dc50*/  S2R R2, SR_TID.X ;  /* 0x0000000000027919 */ /* 0x001e220000002100 */
[----:B------:R-:W1:Y:S03]  /*dc60*/  S2R R20, SR_TID.X ;  /* 0x0000000000147919 */ /* 0x000e660000002100 */
[----:B------:R-:W-:Y:S01]  /*dc70*/  PLOP3.LUT P0, PT, PT, PT, UP0, 0x80, 0x0 ;  /* 0x000000000000781c */ /* 0x000fe20003f0f008 */
[----:B------:R-:W-:Y:S01]  /*dc80*/  ULDC.64 UR8, c[0x0][0x2d8] ;  /* 0x0000b60000087ab9 */ /* 0x000fe20000000a00 */
[----:B------:R-:W-:-:S03]  /*dc90*/  R2UR UR6, R29 ;  /* 0x000000001d0672ca */ /* 0x000fc600000e0000 */
[----:B------:R-:W-:Y:S01]  /*dca0*/  @UP0 ULDC UR4, c[0x0][0x44c] ;  /* 0x0001130000040ab9 */ /* 0x000fe20000000800 */
[----:B------:R-:W-:Y:S01]  /*dcb0*/  R2UR UR7, R22 ;  /* 0x00000000160772ca */ /* 0x000fe200000e0000 */
[----:B------:R-:W-:Y:S01]  /*dcc0*/  ULDC UR12, c[0x0][0x448] ;  /* 0x00011200000c7ab9 */ /* 0x000fe20000000800 */
[----:B------:R-:W-:Y:S01]  /*dcd0*/  ULDC.64 UR10, c[0x0][0x280] ;  /* 0x0000a000000a7ab9 */ /* 0x000fe20000000a00 */
[----:B------:R-:W-:Y:S01]  /*dce0*/  @UP0 ULDC UR13, c[0x0][0x44c] ;  /* 0x00011300000d0ab9 */ /* 0x000fe20000000800 */
[C---:B------:R-:W-:Y:S02]  /*dcf0*/  LOP3.LUT P3, RZ, R16.reuse, 0x400, RZ, 0xc0, !PT ;  /* 0x0000040010ff7812 */ /* 0x040fe4000786c0ff */
[C---:B------:R-:W-:Y:S02]  /*dd00*/  LOP3.LUT P4, RZ, R16.reuse, 0x200, RZ, 0xc0, !PT ;  /* 0x0000020010ff7812 */ /* 0x040fe4000788c0ff */
[----:B------:R-:W-:Y:S02]  /*dd10*/  LOP3.LUT P5, RZ, R16, 0x100, RZ, 0xc0, !PT ;  /* 0x0000010010ff7812 */ /* 0x000fe400078ac0ff */
[----:B0-----:R-:W-:-:S02]  /*dd20*/  LOP3.LUT R2, R2, 0x7f, RZ, 0xc0, !PT ;  /* 0x0000007f02027812 */ /* 0x001fc400078ec0ff */
[----:B-1----:R-:W-:Y:S02]  /*dd30*/  SHF.L.U32 R20, R20, 0x5, RZ ;  /* 0x0000000514147819 */ /* 0x002fe400000006ff */
[----:B------:R-:W-:Y:S02]  /*dd40*/  SHF.R.U32.HI R2, RZ, 0x2, R2 ;  /* 0x00000002ff027819 */ /* 0x000fe40000011602 */
[----:B------:R-:W-:-:S04]  /*dd50*/  LOP3.LUT R20, R20, 0x60, RZ, 0xc0, !PT ;  /* 0x0000006014147812 */ /* 0x000fc800078ec0ff */
[----:B------:R-:W-:-:S05]  /*dd60*/  LOP3.LUT R2, R2, R20, RZ, 0xfc, !PT ;  /* 0x0000001402027212 */ /* 0x000fca00078efcff */
[----:B------:R-:W-:-:S04]  /*dd70*/  IMAD R6, R6, 0xc0, R2 ;  /* 0x000000c006067824 */ /* 0x000fc800078e0202 */
        /* <DEDUP_REMOVED lines=33> */
[----:B------:R-:W-:Y:S02]  /*df90*/  PLOP3.LUT P0, PT, PT, PT, UP0, 0x80, 0x0 ;  /* 0x000000000000781c */ /* 0x000fe40003f0f008 */
[----:B------:R-:W-:-:S11]  /*dfa0*/  IADD3 R6, R6, 0x80, RZ ;  /* 0x0000008006067810 */ /* 0x000fd60007ffe0ff */
        /* <DEDUP_REMOVED lines=27> */
[----:B------:R-:W-:-:S03]  /*e160*/  IMAD.U32 R4, RZ, RZ, UR43 ;  /* 0x0000002bff047e24 */ /* 0x000fc6000f8e00ff */
[----:B------:R-:W1:Y:S01]  /*e170*/  SHFL.IDX PT, R2, R5, RZ, 0x1c1f ;  /* 0x001c1fff05027589 */ /* 0x000e6200000e0000 */
[----:B------:R-:W-:-:S03]  /*e180*/  IMAD R4, R4, 0xc0, R21 ;  /* 0x000000c004047824 */ /* 0x000fc600078e0215 */
[----:B------:R-:W-:Y:S01]  /*e190*/  SHFL.IDX PT, R14, R7, 0x1, 0x1c1f ;  /* 0x003c1f00070e7f89 */ /* 0x000fe200000e0000 */
[C---:B------:R-:W-:Y:S01]  /*e1a0*/  VIADD R8, R4.reuse, 0x20 ;  /* 0x0000002004087836 */ /* 0x040fe20000000000 */
[----:B------:R-:W-:-:S13]  /*e1b0*/  ISETP.GE.AND P0, PT, R4, UR37, PT ;  /* 0x0000002504007c0c */ /* 0x000fda000bf06270 */
[----:B0-----:R-:W-:-:S04]  /*e1c0*/  @!P0 LEA R3, P1, R20, R3, 0x1 ;  /* 0x0000000314038211 */ /* 0x001fc800078208ff */
[----:B-1----:R-:W-:-:S04]  /*e1d0*/  @!P0 IADD3.X R2, RZ, R2, RZ, P1, !PT ;  /* 0x00000002ff028210 */ /* 0x002fc80000ffe4ff */
        /* <DEDUP_REMOVED lines=34> */
[----:B------:R-:W-:Y:S02]  /*e400*/  SHFL.IDX PT, R0, R6, RZ, 0x1c1f ;  /* 0x001c1fff06007589 */ /* 0x000fe400000e0000 */
[----:B------:R-:W-:Y:S01]  /*e410*/  @!P0 MOV R2, R8 ;  /* 0x0000000800028202 */ /* 0x000fe20000000f00 */
[----:B---3--:R-:W-:Y:S01]  /*e420*/  @!P0 IMAD.X R9, RZ, RZ, R5, P1 ;  /* 0x000000ffff098224 */ /* 0x008fe200008e0605 */
[----:B------:R-:W-:Y:S03]  /*e430*/  SHFL.IDX PT, R6, R6, 0x1, 0x1c1f ;  /* 0x003c1f0006067f89 */ /* 0x000fe600000e0000 */
        /* <DEDUP_REMOVED lines=14> */
.L_x_2005:
[----:B------:R-:W-:-:S05]  /*e520*/  VIADD R4, R4, 0xa0 ;  /* 0x000000a004047836 */ /* 0x000fca0000000000 */
[----:B------:R-:W-:-:S13]  /*e530*/  ISETP.GE.AND P0, PT, R4, UR37, PT ;  /* 0x0000002504007c0c */ /* 0x000fda000bf06270 */
[----:B0-----:R-:W-:-:S04]  /*e540*/  @!P0 LEA R2, P1, R20, R14, 0x1 ;  /* 0x0000000e14028211 */ /* 0x001fc800078208ff */
[----:B------:R-:W-:-:S05]  /*e550*/  @!P0 IADD3.X R3, RZ, R6, RZ, P1, !PT ;  /* 0x00000006ff038210 */ /* 0x000fca0000ffe4ff */
        /* <DEDUP_REMOVED lines=8> */
.L_x_1937:
        /* <DEDUP_REMOVED lines=18> */
.L_x_2006:
[----:B------:R-:W-:Y:S05]  /*e700*/  BSYNC B0 ;  /* 0x0000000000007941 */ /* 0x000fea0003800000 */
.L_x_1938:
[----:B------:R-:W-:-:S06]  /*e710*/  UISETP.GE.AND UP0, UPT, UR44, 0x2, UPT ;  /* 0x000000022c00788c */ /* 0x000fcc000bf06270 */
[----:B------:R-:W-:-:S13]  /*e720*/  PLOP3.LUT P0, PT, PT, PT, UP0, 0x40, 0x0 ;  /* 0x000000000000781c */ /* 0x000fda0003f0e808 */
[----:B------:R-:W-:Y:S05]  /*e730*/  @P0 BRA `(.L_x_1940) ;  /* 0x0000000c00d40947 */ /* 0x000fea0003800000 */
[----:B------:R-:W-:Y:S01]  /*e740*/  UIADD3 UR4, UR44, -0x2, URZ ;  /* 0xfffffffe2c047890 */ /* 0x000fe2000fffe03f */
[----:B------:R-:W-:Y:S01]  /*e750*/  BSSY B0, `(.L_x_1940) ;  /* 0x00000f3000007945 */ /* 0x000fe20003800000 */
[----:B------:R-:W-:Y:S02]  /*e760*/  IMAD.MOV.U32 R20, RZ, RZ, R26 ;  /* 0x000000ffff147224 */ /* 0x000fe400078e001a */
[----:B------:R-:W-:Y:S02]  /*e770*/  IMAD.MOV.U32 R9, RZ, RZ, R23 ;  /* 0x000000ffff097224 */ /* 0x000fe400078e0017 */
[----:B------:R-:W-:Y:S02]  /*e780*/  IMAD.MOV.U32 R28, RZ, RZ, R24 ;  /* 0x000000ffff1c7224 */ /* 0x000fe400078e0018 */
[----:B0-----:R-:W-:-:S07]  /*e790*/  IMAD.U32 R0, RZ, RZ, UR4 ;  /* 0x00000004ff007e24 */ /* 0x001fce000f8e00ff */
.L_x_1953:
[----:B------:R-:W2:Y:S01]  /*e7a0*/  LDL R8, [R1+0x8] ;  /* 0x0000080001087983 */ /* 0x000ea20000100800 */
[----:B------:R-:W0:Y:S03]  /*e7b0*/  LDC R4, c[0x0][0x430] ;  /* 0x00010c00ff047b82 */ /* 0x000e260000000800 */
[----:B------:R-:W3:Y:S04]  /*e7c0*/  LDL R6, [R1+0x4] ;  /* 0x0000040001067983 */ /* 0x000ee80000100800 */
[----:B------:R-:W4:Y:S01]  /*e7d0*/  LDL R7, [R1] ;  /* 0x0000000001077983 */ /* 0x000f220000100800 */
[----:B------:R-:W1:Y:S01]  /*e7e0*/  S2R R3, SR_TID.X ;  /* 0x0000000000037919 */ /* 0x000e620000002100 */
[----:B0-----:R-:W-:-:S13]  /*e7f0*/  ISETP.NE.AND P0, PT, R4, 0x1, PT ;  /* 0x000000010400780c */ /* 0x001fda0003f05270 */
[----:B------:R-:W0:Y:S01]  /*e800*/  @P0 LDC R4, c[0x0][0x434] ;  /* 0x00010d00ff040b82 */ /* 0x000e220000000800 */
[----:B-1----:R-:W-:-:S04]  /*e810*/  LOP3.LUT R2, R3, 0x7f, RZ, 0xc0, !PT ;  /* 0x0000007f03027812 */ /* 0x002fc800078ec0ff */
[----:B------:R-:W-:-:S03]  /*e820*/  SHF.R.U32.HI R5, RZ, 0x2, R2 ;  /* 0x00000002ff057819 */ /* 0x000fc60000011602 */
[----:B------:R-:W1:Y:S01]  /*e830*/  @P0 LDC R2, c[0x0][0x438] ;  /* 0x00010e00ff020b82 */ /* 0x000e620000000800 */
[----:B------:R-:W-:Y:S01]  /*e840*/  SHF.L.U32 R3, R3, 0x5, RZ ;  /* 0x0000000503037819 */ /* 0x000fe200000006ff */
[----:B------:R-:W-:-:S03]  /*e850*/  IMAD R5, R0, 0x80, R5 ;  /* 0x0000008000057824 */ /* 0x000fc600078e0205 */
[----:B------:R-:W-:Y:S01]  /*e860*/  LOP3.LUT R3, R3, 0x60, RZ, 0xc0, !PT ;  /* 0x0000006003037812 */ /* 0x000fe200078ec0ff */
[----:B------:R-:W-:Y:S05]  /*e870*/  YIELD ;  /* 0x0000000000007946 */ /* 0x000fea0003800000 */
[----:B------:R-:W-:Y:S01]  /*e880*/  ULDC.64 UR4, c[0x0][0x428] ;  /* 0x00010a0000047ab9 */ /* 0x000fe20000000a00 */
[----:B--2---:R-:W-:-:S05]  /*e890*/  IADD3 R5, R3, R5, R8 ;  /* 0x0000000503057210 */ /* 0x004fca0007ffe008 */
[----:B0-----:R-:W-:-:S04]  /*e8a0*/  @P0 IMAD.HI.U32 R3, R5, R4, RZ ;  /* 0x0000000405030227 */ /* 0x001fc800078e00ff */
[----:B------:R-:W-:Y:S01]  /*e8b0*/  IMAD.MOV.U32 R4, RZ, RZ, R5 ;  /* 0x000000ffff047224 */ /* 0x000fe200078e0005 */
        /* <DEDUP_REMOVED lines=9> */
[----:B------:R-:W-:Y:S01]  /*e950*/  VIADD R23, R9, 0x1 ;  /* 0x0000000109177836 */ /* 0x000fe20000000000 */
[----:B------:R-:W-:Y:S01]  /*e960*/  MOV R8, UR46 ;  /* 0x0000002e00087c02 */ /* 0x000fe20008000f00 */
        /* <DEDUP_REMOVED lines=14> */
.L_x_1941:
[----:B------:R-:W-:Y:S01]  /*ea50*/  IMAD R6, R23, 0x8, R17 ;  /* 0x0000000817067824 */ /* 0x000fe200078e0211 */
[----:B------:R-:W-:Y:S01]  /*ea60*/  SHF.L.U32 R0, R26, 0x1f, RZ ;  /* 0x0000001f1a007819 */ /* 0x000fe200000006ff */
[----:B------:R-:W-:Y:S03]  /*ea70*/  BSSY B1, `(.L_x_1942) ;  /* 0x0000003000017945 */ /* 0x000fe60003800000 */
[----:B------:R-:W0:Y:S02]  /*ea80*/  SYNCS.PHASECHK.TRANS64.TRYWAIT P0, [R6+URZ+0x2d840], R0 ;  /* 0x02d84000060075a7 */ /* 0x000e24000800017f */
[----:B0-----:R-:W-:Y:S05]  /*ea90*/  @!P0 BRA `(.L_x_1943) ;  /* 0x0000002800888947 */ /* 0x001fea0003800000 */
.L_x_2007:
[----:B------:R-:W-:Y:S05]  /*eaa0*/  BSYNC B1 ;  /* 0x0000000000017941 */ /* 0x000fea0003800000 */
.L_x_1942:
[----:B------:R-:W1:Y:S01]  /*eab0*/  S2R R12, SR_TID.X ;  /* 0x00000000000c7919 */ /* 0x000e620000002100 */
[----:B------:R-:W-:Y:S01]  /*eac0*/  SHF.R.S32.HI R21, RZ, 0x1f, R5 ;  /* 0x0000001fff157819 */ /* 0x000fe20000011405 */
[----:B------:R-:W-:Y:S01]  /*ead0*/  ULDC.64 UR4, c[0x0][0x300] ;  /* 0x0000c00000047ab9 */ /* 0x000fe20000000a00 */
[C---:B------:R-:W-:Y:S01]  /*eae0*/  LOP3.LUT P3, RZ, R16.reuse, 0x4, RZ, 0xc0, !PT ;  /* 0x0000000410ff7812 */ /* 0x040fe2000786c0ff */
        /* <DEDUP_REMOVED lines=12> */
[----:B------:R-:W-:Y:S01]  /*ebb0*/  IMAD R0, R29, UR4, RZ ;  /* 0x000000041d007c24 */ /* 0x000fe2000f8e02ff */
[----:B-1----:R-:W-:Y:S01]  /*ebc0*/  SHF.L.U32 R8, R12, 0x3, RZ ;  /* 0x000000030c087819 */ /* 0x002fe200000006ff */
[----:B------:R-:W-:-:S03]  /*ebd0*/  IMAD.WIDE.U32 R2, R22, UR4, R2 ;  /* 0x0000000416027c25 */ /* 0x000fc6000f8e0002 */
[----:B------:R-:W-:Y:S01]  /*ebe0*/  LOP3.LUT R8, R8, 0xd8, RZ, 0xc0, !PT ;  /* 0x000000d808087812 */ /* 0x000fe200078ec0ff */
[----:B------:R-:W-:Y:S01]  /*ebf0*/  IMAD R0, R22, UR5, R0 ;  /* 0x0000000516007c24 */ /* 0x000fe2000f8e0200 */
[----:B------:R-:W-:Y:S01]  /*ec00*/  ULDC.64 UR4, c[0x0][0x2e8] ;  /* 0x0000ba0000047ab9 */ /* 0x000fe20000000a00 */
        /* <DEDUP_REMOVED lines=37> */
.L_x_2017:
[----:B--2---:R-:W-:-:S04]  /*ee60*/  IADD3 R2, P0, R2, R0, RZ ;  /* 0x0000000002027210 */ /* 0x004fc80007f1e0ff */
[----:B------:R-:W-:Y:S02]  /*ee70*/  IADD3.X R3, RZ, R27, RZ, P0, !PT ;  /* 0x0000001bff037210 */ /* 0x000fe400007fe4ff */
[----:B------:R-:W-:-:S03]  /*ee80*/  PLOP3.LUT P0, PT, PT, PT, PT, 0x80, 0x0 ;  /* 0x000000000000781c */ /* 0x000fc60003f0f070 */
[----:B------:R-:W-:Y:S01]  /*ee90*/  @!PT LDS RZ, [RZ] ;  /* 0x00000000fffff984 */ /* 0x000fe20000000800 */
[----:B------:R-:W-:Y:S01]  /*eea0*/  @!PT LDS RZ, [RZ] ;  /* 0x00000000fffff984 */ /* 0x000fe20000000800 */
[----:B------:R-:W-:Y:S01]  /*eeb0*/  @!PT LDS RZ, [RZ] ;  /* 0x00000000fffff984 */ /* 0x000fe20000000800 */
[----:B------:R1:W-:Y:S04]  /*eec0*/  LDGSTS.E.BYPASS.LTC128B.128 [R8+0x16c00], desc[UR50][R2.64], !P3 ;  /* 0x16c0000002087fae */ /* 0x0003e8000d901d72 */
[----:B------:R1:W-:Y:S04]  /*eed0*/  LDGSTS.E.BYPASS.LTC128B.128 [R8+0x18c00], desc[UR50][R2.64+0x40], !P2 ;  /* 0x18c0004002087fae */ /* 0x0003e8000d101d72 */
[----:B------:R1:W-:Y:S01]  /*eee0*/  LDGSTS.E.BYPASS.LTC128B.128 [R8+0x1ac00], desc[UR50][R2.64+0x80], !P1 ;  /* 0x1ac0008002087fae */ /* 0x0003e2000c901d72 */
[----:B------:R-:W-:Y:S01]  /*eef0*/  NOP ;  /* 0x0000000000007918 */ /* 0x000fe20000000000 */
.L_x_1945:
        /* <DEDUP_REMOVED lines=11> */
.L_x_1946:
[----:B------:R1:W-:Y:S01]  /*efb0*/  SYNCS.ARRIVE.TRANS64.A1T0 RZ, [R6+URZ+0x2d830], RZ ;  /* 0x02d830ff06ff79a7 */ /* 0x0003e2000810003f */
[----:B------:R-:W-:Y:S05]  /*efc0*/  @!P2 BRA `(.L_x_1947) ;  /* 0x000000000004a947 */ /* 0x000fea0003800000 */
[----:B------:R-:W-:Y:S01]  /*efd0*/  BPT.TRAP 0x1 ;  /* 0x000000040000795c */ /* 0x000fe20000300000 */
.L_x_1947:
[----:B------:R-:W-:Y:S01]  /*efe0*/  SHF.L.U32 R2, R20, 0x1f, RZ ;  /* 0x0000001f14027819 */ /* 0x000fe200000006ff */
[----:B-1----:R-:W-:Y:S01]  /*eff0*/  IMAD R6, R9, 0x8, R17 ;  /* 0x0000000809067824 */ /* 0x002fe200078e0211 */
[----:B------:R-:W-:Y:S03]  /*f000*/  BSSY B1, `(.L_x_1948) ;  /* 0x0000003000017945 */ /* 0x000fe60003800000 */
[----:B------:R-:W1:Y:S02]  /*f010*/  SYNCS.PHASECHK.TRANS64.TRYWAIT P0, [R6+URZ+0x2d860], R2 ;  /* 0x02d86002060075a7 */ /* 0x000e64000800017f */
[----:B-1----:R-:W-:Y:S05]  /*f020*/  @!P0 BRA `(.L_x_1949) ;  /* 0x00000028007c8947 */ /* 0x002fea0003800000 */
.L_x_2018:
[----:B------:R-:W-:Y:S05]  /*f030*/  BSYNC B1 ;  /* 0x0000000000017941 */ /* 0x000fea0003800000 */
.L_x_1948:
[----:B------:R-:W0:Y:S01]  /*f040*/  S2R R3, SR_TID.X ;  /* 0x0000000000037919 */ /* 0x000e220000002100 */
[----:B-1----:R-:W-:Y:S01]  /*f050*/  IMAD.MOV.U32 R2, RZ, RZ, -0x80 ;  /* 0xffffff80ff027424 */ /* 0x002fe200078e00ff */
[----:B------:R-:W-:Y:S01]  /*f060*/  UMOV UR4, 0xffffffff ;  /* 0xffffffff00047882 */ /* 0x000fe20000000000 */
[----:B------:R-:W-:Y:S02]  /*f070*/  LOP3.LUT P3, RZ, R16, 0x20, RZ, 0xc0, !PT ;  /* 0x0000002010ff7812 */ /* 0x000fe4000786c0ff */
        /* <DEDUP_REMOVED lines=47> */
.L_x_2028:
        /* <DEDUP_REMOVED lines=26> */
[----:B------:R-:W-:-:S04]  /*f510*/  ULDC.64 UR4, c[0x0][0x318] ;  /* 0x0000c60000047ab9 */ /* 0x000fc80000000a00 */
[----:B------:R-:W-:Y:S02]  /*f520*/  IADD3 R3, R5, R3, RZ ;  /* 0x0000000305037210 */ /* 0x000fe40007ffe0ff */
[----:B0-----:R-:W-:-:S04]  /*f530*/  LEA R18, P0, R2, UR4, 0x1 ;  /* 0x0000000402127c11 */ /* 0x001fc8000f8008ff */
[----:B------:R-:W-:Y:S02]  /*f540*/  LEA.HI.X R19, R2, UR5, R3, 0x1, P0 ;  /* 0x0000000502137c11 */ /* 0x000fe400080f0c03 */
[----:B------:R-:W-:-:S13]  /*f550*/  PLOP3.LUT P0, PT, PT, PT, PT, 0x80, 0x0 ;  /* 0x000000000000781c */ /* 0x000fda0003f0f070 */
.L_x_1951:
        /* <DEDUP_REMOVED lines=11> */
.L_x_1952:
[C---:B------:R-:W-:Y:S01]  /*f610*/  ISETP.GT.AND P0, PT, R24.reuse, RZ, PT ;  /* 0x000000ff1800720c */ /* 0x040fe20003f04270 */
[----:B------:R0:W-:Y:S01]  /*f620*/  SYNCS.ARRIVE.TRANS64.A1T0 RZ, [R6+URZ+0x2d850], RZ ;  /* 0x02d850ff06ff79a7 */ /* 0x0001e2000810003f */
[----:B------:R-:W-:Y:S02]  /*f630*/  VIADD R0, R24, 0xffffffff ;  /* 0xffffffff18007836 */ /* 0x000fe40000000000 */
[----:B------:R-:W-:Y:S02]  /*f640*/  IMAD.MOV.U32 R20, RZ, RZ, R26 ;  /* 0x000000ffff147224 */ /* 0x000fe400078e001a */
[----:B------:R-:W-:Y:S02]  /*f650*/  IMAD.MOV.U32 R9, RZ, RZ, R23 ;  /* 0x000000ffff097224 */ /* 0x000fe400078e0017 */
[----:B------:R-:W-:-:S05]  /*f660*/  IMAD.MOV.U32 R28, RZ, RZ, R24 ;  /* 0x000000ffff1c7224 */ /* 0x000fca00078e0018 */
[----:B0-----:R-:W-:Y:S05]  /*f670*/  @P0 BRA `(.L_x_1953) ;  /* 0xfffffff000480947 */ /* 0x001fea000383ffff */
[----:B------:R-:W-:Y:S05]  /*f680*/  BSYNC B0 ;  /* 0x0000000000007941 */ /* 0x000fea0003800000 */
.L_x_1940:
[----:B0-----:R-:W0:Y:S01]  /*f690*/  S2R R0, SR_TID.X ;  /* 0x0000000000007919 */ /* 0x001e220000002100 */
[----:B------:R-:W-:Y:S01]  /*f6a0*/  BSSY B0, `(.L_x_1954) ;  /* 0x0000011000007945 */ /* 0x000fe20003800000 */
[----:B0-----:R-:W-:-:S04]  /*f6b0*/  LOP3.LUT R0, R0, 0x7f, RZ, 0xc0, !PT ;  /* 0x0000007f00007812 */ /* 0x001fc800078ec0ff */
[----:B------:R-:W-:-:S13]  /*f6c0*/  ISETP.NE.AND P2, PT, R0, RZ, PT ;  /* 0x000000ff0000720c */ /* 0x000fda0003f45270 */
[----:B------:R-:W-:Y:S05]  /*f6d0*/  @P2 BRA `(.L_x_1955) ;  /* 0x0000000000342947 */ /* 0x000fea0003800000 */
[----:B------:R-:W0:Y:S01]  /*f6e0*/  S2R R7, SR_LANEID ;  /* 0x0000000000077919 */ /* 0x000e220000000000 */
[----:B------:R-:W-:Y:S01]  /*f6f0*/  VOTEU.ANY UR4, UPT, PT ;  /* 0x0000000000047886 */ /* 0x000fe200038e0100 */
[----:B------:R-:W1:Y:S01]  /*f700*/  LDC.64 R2, c[0x0][0xc80] ;  /* 0x00032000ff027b82 */ /* 0x000e620000000a00 */
[----:B------:R-:W0:Y:S08]  /*f710*/  FLO.U32 R0, UR4 ;  /* 0x0000000400007d00 */ /* 0x000e3000080e0000 */
[----:B------:R-:W1:Y:S01]  /*f720*/  POPC R5, UR4 ;  /* 0x0000000400057d09 */ /* 0x000e620008000000 */
[----:B0-----:R-:W-:-:S13]  /*f730*/  ISETP.EQ.U32.AND P0, PT, R0, R7, PT ;  /* 0x000000070000720c */ /* 0x001fda0003f02070 */
[----:B-1----:R-:W2:Y:S01]  /*f740*/  @P0 ATOMG.E.ADD.STRONG.GPU PT, R3, desc[UR50][R2.64], R5 ;  /* 0x00000005020309a8 */ /* 0x002ea200081ee1f2 */
[----:B------:R-:W0:Y:S02]  /*f750*/  S2R R4, SR_LTMASK ;  /* 0x0000000000047919 */ /* 0x000e240000003900 */
[----:B0-----:R-:W-:-:S04]  /*f760*/  LOP3.LUT R4, R4, UR4, RZ, 0xc0, !PT ;  /* 0x0000000404047c12 */ /* 0x001fc8000f8ec0ff */
[----:B------:R-:W0:Y:S01]  /*f770*/  POPC R7, R4 ;  /* 0x0000000400077309 */ /* 0x000e220000000000 */
[----:B--2---:R-:W0:Y:S02]  /*f780*/  SHFL.IDX PT, R0, R3, R0, 0x1f ;  /* 0x00001f0003007589 */ /* 0x004e2400000e0000 */
[----:B0-----:R-:W-:-:S05]  /*f790*/  IADD3 R0, R0, UR45, R7 ;  /* 0x0000002d00007c10 */ /* 0x001fca000fffe007 */
[----:B------:R0:W-:Y:S02]  /*f7a0*/  STL [R1+0x10], R0 ;  /* 0x0000100001007387 */ /* 0x0001e40000100800 */
.L_x_1955:
[----:B------:R-:W-:Y:S05]  /*f7b0*/  BSYNC B0 ;  /* 0x0000000000007941 */ /* 0x000fea0003800000 */
.L_x_1954:
[----:B0-----:R-:W-:-:S05]  /*f7c0*/  IMAD.U32 R0, RZ, RZ, UR46 ;  /* 0x0000002eff007e24 */ /* 0x001fca000f8e00ff */
[----:B------:R-:W-:-:S13]  /*f7d0*/  ISETP.NE.AND P0, PT, R0, 0x3, PT ;  /* 0x000000030000780c */ /* 0x000fda0003f05270 */
[----:B------:R-:W-:Y:S05]  /*f7e0*/  @!P0 BRA `(.L_x_1956) ;  /* 0x0000000000048947 */ /* 0x000fea0003800000 */
[----:B------:R-:W-:Y:S01]  /*f7f0*/  BPT.TRAP 0x1 ;  /* 0x000000040000795c */ /* 0x000fe20000300000 */
.L_x_1956:
[----:B------:R-:W-:Y:S01]  /*f800*/  LEA R4, R23, R17, 0x3 ;  /* 0x0000001117047211 */ /* 0x000fe200078e18ff */
[----:B------:R-:W-:Y:S01]  /*f810*/  BSSY B0, `(.L_x_1957) ;  /* 0x0000004000007945 */ /* 0x000fe20003800000 */
[----:B------:R-:W-:-:S04]  /*f820*/  SHF.L.U32 R3, R26, 0x1f, RZ ;  /* 0x0000001f1a037819 */ /* 0x000fc800000006ff */
[----:B------:R-:W0:Y:S02]  /*f830*/  SYNCS.PHASECHK.TRANS64.TRYWAIT P0, [R4+URZ+0x2d860], R3 ;  /* 0x02d86003040075a7 */ /* 0x000e24000800017f */
[----:B0-----:R-:W-:Y:S05]  /*f840*/  @!P0 BRA `(.L_x_1958) ;  /* 0x0000002400ec8947 */ /* 0x001fea0003800000 */
.L_x_2029:
[----:B------:R-:W-:Y:S05]  /*f850*/  BSYNC B0 ;  /* 0x0000000000007941 */ /* 0x000fea0003800000 */
.L_x_1957:
[----:B------:R-:W1:Y:S01]  /*f860*/  S2R R7, SR_TID.X ;  /* 0x0000000000077919 */ /* 0x000e620000002100 */
[----:B------:R-:W-:Y:S01]  /*f870*/  IMAD.MOV.U32 R5, RZ, RZ, -0x80 ;  /* 0xffffff80ff057424 */ /* 0x000fe200078e00ff */
[----:B------:R-:W-:Y:S01]  /*f880*/  UMOV UR4, 0xffffffff ;  /* 0xffffffff00047882 */ /* 0x000fe20000000000 */
[----:B------:R-:W-:Y:S02]  /*f890*/  LOP3.LUT P4, RZ, R16, 0x20, RZ, 0xc0, !PT ;  /* 0x0000002010ff7812 */ /* 0x000fe4000788c0ff */
        /* <DEDUP_REMOVED lines=21> */
[----:B0-----:R-:W-:Y:S01]  /*f9f0*/  IADD3.X R3, RZ, R0, RZ, P0, !PT ;  /* 0x00000000ff037210 */ /* 0x001fe200007fe4ff */
[----:B------:R-:W-:Y:S01]  /*fa00*/  IMAD R0, R7, 0x2, R17 ;  /* 0x0000000207007824 */ /* 0x000fe200078e0211 */
[----:B------:R-:W-:Y:S01]  /*fa10*/  ISETP.LT.OR P0, PT, R5, 0x1, P4 ;  /* 0x000000010500780c */ /* 0x000fe20002701670 */
[----:B------:R-:W-:-:S12]  /*fa20*/  SHFL.IDX PT, R7, R19, 0x3, 0x1c1f ;  /* 0x007c1f0013077f89 */ /* 0x000fd800000e0000 */
        /* <DEDUP_REMOVED lines=25> */
.L_x_2039:
        /* <DEDUP_REMOVED lines=13> */
.L_x_1960:
        /* <DEDUP_REMOVED lines=11> */
.L_x_1961:
[----:B------:R0:W-:Y:S01]  /*fd40*/  SYNCS.ARRIVE.TRANS64.A1T0 RZ, [R4+URZ+0x2d850], RZ ;  /* 0x02d850ff04ff79a7 */ /* 0x0001e2000810003f */
[----:B------:R-:W-:-:S05]  /*fd50*/  VIADD R23, R23, 0x1 ;  /* 0x0000000117177836 */ /* 0x000fca0000000000 */
[----:B------:R-:W-:-:S04]  /*fd60*/  ISETP.NE.AND P0, PT, R23, 0x2, PT ;  /* 0x000000021700780c */ /* 0x000fc80003f05270 */
[----:B------:R-:W-:Y:S02]  /*fd70*/  SEL R3, RZ, 0x1, P0 ;  /* 0x00000001ff037807 */ /* 0x000fe40000000000 */
[----:B------:R-:W-:Y:S02]  /*fd80*/  SEL R23, R23, RZ, P0 ;  /* 0x000000ff17177207 */ /* 0x000fe40000000000 */
[----:B0-----:R-:W-:-:S07]  /*fd90*/  LOP3.LUT R26, R26, R3, RZ, 0x3c, !PT ;  /* 0x000000031a1a7212 */ /* 0x001fce00078e3cff */
.L_x_1921:
[----:B------:R-:W-:Y:S05]  /*fda0*/  BSYNC B7 ;  /* 0x0000000000077941 */ /* 0x000fea0003800000 */
.L_x_1919:
        /* <DEDUP_REMOVED lines=8> */
[----:B------:R-:W-:-:S05]  /*fe30*/  MOV R17, UR4 ;  /* 0x0000000400117c02 */ /* 0x000fca0008000f00 */
[----:B-----5:R-:W2:Y:S04]  /*fe40*/  LDS R2, [R17+0x2d8d0] ;  /* 0x02d8d00011027984 */ /* 0x020ea80000000800 */
[----:B--2---:R2:W-:Y:S01]  /*fe50*/  STL [R1+0x10], R2 ;  /* 0x0000100201007387 */ /* 0x0045e20000100800 */
[----:B------:R-:W-:Y:S06]  /*fe60*/  BAR.ARV 0x4, 0x200 ;  /* 0x0108000000007b1d */ /* 0x000fec0000002000 */
[----:B------:R-:W-:Y:S05]  /*fe70*/  BRA `(.L_x_1963) ;  /* 0x00000000002c7947 */ /* 0x000fea0003800000 */
.L_x_1962:
[----:B------:R-:W-:-:S03]  /*fe80*/  UMOV UR4, 0xffffffff ;  /* 0xffffffff00047882 */ /* 0x000fc60000000000 */
[----:B------:R-:W-:Y:S05]  /*fe90*/  BRA.DIV UR4, `(.L_x_1964) ;  /* 0x0000002604d07947 */ /* 0x000fea000b800000 */
[----:B-----5:R2:W3:Y:S02]  /*fea0*/  SHFL.IDX PT, R14, R2, RZ, 0x1f ;  /* 0x00001fff020e7589 */ /* 0x0204e400000e0000 */
.L_x_2042:
        /* <DEDUP_REMOVED lines=8> */
.L_x_1963:
[----:B-1----:R-:W4:Y:S01]  /*ff30*/  LDL R0, [R1+0x10] ;  /* 0x0000100001007983 */ /* 0x002f220000100800 */
[----:B------:R-:W-:Y:S02]  /*ff40*/  ULDC UR4, c[0x0][0xc38] ;  /* 0x00030e0000047ab9 */ /* 0x000fe40000000800 */
[----:B----4-:R-:W-:-:S13]  /*ff50*/  ISETP.GE.AND P0, PT, R0, UR4, PT ;  /* 0x0000000400007c0c */ /* 0x010fda000bf06270 */
[----:B------:R-:W-:Y:S05]  /*ff60*/  @!P0 BRA `(.L_x_1965) ;  /* 0xffffffc4009c8947 */ /* 0x000fea000383ffff */
.L_x_1916:
        /* <DEDUP_REMOVED lines=12> */
.L_x_2043:
[----:B------:R-:W-:Y:S05]  /*10030*/  BSYNC B0 ;  /* 0x0000000000007941 */ /* 0x000fea0003800000 */
.L_x_1966:
[----:B------:R-:W-:-:S03]  /*10040*/  UMOV UR4, 0xffffffff ;  /* 0xffffffff00047882 */ /* 0x000fc60000000000 */
[----:B------:R-:W-:Y:S05]  /*10050*/  BRA.DIV UR4, `(.L_x_1968) ;  /* 0x00000026049c7947 */ /* 0x000fea000b800000 */
[----:B-1----:R-:W1:Y:S02]  /*10060*/  S2R R0, SR_TID.X ;  /* 0x0000000000007919 */ /* 0x002e640000002100 */
[----:B-1----:R-:W-:-:S04]  /*10070*/  SHF.R.U32.HI R0, RZ, 0x5, R0 ;  /* 0x00000005ff007819 */ /* 0x002fc80000011600 */
[----:B------:R-:W-:-:S05]  /*10080*/  LOP3.LUT R0, R0, 0x3, RZ, 0xc0, !PT ;  /* 0x0000000300007812 */ /* 0x000fca00078ec0ff */
[----:B------:R1:W2:Y:S02]  /*10090*/  SHFL.IDX PT, R14, R0, RZ, 0x1f ;  /* 0x00001fff000e7589 */ /* 0x0002a400000e0000 */
.L_x_2046:
[----:B--2---:R-:W-:Y:S01]  /*100a0*/  ISETP.NE.AND P0, PT, R14, RZ, PT ;  /* 0x000000ff0e00720c */ /* 0x004fe20003f05270 */
[----:B------:R-:W-:-:S12]  /*100b0*/  BSSY B0, `(.L_x_1969) ;  /* 0x0000024000007945 */ /* 0x000fd80003800000 */
[----:B------:R-:W-:Y:S05]  /*100c0*/  @P0 BRA `(.L_x_1970) ;  /* 0x0000000000880947 */ /* 0x000fea0003800000 */
[----:B------:R-:W-:-:S03]  /*100d0*/  UMOV UR4, 0xffffffff ;  /* 0xffffffff00047882 */ /* 0x000fc60000000000 */
[----:B------:R-:W-:Y:S05]  /*100e0*/  BRA.DIV UR4, `(.L_x_1971) ;  /* 0x0000002604ac7947 */ /* 0x000fea000b800000 */
[----:B------:R-:W-:-:S13]  /*100f0*/  ELECT P6, URZ, PT ;  /* 0x00000000003f782f */ /* 0x000fda00038c0000 */
.L_x_2049:
[----:B------:R-:W-:Y:S05]  /*10100*/  @!P6 BRA `(.L_x_1970) ;  /* 0x000000000078e947 */ /* 0x000fea0003800000 */
[----:B------:R-:W-:-:S06]  /*10110*/  ULOP3.LUT UR4, UR42, 0x2, URZ, 0xfc, !UPT ;  /* 0x000000022a047892 */ /* 0x000fcc000f8efc3f */
[----:B-1----:R-:W-:-:S05]  /*10120*/  IMAD.U32 R0, RZ, RZ, UR4 ;  /* 0x00000004ff007e24 */ /* 0x002fca000f8e00ff */
[----:B------:R-:W-:-:S13]  /*10130*/  ISETP.NE.AND P0, PT, R0, 0x3, PT ;  /* 0x000000030000780c */ /* 0x000fda0003f05270 */
[----:B------:R-:W-:Y:S05]  /*10140*/  @!P0 BRA `(.L_x_1972) ;  /* 0x0000000000048947 */ /* 0x000fea0003800000 */
[----:B------:R-:W-:Y:S01]  /*10150*/  BPT.TRAP 0x1 ;  /* 0x000000040000795c */ /* 0x000fe20000300000 */
.L_x_1972:
[C---:B------:R-:W-:Y:S01]  /*10160*/  IMAD R5, R23.reuse, 0x8, R4 ;  /* 0x0000000817057824 */ /* 0x040fe200078e0204 */
[----:B------:R-:W-:Y:S01]  /*10170*/  SHF.L.U32 R0, R26, 0x1f, RZ ;  /* 0x0000001f1a007819 */ /* 0x000fe200000006ff */
[----:B------:R-:W-:-:S03]  /*10180*/  VIADD R23, R23, 0x1 ;  /* 0x0000000117177836 */ /* 0x000fc60000000000 */
[----:B------:R-:W1:Y:S02]  /*10190*/  SYNCS.PHASECHK.TRANS64.TRYWAIT P1, [R5+URZ+0x2d840], R0 ;  /* 0x02d84000050075a7 */ /* 0x000e64000802017f */
[----:B------:R-:W-:-:S04]  /*101a0*/  ISETP.NE.AND P2, PT, R23, 0x2, PT ;  /* 0x000000021700780c */ /* 0x000fc80003f45270 */
[----:B------:R-:W-:Y:S01]  /*101b0*/  SEL R3, RZ, 0x1, P2 ;  /* 0x00000001ff037807 */ /* 0x000fe20001000000 */
[----:B-1----:R-:W-:Y:S08]  /*101c0*/  @!P1 BRA `(.L_x_1973) ;  /* 0x0000002400949947 */ /* 0x002ff00003800000 */
.L_x_2050:
[----:B------:R-:W-:Y:S02]  /*101d0*/  SEL R23, R23, RZ, P2 ;  /* 0x000000ff17177207 */ /* 0x000fe40001000000 */
[----:B------:R-:W-:Y:S01]  /*101e0*/  LOP3.LUT R2, R26, R3, RZ, 0x3c, !PT ;  /* 0x000000031a027212 */ /* 0x000fe200078e3cff */
[----:B------:R-:W-:Y:S06]  /*101f0*/  @!P0 BRA `(.L_x_1974) ;  /* 0x0000000000048947 */ /* 0x000fec0003800000 */
[----:B------:R-:W-:Y:S01]  /*10200*/  BPT.TRAP 0x1 ;  /* 0x000000040000795c */ /* 0x000fe20000300000 */
.L_x_1974:
[----:B------:R-:W-:Y:S01]  /*10210*/  IMAD R23, R23, 0x8, R4 ;  /* 0x0000000817177824 */ /* 0x000fe200078e0204 */
[----:B------:R-:W-:-:S04]  /*10220*/  SHF.L.U32 R2, R2, 0x1f, RZ ;  /* 0x0000001f02027819 */ /* 0x000fc800000006ff */
[----:B------:R-:W2:Y:S02]  /*10230*/  SYNCS.PHASECHK.TRANS64.TRYWAIT P1, [R23+URZ+0x2d840], R2 ;  /* 0x02d84002170075a7 */ /* 0x000ea4000802017f */
[----:B--2---:R-:W-:Y:S05]  /*10240*/  @!P1 BRA `(.L_x_1975) ;  /* 0x0000002400889947 */ /* 0x004fea0003800000 */
.L_x_2051:
[----:B------:R-:W-:Y:S05]  /*10250*/  @!P0 BRA `(.L_x_1976) ;  /* 0x0000000000048947 */ /* 0x000fea0003800000 */
[----:B------:R-:W-:Y:S01]  /*10260*/  BPT.TRAP 0x1 ;  /* 0x000000040000795c */ /* 0x000fe20000300000 */
.L_x_1976:
[----:B------:R-:W3:Y:S02]  /*10270*/  SYNCS.PHASECHK.TRANS64.TRYWAIT P1, [R5+URZ+0x2d860], R0 ;  /* 0x02d86000050075a7 */ /* 0x000ee4000802017f */
[----:B---3--:R-:W-:Y:S05]  /*10280*/  @!P1 BRA `(.L_x_1977) ;  /* 0x00000024008c9947 */ /* 0x008fea0003800000 */
.L_x_2052:
[----:B------:R-:W-:Y:S05]  /*10290*/  @!P0 BRA `(.L_x_1978) ;  /* 0x0000000000048947 */ /* 0x000fea0003800000 */
[----:B------:R-:W-:Y:S01]  /*102a0*/  BPT.TRAP 0x1 ;  /* 0x000000040000795c */ /* 0x000fe20000300000 */
.L_x_1978:
[----:B----4-:R4:W0:Y:S02]  /*102b0*/  SYNCS.PHASECHK.TRANS64.TRYWAIT P0, [R23+URZ+0x2d860], R2 ;  /* 0x02d86002170075a7 */ /* 0x010824000800017f */
[----:B0-----:R-:W-:Y:S05]  /*102c0*/  @!P0 NANOSLEEP.SYNCS 0x989680 ;  /* 0x009896800000895d */ /* 0x001fea0003900000 */
[----:B------:R-:W0:Y:S02]  /*102d0*/  @!P0 SYNCS.PHASECHK.TRANS64 P0, [R23+URZ+0x2d860], R2 ;  /* 0x02d86002170085a7 */ /* 0x000e24000800007f */
[----:B0-----:R-:W-:Y:S05]  /*102e0*/  @!P0 BRA `(.L_x_1978) ;  /* 0xfffffffc00f08947 */ /* 0x001fea000383ffff */
.L_x_1970:
[----:B------:R-:W-:Y:S05]  /*102f0*/  BSYNC B0 ;  /* 0x0000000000007941 */ /* 0x000fea0003800000 */
.L_x_1969:
[----:B------:R-:W-:Y:S05]  /*10300*/  EXIT ;  /* 0x000000000000794d */ /* 0x000fea0003800000 */
.L_x_1871:
[----:B0-----:R-:W-:-:S04]  /*10310*/  MOV R3, UR40 ;  /* 0x0000002800037c02 */ /* 0x001fc80008000f00 */
[----:B------:R0:W1:Y:S03]  /*10320*/  SYNCS.PHASECHK.TRANS64.TRYWAIT P1, [R3+URZ+0x2d800], R0 ;  /* 0x02d80000030075a7 */ /* 0x000066000802017f */
[----:B-1----:R-:W-:Y:S05]  /*10330*/  @!P1 NANOSLEEP.SYNCS 0x989680 ;  /* 0x009896800000995d */ /* 0x002fea0003900000 */
[----:B------:R-:W1:Y:S02]  /*10340*/  @!P1 SYNCS.PHASECHK.TRANS64 P1, [R3+URZ+0x2d800], R0 ;  /* 0x02d80000030095a7 */ /* 0x000e64000802007f */
[----:B-1----:R-:W-:Y:S05]  /*10350*/  @!P1 BRA `(.L_x_1871) ;  /* 0xfffffffc00ec9947 */ /* 0x002fea000383ffff */
[----:B------:R-:W-:Y:S05]  /*10360*/  BRA `(.L_x_1979) ;  /* 0xffffff1400007947 */ /* 0x000fea000383ffff */
.L_x_1875:
[----:B-1----:R1:W2:Y:S02]  /*10370*/  SYNCS.PHASECHK.TRANS64.TRYWAIT P1, [R0+URZ+0x2d830], R3 ;  /* 0x02d83003000075a7 */ /* 0x0022a4000802017f */
[----:B--2---:R-:W-:Y:S05]  /*10380*/  @!P1 NANOSLEEP.SYNCS 0x989680 ;  /* 0x009896800000995d */ /* 0x004fea0003900000 */
[----:B------:R-:W2:Y:S02]  /*10390*/  @!P1 SYNCS.PHASECHK.TRANS64 P1, [R0+URZ+0x2d830], R3 ;  /* 0x02d83003000095a7 */ /* 0x000ea4000802007f */
[----:B--2---:R-:W-:Y:S05]  /*103a0*/  @!P1 BRA `(.L_x_1875) ;  /* 0xfffffffc00f09947 */ /* 0x004fea000383ffff */
[----:B------:R-:W-:Y:S05]  /*103b0*/  BRA `(.L_x_1874) ;  /* 0xffffff14001c7947 */ /* 0x000fea000383ffff */
.L_x_1881:
[----:B-1----:R-:W-:-:S04]  /*103c0*/  IMAD.U32 R6, RZ, RZ, UR6 ;  /* 0x00000006ff067e24 */ /* 0x002fc8000f8e00ff */
[----:B------:R1:W2:Y:S03]  /*103d0*/  SYNCS.PHASECHK.TRANS64.TRYWAIT P1, [R6+URZ+0x2d830], R5 ;  /* 0x02d83005060075a7 */ /* 0x0002a6000802017f */
[----:B--2---:R-:W-:Y:S05]  /*103e0*/  @!P1 NANOSLEEP.SYNCS 0x989680 ;  /* 0x009896800000995d */ /* 0x004fea0003900000 */
[----:B------:R-:W2:Y:S02]  /*103f0*/  @!P1 SYNCS.PHASECHK.TRANS64 P1, [R6+URZ+0x2d830], R5 ;  /* 0x02d83005060095a7 */ /* 0x000ea4000802007f */
[----:B--2---:R-:W-:Y:S05]  /*10400*/  @!P1 BRA `(.L_x_1881) ;  /* 0xfffffffc00ec9947 */ /* 0x004fea000383ffff */
[----:B------:R-:W-:Y:S05]  /*10410*/  BRA `(.L_x_1878) ;  /* 0xffffff4000287947 */ /* 0x000fea000383ffff */
.L_x_1885:
[----:B-1----:R-:W-:-:S04]  /*10420*/  IMAD.U32 R6, RZ, RZ, UR6 ;  /* 0x00000006ff067e24 */ /* 0x002fc8000f8e00ff */
[----:B------:R1:W2:Y:S03]  /*10430*/  SYNCS.PHASECHK.TRANS64.TRYWAIT P1, [R6+URZ+0x2d850], R5 ;  /* 0x02d85005060075a7 */ /* 0x0002a6000802017f */
[----:B--2---:R-:W-:Y:S05]  /*10440*/  @!P1 NANOSLEEP.SYNCS 0x989680 ;  /* 0x009896800000995d */ /* 0x004fea0003900000 */
[----:B------:R-:W2:Y:S02]  /*10450*/  @!P1 SYNCS.PHASECHK.TRANS64 P1, [R6+URZ+0x2d850], R5 ;  /* 0x02d85005060095a7 */ /* 0x000ea4000802007f */
[----:B--2---:R-:W-:Y:S05]  /*10460*/  @!P1 BRA `(.L_x_1885) ;  /* 0xfffffffc00ec9947 */ /* 0x004fea000383ffff */
[----:B------:R-:W-:Y:S05]  /*10470*/  BRA `(.L_x_1882) ;  /* 0xffffff4000d47947 */ /* 0x000fea000383ffff */
.L_x_1893:
[----:B-1----:R-:W-:-:S04]  /*10480*/  IMAD.U32 R6, RZ, RZ, UR6 ;  /* 0x00000006ff067e24 */ /* 0x002fc8000f8e00ff */
[----:B------:R1:W2:Y:S03]  /*10490*/  SYNCS.PHASECHK.TRANS64.TRYWAIT P1, [R6+URZ+0x2d830], R5 ;  /* 0x02d83005060075a7 */ /* 0x0002a6000802017f */
[----:B--2---:R-:W-:Y:S05]  /*104a0*/  @!P1 NANOSLEEP.SYNCS 0x989680 ;  /* 0x009896800000995d */ /* 0x004fea0003900000 */
[----:B------:R-:W2:Y:S02]  /*104b0*/  @!P1 SYNCS.PHASECHK.TRANS64 P1, [R6+URZ+0x2d830], R5 ;  /* 0x02d83005060095a7 */ /* 0x000ea4000802007f */
[----:B--2---:R-:W-:Y:S05]  /*104c0*/  @!P1 BRA `(.L_x_1893) ;  /* 0xfffffffc00ec9947 */ /* 0x004fea000383ffff */
[----:B------:R-:W-:Y:S05]  /*104d0*/  BRA `(.L_x_1890) ;  /* 0xffffff7000ac7947 */ /* 0x000fea000383ffff */
.L_x_1897:
[----:B-1----:R-:W-:-:S04]  /*104e0*/  IMAD.U32 R6, RZ, RZ, UR6 ;  /* 0x00000006ff067e24 */ /* 0x002fc8000f8e00ff */
[----:B------:R1:W2:Y:S03]  /*104f0*/  SYNCS.PHASECHK.TRANS64.TRYWAIT P1, [R6+URZ+0x2d850], R5 ;  /* 0x02d85005060075a7 */ /* 0x0002a6000802017f */
[----:B--2---:R-:W-:Y:S05]  /*10500*/  @!P1 NANOSLEEP.SYNCS 0x989680 ;  /* 0x009896800000995d */ /* 0x004fea0003900000 */
[----:B------:R-:W2:Y:S02]  /*10510*/  @!P1 SYNCS.PHASECHK.TRANS64 P1, [R6+URZ+0x2d850], R5 ;  /* 0x02d85005060095a7 */ /* 0x000ea4000802007f */
[----:B--2---:R-:W-:Y:S05]  /*10520*/  @!P1 BRA `(.L_x_1897) ;  /* 0xfffffffc00ec9947 */ /* 0x004fea000383ffff */
[----:B------:R-:W-:Y:S05]  /*10530*/  BRA `(.L_x_1894) ;  /* 0xffffff7400587947 */ /* 0x000fea000383ffff */
.L_x_1904:
[----:B-1----:R-:W-:-:S04]  /*10540*/  IMAD.U32 R4, RZ, RZ, UR8 ;  /* 0x00000008ff047e24 */ /* 0x002fc8000f8e00ff */
[----:B------:R1:W2:Y:S03]  /*10550*/  SYNCS.PHASECHK.TRANS64.TRYWAIT P1, [R4+URZ+0x2d850], R3 ;  /* 0x02d85003040075a7 */ /* 0x0002a6000802017f */
[----:B--2---:R-:W-:Y:S05]  /*10560*/  @!P1 NANOSLEEP.SYNCS 0x989680 ;  /* 0x009896800000995d */ /* 0x004fea0003900000 */
[----:B------:R-:W2:Y:S02]  /*10570*/  @!P1 SYNCS.PHASECHK.TRANS64 P1, [R4+URZ+0x2d850], R3 ;  /* 0x02d85003040095a7 */ /* 0x000ea4000802007f */
[----:B--2---:R-:W-:Y:S05]  /*10580*/  @!P1 BRA `(.L_x_1904) ;  /* 0xfffffffc00ec9947 */ /* 0x004fea000383ffff */
[----:B------:R-:W-:Y:S05]  /*10590*/  BRA `(.L_x_1903) ;  /* 0xffffff98008c7947 */ /* 0x000fea000383ffff */
.L_x_1927:
[----:B------:R-:W1:Y:S01]  /*105a0*/  S2R R20, SR_TID.X ;  /* 0x0000000000147919 */ /* 0x000e620000002100 */
[----:B------:R-:W-:Y:S01]  /*105b0*/  MOV R12, RZ ;  /* 0x000000ff000c7202 */ /* 0x000fe20000000f00 */
        /* <DEDUP_REMOVED lines=8> */
.L_x_1980:
[----:B------:R-:W-:Y:S05]  /*10640*/  BRA `(.L_x_1981) ;  /* 0xffffffc800707947 */ /* 0x000fea000383ffff */
.L_x_1930:
[----:B0-----:R0:W1:Y:S02]  /*10650*/  SYNCS.PHASECHK.TRANS64.TRYWAIT P0, [R6+URZ+0x2d840], R2 ;  /* 0x02d84002060075a7 */ /* 0x001064000800017f */
[----:B-1----:R-:W-:Y:S05]  /*10660*/  @!P0 NANOSLEEP.SYNCS 0x989680 ;  /* 0x009896800000895d */ /* 0x002fea0003900000 */
[----:B------:R-:W1:Y:S02]  /*10670*/  @!P0 SYNCS.PHASECHK.TRANS64 P0, [R6+URZ+0x2d840], R2 ;  /* 0x02d84002060085a7 */ /* 0x000e64000800007f */
[----:B-1----:R-:W-:Y:S05]  /*10680*/  @!P0 BRA `(.L_x_1930) ;  /* 0xfffffffc00f08947 */ /* 0x002fea000383ffff */
[----:B------:R-:W-:Y:S05]  /*10690*/  BRA `(.L_x_1982) ;  /* 0xffffffcc00787947 */ /* 0x000fea000383ffff */
.L_x_1931:
        /* <DEDUP_REMOVED lines=8> */
.L_x_1984:
[----:B------:R-:W-:Y:S05]  /*10720*/  BSYNC B0 ;  /* 0x0000000000007941 */ /* 0x000fea0003800000 */
.L_x_1983:
[----:B------:R-:W-:Y:S01]  /*10730*/  IMAD.MOV.U32 R13, RZ, RZ, R4 ;  /* 0x000000ffff0d7224 */ /* 0x000fe200078e0004 */
[----:B------:R-:W-:Y:S01]  /*10740*/  MOV R2, R14 ;  /* 0x0000000e00027202 */ /* 0x000fe20000000f00 */
[----:B------:R-:W-:Y:S01]  /*10750*/  IMAD.MOV.U32 R12, RZ, RZ, RZ ;  /* 0x000000ffff0c7224 */ /* 0x000fe200078e00ff */
[----:B------:R-:W-:Y:S01]  /*10760*/  @P0 LEA R8, R7, R17, 0x1 ;  /* 0x0000001107080211 */ /* 0x000fe200078e08ff */
[----:B------:R-:W-:Y:S02]  /*10770*/  IMAD.MOV.U32 R11, RZ, RZ, 0x1c1f ;  /* 0x00001c1fff0b7424 */ /* 0x000fe400078e00ff */
[----:B------:R-:W-:-:S07]  /*10780*/  IMAD.MOV.U32 R15, RZ, RZ, -0x1 ;  /* 0xffffffffff0f7424 */ /* 0x000fce00078e00ff */
[----:B------:R-:W-:Y:S05]  /*10790*/  WARPSYNC.COLLECTIVE R15, `(.L_x_1985) ;  /* 0x000000000f087348 */ /* 0x000fea0003c00000 */
[----:B------:R0:W1:Y:S02]  /*107a0*/  SHFL.IDX P6, R14, R13, R12, R11 ;  /* 0x0000000c0d0e7389 */ /* 0x00006400000c000b */
[----:B01----:R-:W-:Y:S01]  /*107b0*/  ENDCOLLECTIVE ;  /* 0x000000000000791b */ /* 0x003fe20003800000 */
.L_x_1985:
[----:B------:R-:W-:Y:S02]  /*107c0*/  IMAD.MOV.U32 R13, RZ, RZ, R0 ;  /* 0x000000ffff0d7224 */ /* 0x000fe400078e0000 */
[----:B------:R-:W-:Y:S02]  /*107d0*/  IMAD.MOV.U32 R12, RZ, RZ, 0x1 ;  /* 0x00000001ff0c7424 */ /* 0x000fe400078e00ff */
[----:B------:R-:W-:-:S07]  /*107e0*/  IMAD.MOV.U32 R3, RZ, RZ, R14 ;  /* 0x000000ffff037224 */ /* 0x000fce00078e000e */
[----:B------:R-:W-:Y:S05]  /*107f0*/  WARPSYNC.COLLECTIVE R15, `(.L_x_1986) ;  /* 0x000000000f087348 */ /* 0x000fea0003c00000 */
[----:B------:R0:W1:Y:S02]  /*10800*/  SHFL.IDX P6, R14, R13, R12, R11 ;  /* 0x0000000c0d0e7389 */ /* 0x00006400000c000b */
[----:B01----:R-:W-:Y:S01]  /*10810*/  ENDCOLLECTIVE ;  /* 0x000000000000791b */ /* 0x003fe20003800000 */
.L_x_1986:
        /* <DEDUP_REMOVED lines=17> */
.L_x_1987:
[----:B------:R-:W-:Y:S01]  /*10930*/  @P0 LEA R8, R7, R17, 0x1 ;  /* 0x0000001107080211 */ /* 0x000fe200078e08ff */
[----:B------:R-:W-:Y:S02]  /*10940*/  IMAD.MOV.U32 R13, RZ, RZ, R0 ;  /* 0x000000ffff0d7224 */ /* 0x000fe400078e0000 */
[----:B------:R-:W-:Y:S02]  /*10950*/  IMAD.MOV.U32 R12, RZ, RZ, 0x2 ;  /* 0x00000002ff0c7424 */ /* 0x000fe400078e00ff */
[----:B------:R-:W-:-:S07]  /*10960*/  IMAD.MOV.U32 R3, RZ, RZ, R14 ;  /* 0x000000ffff037224 */ /* 0x000fce00078e000e */
[----:B------:R-:W-:Y:S05]  /*10970*/  WARPSYNC.COLLECTIVE R15, `(.L_x_1988) ;  /* 0x000000000f087348 */ /* 0x000fea0003c00000 */
[----:B------:R0:W1:Y:S02]  /*10980*/  SHFL.IDX P6, R14, R13, R12, R11 ;  /* 0x0000000c0d0e7389 */ /* 0x00006400000c000b */
[----:B01----:R-:W-:Y:S01]  /*10990*/  ENDCOLLECTIVE ;  /* 0x000000000000791b */ /* 0x003fe20003800000 */
.L_x_1988:
        /* <DEDUP_REMOVED lines=17> */
.L_x_1989:
[----:B------:R-:W-:Y:S01]  /*10ab0*/  @P0 LEA R8, R7, R17, 0x1 ;  /* 0x0000001107080211 */ /* 0x000fe200078e08ff */
[----:B------:R-:W-:Y:S02]  /*10ac0*/  IMAD.MOV.U32 R13, RZ, RZ, R0 ;  /* 0x000000ffff0d7224 */ /* 0x000fe400078e0000 */
[----:B------:R-:W-:Y:S02]  /*10ad0*/  IMAD.MOV.U32 R12, RZ, RZ, 0x3 ;  /* 0x00000003ff0c7424 */ /* 0x000fe400078e00ff */
[----:B------:R-:W-:-:S07]  /*10ae0*/  IMAD.MOV.U32 R3, RZ, RZ, R14 ;  /* 0x000000ffff037224 */ /* 0x000fce00078e000e */
[----:B------:R-:W-:Y:S05]  /*10af0*/  WARPSYNC.COLLECTIVE R15, `(.L_x_1990) ;  /* 0x000000000f087348 */ /* 0x000fea0003c00000 */
[----:B------:R0:W1:Y:S02]  /*10b00*/  SHFL.IDX P6, R14, R13, R12, R11 ;  /* 0x0000000c0d0e7389 */ /* 0x00006400000c000b */
[----:B01----:R-:W-:Y:S01]  /*10b10*/  ENDCOLLECTIVE ;  /* 0x000000000000791b */ /* 0x003fe20003800000 */
.L_x_1990:
        /* <DEDUP_REMOVED lines=16> */
.L_x_1991:
[----:B------:R-:W-:Y:S05]  /*10c20*/  BRA `(.L_x_1992) ;  /* 0xffffffcc00407947 */ /* 0x000fea000383ffff */
.L_x_1936:
[----:B------:R-:W-:Y:S01]  /*10c30*/  IMAD.MOV.U32 R13, RZ, RZ, R5 ;  /* 0x000000ffff0d7224 */ /* 0x000fe200078e0005 */
[----:B------:R-:W-:Y:S01]  /*10c40*/  MOV R11, 0x1c1f ;  /* 0x00001c1f000b7802 */ /* 0x000fe20000000f00 */
[----:B------:R-:W-:Y:S02]  /*10c50*/  IMAD.MOV.U32 R12, RZ, RZ, RZ ;  /* 0x000000ffff0c7224 */ /* 0x000fe400078e00ff */
[----:B------:R-:W-:Y:S02]  /*10c60*/  IMAD.MOV.U32 R15, RZ, RZ, -0x1 ;  /* 0xffffffffff0f7424 */ /* 0x000fe400078e00ff */
[----:B------:R-:W-:-:S07]  /*10c70*/  IMAD.U32 R4, RZ, RZ, UR43 ;  /* 0x0000002bff047e24 */ /* 0x000fce000f8e00ff */
[----:B-----5:R-:W-:Y:S05]  /*10c80*/  WARPSYNC.COLLECTIVE R15, `(.L_x_1993) ;  /* 0x000000000f087348 */ /* 0x020fea0003c00000 */
[----:B------:R0:W1:Y:S02]  /*10c90*/  SHFL.IDX P6, R14, R13, R12, R11 ;  /* 0x0000000c0d0e7389 */ /* 0x00006400000c000b */
[----:B01---5:R-:W-:Y:S01]  /*10ca0*/  ENDCOLLECTIVE ;  /* 0x000000000000791b */ /* 0x023fe20003800000 */
.L_x_1993:
[----:B------:R-:W-:-:S05]  /*10cb0*/  IMAD R4, R4, 0xc0, R21 ;  /* 0x000000c004047824 */ /* 0x000fca00078e0215 */
[----:B------:R-:W-:Y:S01]  /*10cc0*/  ISETP.GE.AND P0, PT, R4, UR37, PT ;  /* 0x0000002504007c0c */ /* 0x000fe2000bf06270 */
[----:B------:R-:W-:Y:S02]  /*10cd0*/  IMAD.MOV.U32 R13, RZ, RZ, R0 ;  /* 0x000000ffff0d7224 */ /* 0x000fe400078e0000 */
[----:B------:R-:W-:-:S10]  /*10ce0*/  IMAD.MOV.U32 R2, RZ, RZ, R14 ;  /* 0x000000ffff027224 */ /* 0x000fd400078e000e */
[----:B------:R-:W-:Y:S05]  /*10cf0*/  WARPSYNC.COLLECTIVE R15, `(.L_x_1994) ;  /* 0x000000000f087348 */ /* 0x000fea0003c00000 */
[----:B------:R0:W1:Y:S02]  /*10d00*/  SHFL.IDX P6, R14, R13, R12, R11 ;  /* 0x0000000c0d0e7389 */ /* 0x00006400000c000b */
[----:B01----:R-:W-:Y:S01]  /*10d10*/  ENDCOLLECTIVE ;  /* 0x000000000000791b */ /* 0x003fe20003800000 */
.L_x_1994:
[----:B------:R-:W-:Y:S02]  /*10d20*/  IMAD.MOV.U32 R13, RZ, RZ, R5 ;  /* 0x000000ffff0d7224 */ /* 0x000fe400078e0005 */
[----:B------:R-:W-:Y:S02]  /*10d30*/  IMAD.MOV.U32 R12, RZ, RZ, 0x1 ;  /* 0x00000001ff0c7424 */ /* 0x000fe400078e00ff */
[----:B------:R-:W-:-:S07]  /*10d40*/  IMAD.MOV.U32 R3, RZ, RZ, R14 ;  /* 0x000000ffff037224 */ /* 0x000fce00078e000e */
[----:B------:R-:W-:Y:S05]  /*10d50*/  WARPSYNC.COLLECTIVE R15, `(.L_x_1995) ;  /* 0x000000000f087348 */ /* 0x000fea0003c00000 */
[----:B------:R0:W1:Y:S02]  /*10d60*/  SHFL.IDX P6, R14, R13, R12, R11 ;  /* 0x0000000c0d0e7389 */ /* 0x00006400000c000b */
[----:B01----:R-:W-:Y:S01]  /*10d70*/  ENDCOLLECTIVE ;  /* 0x000000000000791b */ /* 0x003fe20003800000 */
.L_x_1995:
        /* <DEDUP_REMOVED lines=12> */
[----:B0-----:R-:W-:-:S04]  /*10e40*/  IADD3 R2, R4, 0x20, RZ ;  /* 0x0000002004027810 */ /* 0x001fc80007ffe0ff */
[----:B------:R-:W-:Y:S01]  /*10e50*/  ISETP.GE.AND P0, PT, R2, UR37, PT ;  /* 0x0000002502007c0c */ /* 0x000fe2000bf06270 */
[----:B------:R-:W-:-:S12]  /*10e60*/  IMAD.MOV.U32 R2, RZ, RZ, R14 ;  /* 0x000000ffff027224 */ /* 0x000fd800078e000e */
[----:B------:R-:W-:Y:S05]  /*10e70*/  WARPSYNC.COLLECTIVE R15, `(.L_x_1996) ;  /* 0x000000000f087348 */ /* 0x000fea0003c00000 */
[----:B------:R0:W1:Y:S02]  /*10e80*/  SHFL.IDX P6, R14, R13, R12, R11 ;  /* 0x0000000c0d0e7389 */ /* 0x00006400000c000b */
[----:B01----:R-:W-:Y:S01]  /*10e90*/  ENDCOLLECTIVE ;  /* 0x000000000000791b */ /* 0x003fe20003800000 */
.L_x_1996:
[----:B------:R-:W-:Y:S02]  /*10ea0*/  IMAD.MOV.U32 R13, RZ, RZ, R5 ;  /* 0x000000ffff0d7224 */ /* 0x000fe400078e0005 */
[----:B------:R-:W-:Y:S02]  /*10eb0*/  IMAD.MOV.U32 R12, RZ, RZ, 0x2 ;  /* 0x00000002ff0c7424 */ /* 0x000fe400078e00ff */
[----:B------:R-:W-:-:S07]  /*10ec0*/  IMAD.MOV.U32 R3, RZ, RZ, R14 ;  /* 0x000000ffff037224 */ /* 0x000fce00078e000e */
[----:B------:R-:W-:Y:S05]  /*10ed0*/  WARPSYNC.COLLECTIVE R15, `(.L_x_1997) ;  /* 0x000000000f087348 */ /* 0x000fea0003c00000 */
[----:B------:R0:W1:Y:S02]  /*10ee0*/  SHFL.IDX P6, R14, R13, R12, R11 ;  /* 0x0000000c0d0e7389 */ /* 0x00006400000c000b */
[----:B01----:R-:W-:Y:S01]  /*10ef0*/  ENDCOLLECTIVE ;  /* 0x000000000000791b */ /* 0x003fe20003800000 */
.L_x_1997:
        /* <DEDUP_REMOVED lines=18> */
.L_x_1998:
[----:B------:R-:W-:Y:S01]  /*11020*/  MOV R13, R5 ;  /* 0x00000005000d7202 */ /* 0x000fe20000000f00 */
[----:B------:R-:W-:Y:S02]  /*11030*/  IMAD.MOV.U32 R12, RZ, RZ, 0x3 ;  /* 0x00000003ff0c7424 */ /* 0x000fe400078e00ff */
[----:B------:R-:W-:-:S07]  /*11040*/  IMAD.MOV.U32 R3, RZ, RZ, R14 ;  /* 0x000000ffff037224 */ /* 0x000fce00078e000e */
[----:B------:R-:W-:Y:S05]  /*11050*/  WARPSYNC.COLLECTIVE R15, `(.L_x_1999) ;  /* 0x000000000f087348 */ /* 0x000fea0003c00000 */
[----:B------:R0:W1:Y:S02]  /*11060*/  SHFL.IDX P6, R14, R13, R12, R11 ;  /* 0x0000000c0d0e7389 */ /* 0x00006400000c000b */
[----:B01----:R-:W-:Y:S01]  /*11070*/  ENDCOLLECTIVE ;  /* 0x000000000000791b */ /* 0x003fe20003800000 */
.L_x_1999:
        /* <DEDUP_REMOVED lines=10> */
.L_x_2000:
        /* <DEDUP_REMOVED lines=13> */
.L_x_2001:
[----:B------:R-:W-:-:S13]  /*111f0*/  ISETP.GE.AND P0, PT, R2, UR37, PT ;  /* 0x0000002502007c0c */ /* 0x000fda000bf06270 */
[----:B------:R-:W-:Y:S01]  /*11200*/  @!P0 LEA R8, P1, R20, R0, 0x1 ;  /* 0x0000000014088211 */ /* 0x000fe200078208ff */
[----:B------:R-:W-:Y:S02]  /*11210*/  VIADD R0, R4, 0x80 ;  /* 0x0000008004007836 */ /* 0x000fe40000000000 */
[----:B------:R-:W-:Y:S01]  /*11220*/  IMAD.MOV.U32 R13, RZ, RZ, R7 ;  /* 0x000000ffff0d7224 */ /* 0x000fe200078e0007 */
[----:B------:R-:W-:Y:S01]  /*11230*/  @!P0 MOV R2, R8 ;  /* 0x0000000800028202 */ /* 0x000fe20000000f00 */
[----:B------:R-:W-:-:S04]  /*11240*/  @!P0 IMAD.X R9, RZ, RZ, R5, P1 ;  /* 0x000000ffff098224 */ /* 0x000fc800008e0605 */
        /* <DEDUP_REMOVED lines=12> */
.L_x_2002:
[----:B------:R-:W-:Y:S02]  /*11310*/  IMAD.MOV.U32 R13, RZ, RZ, R6 ;  /* 0x000000ffff0d7224 */ /* 0x000fe400078e0006 */
[----:B------:R-:W-:Y:S01]  /*11320*/  IMAD.MOV.U32 R12, RZ, RZ, 0x1 ;  /* 0x00000001ff0c7424 */ /* 0x000fe200078e00ff */
[----:B------:R-:W-:-:S07]  /*11330*/  MOV R2, R14 ;  /* 0x0000000e00027202 */ /* 0x000fce0000000f00 */
[----:B------:R-:W-:Y:S05]  /*11340*/  WARPSYNC.COLLECTIVE R15, `(.L_x_2003) ;  /* 0x000000000f087348 */ /* 0x000fea0003c00000 */
[----:B------:R0:W1:Y:S02]  /*11350*/  SHFL.IDX P6, R14, R13, R12, R11 ;  /* 0x0000000c0d0e7389 */ /* 0x00006400000c000b */
[----:B01----:R-:W-:Y:S01]  /*11360*/  ENDCOLLECTIVE ;  /* 0x000000000000791b */ /* 0x003fe20003800000 */
.L_x_2003:
[----:B------:R-:W-:-:S05]  /*11370*/  @!P0 LEA R5, P1, R20, R2, 0x1 ;  /* 0x0000000214058211 */ /* 0x000fca00078208ff */
[----:B------:R-:W-:Y:S02]  /*11380*/  @!P0 IMAD.X R0, RZ, RZ, R0, P1 ;  /* 0x000000ffff008224 */ /* 0x000fe400008e0600 */
[----:B------:R-:W-:Y:S02]  /*11390*/  @!P0 IMAD.MOV.U32 R2, RZ, RZ, R5 ;  /* 0x000000ffff028224 */ /* 0x000fe400078e0005 */
[----:B------:R-:W-:Y:S01]  /*113a0*/  @!P0 IMAD.MOV.U32 R3, RZ, RZ, R0 ;  /* 0x000000ffff038224 */ /* 0x000fe200078e0000 */
[----:B------:R-:W-:-:S04]  /*113b0*/  MOV R13, R7 ;  /* 0x00000007000d7202 */ /* 0x000fc80000000f00 */
        /* <DEDUP_REMOVED lines=10> */
.L_x_2004:
[----:B------:R-:W-:Y:S05]  /*11460*/  BRA `(.L_x_2005) ;  /* 0xffffffd0002c7947 */ /* 0x000fea000383ffff */
.L_x_1939:
[----:B0-----:R0:W1:Y:S02]  /*11470*/  SYNCS.PHASECHK.TRANS64.TRYWAIT P0, [R17+URZ+0x2d820], R0 ;  /* 0x02d82000110075a7 */ /* 0x001064000800017f */
[----:B-1----:R-:W-:Y:S05]  /*11480*/  @!P0 NANOSLEEP.SYNCS 0x989680 ;  /* 0x009896800000895d */ /* 0x002fea0003900000 */
[----:B------:R-:W1:Y:S02]  /*11490*/  @!P0 SYNCS.PHASECHK.TRANS64 P0, [R17+URZ+0x2d820], R0 ;  /* 0x02d82000110085a7 */ /* 0x000e64000800007f */
[----:B-1----:R-:W-:Y:S05]  /*114a0*/  @!P0 BRA `(.L_x_1939) ;  /* 0xfffffffc00f08947 */ /* 0x002fea000383ffff */
[----:B------:R-:W-:Y:S05]  /*114b0*/  BRA `(.L_x_2006) ;  /* 0xffffffd000907947 */ /* 0x000fea000383ffff */
.L_x_1943:
[----:B0-----:R0:W1:Y:S02]  /*114c0*/  SYNCS.PHASECHK.TRANS64.TRYWAIT P0, [R6+URZ+0x2d840], R0 ;  /* 0x02d84000060075a7 */ /* 0x001064000800017f */
[----:B-1----:R-:W-:Y:S05]  /*114d0*/  @!P0 NANOSLEEP.SYNCS 0x989680 ;  /* 0x009896800000895d */ /* 0x002fea0003900000 */
[----:B------:R-:W1:Y:S02]  /*114e0*/  @!P0 SYNCS.PHASECHK.TRANS64 P0, [R6+URZ+0x2d840], R0 ;  /* 0x02d84000060085a7 */ /* 0x000e64000800007f */
[----:B-1----:R-:W-:Y:S05]  /*114f0*/  @!P0 BRA `(.L_x_1943) ;  /* 0xfffffffc00f08947 */ /* 0x002fea000383ffff */
[----:B------:R-:W-:Y:S05]  /*11500*/  BRA `(.L_x_2007) ;  /* 0xffffffd400647947 */ /* 0x000fea000383ffff */
.L_x_1944:
        /* <DEDUP_REMOVED lines=8> */
.L_x_2009:
[----:B------:R-:W-:Y:S05]  /*11590*/  BSYNC B1 ;  /* 0x0000000000017941 */ /* 0x000fea0003800000 */
.L_x_2008:
[----:B------:R-:W0:Y:S01]  /*115a0*/  S2R R27, SR_TID.X ;  /* 0x00000000001b7919 */ /* 0x000e220000002100 */
[----:B------:R-:W-:Y:S01]  /*115b0*/  IMAD.MOV.U32 R13, RZ, RZ, R7 ;  /* 0x000000ffff0d7224 */ /* 0x000fe200078e0007 */
[----:B------:R-:W-:Y:S01]  /*115c0*/  MOV R12, RZ ;  /* 0x000000ff000c7202 */ /* 0x000fe20000000f00 */
[----:B------:R-:W-:Y:S01]  /*115d0*/  IMAD.MOV.U32 R11, RZ, RZ, 0x1c1f ;  /* 0x00001c1fff0b7424 */ /* 0x000fe200078e00ff */
[----:B------:R-:W-:Y:S01]  /*115e0*/  LEA R8, R8, R17, 0x1 ;  /* 0x0000001108087211 */ /* 0x000fe200078e08ff */
[----:B------:R-:W-:Y:S02]  /*115f0*/  IMAD.MOV.U32 R15, RZ, RZ, -0x1 ;  /* 0xffffffffff0f7424 */ /* 0x000fe400078e00ff */
[----:B------:R-:W-:-:S07]  /*11600*/  IMAD.MOV.U32 R3, RZ, RZ, R14 ;  /* 0x000000ffff037224 */ /* 0x000fce00078e000e */
[----:B0-----:R-:W-:Y:S05]  /*11610*/  WARPSYNC.COLLECTIVE R15, `(.L_x_2010) ;  /* 0x000000000f087348 */ /* 0x001fea0003c00000 */
[----:B------:R1:W2:Y:S02]  /*11620*/  SHFL.IDX P6, R14, R13, R12, R11 ;  /* 0x0000000c0d0e7389 */ /* 0x0002a400000c000b */
[----:B012---:R-:W-:Y:S01]  /*11630*/  ENDCOLLECTIVE ;  /* 0x000000000000791b */ /* 0x007fe20003800000 */
.L_x_2010:
[----:B------:R-:W-:Y:S02]  /*11640*/  IMAD.MOV.U32 R13, RZ, RZ, R10 ;  /* 0x000000ffff0d7224 */ /* 0x000fe400078e000a */
[----:B------:R-:W-:Y:S02]  /*11650*/  IMAD.MOV.U32 R12, RZ, RZ, 0x1 ;  /* 0x00000001ff0c7424 */ /* 0x000fe400078e00ff */
[----:B------:R-:W-:Y:S02]  /*11660*/  IMAD.SHL.U32 R27, R27, 0x8, RZ ;  /* 0x000000081b1b7824 */ /* 0x000fe400078e00ff */
[----:B------:R-:W-:-:S07]  /*11670*/  IMAD.MOV.U32 R2, RZ, RZ, R14 ;  /* 0x000000ffff027224 */ /* 0x000fce00078e000e */
[----:B------:R-:W-:Y:S05]  /*11680*/  WARPSYNC.COLLECTIVE R15, `(.L_x_2011) ;  /* 0x000000000f087348 */ /* 0x000fea0003c00000 */
[----:B------:R0:W1:Y:S02]  /*11690*/  SHFL.IDX P6, R14, R13, R12, R11 ;  /* 0x0000000c0d0e7389 */ /* 0x00006400000c000b */
[----:B01----:R-:W-:Y:S01]  /*116a0*/  ENDCOLLECTIVE ;  /* 0x000000000000791b */ /* 0x003fe20003800000 */
.L_x_2011:
        /* <DEDUP_REMOVED lines=15> */
.L_x_2012:
[----:B------:R-:W-:Y:S01]  /*117a0*/  MOV R13, R10 ;  /* 0x0000000a000d7202 */ /* 0x000fe20000000f00 */
[----:B------:R-:W-:Y:S02]  /*117b0*/  IMAD.MOV.U32 R12, RZ, RZ, 0x2 ;  /* 0x00000002ff0c7424 */ /* 0x000fe400078e00ff */
[----:B------:R-:W-:-:S07]  /*117c0*/  IMAD.MOV.U32 R2, RZ, RZ, R14 ;  /* 0x000000ffff027224 */ /* 0x000fce00078e000e */
[----:B------:R-:W-:Y:S05]  /*117d0*/  WARPSYNC.COLLECTIVE R15, `(.L_x_2013) ;  /* 0x000000000f087348 */ /* 0x000fea0003c00000 */
[----:B------:R0:W1:Y:S02]  /*117e0*/  SHFL.IDX P6, R14, R13, R12, R11 ;  /* 0x0000000c0d0e7389 */ /* 0x00006400000c000b */
[----:B01----:R-:W-:Y:S01]  /*117f0*/  ENDCOLLECTIVE ;  /* 0x000000000000791b */ /* 0x003fe20003800000 */
.L_x_2013:
        /* <DEDUP_REMOVED lines=13> */
.L_x_2014:
[----:B------:R-:W-:Y:S01]  /*118d0*/  IMAD.MOV.U32 R13, RZ, RZ, R10 ;  /* 0x000000ffff0d7224 */ /* 0x000fe200078e000a */
[----:B------:R-:W-:Y:S01]  /*118e0*/  MOV R12, 0x3 ;  /* 0x00000003000c7802 */ /* 0x000fe20000000f00 */
[----:B------:R-:W-:-:S07]  /*118f0*/  IMAD.MOV.U32 R2, RZ, RZ, R14 ;  /* 0x000000ffff027224 */ /* 0x000fce00078e000e */
[----:B------:R-:W-:Y:S05]  /*11900*/  WARPSYNC.COLLECTIVE R15, `(.L_x_2015) ;  /* 0x000000000f087348 */ /* 0x000fea0003c00000 */
[----:B------:R0:W1:Y:S02]  /*11910*/  SHFL.IDX P6, R14, R13, R12, R11 ;  /* 0x0000000c0d0e7389 */ /* 0x00006400000c000b */
[----:B01----:R-:W-:Y:S01]  /*11920*/  ENDCOLLECTIVE ;  /* 0x000000000000791b */ /* 0x003fe20003800000 */
.L_x_2015:
        /* <DEDUP_REMOVED lines=13> */
.L_x_2016:
[----:B------:R-:W-:Y:S01]  /*11a00*/  IMAD.MOV.U32 R2, RZ, RZ, R14 ;  /* 0x000000ffff027224 */ /* 0x000fe200078e000e */
[----:B------:R-:W-:Y:S06]  /*11a10*/  BRA `(.L_x_2017) ;  /* 0xffffffd400107947 */ /* 0x000fec000383ffff */
.L_x_1949:
[----:B-1----:R1:W2:Y:S02]  /*11a20*/  SYNCS.PHASECHK.TRANS64.TRYWAIT P0, [R6+URZ+0x2d860], R2 ;  /* 0x02d86002060075a7 */ /* 0x0022a4000800017f */
[----:B--2---:R-:W-:Y:S05]  /*11a30*/  @!P0 NANOSLEEP.SYNCS 0x989680 ;  /* 0x009896800000895d */ /* 0x004fea0003900000 */
[----:B------:R-:W2:Y:S02]  /*11a40*/  @!P0 SYNCS.PHASECHK.TRANS64 P0, [R6+URZ+0x2d860], R2 ;  /* 0x02d86002060085a7 */ /* 0x000ea4000800007f */
[----:B--2---:R-:W-:Y:S05]  /*11a50*/  @!P0 BRA `(.L_x_1949) ;  /* 0xfffffffc00f08947 */ /* 0x004fea000383ffff */
[----:B------:R-:W-:Y:S05]  /*11a60*/  BRA `(.L_x_2018) ;  /* 0xffffffd400707947 */ /* 0x000fea000383ffff */
.L_x_1950:
        /* <DEDUP_REMOVED lines=8> */
.L_x_2020:
[----:B------:R-:W-:Y:S05]  /*11af0*/  BSYNC B1 ;  /* 0x0000000000017941 */ /* 0x000fea0003800000 */
.L_x_2019:
        /* <DEDUP_REMOVED lines=9> */
.L_x_2021:
[----:B------:R-:W-:Y:S02]  /*11b90*/  IMAD.MOV.U32 R13, RZ, RZ, R19 ;  /* 0x000000ffff0d7224 */ /* 0x000fe400078e0013 */
[----:B------:R-:W-:Y:S02]  /*11ba0*/  IMAD.MOV.U32 R12, RZ, RZ, 0x1 ;  /* 0x00000001ff0c7424 */ /* 0x000fe400078e00ff */
[----:B------:R-:W-:-:S07]  /*11bb0*/  IMAD.MOV.U32 R2, RZ, RZ, R14 ;  /* 0x000000ffff027224 */ /* 0x000fce00078e000e */
[----:B------:R-:W-:Y:S05]  /*11bc0*/  WARPSYNC.COLLECTIVE R15, `(.L_x_2022) ;  /* 0x000000000f087348 */ /* 0x000fea0003c00000 */
[----:B------:R0:W1:Y:S02]  /*11bd0*/  SHFL.IDX P6, R14, R13, R12, R11 ;  /* 0x0000000c0d0e7389 */ /* 0x00006400000c000b */
[----:B01----:R-:W-:Y:S01]  /*11be0*/  ENDCOLLECTIVE ;  /* 0x000000000000791b */ /* 0x003fe20003800000 */
.L_x_2022:
[----:B------:R-:W-:-:S04]  /*11bf0*/  IADD3 R2, P0, R2, R0, RZ ;  /* 0x0000000002027210 */ /* 0x000fc80007f1e0ff */
[----:B------:R-:W-:Y:S02]  /*11c00*/  IADD3.X R3, RZ, R3, RZ, P0, !PT ;  /* 0x00000003ff037210 */ /* 0x000fe400007fe4ff */
        /* <DEDUP_REMOVED lines=14> */
.L_x_2023:
[----:B------:R-:W-:Y:S02]  /*11cf0*/  IMAD.MOV.U32 R13, RZ, RZ, R19 ;  /* 0x000000ffff0d7224 */ /* 0x000fe400078e0013 */
[----:B------:R-:W-:Y:S02]  /*11d00*/  IMAD.MOV.U32 R12, RZ, RZ, 0x2 ;  /* 0x00000002ff0c7424 */ /* 0x000fe400078e00ff */
[----:B------:R-:W-:-:S07]  /*11d10*/  IMAD.MOV.U32 R2, RZ, RZ, R14 ;  /* 0x000000ffff027224 */ /* 0x000fce00078e000e */
[----:B------:R-:W-:Y:S05]  /*11d20*/  WARPSYNC.COLLECTIVE R15, `(.L_x_2024) ;  /* 0x000000000f087348 */ /* 0x000fea0003c00000 */
[----:B------:R0:W1:Y:S02]  /*11d30*/  SHFL.IDX P6, R14, R13, R12, R11 ;  /* 0x0000000c0d0e7389 */ /* 0x00006400000c000b */
[----:B01----:R-:W-:Y:S01]  /*11d40*/  ENDCOLLECTIVE ;  /* 0x000000000000791b */ /* 0x003fe20003800000 */
.L_x_2024:
        /* <DEDUP_REMOVED lines=16> */
.L_x_2025:
[----:B------:R-:W-:Y:S01]  /*11e50*/  MOV R13, R19 ;  /* 0x00000013000d7202 */ /* 0x000fe20000000f00 */
[----:B------:R-:W-:Y:S02]  /*11e60*/  IMAD.MOV.U32 R12, RZ, RZ, 0x3 ;  /* 0x00000003ff0c7424 */ /* 0x000fe400078e00ff */
[----:B------:R-:W-:-:S07]  /*11e70*/  IMAD.MOV.U32 R2, RZ, RZ, R14 ;  /* 0x000000ffff027224 */ /* 0x000fce00078e000e */
[----:B------:R-:W-:Y:S05]  /*11e80*/  WARPSYNC.COLLECTIVE R15, `(.L_x_2026) ;  /* 0x000000000f087348 */ /* 0x000fea0003c00000 */
[----:B------:R0:W1:Y:S02]  /*11e90*/  SHFL.IDX P6, R14, R13, R12, R11 ;  /* 0x0000000c0d0e7389 */ /* 0x00006400000c000b */
[----:B01----:R-:W-:Y:S01]  /*11ea0*/  ENDCOLLECTIVE ;  /* 0x000000000000791b */ /* 0x003fe20003800000 */
.L_x_2026:
        /* <DEDUP_REMOVED lines=13> */
.L_x_2027:
        /* <DEDUP_REMOVED lines=8> */
.L_x_1958:
[----:B0-----:R0:W1:Y:S02]  /*12000*/  SYNCS.PHASECHK.TRANS64.TRYWAIT P0, [R4+URZ+0x2d860], R3 ;  /* 0x02d86003040075a7 */ /* 0x001064000800017f */
[----:B-1----:R-:W-:Y:S05]  /*12010*/  @!P0 NANOSLEEP.SYNCS 0x989680 ;  /* 0x009896800000895d */ /* 0x002fea0003900000 */
[----:B------:R-:W1:Y:S02]  /*12020*/  @!P0 SYNCS.PHASECHK.TRANS64 P0, [R4+URZ+0x2d860], R3 ;  /* 0x02d86003040085a7 */ /* 0x000e64000800007f */
[----:B-1----:R-:W-:Y:S05]  /*12030*/  @!P0 BRA `(.L_x_1958) ;  /* 0xfffffffc00f08947 */ /* 0x002fea000383ffff */
[----:B------:R-:W-:Y:S05]  /*12040*/  BRA `(.L_x_2029) ;  /* 0xffffffd800007947 */ /* 0x000fea000383ffff */
.L_x_1959:
[----:B------:R-:W-:Y:S01]  /*12050*/  BSSY B0, `(.L_x_2030) ;  /* 0x0000008000007945 */ /* 0x000fe20003800000 */
[----:B------:R-:W-:Y:S01]  /*12060*/  IMAD.MOV.U32 R13, RZ, RZ, R19 ;  /* 0x000000ffff0d7224 */ /* 0x000fe200078e0013 */
[----:B------:R-:W-:Y:S01]  /*12070*/  MOV R11, 0x1c1f ;  /* 0x00001c1f000b7802 */ /* 0x000fe20000000f00 */
[----:B------:R-:W-:Y:S02]  /*12080*/  IMAD.MOV.U32 R12, RZ, RZ, RZ ;  /* 0x000000ffff0c7224 */ /* 0x000fe400078e00ff */
[----:B------:R-:W-:-:S07]  /*12090*/  IMAD.MOV.U32 R15, RZ, RZ, -0x1 ;  /* 0xffffffffff0f7424 */ /* 0x000fce00078e00ff */
[----:B0-----:R-:W-:Y:S05]  /*120a0*/  WARPSYNC.COLLECTIVE R15, `(.L_x_2031) ;  /* 0x000000000f087348 */ /* 0x001fea0003c00000 */
[----:B------:R1:W2:Y:S02]  /*120b0*/  SHFL.IDX P6, R14, R13, R12, R11 ;  /* 0x0000000c0d0e7389 */ /* 0x0002a400000c000b */
[----:B012---:R-:W-:Y:S01]  /*120c0*/  ENDCOLLECTIVE ;  /* 0x000000000000791b */ /* 0x007fe20003800000 */
.L_x_2031:
[----:B------:R-:W-:Y:S05]  /*120d0*/  BSYNC B0 ;  /* 0x0000000000007941 */ /* 0x000fea0003800000 */
.L_x_2030:
[----:B------:R-:W0:Y:S01]  /*120e0*/  S2R R2, SR_TID.X ;  /* 0x0000000000027919 */ /* 0x000e220000002100 */
[----:B------:R-:W-:Y:S01]  /*120f0*/  IMAD.MOV.U32 R13, RZ, RZ, R18 ;  /* 0x000000ffff0d7224 */ /* 0x000fe200078e0012 */
[----:B------:R-:W-:Y:S01]  /*12100*/  MOV R15, 0xffffffff ;  /* 0xffffffff000f7802 */ /* 0x000fe20000000f00 */
[----:B------:R-:W-:Y:S02]  /*12110*/  IMAD.MOV.U32 R12, RZ, RZ, RZ ;  /* 0x000000ffff0c7224 */ /* 0x000fe400078e00ff */
[----:B------:R-:W-:Y:S02]  /*12120*/  IMAD.MOV.U32 R11, RZ, RZ, 0x1c1f ;  /* 0x00001c1fff0b7424 */ /* 0x000fe400078e00ff */
[----:B------:R-:W-:-:S07]  /*12130*/  IMAD.MOV.U32 R0, RZ, RZ, R14 ;  /* 0x000000ffff007224 */ /* 0x000fce00078e000e */
[----:B0-----:R-:W-:Y:S05]  /*12140*/  WARPSYNC.COLLECTIVE R15, `(.L_x_2032) ;  /* 0x000000000f087348 */ /* 0x001fea0003c00000 */
[----:B------:R1:W2:Y:S02]  /*12150*/  SHFL.IDX P6, R14, R13, R12, R11 ;  /* 0x0000000c0d0e7389 */ /* 0x0002a400000c000b */
[----:B012---:R-:W-:Y:S01]  /*12160*/  ENDCOLLECTIVE ;  /* 0x000000000000791b */ /* 0x007fe20003800000 */
.L_x_2032:
        /* <DEDUP_REMOVED lines=9> */
.L_x_2033:
[----:B------:R-:W-:Y:S01]  /*12200*/  IMAD.X R3, RZ, RZ, R0, P0 ;  /* 0x000000ffff037224 */ /* 0x000fe200000e0600 */
[----:B------:R-:W-:Y:S01]  /*12210*/  ISETP.LT.OR P0, PT, R5, 0x1, P4 ;  /* 0x000000010500780c */ /* 0x000fe20002701670 */
[----:B------:R-:W-:Y:S01]  /*12220*/  IMAD R0, R7, 0x2, R17 ;  /* 0x0000000207007824 */ /* 0x000fe200078e0211 */
        /* <DEDUP_REMOVED lines=13> */
.L_x_2034:
[----:B------:R-:W-:Y:S02]  /*12300*/  IMAD.MOV.U32 R13, RZ, RZ, R19 ;  /* 0x000000ffff0d7224 */ /* 0x000fe400078e0013 */
[----:B------:R-:W-:Y:S01]  /*12310*/  IMAD.MOV.U32 R12, RZ, RZ, 0x2 ;  /* 0x00000002ff0c7424 */ /* 0x000fe200078e00ff */
[----:B------:R-:W-:-:S13]  /*12320*/  IADD3 R2, P0, R14, R6, RZ ;  /* 0x000000060e027210 */ /* 0x000fda0007f1e0ff */
[----:B------:R-:W-:Y:S05]  /*12330*/  WARPSYNC.COLLECTIVE R15, `(.L_x_2035) ;  /* 0x000000000f087348 */ /* 0x000fea0003c00000 */
[----:B------:R0:W1:Y:S02]  /*12340*/  SHFL.IDX P6, R14, R13, R12, R11 ;  /* 0x0000000c0d0e7389 */ /* 0x00006400000c000b */
[----:B01----:R-:W-:Y:S01]  /*12350*/  ENDCOLLECTIVE ;  /* 0x000000000000791b */ /* 0x003fe20003800000 */
.L_x_2035:
        /* <DEDUP_REMOVED lines=15> */
.L_x_2036:
[----:B------:R-:W-:Y:S01]  /*12450*/  MOV R13, R19 ;  /* 0x00000013000d7202 */ /* 0x000fe20000000f00 */
[----:B------:R-:W-:Y:S01]  /*12460*/  IMAD.MOV.U32 R12, RZ, RZ, 0x3 ;  /* 0x00000003ff0c7424 */ /* 0x000fe200078e00ff */
[----:B------:R-:W-:-:S13]  /*12470*/  IADD3 R2, P0, R14, R6, RZ ;  /* 0x000000060e027210 */ /* 0x000fda0007f1e0ff */
[----:B------:R-:W-:Y:S05]  /*12480*/  WARPSYNC.COLLECTIVE R15, `(.L_x_2037) ;  /* 0x000000000f087348 */ /* 0x000fea0003c00000 */
[----:B------:R0:W1:Y:S02]  /*12490*/  SHFL.IDX P6, R14, R13, R12, R11 ;  /* 0x0000000c0d0e7389 */ /* 0x00006400000c000b */
[----:B01----:R-:W-:Y:S01]  /*124a0*/  ENDCOLLECTIVE ;  /* 0x000000000000791b */ /* 0x003fe20003800000 */
.L_x_2037:
        /* <DEDUP_REMOVED lines=12> */
.L_x_2038:
[----:B------:R-:W-:Y:S01]  /*12570*/  @!PT LDS RZ, [RZ] ;  /* 0x00000000fffff984 */ /* 0x000fe20000000800 */
[----:B------:R-:W-:Y:S01]  /*12580*/  @!PT LDS RZ, [RZ] ;  /* 0x00000000fffff984 */ /* 0x000fe20000000800 */
[----:B------:R-:W-:Y:S01]  /*12590*/  @!PT LDS RZ, [RZ] ;  /* 0x00000000fffff984 */ /* 0x000fe20000000800 */
[----:B------:R0:W-:Y:S01]  /*125a0*/  LDGSTS.E.BYPASS.LTC128B.128 [R0+0x3400], desc[UR50][R2.64+0x40], !P0 ;  /* 0x0340004002007fae */ /* 0x0001e2000c101d72 */
[----:B------:R-:W-:-:S13]  /*125b0*/  ISETP.LT.OR P0, PT, R5, 0x41, P1 ;  /* 0x000000410500780c */ /* 0x000fda0000f01670 */
[----:B------:R0:W-:Y:S01]  /*125c0*/  LDGSTS.E.BYPASS.LTC128B.128 [R0+0x5400], desc[UR50][R2.64+0x80], !P0 ;  /* 0x0540008002007fae */ /* 0x0001e2000c101d72 */
[----:B------:R-:W-:Y:S05]  /*125d0*/  BRA `(.L_x_2039) ;  /* 0xffffffd400787947 */ /* 0x000fea000383ffff */
.L_x_1964:
[----:B------:R-:W-:Y:S01]  /*125e0*/  BSSY B0, `(.L_x_2040) ;  /* 0x0000008000007945 */ /* 0x000fe20003800000 */
[----:B-----5:R-:W-:Y:S01]  /*125f0*/  IMAD.MOV.U32 R13, RZ, RZ, R2 ;  /* 0x000000ffff0d7224 */ /* 0x020fe200078e0002 */
[----:B------:R-:W-:Y:S01]  /*12600*/  MOV R15, 0xffffffff ;  /* 0xffffffff000f7802 */ /* 0x000fe20000000f00 */
[----:B------:R-:W-:Y:S02]  /*12610*/  IMAD.MOV.U32 R12, RZ, RZ, RZ ;  /* 0x000000ffff0c7224 */ /* 0x000fe400078e00ff */
[----:B------:R-:W-:-:S07]  /*12620*/  IMAD.MOV.U32 R11, RZ, RZ, 0x1f ;  /* 0x0000001fff0b7424 */ /* 0x000fce00078e00ff */
[----:B01----:R-:W-:Y:S05]  /*12630*/  WARPSYNC.COLLECTIVE R15, `(.L_x_2041) ;  /* 0x000000000f087348 */ /* 0x003fea0003c00000 */
[----:B------:R2:W3:Y:S02]  /*12640*/  SHFL.IDX P6, R14, R13, R12, R11 ;  /* 0x0000000c0d0e7389 */ /* 0x0004e400000c000b */
[----:B0123--:R-:W-:Y:S01]  /*12650*/  ENDCOLLECTIVE ;  /* 0x000000000000791b */ /* 0x00ffe20003800000 */
.L_x_2041:
[----:B------:R-:W-:Y:S05]  /*12660*/  BSYNC B0 ;  /* 0x0000000000007941 */ /* 0x000fea0003800000 */
.L_x_2040:
[----:B------:R-:W-:Y:S05]  /*12670*/  BRA `(.L_x_2042) ;  /* 0xffffffd8000c7947 */ /* 0x000fea000383ffff */
.L_x_1967:
[----:B-1----:R1:W2:Y:S02]  /*12680*/  SYNCS.PHASECHK.TRANS64.TRYWAIT P0, [R4+URZ+0x2d820], R0 ;  /* 0x02d82000040075a7 */ /* 0x0022a4000800017f */
[----:B--2---:R-:W-:Y:S05]  /*12690*/  @!P0 NANOSLEEP.SYNCS 0x989680 ;  /* 0x009896800000895d */ /* 0x004fea0003900000 */
[----:B------:R-:W2:Y:S02]  /*126a0*/  @!P0 SYNCS.PHASECHK.TRANS64 P0, [R4+URZ+0x2d820], R0 ;  /* 0x02d82000040085a7 */ /* 0x000ea4000800007f */
[----:B--2---:R-:W-:Y:S05]  /*126b0*/  @!P0 BRA `(.L_x_1967) ;  /* 0xfffffffc00f08947 */ /* 0x004fea000383ffff */
[----:B------:R-:W-:Y:S05]  /*126c0*/  BRA `(.L_x_2043) ;  /* 0xffffffd800587947 */ /* 0x000fea000383ffff */
.L_x_1968:
        /* <DEDUP_REMOVED lines=11> */
.L_x_2045:
[----:B------:R-:W-:Y:S05]  /*12780*/  BSYNC B0 ;  /* 0x0000000000007941 */ /* 0x000fea0003800000 */
.L_x_2044:
[----:B------:R-:W-:Y:S05]  /*12790*/  BRA `(.L_x_2046) ;  /* 0xffffffd800407947 */ /* 0x000fea000383ffff */
.L_x_1971:
[----:B------:R-:W-:Y:S01]  /*127a0*/  BSSY B1, `(.L_x_2047) ;  /* 0x0000006000017945 */ /* 0x000fe20003800000 */
[----:B------:R-:W-:-:S07]  /*127b0*/  IMAD.MOV.U32 R15, RZ, RZ, -0x1 ;  /* 0xffffffffff0f7424 */ /* 0x000fce00078e00ff */
[----:B01----:R-:W-:Y:S05]  /*127c0*/  WARPSYNC.COLLECTIVE R15, `(.L_x_2048) ;  /* 0x000000000f0c7348 */ /* 0x003fea0003c00000 */
[----:B------:R-:W-:Y:S02]  /*127d0*/  ELECT P6, UR62, PT ;  /* 0x00000000003e782f */ /* 0x000fe400038c0000 */
[----:B------:R-:W-:Y:S01]  /*127e0*/  MOV R14, UR62 ;  /* 0x0000003e000e7c02 */ /* 0x000fe20008000f00 */
[----:B01----:R-:W-:Y:S10]  /*127f0*/  ENDCOLLECTIVE ;  /* 0x000000000000791b */ /* 0x003ff40003800000 */
.L_x_2048:
[----:B------:R-:W-:Y:S05]  /*12800*/  BSYNC B1 ;  /* 0x0000000000017941 */ /* 0x000fea0003800000 */
.L_x_2047:
[----:B------:R-:W-:Y:S05]  /*12810*/  BRA `(.L_x_2049) ;  /* 0xffffffd800387947 */ /* 0x000fea000383ffff */
.L_x_1973:
[----:B-1----:R1:W2:Y:S02]  /*12820*/  SYNCS.PHASECHK.TRANS64.TRYWAIT P1, [R5+URZ+0x2d840], R0 ;  /* 0x02d84000050075a7 */ /* 0x0022a4000802017f */
[----:B--2---:R-:W-:Y:S05]  /*12830*/  @!P1 NANOSLEEP.SYNCS 0x989680 ;  /* 0x009896800000995d */ /* 0x004fea0003900000 */
[----:B------:R-:W2:Y:S02]  /*12840*/  @!P1 SYNCS.PHASECHK.TRANS64 P1, [R5+URZ+0x2d840], R0 ;  /* 0x02d84000050095a7 */ /* 0x000ea4000802007f */
[----:B--2---:R-:W-:Y:S05]  /*12850*/  @!P1 BRA `(.L_x_1973) ;  /* 0xfffffffc00f09947 */ /* 0x004fea000383ffff */
[----:B------:R-:W-:Y:S05]  /*12860*/  BRA `(.L_x_2050) ;  /* 0xffffffd800587947 */ /* 0x000fea000383ffff */
.L_x_1975:
[----:B--2---:R2:W3:Y:S02]  /*12870*/  SYNCS.PHASECHK.TRANS64.TRYWAIT P1, [R23+URZ+0x2d840], R2 ;  /* 0x02d84002170075a7 */ /* 0x0044e4000802017f */
[----:B---3--:R-:W-:Y:S05]  /*12880*/  @!P1 NANOSLEEP.SYNCS 0x989680 ;  /* 0x009896800000995d */ /* 0x008fea0003900000 */
[----:B------:R-:W3:Y:S02]  /*12890*/  @!P1 SYNCS.PHASECHK.TRANS64 P1, [R23+URZ+0x2d840], R2 ;  /* 0x02d84002170095a7 */ /* 0x000ee4000802007f */
[----:B---3--:R-:W-:Y:S05]  /*128a0*/  @!P1 BRA `(.L_x_1975) ;  /* 0xfffffffc00f09947 */ /* 0x008fea000383ffff */
[----:B------:R-:W-:Y:S05]  /*128b0*/  BRA `(.L_x_2051) ;  /* 0xffffffd800647947 */ /* 0x000fea000383ffff */
.L_x_1977:
[----:B---3--:R3:W4:Y:S02]  /*128c0*/  SYNCS.PHASECHK.TRANS64.TRYWAIT P1, [R5+URZ+0x2d860], R0 ;  /* 0x02d86000050075a7 */ /* 0x008724000802017f */
[----:B----4-:R-:W-:Y:S05]  /*128d0*/  @!P1 NANOSLEEP.SYNCS 0x989680 ;  /* 0x009896800000995d */ /* 0x010fea0003900000 */
[----:B------:R-:W4:Y:S02]  /*128e0*/  @!P1 SYNCS.PHASECHK.TRANS64 P1, [R5+URZ+0x2d860], R0 ;  /* 0x02d86000050095a7 */ /* 0x000f24000802007f */
[----:B----4-:R-:W-:Y:S05]  /*128f0*/  @!P1 BRA `(.L_x_1977) ;  /* 0xfffffffc00f09947 */ /* 0x010fea000383ffff */
[----:B------:R-:W-:Y:S05]  /*12900*/  BRA `(.L_x_2052) ;  /* 0xffffffd800607947 */ /* 0x000fea000383ffff */
.L_x_2053:
        /* <DEDUP_REMOVED lines=15> */
.L_x_2734:


//--------------------- .text._ZN7cutlass13device_kernelIN5flash11enable_sm90INS1_16FlashAttnFwdSm90INS1_25CollectiveMainloopFwdSm90ILi2EN4cute5tupleIJNS5_1CILi1EEES8_S8_EEENS6_IJNS7_ILi192EEENS7_ILi128EEENS7_ILi96EEEEEELi96ENS_10bfloat16_tEfNS_4arch4Sm90ELb1ELb0ELb1ELb1ELb1ELb0ELb0ELb0ELb1ELb1ELb0ELb0EEENS1_21CollectiveEpilogueFwdINS6_IJSA_SC_SB_EEES9_SE_SG_Li384ELb1ELb1ELb0ELb0EEENS1_36VarlenDynamicPersistentTileSchedulerILi192ELi128ELi384ELi128ELb0ELb1ELb1ELb1ELb1ELb1EEEEEEEEEvNT_6ParamsE --------------------------
	.section	.text._ZN7cutlass13device_kernelIN5flash11enable_sm90INS1_16FlashAttnFwdSm90INS1_25CollectiveMainloopFwdSm90ILi2EN4cute5tupleIJNS5_1CILi1EEES8_S8_EEENS6_IJNS7_ILi192EEENS7_ILi128EEENS7_ILi96EEEEEELi96ENS_10bfloat16_tEfNS_4arch4Sm90ELb1ELb0ELb1ELb1ELb1ELb0ELb0ELb0ELb1ELb1ELb0ELb0EEENS1_21CollectiveEpilogueFwdINS6_IJSA_SC_SB_EEES9_SE_SG_Li384ELb1ELb1ELb0ELb0EEENS1_36VarlenDynamicPersistentTileSchedulerILi192ELi128ELi384ELi128ELb0ELb1ELb1ELb1ELb1ELb1EEEEEEEEEvNT_6ParamsE,"ax",@progbits
	.align	128
.text._ZN7cutlass13device_kernelIN5flash11enable_sm90INS1_16FlashAttnFwdSm90INS1_25CollectiveMainloopFwdSm90ILi2EN4cute5tupleIJNS5_1CILi1EEES8_S8_EEENS6_IJNS7_ILi192EEENS7_ILi128EEENS7_ILi96EEEEEELi96ENS_10bfloat16_tEfNS_4arch4Sm90ELb1ELb0ELb1ELb1ELb1ELb0ELb0ELb0ELb1ELb1ELb0ELb0EEENS1_21CollectiveEpilogueFwdINS6_IJSA_SC_SB_EEES9_SE_SG_Li384ELb1ELb1ELb0ELb0EEENS1_36VarlenDynamicPersistentTileSchedulerILi192ELi128ELi384ELi128ELb0ELb1ELb1ELb1ELb1ELb1EEEEEEEEEvNT_6ParamsE:
        .type           _ZN7cutlass13device_kernelIN5flash11enable_sm90INS1_16FlashAttnFwdSm90INS1_25CollectiveMainloopFwdSm90ILi2EN4cute5tupleIJNS5_1CILi1EEES8_S8_EEENS6_IJNS7_ILi192EEENS7_ILi128EEENS7_ILi96EEEEEELi96ENS_10bfloat16_tEfNS_4arch4Sm90ELb1ELb0ELb1ELb1ELb1ELb0ELb0ELb0ELb1ELb1ELb0ELb0EEENS1_21CollectiveEpilogueFwdINS6_IJSA_SC_SB_EEES9_SE_SG_Li384ELb1ELb1ELb0ELb0EEENS1_36VarlenDynamicPersistentTileSchedulerILi192ELi128ELi384ELi128ELb0ELb1ELb1ELb1ELb1ELb1EEEEEEEEEvNT_6ParamsE,@function
        .size           _ZN7cutlass13device_kernelIN5flash11enable_sm90INS1_16FlashAttnFwdSm90INS1_25CollectiveMainloopFwdSm90ILi2EN4cute5tupleIJNS5_1CILi1EEES8_S8_EEENS6_IJNS7_ILi192EEENS7_ILi128EEENS7_ILi96EEEEEELi96ENS_10bfloat16_tEfNS_4arch4Sm90ELb1ELb0ELb1ELb1ELb1ELb0ELb0ELb0ELb1ELb1ELb0ELb0EEENS1_21CollectiveEpilogueFwdINS6_IJSA_SC_SB_EEES9_SE_SG_Li384ELb1ELb1ELb0ELb0EEENS1_36VarlenDynamicPersistentTileSchedulerILi192ELi128ELi384ELi128ELb0ELb1ELb1ELb1ELb1ELb1EEEEEEEEEvNT_6ParamsE,(.L_x_2735 - _ZN7cutlass13device_kernelIN5flash11enable_sm90INS1_16FlashAttnFwdSm90INS1_25CollectiveMainloopFwdSm90ILi2EN4cute5tupleIJNS5_1CILi1EEES8_S8_EEENS6_IJNS7_ILi192EEENS7_ILi128EEENS7_ILi96EEEEEELi96ENS_10bfloat16_tEfNS_4arch4Sm90ELb1ELb0ELb1ELb1ELb1ELb0ELb0ELb0ELb1ELb1ELb0ELb0EEENS1_21CollectiveEpilogueFwdINS6_IJSA_SC_SB_EEES9_SE_SG_Li384ELb1ELb1ELb0ELb0EEENS1_36VarlenDynamicPersistentTileSchedulerILi192ELi128ELi384ELi128ELb0ELb1ELb1ELb1ELb1ELb1EEEEEEEEEvNT_6ParamsE)
        .other          _ZN7cutlass13device_kernelIN5flash11enable_sm90INS1_16FlashAttnFwdSm90INS1_25CollectiveMainloopFwdSm90ILi2EN4cute5tupleIJNS5_1CILi1EEES8_S8_EEENS6_IJNS7_ILi192EEENS7_ILi128EEENS7_ILi96EEEEEELi96ENS_10bfloat16_tEfNS_4arch4Sm90ELb1ELb0ELb1ELb1ELb1ELb0ELb0ELb0ELb1ELb1ELb0ELb0EEENS1_21CollectiveEpilogueFwdINS6_IJSA_SC_SB_EEES9_SE_SG_Li384ELb1ELb1ELb0ELb0EEENS1_36VarlenDynamicPersistentTileSchedulerILi192ELi128ELi384ELi128ELb0ELb1ELb1ELb1ELb1ELb1EEEEEEEEEvNT_6ParamsE,@"STO_CUDA_ENTRY STV_DEFAULT"
_ZN7cutlass13device_kernelIN5flash11enable_sm90INS1_16FlashAttnFwdSm90INS1_25CollectiveMainloopFwdSm90ILi2EN4cute5tupleIJNS5_1CILi1EEES8_S8_EEENS6_IJNS7_ILi192EEENS7_ILi128EEENS7_ILi96EEEEEELi96ENS_10bfloat16_tEfNS_4arch4Sm90ELb1ELb0ELb1ELb1ELb1ELb0ELb0ELb0ELb1ELb1ELb0ELb0EEENS1_21CollectiveEpilogueFwdINS6_IJSA_SC_SB_EEES9_SE_SG_Li384ELb1ELb1ELb0ELb0EEENS1_36VarlenDynamicPersistentTileSchedulerILi192ELi128ELi384ELi128ELb0ELb1ELb1ELb1ELb1ELb1EEEEEEEEEvNT_6ParamsE:
        /* <DEDUP_REMOVED lines=45> */
.L_x_2054:
        /* <DEDUP_REMOVED lines=22> */
.L_x_2055:
        /* <DEDUP_REMOVED lines=18> */
.L_x_2056:
        /* <DEDUP_REMOVED lines=22> */
.L_x_2057:
        /* <DEDUP_REMOVED lines=22> */
.L_x_2058:
        /* <DEDUP_REMOVED lines=8> */
.L_x_2060:
        /* <DEDUP_REMOVED lines=24> */
[----:B------:R-:W-:-:S03]  /*0a10*/  LOP3.LUT R4, R2, 0xfffffff0, RZ, 0xc0, !PT ;  /* 0xfffffff002047812 */ /* 0x000fc600078ec0ff */
[C---:B------:R-:W-:Y:S02]  /*0a20*/  IMAD.IADD R150, R157.reuse, 0x1, -R150 ;  /* 0x000000019d967824 */ /* 0x040fe400078e0a96 */
[----:B------:R-:W-:-:S03]  /*0a30*/  IMAD.IADD R4, R157, 0x1, -R4 ;  /* 0x000000019d047824 */ /* 0x000fc600078e0a04 */
[----:B------:R-:W-:Y:S02]  /*0a40*/  SHF.R.S32.HI R11, RZ, 0x1f, R150 ;  /* 0x0000001fff0b7819 */ /* 0x000fe40000011496 */
[----:B------:R-:W-:Y:S02]  /*0a50*/  SHF.R.S32.HI R3, RZ, 0x1f, R4 ;  /* 0x0000001fff037819 */ /* 0x000fe40000011404 */
[----:B------:R-:W-:Y:S02]  /*0a60*/  LEA.HI R10, R11, R150, RZ, 0x2 ;  /* 0x000000960b0a7211 */ /* 0x000fe400078f10ff */
[----:B------:R-:W-:Y:S02]  /*0a70*/  LEA.HI R5, R0, R157, RZ, 0x5 ;  /* 0x0000009d00057211 */ /* 0x000fe400078f28ff */
[--C-:B------:R-:W-:Y:S02]  /*0a80*/  SHF.R.S32.HI R8, RZ, 0x2, R10.reuse ;  /* 0x00000002ff087819 */ /* 0x100fe4000001140a */
[----:B------:R-:W-:-:S02]  /*0a90*/  SHF.R.S32.HI R9, RZ, 0x1f, R10 ;  /* 0x0000001fff097819 */ /* 0x000fc4000001140a */
[----:B------:R-:W-:Y:S02]  /*0aa0*/  SHF.R.S32.HI R7, RZ, 0x4, R2 ;  /* 0x00000004ff077819 */ /* 0x000fe40000011402 */
[----:B------:R-:W-:Y:S02]  /*0ab0*/  LEA.HI R3, R3, R4, RZ, 0x3 ;  /* 0x0000000403037211 */ /* 0x000fe400078f18ff */
[----:B------:R-:W-:Y:S02]  /*0ac0*/  LEA.HI R6, R9, R8, RZ, 0x3 ;  /* 0x0000000809067211 */ /* 0x000fe400078f18ff */
[----:B------:R-:W-:Y:S02]  /*0ad0*/  SHF.R.S32.HI R9, RZ, 0x5, R5 ;  /* 0x00000005ff097819 */ /* 0x000fe40000011405 */
[----:B------:R-:W-:Y:S02]  /*0ae0*/  LEA.HI R2, R2, R7, RZ, 0x1 ;  /* 0x0000000702027211 */ /* 0x000fe400078f08ff */
[----:B------:R-:W-:-:S02]  /*0af0*/  LOP3.LUT R5, R3, 0xfffffff8, RZ, 0xc0, !PT ;  /* 0xfffffff803057812 */ /* 0x000fc400078ec0ff */
[----:B------:R-:W-:Y:S02]  /*0b00*/  SHF.R.S32.HI R151, RZ, 0x7, R151 ;  /* 0x00000007ff977819 */ /* 0x000fe40000011497 */
[----:B------:R-:W-:Y:S01]  /*0b10*/  LOP3.LUT R2, R2, 0x1ffffffe, RZ, 0xc0, !PT ;  /* 0x1ffffffe02027812 */ /* 0x000fe200078ec0ff */
[----:B------:R-:W-:Y:S01]  /*0b20*/  IMAD.IADD R5, R4, 0x1, -R5 ;  /* 0x0000000104057824 */ /* 0x000fe200078e0a05 */
[----:B------:R-:W-:Y:S01]  /*0b30*/  LOP3.LUT R13, R6, 0xfffffff8, RZ, 0xc0, !PT ;  /* 0xfffffff8060d7812 */ /* 0x000fe200078ec0ff */
[----:B------:R-:W-:-:S04]  /*0b40*/  IMAD.HI R6, R151, 0x55555556, RZ ;  /* 0x5555555697067827 */ /* 0x000fc800078e02ff */
[----:B------:R-:W-:Y:S01]  /*0b50*/  IMAD R14, R9, 0x10, R4 ;  /* 0x00000010090e7824 */ /* 0x000fe200078e0204 */
[----:B------:R-:W-:Y:S01]  /*0b60*/  IADD3 R12, R8, -R13, RZ ;  /* 0x8000000d080c7210 */ /* 0x000fe20007ffe0ff */
[----:B------:R-:W-:Y:S02]  /*0b70*/  IMAD.IADD R2, R7, 0x1, -R2 ;  /* 0x0000000107027824 */ /* 0x000fe400078e0a02 */
[----:B------:R-:W-:Y:S01]  /*0b80*/  IMAD.SHL.U32 R4, R5, 0x40, RZ ;  /* 0x0000004005047824 */ /* 0x000fe200078e00ff */
[----:B------:R-:W-:Y:S01]  /*0b90*/  LEA.HI R8, R6, R6, RZ, 0x1 ;  /* 0x0000000606087211 */ /* 0x000fe200078f08ff */
[----:B------:R-:W-:Y:S02]  /*0ba0*/  IMAD.SHL.U32 R6, R3, 0x40, RZ ;  /* 0x0000004003067824 */ /* 0x000fe400078e00ff */
[----:B------:R-:W-:Y:S01]  /*0bb0*/  IMAD.SHL.U32 R3, R2, 0x8, RZ ;  /* 0x0000000802037824 */ /* 0x000fe200078e00ff */
[----:B------:R-:W-:-:S03]  /*0bc0*/  LOP3.LUT R4, R4, 0x1c0, RZ, 0xc0, !PT ;  /* 0x000001c004047812 */ /* 0x000fc600078ec0ff */
[--C-:B------:R-:W-:Y:S01]  /*0bd0*/  IMAD.U32 R153, R14, 0x20, R3.reuse ;  /* 0x000000200e997824 */ /* 0x100fe200078e0003 */
[----:B------:R-:W-:Y:S02]  /*0be0*/  LOP3.LUT R3, R4, 0x8, R3, 0xf8, !PT ;  /* 0x0000000804037812 */ /* 0x000fe400078ef803 */
[----:B------:R-:W-:Y:S02]  /*0bf0*/  LOP3.LUT R6, R6, 0x7ffffe00, RZ, 0xc0, !PT ;  /* 0x7ffffe0006067812 */ /* 0x000fe400078ec0ff */
[----:B------:R-:W-:Y:S02]  /*0c00*/  SHF.R.U32.HI R4, RZ, 0x3, R4 ;  /* 0x00000003ff047819 */ /* 0x000fe40000011604 */
[----:B------:R-:W-:Y:S01]  /*0c10*/  LEA.HI R0, R0, R157, RZ, 0x2 ;  /* 0x0000009d00007211 */ /* 0x000fe200078f10ff */
[----:B------:R-:W-:Y:S01]  /*0c20*/  IMAD R6, R9, 0x400, R6 ;  /* 0x0000040009067824 */ /* 0x000fe200078e0206 */
[----:B------:R-:W-:Y:S02]  /*0c30*/  LOP3.LUT R3, R3, R4, RZ, 0x3c, !PT ;  /* 0x0000000403037212 */ /* 0x000fe400078e3cff */
[----:B------:R-:W-:-:S02]  /*0c40*/  LOP3.LUT R2, R0, 0xfffffffc, RZ, 0xc0, !PT ;  /* 0xfffffffc00027812 */ /* 0x000fc400078ec0ff */
[----:B------:R-:W-:Y:S01]  /*0c50*/  LEA.HI R11, R11, R150, RZ, 0x5 ;  /* 0x000000960b0b7211 */ /* 0x000fe200078f28ff */
[----:B------:R-:W-:Y:S01]  /*0c60*/  IMAD.IADD R3, R6, 0x1, R3 ;  /* 0x0000000106037824 */ /* 0x000fe200078e0203 */
[----:B------:R-:W-:Y:S01]  /*0c70*/  R2P PR, R5, 0x6 ;  /* 0x0000000605007804 */ /* 0x000fe20000000000 */
[----:B------:R-:W-:Y:S01]  /*0c80*/  IMAD.IADD R147, R157, 0x1, -R2 ;  /* 0x000000019d937824 */ /* 0x000fe200078e0a02 */
[----:B------:R-:W-:Y:S02]  /*0c90*/  SHF.R.S32.HI R11, RZ, 0x5, R11 ;  /* 0x00000005ff0b7819 */ /* 0x000fe4000001140b */
[----:B------:R-:W-:Y:S02]  /*0ca0*/  LEA R16, R3, UR41, 0x1 ;  /* 0x0000002903107c11 */ /* 0x000fe4000f8e08ff */
[----:B------:R-:W-:Y:S01]  /*0cb0*/  LEA.HI R4, R147, R147, RZ, 0x1 ;  /* 0x0000009393047211 */ /* 0x000fe200078f08ff */
[----:B------:R-:W-:Y:S01]  /*0cc0*/  IMAD.MOV.U32 R17, RZ, RZ, 0x40 ;  /* 0x00000040ff117424 */ /* 0x000fe200078e00ff */
[----:B------:R-:W-:Y:S01]  /*0cd0*/  LEA R11, R11, R12, 0x4 ;  /* 0x0000000c0b0b7211 */ /* 0x000fe200078e20ff */
[----:B------:R-:W-:Y:S01]  /*0ce0*/  IMAD.SHL.U32 R142, R147, 0x8, RZ ;  /* 0x00000008938e7824 */ /* 0x000fe200078e00ff */
[----:B------:R-:W-:Y:S01]  /*0cf0*/  LOP3.LUT R4, R4, 0x1ffffffe, RZ, 0xc0, !PT ;  /* 0x1ffffffe04047812 */ /* 0x000fe200078ec0ff */
[----:B------:R-:W-:-:S02]  /*0d00*/  IMAD R8, R8, -0x3, R151 ;  /* 0xfffffffd08087824 */ /* 0x000fc400078e0297 */
[----:B------:R-:W-:Y:S01]  /*0d10*/  VIADD R18, R16, 0x21800 ;  /* 0x0002180010127836 */ /* 0x000fe20000000000 */
[----:B------:R-:W-:Y:S01]  /*0d20*/  SEL R17, R17, 0xffffffc0, !P2 ;  /* 0xffffffc011117807 */ /* 0x000fe20005000000 */
[----:B------:R-:W-:Y:S01]  /*0d30*/  VIADD R144, R142, 0x20 ;  /* 0x000000208e907836 */ /* 0x000fe20000000000 */
[----:B------:R-:W-:Y:S01]  /*0d40*/  LOP3.LUT R139, R10, 0x7ffffffc, RZ, 0xc0, !PT ;  /* 0x7ffffffc0a8b7812 */ /* 0x000fe200078ec0ff */
[----:B------:R-:W-:Y:S02]  /*0d50*/  VIADD R146, R142, 0x40 ;  /* 0x000000408e927836 */ /* 0x000fe40000000000 */
[----:B------:R-:W-:Y:S02]  /*0d60*/  VIADD R22, R16, 0x21820 ;  /* 0x0002182010167836 */ /* 0x000fe40000000000 */
[----:B------:R-:W-:Y:S02]  /*0d70*/  IMAD R152, R8, 0x40, R11 ;  /* 0x0000004008987824 */ /* 0x000fe400078e020b */
[----:B------:R-:W-:-:S02]  /*0d80*/  IMAD.IADD R3, R147, 0x1, -R4 ;  /* 0x0000000193037824 */ /* 0x000fc400078e0a04 */
[C---:B------:R-:W-:Y:S01]  /*0d90*/  @P1 VIADD R22, R18.reuse, 0xffffffe0 ;  /* 0xffffffe012161836 */ /* 0x040fe20000000000 */
[----:B------:R-:W-:Y:S01]  /*0da0*/  MOV R2, RZ ;  /* 0x000000ff00027202 */ /* 0x000fe20000000f00 */
[----:B------:R-:W-:Y:S01]  /*0db0*/  IMAD.IADD R18, R18, 0x1, R17 ;  /* 0x0000000112127824 */ /* 0x000fe200078e0211 */
[----:B------:R-:W-:Y:S01]  /*0dc0*/  SHF.R.S32.HI R148, RZ, 0x2, R0 ;  /* 0x00000002ff947819 */ /* 0x000fe20000011400 */
[----:B------:R-:W-:Y:S01]  /*0dd0*/  IMAD.MOV.U32 R149, RZ, RZ, RZ ;  /* 0x000000ffff957224 */ /* 0x000fe200078e00ff */
[----:B------:R-:W-:Y:S01]  /*0de0*/  SHF.R.S32.HI R156, RZ, 0x1f, R144 ;  /* 0x0000001fff9c7819 */ /* 0x000fe20000011490 */
[----:B------:R-:W-:Y:S01]  /*0df0*/  IMAD R140, R3, 0x8, R152 ;  /* 0x00000008038c7824 */ /* 0x000fe200078e0298 */
[----:B------:R-:W-:Y:S01]  /*0e00*/  SHF.R.S32.HI R155, RZ, 0x1f, R146 ;  /* 0x0000001fff9b7819 */ /* 0x000fe20000011492 */
[----:B------:R-:W-:Y:S01]  /*0e10*/  IMAD.IADD R17, R17, 0x1, R22 ;  /* 0x0000000111117824 */ /* 0x000fe200078e0216 */
[----:B------:R-:W-:Y:S01]  /*0e20*/  IADD3 R139, R150, -R139, RZ ;  /* 0x8000008b968b7210 */ /* 0x000fe20007ffe0ff */
[----:B------:R-:W-:Y:S01]  /*0e30*/  VIADD R23, R22, 0x6000 ;  /* 0x0000600016177836 */ /* 0x000fe20000000000 */
[----:B------:R-:W-:Y:S01]  /*0e40*/  UMOV UR38, URZ ;  /* 0x0000003f00267c82 */ /* 0x000fe20008000000 */
[----:B--2---:R-:W-:-:S07]  /*0e50*/  LOP3.LUT R19, R15, 0x1, RZ, 0xfc, !PT ;  /* 0x000000010f137812 */ /* 0x004fce00078efcff */
.L_x_2112:
[----:B--2---:R-:W0:Y:S01]  /*0e60*/  LDC.64 R4, c[0x0][0xc88] ;  /* 0x00032200ff047b82 */ /* 0x004e220000000a00 */
[----:B------:R-:W-:Y:S01]  /*0e70*/  ULDC.64 UR4, c[0x0][0xa28] ;  /* 0x00028a0000047ab9 */ /* 0x000fe20000000a00 */
[----:B------:R-:W-:Y:S01]  /*0e80*/  ULDC.64 UR6, c[0x0][0xa18] ;  /* 0x0002860000067ab9 */ /* 0x000fe20000000a00 */
[----:B------:R-:W-:Y:S01]  /*0e90*/  IMAD.MOV.U32 R0, RZ, RZ, RZ ;  /* 0x000000ffff007224 */ /* 0x000fe200078e00ff */
[----:B------:R-:W-:Y:S01]  /*0ea0*/  ULDC.64 UR8, c[0x0][0xa20] ;  /* 0x0002880000087ab9 */ /* 0x000fe20000000a00 */
[----:B0-----:R-:W-:-:S05]  /*0eb0*/  IMAD.WIDE R4, R31, 0x4, R4 ;  /* 0x000000041f047825 */ /* 0x001fca00078e0204 */
[----:B------:R-:W2:Y:S01]  /*0ec0*/  LDG.E R141, desc[UR36][R4.64] ;  /* 0x00000024048d7981 */ /* 0x000ea2000c1e1900 */
[----:B------:R-:W-:Y:S02]  /*0ed0*/  ISETP.NE.U32.AND P0, PT, RZ, UR4, PT ;  /* 0x00000004ff007c0c */ /* 0x000fe4000bf05070 */
[----:B------:R-:W-:Y:S02]  /*0ee0*/  ISETP.NE.U32.AND P1, PT, RZ, UR6, PT ;  /* 0x00000006ff007c0c */ /* 0x000fe4000bf25070 */
[----:B------:R-:W-:Y:S02]  /*0ef0*/  ISETP.NE.AND.EX P0, PT, RZ, UR5, PT, P0 ;  /* 0x00000005ff007c0c */ /* 0x000fe4000bf05300 */
[----:B------:R-:W-:Y:S02]  /*0f00*/  ISETP.NE.AND.EX P1, PT, RZ, UR7, PT, P1 ;  /* 0x00000007ff007c0c */ /* 0x000fe4000bf25310 */
[----:B--2---:R-:W-:-:S09]  /*0f10*/  SHF.R.S32.HI R145, RZ, 0x1f, R141 ;  /* 0x0000001fff917819 */ /* 0x004fd2000001148d */
[----:B-1-3--:R-:W-:-:S04]  /*0f20*/  @P0 LEA R6, P2, R141, UR4, 0x2 ;  /* 0x000000048d060c11 */ /* 0x00afc8000f8410ff */
[C---:B------:R-:W-:Y:S01]  /*0f30*/  @P0 LEA.HI.X R7, R141.reuse, UR5, R145, 0x2, P2 ;  /* 0x000000058d070c11 */ /* 0x040fe200090f1491 */
[----:B------:R-:W-:Y:S01]  /*0f40*/  ULDC.64 UR4, c[0x0][0x418] ;  /* 0x0001060000047ab9 */ /* 0x000fe20000000a00 */
[----:B------:R-:W-:-:S03]  /*0f50*/  @P1 LEA R4, P2, R141, UR6, 0x2 ;  /* 0x000000068d041c11 */ /* 0x000fc6000f8410ff */
[----:B------:R0:W5:Y:S01]  /*0f60*/  @P0 LDG.E R0, desc[UR36][R6.64] ;  /* 0x0000002406000981 */ /* 0x000162000c1e1900 */
[----:B------:R-:W-:-:S05]  /*0f70*/  @P1 LEA.HI.X R5, R141, UR7, R145, 0x2, P2 ;  /* 0x000000078d051c11 */ /* 0x000fca00090f1491 */
[----:B------:R0:W5:Y:S01]  /*0f80*/  @P1 LDG.E R138, desc[UR36][R4.64] ;  /* 0x00000024048a1981 */ /* 0x000162000c1e1900 */
[----:B------:R-:W-:Y:S01]  /*0f90*/  UISETP.NE.U32.AND UP0, UPT, UR4, URZ, UPT ;  /* 0x0000003f0400728c */ /* 0x000fe2000bf05070 */
[----:B------:R-:W-:Y:S02]  /*0fa0*/  ISETP.NE.U32.AND P2, PT, RZ, UR8, PT ;  /* 0x00000008ff007c0c */ /* 0x000fe4000bf45070 */
[----:B------:R-:W-:Y:S01]  /*0fb0*/  ULDC UR4, c[0x0][0x424] ;  /* 0x0001090000047ab9 */ /* 0x000fe20000000800 */
[----:B------:R-:W-:Y:S01]  /*0fc0*/  UISETP.NE.AND.EX UP0, UPT, UR5, URZ, UPT, UP0 ;  /* 0x0000003f0500728c */ /* 0x000fe2000bf05300 */
[----:B------:R-:W-:Y:S02]  /*0fd0*/  ISETP.NE.AND.EX P2, PT, RZ, UR9, PT, P2 ;  /* 0x00000009ff007c0c */ /* 0x000fe4000bf45320 */
[----:B------:R-:W-:Y:S01]  /*0fe0*/  ULDC UR5, c[0x0][0x2f0] ;  /* 0x0000bc0000057ab9 */ /* 0x000fe20000000800 */
[----:B------:R-:W-:-:S04]  /*0ff0*/  USEL UR4, UR4, 0x1, UP0 ;  /* 0x0000000104047887 */ /* 0x000fc80008000000 */
[----:B------:R-:W-:Y:S01]  /*1000*/  UIMAD UR4, UR4, UR5, URZ ;  /* 0x00000005040472a4 */ /* 0x000fe2000f8e023f */
[----:B0---4-:R-:W-:Y:S11]  /*1010*/  @P1 BRA `(.L_x_2061) ;  /* 0x0000000000281947 */ /* 0x011ff60003800000 */
[----:B------:R-:W-:Y:S01]  /*1020*/  ULDC.64 UR6, c[0x0][0xa00] ;  /* 0x0002800000067ab9 */ /* 0x000fe20000000a00 */
[----:B-----5:R-:W0:Y:S01]  /*1030*/  LDC R138, c[0x0][0x288] ;  /* 0x0000a200ff8a7b82 */ /* 0x020e220000000800 */
[----:B------:R-:W-:-:S04]  /*1040*/  ISETP.NE.U32.AND P0, PT, RZ, UR6, PT ;  /* 0x00000006ff007c0c */ /* 0x000fc8000bf05070 */
[----:B------:R-:W-:-:S13]  /*1050*/  ISETP.NE.AND.EX P0, PT, RZ, UR7, PT, P0 ;  /* 0x00000007ff007c0c */ /* 0x000fda000bf05300 */
[----:B------:R-:W-:Y:S05]  /*1060*/  @!P0 BRA `(.L_x_2061) ;  /* 0x0000000000148947 */ /* 0x000fea0003800000 */
[----:B------:R-:W1:Y:S02]  /*1070*/  LDC.64 R4, c[0x0][0xa00] ;  /* 0x00028000ff047b82 */ /* 0x000e640000000a00 */
[----:B-1----:R-:W-:-:S05]  /*1080*/  IMAD.WIDE R4, R141, 0x4, R4 ;  /* 0x000000048d047825 */ /* 0x002fca00078e0204 */
[----:B0-----:R-:W2:Y:S04]  /*1090*/  LDG.E R138, desc[UR36][R4.64] ;  /* 0x00000024048a7981 */ /* 0x001ea8000c1e1900 */
[----:B------:R-:W2:Y:S02]  /*10a0*/  LDG.E R3, desc[UR36][R4.64+0x4] ;  /* 0x0000042404037981 */ /* 0x000ea4000c1e1900 */
[----:B--2---:R-:W-:-:S07]  /*10b0*/  IMAD.IADD R138, R3, 0x1, -R138 ;  /* 0x00000001038a7824 */ /* 0x004fce00078e0a8a */
.L_x_2061:
[----:B------:R-:W-:Y:S01]  /*10c0*/  IMAD.U32 R137, RZ, RZ, UR4 ;  /* 0x00000004ff897e24 */ /* 0x000fe2000f8e00ff */
[----:B------:R-:W-:Y:S01]  /*10d0*/  MOV R143, R30 ;  /* 0x0000001e008f7202 */ /* 0x000fe20000000f00 */
[----:B------:R-:W-:Y:S06]  /*10e0*/  @!P2 BRA `(.L_x_2062) ;  /* 0x000000000010a947 */ /* 0x000fec0003800000 */
[----:B------:R-:W-:-:S04]  /*10f0*/  LEA R4, P0, R141, UR8, 0x2 ;  /* 0x000000088d047c11 */ /* 0x000fc8000f8010ff */
[----:B------:R-:W-:-:S05]  /*1100*/  LEA.HI.X R5, R141, UR9, R145, 0x2, P0 ;  /* 0x000000098d057c11 */ /* 0x000fca00080f1491 */
[----:B------:R1:W5:Y:S01]  /*1110*/  LDG.E R137, desc[UR36][R4.64] ;  /* 0x0000002404897981 */ /* 0x000362000c1e1900 */
[----:B------:R-:W-:Y:S05]  /*1120*/  BRA `(.L_x_2063) ;  /* 0x0000000000247947 */ /* 0x000fea0003800000 */
.L_x_2062:
        /* <DEDUP_REMOVED lines=9> */
.L_x_2063:
[----:B------:R-:W2:Y:S01]  /*11c0*/  LDC R154, c[0x0][0x448] ;  /* 0x00011200ff9a7b82 */ /* 0x000ea20000000800 */
[----:B------:R-:W-:Y:S01]  /*11d0*/  IMAD R136, R29, 0xc0, RZ ;  /* 0x000000c01d887824 */ /* 0x000fe200078e02ff */
[----:B------:R-:W-:Y:S01]  /*11e0*/  CS2R R134, SRZ ;  /* 0x0000000000867805 */ /* 0x000fe2000001ff00 */
[----:B-----5:R-:W-:Y:S01]  /*11f0*/  IMAD.IADD R137, R137, 0x1, -R0 ;  /* 0x0000000189897824 */ /* 0x020fe200078e0a00 */
[----:B------:R-:W-:Y:S01]  /*1200*/  CS2R R132, SRZ ;  /* 0x0000000000847805 */ /* 0x000fe2000001ff00 */
[----:B------:R-:W-:Y:S01]  /*1210*/  VIADD R3, R136, 0xbf ;  /* 0x000000bf88037836 */ /* 0x000fe20000000000 */
        /* <DEDUP_REMOVED lines=12> */
[----:B------:R-:W-:Y:S01]  /*12e0*/  CS2R R106, SRZ ;  /* 0x00000000006a7805 */ /* 0x000fe2000001ff00 */
[----:B------:R-:W-:Y:S01]  /*12f0*/  IMAD.MOV.U32 R109, RZ, RZ, RZ ;  /* 0x000000ffff6d7224 */ /* 0x000fe200078e00ff */
[----:B------:R-:W-:Y:S02]  /*1300*/  CS2R R104, SRZ ;  /* 0x0000000000687805 */ /* 0x000fe4000001ff00 */
[----:B------:R-:W-:Y:S02]  /*1310*/  CS2R R102, SRZ ;  /* 0x0000000000667805 */ /* 0x000fe4000001ff00 */
[----:B------:R-:W-:-:S02]  /*1320*/  CS2R R100, SRZ ;  /* 0x0000000000647805 */ /* 0x000fc4000001ff00 */
[----:B------:R-:W-:Y:S02]  /*1330*/  CS2R R98, SRZ ;  /* 0x0000000000627805 */ /* 0x000fe4000001ff00 */
[----:B--2---:R-:W-:Y:S02]  /*1340*/  ISETP.NE.AND P0, PT, R154, 0x1, PT ;  /* 0x000000019a00780c */ /* 0x004fe40003f05270 */
[----:B------:R-:W-:Y:S02]  /*1350*/  CS2R R96, SRZ ;  /* 0x0000000000607805 */ /* 0x000fe4000001ff00 */
[----:B------:R-:W-:Y:S01]  /*1360*/  CS2R R94, SRZ ;  /* 0x00000000005e7805 */ /* 0x000fe2000001ff00 */
[----:B------:R-:W-:Y:S01]  /*1370*/  IMAD.MOV.U32 R93, RZ, RZ, RZ ;  /* 0x000000ffff5d7224 */ /* 0x000fe200078e00ff */
[----:B------:R-:W-:Y:S02]  /*1380*/  CS2R R6, SRZ ;  /* 0x0000000000067805 */ /* 0x000fe4000001ff00 */
[----:B------:R-:W-:Y:S01]  /*1390*/  CS2R R90, SRZ ;  /* 0x00000000005a7805 */ /* 0x000fe2000001ff00 */
[----:B------:R-:W-:-:S04]  /*13a0*/  IMAD.MOV.U32 R8, RZ, RZ, RZ ;  /* 0x000000ffff087224 */ /* 0x000fc800078e00ff */
[----:B-1----:R-:W1:Y:S08]  /*13b0*/  @P0 LDC R4, c[0x0][0x44c] ;  /* 0x00011300ff040b82 */ /* 0x002e700000000800 */
[----:B------:R-:W2:Y:S01]  /*13c0*/  @P0 LDC R5, c[0x0][0x450] ;  /* 0x00011400ff050b82 */ /* 0x000ea20000000800 */
[----:B-1----:R-:W-:Y:S01]  /*13d0*/  @P0 IMAD.HI.U32 R0, R3, R4, RZ ;  /* 0x0000000403000227 */ /* 0x002fe200078e00ff */
[----:B0-----:R-:W-:-:S04]  /*13e0*/  IADD3 R4, R137, 0x80, -R138 ;  /* 0x0000008089047810 */ /* 0x001fc80007ffe88a */
[----:B--2---:R-:W-:Y:S01]  /*13f0*/  @P0 SHF.R.U32.HI R3, RZ, R5, R0 ;  /* 0x00000005ff030219 */ /* 0x004fe20000011600 */
[----:B------:R-:W-:Y:S01]  /*1400*/  VIADD R0, R137, 0x7f ;  /* 0x0000007f89007836 */ /* 0x000fe20000000000 */
[----:B------:R-:W-:-:S03]  /*1410*/  PLOP3.LUT P0, PT, PT, PT, PT, 0x80, 0x0 ;  /* 0x000000000000781c */ /* 0x000fc60003f0f070 */
[----:B------:R-:W-:Y:S01]  /*1420*/  IMAD.IADD R4, R4, 0x1, R3 ;  /* 0x0000000104047824 */ /* 0x000fe200078e0203 */
[----:B------:R-:W-:-:S04]  /*1430*/  SHF.R.S32.HI R3, RZ, 0x1f, R0 ;  /* 0x0000001fff037819 */ /* 0x000fc80000011400 */
[----:B------:R-:W-:Y:S02]  /*1440*/  SHF.R.S32.HI R5, RZ, 0x1f, R4 ;  /* 0x0000001fff057819 */ /* 0x000fe40000011404 */
[----:B------:R-:W-:Y:S01]  /*1450*/  LEA.HI R3, R3, R0, RZ, 0x7 ;  /* 0x0000000003037211 */ /* 0x000fe200078f38ff */
[----:B------:R-:W-:Y:S01]  /*1460*/  IMAD.MOV.U32 R0, RZ, RZ, RZ ;  /* 0x000000ffff007224 */ /* 0x000fe200078e00ff */
[----:B------:R-:W-:Y:S02]  /*1470*/  LEA.HI R5, R5, R4, RZ, 0x7 ;  /* 0x0000000405057211 */ /* 0x000fe400078f38ff */
[----:B------:R-:W-:Y:S02]  /*1480*/  SHF.R.S32.HI R88, RZ, 0x7, R3 ;  /* 0x00000007ff587819 */ /* 0x000fe40000011403 */
[----:B------:R-:W-:Y:S02]  /*1490*/  SHF.R.S32.HI R5, RZ, 0x7, R5 ;  /* 0x00000007ff057819 */ /* 0x000fe40000011405 */
[----:B------:R-:W-:-:S02]  /*14a0*/  MOV R3, RZ ;  /* 0x000000ff00037202 */ /* 0x000fc40000000f00 */
[----:B------:R-:W-:-:S04]  /*14b0*/  VIMNMX R88, R88, R5, PT ;  /* 0x0000000558587248 */ /* 0x000fc80003fe0100 */
[----:B------:R-:W-:-:S13]  /*14c0*/  ISETP.GE.AND P1, PT, R88, 0x1, PT ;  /* 0x000000015800780c */ /* 0x000fda0003f26270 */
[----:B------:R-:W-:Y:S05]  /*14d0*/  @!P1 BRA `(.L_x_2064) ;  /* 0x0000009000949947 */ /* 0x000fea0003800000 */
        /* <DEDUP_REMOVED lines=21> */
[----:B------:R-:W-:Y:S01]  /*1630*/  MOV R5, UR5 ;  /* 0x0000000500057c02 */ /* 0x000fe20008000f00 */
[----:B------:R-:W-:Y:S01]  /*1640*/  ULDC.64 UR4, c[0x4][0x90] ;  /* 0x0100240000047ab9 */ /* 0x000fe20000000a00 */
        /* <DEDUP_REMOVED lines=9> */
.L_x_2065:
[----:B------:R-:W-:Y:S02]  /*16e0*/  LEA.HI R0, R149, R149, RZ, 0x1 ;  /* 0x0000009595007211 */ /* 0x000fe400078f08ff */
[----:B------:R-:W-:Y:S02]  /*16f0*/  ISETP.NE.AND P0, PT, R19, 0x3, PT ;  /* 0x000000031300780c */ /* 0x000fe40003f05270 */
[----:B------:R-:W-:-:S05]  /*1700*/  LOP3.LUT R0, R0, 0xfffffffe, RZ, 0xc0, !PT ;  /* 0xfffffffe00007812 */ /* 0x000fca00078ec0ff */
[----:B------:R-:W-:-:S05]  /*1710*/  IMAD.IADD R0, R149, 0x1, -R0 ;  /* 0x0000000195007824 */ /* 0x000fca00078e0a00 */
[----:B------:R-:W-:-:S04]  /*1720*/  SHF.L.U32 R0, R0, 0x1f, RZ ;  /* 0x0000001f00007819 */ /* 0x000fc800000006ff */
[----:B------:R-:W0:Y:S02]  /*1730*/  SYNCS.PHASECHK.TRANS64.TRYWAIT P1, [UR41+0x2d800], R0 ;  /* 0x02d80000ff0075a7 */ /* 0x000e240008020169 */
[----:B0-----:R-:W-:Y:S05]  /*1740*/  @!P1 BRA `(.L_x_2066) ;  /* 0x0000010000c09947 */ /* 0x001fea0003800000 */
.L_x_2197:
[----:B------:R-:W-:Y:S05]  /*1750*/  @!P0 BRA `(.L_x_2067) ;  /* 0x0000000000048947 */ /* 0x000fea0003800000 */
[----:B------:R-:W-:Y:S01]  /*1760*/  BPT.TRAP 0x1 ;  /* 0x000000040000795c */ /* 0x000fe20000300000 */
.L_x_2067:
[----:B0-----:R-:W-:Y:S01]  /*1770*/  IMAD.U32 R0, RZ, RZ, UR38 ;  /* 0x00000026ff007e24 */ /* 0x001fe2000f8e00ff */
[----:B------:R-:W-:-:S04]  /*1780*/  SHF.L.U32 R3, R2, 0x1f, RZ ;  /* 0x0000001f02037819 */ /* 0x000fc800000006ff */
[----:B------:R-:W-:-:S04]  /*1790*/  LEA R0, R0, UR41, 0x3 ;  /* 0x0000002900007c11 */ /* 0x000fc8000f8e18ff */
[----:B------:R0:W1:Y:S01]  /*17a0*/  SYNCS.PHASECHK.TRANS64.TRYWAIT P1, [R0+URZ+0x2d830], R3 ;  /* 0x02d83003000075a7 */ /* 0x000062000802017f */
[----:B------:R-:W-:Y:S05]  /*17b0*/  @!P0 BRA `(.L_x_2068) ;  /* 0x0000000000048947 */ /* 0x000fea0003800000 */
[----:B------:R-:W-:Y:S01]  /*17c0*/  BPT.TRAP 0x1 ;  /* 0x000000040000795c */ /* 0x000fe20000300000 */
.L_x_2068:
[----:B-1----:R-:W-:Y:S05]  /*17d0*/  @P1 BRA `(.L_x_2069) ;  /* 0x0000000000081947 */ /* 0x002fea0003800000 */
[----:B------:R-:W1:Y:S02]  /*17e0*/  SYNCS.PHASECHK.TRANS64.TRYWAIT P1, [R0+URZ+0x2d830], R3 ;  /* 0x02d83003000075a7 */ /* 0x000e64000802017f */
[----:B-1----:R-:W-:Y:S05]  /*17f0*/  @!P1 BRA `(.L_x_2070) ;  /* 0x0000010000ac9947 */ /* 0x002fea0003800000 */
.L_x_2069:
[----:B------:R-:W-:Y:S05]  /*1800*/  WARPSYNC.ALL ;  /* 0x0000000000007948 */ /* 0x000fea0003800000 */
[----:B------:R-:W-:Y:S01]  /*1810*/  UIADD3 UR4, UR41, 0x15400, URZ ;  /* 0x0001540029047890 */ /* 0x000fe2000fffe03f */
[----:B------:R-:W-:Y:S01]  /*1820*/  WARPGROUP.ARRIVE ;  /* 0x00000000000079c5 */ /* 0x000fe20000000000 */
[----:B------:R-:W-:Y:S02]  /*1830*/  ULOP3.LUT UR8, UR43, 0x10000, URZ, 0xfc, !UPT ;  /* 0x000100002b087892 */ /* 0x000fe4000f8efc3f */
[----:B------:R-:W-:Y:S01]  /*1840*/  USHF.R.U32.HI UR4, URZ, 0x4, UR4 ;  /* 0x000000043f047899 */ /* 0x000fe20008011604 */
[----:B------:R-:W-:Y:S01]  /*1850*/  UMOV UR9, 0x80000020 ;  /* 0x8000002000097882 */ /* 0x000fe20000000000 */
[----:B------:R-:W-:-:S02]  /*1860*/  UMOV UR11, 0x80000020 ;  /* 0x80000020000b7882 */ /* 0x000fc40000000000 */
[----:B------:R-:W-:Y:S02]  /*1870*/  ULOP3.LUT UR4, UR4, 0x3fff, URZ, 0xc0, !UPT ;  /* 0x00003fff04047892 */ /* 0x000fe4000f8ec03f */
[----:B------:R-:W-:Y:S02]  /*1880*/  UIADD3 UR12, UR8, 0x2, URZ ;  /* 0x00000002080c7890 */ /* 0x000fe4000fffe03f */
[----:B------:R-:W-:Y:S01]  /*1890*/  ULOP3.LUT UR4, UR4, 0x10000, URZ, 0xfc, !UPT ;  /* 0x0001000004047892 */ /* 0x000fe2000f8efc3f */
[----:B------:R-:W-:Y:S01]  /*18a0*/  UMOV UR13, 0x80000020 ;  /* 0x80000020000d7882 */ /* 0x000fe20000000000 */
[----:B------:R-:W-:Y:S02]  /*18b0*/  UMOV UR15, 0x80000020 ;  /* 0x80000020000f7882 */ /* 0x000fe40000000000 */
[----:B------:R-:W-:Y:S02]  /*18c0*/  UIMAD UR10, UR38, 0x600, UR4 ;  /* 0x00000600260a78a4 */ /* 0x000fe4000f8e0204 */
[----:B------:R-:W-:-:S02]  /*18d0*/  UIADD3 UR16, UR8, 0x300, URZ ;  /* 0x0000030008107890 */ /* 0x000fc4000fffe03f */
        /* <DEDUP_REMOVED lines=35> */
.L_x_2071:
[----:B------:R-:W-:Y:S01]  /*1b10*/  ISETP.NE.AND P4, PT, R154, 0x1, PT ;  /* 0x000000019a00780c */ /* 0x000fe20003f85270 */
[----:B------:R-:W-:Y:S01]  /*1b20*/  ULDC UR5, c[0x0][0x9d8] ;  /* 0x0002760000057ab9 */ /* 0x000fe20000000800 */
[----:B------:R-:W-:Y:S01]  /*1b30*/  ULDC UR6, c[0x0][0x988] ;  /* 0x0002620000067ab9 */ /* 0x000fe20000000800 */
[----:B------:R-:W-:Y:S01]  /*1b40*/  FMUL.FTZ R11, R26, UR5 ;  /* 0x000000051a0b7c20 */ /* 0x000fe20008410000 */
[----:B------:R-:W-:Y:S01]  /*1b50*/  FMUL.FTZ R89, R27, UR5 ;  /* 0x000000051b597c20 */ /* 0x000fe20008410000 */
[----:B------:R-:W-:Y:S01]  /*1b60*/  FMUL.FTZ R5, R29, UR5 ;  /* 0x000000051d057c20 */ /* 0x000fe20008410000 */
[----:B------:R-:W-:Y:S01]  /*1b70*/  FMUL.FTZ R29, R31, UR5 ;  /* 0x000000051f1d7c20 */ /* 0x000fe20008410000 */
[----:B------:R-:W-:Y:S02]  /*1b80*/  IMAD.IADD R31, R140, 0x1, R136 ;  /* 0x000000018c1f7824 */ /* 0x000fe400078e0288 */
[----:B------:R-:W-:Y:S01]  /*1b90*/  FMUL.FTZ R8, R37, UR5 ;  /* 0x0000000525087c20 */ /* 0x000fe20008410000 */
[----:B------:R-:W-:Y:S01]  /*1ba0*/  FMUL.FTZ R6, R33, UR5 ;  /* 0x0000000521067c20 */ /* 0x000fe20008410000 */
[----:B------:R-:W-:-:S02]  /*1bb0*/  IMAD.MOV.U32 R33, RZ, RZ, -0x80 ;  /* 0xffffff80ff217424 */ /* 0x000fc400078e00ff */
[----:B------:R-:W-:Y:S01]  /*1bc0*/  FMUL.FTZ R9, R32, UR5 ;  /* 0x0000000520097c20 */ /* 0x000fe20008410000 */
[----:B------:R-:W-:Y:S01]  /*1bd0*/  FMUL.FTZ R92, R38, UR5 ;  /* 0x00000005265c7c20 */ /* 0x000fe20008410000 */
[----:B------:R-:W2:Y:S01]  /*1be0*/  @P4 LDC R26, c[0x0][0x44c] ;  /* 0x00011300ff1a4b82 */ /* 0x000ea20000000800 */
[----:B------:R-:W-:Y:S02]  /*1bf0*/  IMAD R32, R88, R33, 0x80 ;  /* 0x0000008058207424 */ /* 0x000fe400078e0221 */
[----:B------:R-:W-:Y:S01]  /*1c00*/  FMUL.FTZ R7, R28, UR5 ;  /* 0x000000051c077c20 */ /* 0x000fe20008410000 */
[----:B------:R-:W-:Y:S01]  /*1c10*/  FMUL.FTZ R28, R30, UR5 ;  /* 0x000000051e1c7c20 */ /* 0x000fe20008410000 */
[----:B------:R-:W3:Y:S01]  /*1c20*/  MUFU.TANH R11, R11 ;  /* 0x0000000b000b7308 */ /* 0x000ee20000002400 */
[----:B------:R-:W-:Y:S02]  /*1c30*/  VIADD R38, R32, 0x1 ;  /* 0x0000000120267836 */ /* 0x000fe40000000000 */
[----:B------:R-:W-:Y:S01]  /*1c40*/  FMUL.FTZ R104, R34, UR5 ;  /* 0x0000000522687c20 */ /* 0x000fe20008410000 */
[----:B------:R-:W-:Y:S01]  /*1c50*/  IMAD.IADD R32, R137, 0x1, R32 ;  /* 0x0000000189207824 */ /* 0x000fe200078e0220 */
[----:B------:R-:W4:Y:S01]  /*1c60*/  @P4 LDC R27, c[0x0][0x450] ;  /* 0x00011400ff1b4b82 */ /* 0x000f220000000800 */
[----:B------:R-:W-:-:S02]  /*1c70*/  IMAD R38, R139, -0x2, R38 ;  /* 0xfffffffe8b267824 */ /* 0x000fc400078e0226 */
[----:B------:R-:W-:Y:S01]  /*1c80*/  FMUL.FTZ R102, R35, UR5 ;  /* 0x0000000523667c20 */ /* 0x000fe20008410000 */
[----:B------:R-:W-:Y:S01]  /*1c90*/  IMAD R33, R139, -0x2, R32 ;  /* 0xfffffffe8b217824 */ /* 0x000fe200078e0220 */
[----:B------:R-:W5:Y:S01]  /*1ca0*/  MUFU.TANH R89, R89 ;  /* 0x0000005900597308 */ /* 0x000f620000002400 */
[----:B------:R-:W-:Y:S01]  /*1cb0*/  FMUL.FTZ R100, R39, UR5 ;  /* 0x0000000527647c20 */ /* 0x000fe20008410000 */
[----:B------:R-:W-:Y:S01]  /*1cc0*/  IADD3 R108, -R138, R38, R137 ;  /* 0x000000268a6c7210 */ /* 0x000fe20007ffe189 */
        /* <DEDUP_REMOVED lines=8> */
[----:B------:R-:W-:Y:S01]  /*1d50*/  FMUL.FTZ R10, R36, UR5 ;  /* 0x00000005240a7c20 */ /* 0x000fe20008410000 */
[----:B--2---:R-:W-:-:S04]  /*1d60*/  @P4 IMAD.HI.U32 R26, R31, R26, RZ ;  /* 0x0000001a1f1a4227 */ /* 0x004fc800078e00ff */
[----:B------:R-:W-:Y:S01]  /*1d70*/  FMUL.FTZ R36, R55, UR5 ;  /* 0x0000000537247c20 */ /* 0x000fe20008410000 */
[----:B------:R-:W-:Y:S01]  /*1d80*/  FMUL.FTZ R58, R58, UR5 ;  /* 0x000000053a3a7c20 */ /* 0x000fe20008410000 */
[----:B------:R-:W-:Y:S01]  /*1d90*/  FMUL.FTZ R59, R59, UR5 ;  /* 0x000000053b3b7c20 */ /* 0x000fe20008410000 */
[----:B------:R-:W2:Y:S01]  /*1da0*/  MUFU.TANH R29, R29 ;  /* 0x0000001d001d7308 */ /* 0x000ea20000002400 */
[----:B------:R-:W-:Y:S01]  /*1db0*/  FMUL.FTZ R70, R70, UR5 ;  /* 0x0000000546467c20 */ /* 0x000fe20008410000 */
[----:B------:R-:W-:Y:S01]  /*1dc0*/  FMUL.FTZ R62, R62, UR5 ;  /* 0x000000053e3e7c20 */ /* 0x000fe20008410000 */
[----:B------:R-:W-:Y:S01]  /*1dd0*/  FMUL.FTZ R66, R66, UR5 ;  /* 0x0000000542427c20 */ /* 0x000fe20008410000 */
[----:B----4-:R-:W-:Y:S01]  /*1de0*/  @P4 SHF.R.U32.HI R31, RZ, R27, R26 ;  /* 0x0000001bff1f4219 */ /* 0x010fe2000001161a */
[----:B------:R-:W-:Y:S01]  /*1df0*/  FMUL.FTZ R27, R56, UR5 ;  /* 0x00000005381b7c20 */ /* 0x000fe20008410000 */
[----:B01----:R-:W-:Y:S01]  /*1e00*/  FMUL.FTZ R3, R25, UR5 ;  /* 0x0000000519037c20 */ /* 0x003fe20008410000 */
[----:B------:R-:W-:Y:S01]  /*1e10*/  FMUL.FTZ R25, R52, UR5 ;  /* 0x0000000534197c20 */ /* 0x000fe20008410000 */
[----:B------:R-:W0:Y:S01]  /*1e20*/  MUFU.TANH R104, R104 ;  /* 0x0000006800687308 */ /* 0x000e220000002400 */
[----:B------:R-:W1:Y:S01]  /*1e30*/  SHFL.IDX PT, R37, R31, 0x1, 0x1c1f ;  /* 0x003c1f001f257f89 */ /* 0x000e6200000e0000 */
        /* <DEDUP_REMOVED lines=15> */
[----:B------:R-:W4:Y:S01]  /*1f30*/  SHFL.IDX PT, R31, R31, RZ, 0x1c1f ;  /* 0x001c1fff1f1f7589 */ /* 0x000f2200000e0000 */
[----:B------:R-:W-:Y:S01]  /*1f40*/  FMUL.FTZ R4, R24, UR5 ;  /* 0x0000000518047c20 */ /* 0x000fe20008410000 */
[----:B------:R-:W-:Y:S01]  /*1f50*/  FMUL.FTZ R43, R68, UR5 ;  /* 0x00000005442b7c20 */ /* 0x000fe20008410000 */
[----:B------:R-:W-:Y:S01]  /*1f60*/  FMUL.FTZ R12, R41, UR5 ;  /* 0x00000005290c7c20 */ /* 0x000fe20008410000 */
[----:B------:R-:W-:Y:S01]  /*1f70*/  FMUL.FTZ R20, R49, UR5 ;  /* 0x0000000531147c20 */ /* 0x000fe20008410000 */
[----:B------:R-:W-:Y:S01]  /*1f80*/  FMUL.FTZ R49, R72, UR5 ;  /* 0x0000000548317c20 */ /* 0x000fe20008410000 */
[----:B------:R-:W-:Y:S01]  /*1f90*/  FMUL.FTZ R13, R45, UR5 ;  /* 0x000000052d0d7c20 */ /* 0x000fe20008410000 */
[----:B------:R-:W4:Y:S01]  /*1fa0*/  MUFU.TANH R100, R100 ;  /* 0x0000006400647308 */ /* 0x000f220000002400 */
[----:B-1----:R-:W-:Y:S01]  /*1fb0*/  VIADDMNMX R32, R37, R108, R33, PT ;  /* 0x0000006c25207246 */ /* 0x002fe20003800121 */
[----:B------:R-:W-:Y:S01]  /*1fc0*/  FMUL.FTZ R24, R53, UR5 ;  /* 0x0000000535187c20 */ /* 0x000fe20008410000 */
[----:B------:R-:W-:Y:S01]  /*1fd0*/  FMUL.FTZ R53, R76, UR5 ;  /* 0x000000054c357c20 */ /* 0x000fe20008410000 */
[----:B------:R-:W-:Y:S01]  /*1fe0*/  FMUL.FTZ R55, R80, UR5 ;  /* 0x0000000550377c20 */ /* 0x000fe20008410000 */
[C---:B------:R-:W-:Y:S01]  /*1ff0*/  ISETP.GT.AND P1, PT, R32.reuse, RZ, PT ;  /* 0x000000ff2000720c */ /* 0x040fe20003f24270 */
[----:B------:R-:W-:Y:S01]  /*2000*/  FMUL.FTZ R37, R61, UR5 ;  /* 0x000000053d257c20 */ /* 0x000fe20008410000 */
[C---:B------:R-:W-:Y:S01]  /*2010*/  ISETP.GT.AND P2, PT, R32.reuse, 0x1, PT ;  /* 0x000000012000780c */ /* 0x040fe20003f44270 */
[----:B------:R-:W1:Y:S01]  /*2020*/  MUFU.TANH R98, R98 ;  /* 0x0000006200627308 */ /* 0x000e620000002400 */
[----:B------:R-:W-:Y:S01]  /*2030*/  ISETP.GT.AND P3, PT, R32, 0x8, PT ;  /* 0x000000082000780c */ /* 0x000fe20003f64270 */
[----:B------:R-:W-:Y:S01]  /*2040*/  FMUL.FTZ R61, R84, UR5 ;  /* 0x00000005543d7c20 */ /* 0x000fe20008410000 */
[----:B---3--:R-:W-:Y:S01]  /*2050*/  FSEL R114, R11, -INF , P1 ;  /* 0xff8000000b727808 */ /* 0x008fe20000800000 */
[----:B------:R-:W-:Y:S01]  /*2060*/  FMUL.FTZ R26, R57, UR5 ;  /* 0x00000005391a7c20 */ /* 0x000fe20008410000 */
[----:B-----5:R-:W-:Y:S01]  /*2070*/  FSEL R112, R89, -INF , P2 ;  /* 0xff80000059707808 */ /* 0x020fe20001000000 */
[----:B------:R-:W-:Y:S01]  /*2080*/  FMUL.FTZ R41, R65, UR5 ;  /* 0x0000000541297c20 */ /* 0x000fe20008410000 */
[----:B------:R-:W-:Y:S01]  /*2090*/  ISETP.GT.AND P1, PT, R32, 0x9, PT ;  /* 0x000000092000780c */ /* 0x000fe20003f24270 */
[----:B------:R-:W3:Y:S01]  /*20a0*/  MUFU.TANH R96, R96 ;  /* 0x0000006000607308 */ /* 0x000ee20000002400 */
[----:B------:R-:W-:Y:S01]  /*20b0*/  FSEL R110, R28, -INF , P3 ;  /* 0xff8000001c6e7808 */ /* 0x000fe20001800000 */
[----:B------:R-:W-:Y:S01]  /*20c0*/  FMUL.FTZ R45, R69, UR5 ;  /* 0x00000005452d7c20 */ /* 0x000fe20008410000 */
[----:B------:R-:W-:Y:S01]  /*20d0*/  FMNMX.FTZ R11, R114, R112, !PT ;  /* 0x00000070720b7209 */ /* 0x000fe20007810000 */
[----:B------:R-:W-:Y:S01]  /*20e0*/  FMUL.FTZ R47, R73, UR5 ;  /* 0x00000005492f7c20 */ /* 0x000fe20008410000 */
[----:B------:R-:W-:Y:S01]  /*20f0*/  ISETP.GT.AND P2, PT, R32, 0x10, PT ;  /* 0x000000102000780c */ /* 0x000fe20003f44270 */
[----:B------:R-:W-:Y:S01]  /*2100*/  FMUL.FTZ R51, R77, UR5 ;  /* 0x000000054d337c20 */ /* 0x000fe20008410000 */
[----:B--2---:R-:W-:Y:S01]  /*2110*/  FSEL R106, R29, -INF , P1 ;  /* 0xff8000001d6a7808 */ /* 0x004fe20000800000 */
[----:B------:R-:W2:Y:S01]  /*2120*/  MUFU.TANH R94, R94 ;  /* 0x0000005e005e7308 */ /* 0x000ea20000002400 */
[----:B------:R-:W-:Y:S01]  /*2130*/  FMNMX.FTZ R11, R110, R11, !PT ;  /* 0x0000000b6e0b7209 */ /* 0x000fe20007810000 */
[----:B------:R-:W-:Y:S01]  /*2140*/  FMUL.FTZ R57, R81, UR5 ;  /* 0x0000000551397c20 */ /* 0x000fe20008410000 */
[----:B------:R-:W-:-:S02]  /*2150*/  ISETP.GT.AND P1, PT, R32, 0x11, PT ;  /* 0x000000112000780c */ /* 0x000fc40003f24270 */
[----:B------:R-:W-:Y:S02]  /*2160*/  CS2R R134, SRZ ;  /* 0x0000000000867805 */ /* 0x000fe4000001ff00 */
[----:B0-----:R-:W-:Y:S02]  /*2170*/  FSEL R104, R104, -INF , P2 ;  /* 0xff80000068687808 */ /* 0x001fe40001000000 */
[----:B------:R-:W-:Y:S02]  /*2180*/  CS2R R132, SRZ ;  /* 0x0000000000847805 */ /* 0x000fe4000001ff00 */
[----:B------:R-:W-:Y:S01]  /*2190*/  FMNMX.FTZ R11, R106, R11, !PT ;  /* 0x0000000b6a0b7209 */ /* 0x000fe20007810000 */
[----:B------:R-:W0:Y:S01]  /*21a0*/  MUFU.TANH R90, R90 ;  /* 0x0000005a005a7308 */ /* 0x000e220000002400 */
[----:B------:R-:W-:Y:S02]  /*21b0*/  ISETP.GT.AND P2, PT, R32, 0x18, PT ;  /* 0x000000182000780c */ /* 0x000fe40003f44270 */
[----:B------:R-:W-:-:S02]  /*21c0*/  CS2R R130, SRZ ;  /* 0x0000000000827805 */ /* 0x000fc4000001ff00 */
[----:B----4-:R-:W-:Y:S02]  /*21d0*/  FSEL R102, R102, -INF , P1 ;  /* 0xff80000066667808 */ /* 0x010fe40000800000 */
[----:B------:R-:W-:Y:S02]  /*21e0*/  CS2R R128, SRZ ;  /* 0x0000000000807805 */ /* 0x000fe4000001ff00 */
[----:B------:R-:W-:Y:S02]  /*21f0*/  FMNMX.FTZ R11, R104, R11, !PT ;  /* 0x0000000b680b7209 */ /* 0x000fe40007810000 */
[----:B------:R-:W-:Y:S02]  /*2200*/  CS2R R126, SRZ ;  /* 0x00000000007e7805 */ /* 0x000fe4000001ff00 */
[----:B------:R-:W-:Y:S01]  /*2210*/  ISETP.GT.AND P1, PT, R32, 0x19, PT ;  /* 0x000000192000780c */ /* 0x000fe20003f24270 */
[----:B------:R-:W4:Y:S01]  /*2220*/  MUFU.TANH R34, R34 ;  /* 0x0000002200227308 */ /* 0x000f220000002400 */
[----:B------:R-:W-:-:S02]  /*2230*/  FSEL R92, R92, -INF , P2 ;  /* 0xff8000005c5c7808 */ /* 0x000fc40001000000 */
[----:B------:R-:W-:Y:S02]  /*2240*/  CS2R R124, SRZ ;  /* 0x00000000007c7805 */ /* 0x000fe4000001ff00 */
[----:B------:R-:W-:Y:S02]  /*2250*/  FMNMX.FTZ R11, R102, R11, !PT ;  /* 0x0000000b660b7209 */ /* 0x000fe40007810000 */
[----:B------:R-:W-:Y:S02]  /*2260*/  ISETP.GT.AND P2, PT, R32, 0x20, PT ;  /* 0x000000202000780c */ /* 0x000fe40003f44270 */
[----:B------:R-:W-:Y:S01]  /*2270*/  FSEL R100, R100, -INF , P1 ;  /* 0xff80000064647808 */ /* 0x000fe20000800000 */
[----:B------:R-:W5:Y:S01]  /*2280*/  MUFU.TANH R30, R30 ;  /* 0x0000001e001e7308 */ /* 0x000f620000002400 */
[----:B------:R-:W-:Y:S02]  /*2290*/  FMNMX.FTZ R11, R92, R11, !PT ;  /* 0x0000000b5c0b7209 */ /* 0x000fe40007810000 */
[----:B------:R-:W-:-:S02]  /*22a0*/  ISETP.GT.AND P1, PT, R32, 0x21, PT ;  /* 0x000000212000780c */ /* 0x000fc40003f24270 */
[----:B-1----:R-:W-:Y:S02]  /*22b0*/  FSEL R98, R98, -INF , P2 ;  /* 0xff80000062627808 */ /* 0x002fe40001000000 */
[----:B------:R-:W-:Y:S01]  /*22c0*/  FMNMX.FTZ R11, R100, R11, !PT ;  /* 0x0000000b640b7209 */ /* 0x000fe20007810000 */
[----:B------:R-:W-:Y:S01]  /*22d0*/  MUFU.TANH R35, R35 ;  /* 0x0000002300237308 */ /* 0x000fe20000002400 */
[----:B------:R-:W-:Y:S02]  /*22e0*/  ISETP.GT.AND P2, PT, R32, 0x28, PT ;  /* 0x000000282000780c */ /* 0x000fe40003f44270 */
[----:B---3--:R-:W-:Y:S02]  /*22f0*/  FSEL R96, R96, -INF , P1 ;  /* 0xff80000060607808 */ /* 0x008fe40000800000 */
[----:B------:R-:W-:Y:S02]  /*2300*/  FMNMX.FTZ R11, R98, R11, !PT ;  /* 0x0000000b620b7209 */ /* 0x000fe40007810000 */
[----:B------:R-:W-:Y:S01]  /*2310*/  ISETP.GT.AND P1, PT, R32, 0x29, PT ;  /* 0x000000292000780c */ /* 0x000fe20003f24270 */
[----:B------:R-:W1:Y:S01]  /*2320*/  MUFU.TANH R36, R36 ;  /* 0x0000002400247308 */ /* 0x000e620000002400 */
[----:B--2---:R-:W-:-:S02]  /*2330*/  FSEL R94, R94, -INF , P2 ;  /* 0xff8000005e5e7808 */ /* 0x004fc40001000000 */
[----:B------:R-:W-:Y:S02]  /*2340*/  FMNMX.FTZ R11, R96, R11, !PT ;  /* 0x0000000b600b7209 */ /* 0x000fe40007810000 */
[----:B------:R-:W-:Y:S02]  /*2350*/  ISETP.GT.AND P2, PT, R32, 0x30, PT ;  /* 0x000000302000780c */ /* 0x000fe40003f44270 */
[----:B0-----:R-:W-:Y:S01]  /*2360*/  FSEL R90, R90, -INF , P1 ;  /* 0xff8000005a5a7808 */ /* 0x001fe20000800000 */
[----:B------:R-:W-:Y:S01]  /*2370*/  MUFU.TANH R39, R58 ;  /* 0x0000003a00277308 */ /* 0x000fe20000002400 */
[----:B------:R-:W-:Y:S01]  /*2380*/  FMNMX.FTZ R29, R94, R11, !PT ;  /* 0x0000000b5e1d7209 */ /* 0x000fe20007810000 */
[----:B------:R-:W-:Y:S01]  /*2390*/  FMUL.FTZ R11, R74, UR5 ;  /* 0x000000054a0b7c20 */ /* 0x000fe20008410000 */
[----:B------:R-:W-:Y:S02]  /*23a0*/  ISETP.GT.AND P1, PT, R32, 0x31, PT ;  /* 0x000000312000780c */ /* 0x000fe40003f24270 */
[----:B----4-:R-:W-:-:S02]  /*23b0*/  FSEL R74, R34, -INF , P2 ;  /* 0xff800000224a7808 */ /* 0x010fc40001000000 */
[----:B------:R-:W-:Y:S01]  /*23c0*/  FMNMX.FTZ R29, R90, R29, !PT ;  /* 0x0000001d5a1d7209 */ /* 0x000fe20007810000 */
[----:B------:R0:W2:Y:S01]  /*23d0*/  MUFU.TANH R56, R59 ;  /* 0x0000003b00387308 */ /* 0x0000a20000002400 */
[----:B------:R-:W-:Y:S02]  /*23e0*/  ISETP.GT.AND P2, PT, R32, 0x38, PT ;  /* 0x000000382000780c */ /* 0x000fe40003f44270 */
[----:B------:R-:W-:Y:S02]  /*23f0*/  FMNMX.FTZ R29, R74, R29, !PT ;  /* 0x0000001d4a1d7209 */ /* 0x000fe40007810000 */
[----:B------:R-:W-:-:S03]  /*2400*/  VIADDMNMX R108, R31, R108, R33, PT ;  /* 0x0000006c1f6c7246 */ /* 0x000fc60003800121 */
[----:B------:R5:W-:Y:S01]  /*2410*/  MUFU.TANH R46, R70 ;  /* 0x00000046002e7308 */ /* 0x000be20000002400 */
[----:B------:R-:W-:Y:S01]  /*2420*/  ISETP.GT.AND P3, PT, R108, 0x8, PT ;  /* 0x000000086c00780c */ /* 0x000fe20003f64270 */
[----:B0-----:R-:W-:-:S06]  /*2430*/  FMUL.FTZ R59, R85, UR5 ;  /* 0x00000005553b7c20 */ /* 0x001fcc0008410000 */
[----:B------:R-:W0:Y:S01]  /*2440*/  MUFU.TANH R54, R62 ;  /* 0x0000003e00367308 */ /* 0x000e220000002400 */
[----:B-----5:R-:W-:Y:S02]  /*2450*/  FSEL R70, R30, -INF , P1 ;  /* 0xff8000001e467808 */ /* 0x020fe40000800000 */
[----:B------:R-:W-:Y:S02]  /*2460*/  ISETP.GT.AND P1, PT, R32, 0x39, PT ;  /* 0x000000392000780c */ /* 0x000fe40003f24270 */
[----:B------:R-:W-:Y:S02]  /*2470*/  FMNMX.FTZ R29, R70, R29, !PT ;  /* 0x0000001d461d7209 */ /* 0x000fe40007810000 */
[----:B-1----:R-:W-:Y:S01]  /*2480*/  FSEL R58, R36, -INF , P1 ;  /* 0xff800000243a7808 */ /* 0x002fe20000800000 */
[----:B------:R1:W-:Y:S01]  /*2490*/  MUFU.TANH R52, R66 ;  /* 0x0000004200347308 */ /* 0x0003e20000002400 */
[----:B------:R-:W-:-:S04]  /*24a0*/  ISETP.GT.AND P1, PT, R32, 0x41, PT ;  /* 0x000000412000780c */ /* 0x000fc80003f24270 */
[----:B--2---:R-:W-:Y:S02]  /*24b0*/  FSEL R56, R56, -INF , P1 ;  /* 0xff80000038387808 */ /* 0x004fe40000800000 */
[----:B------:R-:W-:Y:S01]  /*24c0*/  ISETP.GT.AND P1, PT, R32, 0x49, PT ;  /* 0x000000492000780c */ /* 0x000fe20003f24270 */
[----:B------:R-:W2:Y:S01]  /*24d0*/  MUFU.TANH R50, R63 ;  /* 0x0000003f00327308 */ /* 0x000ea20000002400 */
[----:B-1----:R-:W-:Y:S01]  /*24e0*/  FSEL R66, R35, -INF , P2 ;  /* 0xff80000023427808 */ /* 0x002fe20001000000 */
[----:B------:R-:W-:Y:S01]  /*24f0*/  FMUL.FTZ R35, R60, UR5 ;  /* 0x000000053c237c20 */ /* 0x000fe20008410000 */
[----:B------:R-:W-:Y:S02]  /*2500*/  ISETP.GT.AND P2, PT, R32, 0x40, PT ;  /* 0x000000402000780c */ /* 0x000fe40003f44270 */
[----:B------:R-:W-:Y:S02]  /*2510*/  FMNMX.FTZ R29, R66, R29, !PT ;  /* 0x0000001d421d7209 */ /* 0x000fe40007810000 */
[----:B------:R-:W-:Y:S01]  /*2520*/  FSEL R62, R39, -INF , P2 ;  /* 0xff800000273e7808 */ /* 0x000fe20001000000 */
[----:B------:R-:W1:Y:S01]  /*2530*/  MUFU.TANH R48, R67 ;  /* 0x0000004300307308 */ /* 0x000e620000002400 */
[----:B------:R-:W-:Y:S01]  /*2540*/  FMNMX.FTZ R29, R58, R29, !PT ;  /* 0x0000001d3a1d7209 */ /* 0x000fe20007810000 */
[----:B------:R-:W-:Y:S01]  /*2550*/  FMUL.FTZ R39, R64, UR5 ;  /* 0x0000000540277c20 */ /* 0x000fe20008410000 */
[----:B------:R-:W-:-:S02]  /*2560*/  ISETP.GT.AND P2, PT, R32, 0x48, PT ;  /* 0x000000482000780c */ /* 0x000fc40003f44270 */
[----:B------:R-:W-:Y:S02]  /*2570*/  FMNMX.FTZ R29, R62, R29, !PT ;  /* 0x0000001d3e1d7209 */ /* 0x000fe40007810000 */
[----:B0-----:R-:W-:Y:S01]  /*2580*/  FSEL R54, R54, -INF , P2 ;  /* 0xff80000036367808 */ /* 0x001fe20001000000 */
[----:B------:R-:W0:Y:S01]  /*2590*/  MUFU.TANH R44, R71 ;  /* 0x00000047002c7308 */ /* 0x000e220000002400 */
[----:B------:R-:W-:Y:S02]  /*25a0*/  FMNMX.FTZ R29, R56, R29, !PT ;  /* 0x0000001d381d7209 */ /* 0x000fe40007810000 */
[----:B------:R-:W-:Y:S02]  /*25b0*/  ISETP.GT.AND P2, PT, R32, 0x50, PT ;  /* 0x000000502000780c */ /* 0x000fe40003f44270 */
[----:B--2---:R-:W-:Y:S02]  /*25c0*/  FSEL R50, R50, -INF , P1 ;  /* 0xff80000032327808 */ /* 0x004fe40000800000 */
[----:B------:R-:W-:Y:S01]  /*25d0*/  FMNMX.FTZ R29, R54, R29, !PT ;  /* 0x0000001d361d7209 */ /* 0x000fe20007810000 */
[----:B------:R-:W2:Y:S01]  /*25e0*/  MUFU.TANH R11, R11 ;  /* 0x0000000b000b7308 */ /* 0x000ea20000002400 */
[----:B------:R-:W-:-:S02]  /*25f0*/  ISETP.GT.AND P1, PT, R32, 0x51, PT ;  /* 0x000000512000780c */ /* 0x000fc40003f24270 */
[----:B------:R-:W-:Y:S02]  /*2600*/  FSEL R52, R52, -INF , P2 ;  /* 0xff80000034347808 */ /* 0x000fe40001000000 */
[----:B------:R-:W-:Y:S02]  /*2610*/  FMNMX.FTZ R29, R50, R29, !PT ;  /* 0x0000001d321d7209 */ /* 0x000fe40007810000 */
[----:B------:R-:W-:Y:S01]  /*2620*/  ISETP.GT.AND P2, PT, R32, 0x58, PT ;  /* 0x000000582000780c */ /* 0x000fe20003f44270 */
[----:B------:R-:W3:Y:S01]  /*2630*/  MUFU.TANH R40, R75 ;  /* 0x0000004b00287308 */ /* 0x000ee20000002400 */
[----:B-1----:R-:W-:Y:S02]  /*2640*/  FSEL R48, R48, -INF , P1 ;  /* 0xff80000030307808 */ /* 0x002fe40000800000 */
[----:B------:R-:W-:Y:S02]  /*2650*/  FMNMX.FTZ R29, R52, R29, !PT ;  /* 0x0000001d341d7209 */ /* 0x000fe40007810000 */
[----:B------:R-:W-:-:S02]  /*2660*/  ISETP.GT.AND P1, PT, R32, 0x59, PT ;  /* 0x000000592000780c */ /* 0x000fc40003f24270 */
[----:B------:R-:W-:Y:S01]  /*2670*/  FSEL R46, R46, -INF , P2 ;  /* 0xff8000002e2e7808 */ /* 0x000fe20001000000 */
[----:B------:R-:W1:Y:S01]  /*2680*/  MUFU.TANH R38, R78 ;  /* 0x0000004e00267308 */ /* 0x000e620000002400 */
[----:B------:R-:W-:Y:S02]  /*2690*/  FMNMX.FTZ R29, R48, R29, !PT ;  /* 0x0000001d301d7209 */ /* 0x000fe40007810000 */
[----:B------:R-:W-:Y:S02]  /*26a0*/  ISETP.GT.AND P2, PT, R32, 0x60, PT ;  /* 0x000000602000780c */ /* 0x000fe40003f44270 */
[----:B0-----:R-:W-:Y:S02]  /*26b0*/  FSEL R44, R44, -INF , P1 ;  /* 0xff8000002c2c7808 */ /* 0x001fe40000800000 */
[----:B------:R-:W-:Y:S01]  /*26c0*/  FMNMX.FTZ R29, R46, R29, !PT ;  /* 0x0000001d2e1d7209 */ /* 0x000fe20007810000 */
[----:B------:R-:W0:Y:S01]  /*26d0*/  MUFU.TANH R36, R79 ;  /* 0x0000004f00247308 */ /* 0x000e220000002400 */
[----:B------:R-:W-:-:S02]  /*26e0*/  ISETP.GT.AND P1, PT, R32, 0x61, PT ;  /* 0x000000612000780c */ /* 0x000fc40003f24270 */
[----:B--2---:R-:W-:Y:S02]  /*26f0*/  FSEL R42, R11, -INF , P2 ;  /* 0xff8000000b2a7808 */ /* 0x004fe40001000000 */
[----:B------:R-:W-:Y:S02]  /*2700*/  FMNMX.FTZ R29, R44, R29, !PT ;  /* 0x0000001d2c1d7209 */ /* 0x000fe40007810000 */
[----:B------:R-:W-:Y:S01]  /*2710*/  ISETP.GT.AND P2, PT, R32, 0x68, PT ;  /* 0x000000682000780c */ /* 0x000fe20003f44270 */
[----:B------:R-:W2:Y:S01]  /*2720*/  MUFU.TANH R34, R82 ;  /* 0x0000005200227308 */ /* 0x000ea20000002400 */
[----:B---3--:R-:W-:Y:S02]  /*2730*/  FSEL R40, R40, -INF , P1 ;  /* 0xff80000028287808 */ /* 0x008fe40000800000 */
[----:B------:R-:W-:Y:S02]  /*2740*/  FMNMX.FTZ R29, R42, R29, !PT ;  /* 0x0000001d2a1d7209 */ /* 0x000fe40007810000 */
[----:B------:R-:W-:-:S02]  /*2750*/  ISETP.GT.AND P1, PT, R32, 0x69, PT ;  /* 0x000000692000780c */ /* 0x000fc40003f24270 */
[----:B-1----:R-:W-:Y:S01]  /*2760*/  FSEL R38, R38, -INF , P2 ;  /* 0xff80000026267808 */ /* 0x002fe20001000000 */
        /* <DEDUP_REMOVED lines=11> */
[----:B-1----:R-:W-:Y:S02]  /*2820*/  FSEL R30, R30, -INF , P1 ;  /* 0xff8000001e1e7808 */ /* 0x002fe40000800000 */
[----:B------:R-:W-:Y:S02]  /*2830*/  FMNMX.FTZ R29, R34, R29, !PT ;  /* 0x0000001d221d7209 */ /* 0x000fe40007810000 */
[----:B------:R-:W-:-:S02]  /*2840*/  ISETP.GT.AND P1, PT, R32, 0x79, PT ;  /* 0x000000792000780c */ /* 0x000fc40003f24270 */
[----:B------:R-:W-:Y:S01]  /*2850*/  FMNMX.FTZ R29, R30, R29, !PT ;  /* 0x0000001d1e1d7209 */ /* 0x000fe20007810000 */
[----:B------:R-:W-:Y:S01]  /*2860*/  MUFU.TANH R4, R4 ;  /* 0x0000000400047308 */ /* 0x000fe20000002400 */
[----:B0-----:R-:W-:Y:S02]  /*2870*/  FSEL R32, R86, -INF , P2 ;  /* 0xff80000056207808 */ /* 0x001fe40001000000 */
[----:B------:R-:W-:Y:S02]  /*2880*/  MOV R11, UR6 ;  /* 0x00000006000b7c02 */ /* 0x000fe40008000f00 */
[----:B------:R-:W-:Y:S02]  /*2890*/  FMNMX.FTZ R29, R32, R29, !PT ;  /* 0x0000001d201d7209 */ /* 0x000fe40007810000 */
[----:B------:R-:W-:Y:S01]  /*28a0*/  ISETP.GT.AND P2, PT, R108, 0x1, PT ;  /* 0x000000016c00780c */ /* 0x000fe20003f44270 */
[----:B------:R-:W0:Y:S01]  /*28b0*/  MUFU.TANH R3, R3 ;  /* 0x0000000300037308 */ /* 0x000e220000002400 */
[----:B--2---:R-:W-:-:S02]  /*28c0*/  FSEL R28, R28, -INF , P1 ;  /* 0xff8000001c1c7808 */ /* 0x004fc40000800000 */
[----:B------:R-:W-:Y:S02]  /*28d0*/  R2UR UR5, R0 ;  /* 0x00000000000572ca */ /* 0x000fe400000e0000 */
[----:B------:R-:W-:-:S03]  /*28e0*/  FMNMX.FTZ R29, R28, R29, !PT ;  /* 0x0000001d1c1d7209 */ /* 0x000fc60007810000 */
[----:B------:R-:W-:Y:S02]  /*28f0*/  MUFU.TANH R7, R7 ;  /* 0x0000000700077308 */ /* 0x000fe40000002400 */
[----:B------:R-:W1:Y:S06]  /*2900*/  SHFL.BFLY PT, R60, R29, 0x2, 0x1f ;  /* 0x0c401f001d3c7f89 */ /* 0x000e6c00000e0000 */
[----:B------:R-:W-:Y:S01]  /*2910*/  MUFU.TANH R5, R5 ;  /* 0x0000000500057308 */ /* 0x000fe20000002400 */
[----:B0-----:R-:W-:Y:S01]  /*2920*/  FSEL R3, R3, -INF , P2 ;  /* 0xff80000003037808 */ /* 0x001fe20001000000 */
[----:B------:R-:W-:Y:S01]  /*2930*/  UIADD3 UR5, UR5, 0x2d840, URZ ;  /* 0x0002d84005057890 */ /* 0x000fe2000fffe03f */
[----:B------:R-:W-:-:S03]  /*2940*/  ISETP.GT.AND P2, PT, R108, 0x10, PT ;  /* 0x000000106c00780c */ /* 0x000fc60003f44270 */
[----:B------:R-:W-:Y:S02]  /*2950*/  UPRMT UR5, UR42, 0x654, UR5 ;  /* 0x000006542a057896 */ /* 0x000fe40008000005 */
[----:B------:R-:W0:Y:S07]  /*2960*/  MUFU.TANH R9, R9 ;  /* 0x0000000900097308 */ /* 0x000e2e0000002400 */
[----:B------:R-:W-:Y:S01]  /*2970*/  SYNCS.ARRIVE.TRANS64.RED.A1T0 RZ, [UR5], RZ ;  /* 0x000000ffffff79a7 */ /* 0x000fe20008100405 */
[----:B------:R-:W-:Y:S01]  /*2980*/  MUFU.TANH R6, R6 ;  /* 0x0000000600067308 */ /* 0x000fe20000002400 */
[----:B-1----:R-:W-:-:S05]  /*2990*/  FMNMX.FTZ R60, R29, R60, !PT ;  /* 0x0000003c1d3c7209 */ /* 0x002fca0007810000 */
[----:B------:R-:W1:Y:S02]  /*29a0*/  SHFL.BFLY PT, R63, R60, 0x1, 0x1f ;  /* 0x0c201f003c3f7f89 */ /* 0x000e6400000e0000 */
[----:B------:R-:W2:Y:S01]  /*29b0*/  MUFU.TANH R10, R10 ;  /* 0x0000000a000a7308 */ /* 0x000ea20000002400 */
[----:B0-----:R-:W-:Y:S02]  /*29c0*/  FSEL R72, R9, -INF , P2 ;  /* 0xff80000009487808 */ /* 0x001fe40001000000 */
[----:B------:R-:W-:-:S05]  /*29d0*/  ISETP.GT.AND P2, PT, R108, 0x18, PT ;  /* 0x000000186c00780c */ /* 0x000fca0003f44270 */
[----:B------:R-:W-:Y:S08]  /*29e0*/  MUFU.TANH R8, R8 ;  /* 0x0000000800087308 */ /* 0x000ff00000002400 */
[----:B------:R-:W0:Y:S01]  /*29f0*/  MUFU.TANH R14, R14 ;  /* 0x0000000e000e7308 */ /* 0x000e220000002400 */
[----:B--2---:R-:W-:Y:S02]  /*2a00*/  FSEL R76, R10, -INF , P2 ;  /* 0xff8000000a4c7808 */ /* 0x004fe40001000000 */
[----:B------:R-:W-:-:S02]  /*2a10*/  ISETP.GT.AND P2, PT, R108, 0x20, PT ;  /* 0x000000206c00780c */ /* 0x000fc40003f44270 */
[----:B-1----:R-:W-:-:S03]  /*2a20*/  FMNMX.FTZ R63, R60, R63, !PT ;  /* 0x0000003f3c3f7209 */ /* 0x002fc60007810000 */
[----:B------:R-:W1:Y:S01]  /*2a30*/  MUFU.TANH R12, R12 ;  /* 0x0000000c000c7308 */ /* 0x000e620000002400 */
[----:B------:R-:W-:Y:S02]  /*2a40*/  FSEL R60, R7, -INF , P3 ;  /* 0xff800000073c7808 */ /* 0x000fe40001800000 */
[C---:B------:R-:W-:Y:S01]  /*2a50*/  FSETP.NEU.FTZ.AND P1, PT, R63.reuse, -INF , PT ;  /* 0xff8000003f00780b */ /* 0x040fe20003f3d000 */
[----:B------:R-:W-:-:S04]  /*2a60*/  FMUL.FTZ R29, R63, R11 ;  /* 0x0000000b3f1d7220 */ /* 0x000fc80000410000 */
[----:B------:R-:W2:Y:S01]  /*2a70*/  MUFU.TANH R15, R15 ;  /* 0x0000000f000f7308 */ /* 0x000ea20000002400 */
[----:B------:R-:W-:Y:S02]  /*2a80*/  FSEL R29, R29, RZ, P1 ;  /* 0x000000ff1d1d7208 */ /* 0x000fe40000800000 */
[----:B------:R-:W-:Y:S02]  /*2a90*/  ISETP.GT.AND P1, PT, R108, RZ, PT ;  /* 0x000000ff6c00720c */ /* 0x000fe40003f24270 */
[----:B0-----:R-:W-:Y:S01]  /*2aa0*/  FSEL R80, R14, -INF , P2 ;  /* 0xff8000000e507808 */ /* 0x001fe20001000000 */
[-CC-:B------:R-:W-:Y:S01]  /*2ab0*/  FFMA.FTZ R9, R104, R11.reuse, -R29.reuse ;  /* 0x0000000b68097223 */ /* 0x180fe2000001081d */
[----:B------:R-:W-:Y:S01]  /*2ac0*/  FSEL R4, R4, -INF , P1 ;  /* 0xff80000004047808 */ /* 0x000fe20000800000 */
[----:B------:R-:W0:Y:S01]  /*2ad0*/  MUFU.TANH R13, R13 ;  /* 0x0000000d000d7308 */ /* 0x000e220000002400 */
[----:B------:R-:W-:Y:S01]  /*2ae0*/  ISETP.GT.AND P1, PT, R108, 0x9, PT ;  /* 0x000000096c00780c */ /* 0x000fe20003f24270 */
[--C-:B------:R-:W-:Y:S01]  /*2af0*/  FFMA.FTZ R106, R106, R11, -R29.reuse ;  /* 0x0000000b6a6a7223 */ /* 0x100fe2000001081d */
[----:B------:R-:W-:Y:S01]  /*2b00*/  FMNMX.FTZ R7, R4, R3, !PT ;  /* 0x0000000304077209 */ /* 0x000fe20007810000 */
[-CC-:B------:R-:W-:Y:S01]  /*2b10*/  FFMA.FTZ R110, R110, R11.reuse, -R29.reuse ;  /* 0x0000000b6e6e7223 */ /* 0x180fe2000001081d */
[----:B------:R-:W-:Y:S01]  /*2b20*/  FSEL R68, R5, -INF , P1 ;  /* 0xff80000005447808 */ /* 0x000fe20000800000 */
[--C-:B------:R-:W-:Y:S01]  /*2b30*/  FFMA.FTZ R64, R112, R11, -R29.reuse ;  /* 0x0000000b70407223 */ /* 0x100fe2000001081d */
[----:B------:R-:W-:Y:S01]  /*2b40*/  FMNMX.FTZ R5, R60, R7, !PT ;  /* 0x000000073c057209 */ /* 0x000fe20007810000 */
[----:B------:R-:W3:Y:S01]  /*2b50*/  MUFU.TANH R21, R21 ;  /* 0x0000001500157308 */ /* 0x000ee20000002400 */
[----:B------:R-:W-:Y:S01]  /*2b60*/  ISETP.GT.AND P1, PT, R108, 0x11, PT ;  /* 0x000000116c00780c */ /* 0x000fe20003f24270 */
[--C-:B------:R-:W-:Y:S01]  /*2b70*/  FFMA.FTZ R31, R114, R11, -R29.reuse ;  /* 0x0000000b721f7223 */ /* 0x100fe2000001081d */
[----:B------:R-:W-:Y:S01]  /*2b80*/  FMNMX.FTZ R5, R68, R5, !PT ;  /* 0x0000000544057209 */ /* 0x000fe20007810000 */
[-CC-:B------:R-:W-:Y:S01]  /*2b90*/  FFMA.FTZ R33, R66, R11.reuse, -R29.reuse ;  /* 0x0000000b42217223 */ /* 0x180fe2000001081d */
[----:B------:R-:W-:Y:S01]  /*2ba0*/  FSEL R6, R6, -INF , P1 ;  /* 0xff80000006067808 */ /* 0x000fe20000800000 */
[--C-:B------:R-:W-:Y:S01]  /*2bb0*/  FFMA.FTZ R70, R70, R11, -R29.reuse ;  /* 0x0000000b46467223 */ /* 0x100fe2000001081d */
[----:B------:R-:W-:Y:S01]  /*2bc0*/  FMNMX.FTZ R5, R72, R5, !PT ;  /* 0x0000000548057209 */ /* 0x000fe20007810000 */
[----:B------:R-:W4:Y:S01]  /*2bd0*/  MUFU.TANH R20, R20 ;  /* 0x0000001400147308 */ /* 0x000f220000002400 */
[----:B------:R-:W-:Y:S01]  /*2be0*/  ISETP.GT.AND P1, PT, R108, 0x19, PT ;  /* 0x000000196c00780c */ /* 0x000fe20003f24270 */
[--C-:B------:R-:W-:Y:S01]  /*2bf0*/  FFMA.FTZ R58, R58, R11, -R29.reuse ;  /* 0x0000000b3a3a7223 */ /* 0x100fe2000001081d */
[----:B------:R-:W-:Y:S01]  /*2c00*/  FMNMX.FTZ R5, R6, R5, !PT ;  /* 0x0000000506057209 */ /* 0x000fe20007810000 */
[-CC-:B------:R-:W-:Y:S01]  /*2c10*/  FFMA.FTZ R56, R56, R11.reuse, -R29.reuse ;  /* 0x0000000b38387223 */ /* 0x180fe2000001081d */
[----:B------:R-:W-:Y:S01]  /*2c20*/  FSEL R8, R8, -INF , P1 ;  /* 0xff80000008087808 */ /* 0x000fe20000800000 */
[--C-:B------:R-:W-:Y:S01]  /*2c30*/  FFMA.FTZ R50, R50, R11, -R29.reuse ;  /* 0x0000000b32327223 */ /* 0x100fe2000001081d */
[----:B------:R-:W-:Y:S01]  /*2c40*/  FMNMX.FTZ R5, R76, R5, !PT ;  /* 0x000000054c057209 */ /* 0x000fe20007810000 */
[----:B------:R-:W5:Y:S01]  /*2c50*/  MUFU.TANH R25, R25 ;  /* 0x0000001900197308 */ /* 0x000f620000002400 */
[----:B------:R-:W-:Y:S01]  /*2c60*/  ISETP.GT.AND P1, PT, R108, 0x21, PT ;  /* 0x000000216c00780c */ /* 0x000fe20003f24270 */
[--C-:B------:R-:W-:Y:S01]  /*2c70*/  FFMA.FTZ R48, R48, R11, -R29.reuse ;  /* 0x0000000b30307223 */ /* 0x100fe2000001081d */
[----:B------:R-:W-:Y:S01]  /*2c80*/  FMNMX.FTZ R5, R8, R5, !PT ;  /* 0x0000000508057209 */ /* 0x000fe20007810000 */
[-CC-:B------:R-:W-:Y:S01]  /*2c90*/  FFMA.FTZ R44, R44, R11.reuse, -R29.reuse ;  /* 0x0000000b2c2c7223 */ /* 0x180fe2000001081d */
[----:B------:R-:W-:Y:S01]  /*2ca0*/  ISETP.GT.AND P2, PT, R108, 0x28, PT ;  /* 0x000000286c00780c */ /* 0x000fe20003f44270 */
[--C-:B------:R-:W-:Y:S01]  /*2cb0*/  FFMA.FTZ R40, R40, R11, -R29.reuse ;  /* 0x0000000b28287223 */ /* 0x100fe2000001081d */
[----:B-1----:R-:W-:Y:S01]  /*2cc0*/  FSEL R14, R12, -INF , P1 ;  /* 0xff8000000c0e7808 */ /* 0x002fe20000800000 */
[----:B------:R-:W1:Y:S01]  /*2cd0*/  MUFU.TANH R24, R24 ;  /* 0x0000001800187308 */ /* 0x000e620000002400 */
[----:B------:R-:W-:Y:S01]  /*2ce0*/  FMNMX.FTZ R5, R80, R5, !PT ;  /* 0x0000000550057209 */ /* 0x000fe20007810000 */
[-CC-:B------:R-:W-:Y:S01]  /*2cf0*/  FFMA.FTZ R12, R102, R11.reuse, -R29.reuse ;  /* 0x0000000b660c7223 */ /* 0x180fe2000001081d */
[----:B------:R-:W-:Y:S01]  /*2d00*/  ISETP.GT.AND P1, PT, R108, 0x29, PT ;  /* 0x000000296c00780c */ /* 0x000fe20003f24270 */
[-CC-:B------:R-:W-:Y:S01]  /*2d10*/  FFMA.FTZ R36, R36, R11.reuse, -R29.reuse ;  /* 0x0000000b24247223 */ /* 0x180fe2000001081d */
[----:B--2---:R-:W-:Y:S01]  /*2d20*/  FSEL R82, R15, -INF , P2 ;  /* 0xff8000000f527808 */ /* 0x004fe20001000000 */
[--C-:B------:R-:W-:Y:S01]  /*2d30*/  FFMA.FTZ R15, R92, R11, -R29.reuse ;  /* 0x0000000b5c0f7223 */ /* 0x100fe2000001081d */
[----:B------:R-:W-:Y:S01]  /*2d40*/  FMNMX.FTZ R5, R14, R5, !PT ;  /* 0x000000050e057209 */ /* 0x000fe20007810000 */
[----:B------:R-:W2:Y:S01]  /*2d50*/  MUFU.TANH R27, R27 ;  /* 0x0000001b001b7308 */ /* 0x000ea20000002400 */
[----:B------:R-:W-:Y:S01]  /*2d60*/  ISETP.GT.AND P2, PT, R108, 0x30, PT ;  /* 0x000000306c00780c */ /* 0x000fe20003f44270 */
[-CC-:B------:R-:W-:Y:S01]  /*2d70*/  FFMA.FTZ R34, R34, R11.reuse, -R29.reuse ;  /* 0x0000000b22227223 */ /* 0x180fe2000001081d */
[----:B0-----:R-:W-:Y:S01]  /*2d80*/  FSEL R84, R13, -INF , P1 ;  /* 0xff8000000d547808 */ /* 0x001fe20000800000 */
[----:B------:R-:W-:Y:S01]  /*2d90*/  FFMA.FTZ R28, R28, R11, -R29 ;  /* 0x0000000b1c1c7223 */ /* 0x000fe2000001081d */
[----:B------:R-:W-:-:S02]  /*2da0*/  FMNMX.FTZ R5, R82, R5, !PT ;  /* 0x0000000552057209 */ /* 0x000fc40007810000 */
[----:B------:R-:W-:Y:S01]  /*2db0*/  ISETP.GT.AND P1, PT, R108, 0x31, PT ;  /* 0x000000316c00780c */ /* 0x000fe20003f24270 */
[----:B------:R-:W0:Y:S01]  /*2dc0*/  MUFU.TANH R26, R26 ;  /* 0x0000001a001a7308 */ /* 0x000e220000002400 */
[----:B---3--:R-:W-:Y:S01]  /*2dd0*/  FSEL R86, R21, -INF , P2 ;  /* 0xff80000015567808 */ /* 0x008fe20001000000 */
[--C-:B------:R-:W-:Y:S01]  /*2de0*/  FFMA.FTZ R21, R74, R11, -R29.reuse ;  /* 0x0000000b4a157223 */ /* 0x100fe2000001081d */
[----:B------:R-:W-:Y:S02]  /*2df0*/  FMNMX.FTZ R5, R84, R5, !PT ;  /* 0x0000000554057209 */ /* 0x000fe40007810000 */
[----:B------:R-:W-:Y:S02]  /*2e00*/  ISETP.GT.AND P2, PT, R108, 0x38, PT ;  /* 0x000000386c00780c */ /* 0x000fe40003f44270 */
[----:B----4-:R-:W-:Y:S01]  /*2e10*/  FSEL R92, R20, -INF , P1 ;  /* 0xff800000145c7808 */ /* 0x010fe20000800000 */
[----:B------:R-:W3:Y:S01]  /*2e20*/  MUFU.TANH R35, R35 ;  /* 0x0000002300237308 */ /* 0x000ee20000002400 */
[----:B------:R-:W-:Y:S01]  /*2e30*/  FMNMX.FTZ R5, R86, R5, !PT ;  /* 0x0000000556057209 */ /* 0x000fe20007810000 */
[----:B------:R-:W-:Y:S01]  /*2e40*/  FFMA.FTZ R20, R100, R11, -R29 ;  /* 0x0000000b64147223 */ /* 0x000fe2000001081d */
[----:B------:R-:W-:-:S02]  /*2e50*/  ISETP.GT.AND P1, PT, R108, 0x39, PT ;  /* 0x000000396c00780c */ /* 0x000fc40003f24270 */
[----:B-----5:R-:W-:Y:S01]  /*2e60*/  FSEL R100, R25, -INF , P2 ;  /* 0xff80000019647808 */ /* 0x020fe20001000000 */
[--C-:B------:R-:W-:Y:S01]  /*2e70*/  FFMA.FTZ R25, R98, R11, -R29.reuse ;  /* 0x0000000b62197223 */ /* 0x100fe2000001081d */
[----:B------:R-:W-:Y:S01]  /*2e80*/  FMNMX.FTZ R5, R92, R5, !PT ;  /* 0x000000055c057209 */ /* 0x000fe20007810000 */
[----:B------:R-:W-:Y:S01]  /*2e90*/  MUFU.TANH R37, R37 ;  /* 0x0000002500257308 */ /* 0x000fe20000002400 */
[----:B------:R-:W-:Y:S02]  /*2ea0*/  ISETP.GT.AND P2, PT, R108, 0x40, PT ;  /* 0x000000406c00780c */ /* 0x000fe40003f44270 */
[----:B-1----:R-:W-:Y:S01]  /*2eb0*/  FSEL R102, R24, -INF , P1 ;  /* 0xff80000018667808 */ /* 0x002fe20000800000 */
[--C-:B------:R-:W-:Y:S01]  /*2ec0*/  FFMA.FTZ R24, R96, R11, -R29.reuse ;  /* 0x0000000b60187223 */ /* 0x100fe2000001081d */
[----:B------:R-:W-:Y:S02]  /*2ed0*/  FMNMX.FTZ R5, R100, R5, !PT ;  /* 0x0000000564057209 */ /* 0x000fe40007810000 */
[----:B------:R-:W-:Y:S01]  /*2ee0*/  ISETP.GT.AND P1, PT, R108, 0x41, PT ;  /* 0x000000416c00780c */ /* 0x000fe20003f24270 */
[----:B------:R-:W1:Y:S01]  /*2ef0*/  MUFU.TANH R39, R39 ;  /* 0x0000002700277308 */ /* 0x000e620000002400 */
[----:B--2---:R-:W-:Y:S01]  /*2f00*/  FSEL R98, R27, -INF , P2 ;  /* 0xff8000001b627808 */ /* 0x004fe20001000000 */
[----:B------:R-:W-:Y:S01]  /*2f10*/  FFMA.FTZ R27, R94, R11, -R29 ;  /* 0x0000000b5e1b7223 */ /* 0x000fe2000001081d */
[----:B------:R-:W-:-:S02]  /*2f20*/  FMNMX.FTZ R5, R102, R5, !PT ;  /* 0x0000000566057209 */ /* 0x000fc40007810000 */
[----:B------:R-:W-:Y:S02]  /*2f30*/  ISETP.GT.AND P2, PT, R108, 0x48, PT ;  /* 0x000000486c00780c */ /* 0x000fe40003f44270 */
[----:B0-----:R-:W-:Y:S01]  /*2f40*/  FSEL R104, R26, -INF , P1 ;  /* 0xff8000001a687808 */ /* 0x001fe20000800000 */
[----:B------:R-:W-:Y:S01]  /*2f50*/  MUFU.TANH R41, R41 ;  /* 0x0000002900297308 */ /* 0x000fe20000002400 */
[----:B------:R-:W-:Y:S01]  /*2f60*/  FMNMX.FTZ R5, R98, R5, !PT ;  /* 0x0000000562057209 */ /* 0x000fe20007810000 */
[-CC-:B------:R-:W-:Y:S01]  /*2f70*/  FFMA.FTZ R26, R90, R11.reuse, -R29.reuse ;  /* 0x0000000b5a1a7223 */ /* 0x180fe2000001081d */
[----:B------:R-:W-:Y:S02]  /*2f80*/  ISETP.GT.AND P1, PT, R108, 0x49, PT ;  /* 0x000000496c00780c */ /* 0x000fe40003f24270 */
[----:B---3--:R-:W-:Y:S01]  /*2f90*/  FSEL R96, R35, -INF , P2 ;  /* 0xff80000023607808 */ /* 0x008fe20001000000 */
[----:B------:R-:W-:Y:S01]  /*2fa0*/  FFMA.FTZ R35, R54, R11, -R29 ;  /* 0x0000000b36237223 */ /* 0x000fe2000001081d */
[----:B------:R-:W-:Y:S01]  /*2fb0*/  FMNMX.FTZ R5, R104, R5, !PT ;  /* 0x0000000568057209 */ /* 0x000fe20007810000 */
[----:B------:R-:W0:Y:S01]  /*2fc0*/  MUFU.TANH R43, R43 ;  /* 0x0000002b002b7308 */ /* 0x000e220000002400 */
[----:B------:R-:W-:-:S02]  /*2fd0*/  ISETP.GT.AND P2, PT, R108, 0x50, PT ;  /* 0x000000506c00780c */ /* 0x000fc40003f44270 */
[----:B------:R-:W-:Y:S02]  /*2fe0*/  FMNMX.FTZ R5, R96, R5, !PT ;  /* 0x0000000560057209 */ /* 0x000fe40007810000 */
[----:B-1----:R-:W-:Y:S01]  /*2ff0*/  FSEL R94, R39, -INF , P2 ;  /* 0xff800000275e7808 */ /* 0x002fe20001000000 */
[-CC-:B------:R-:W-:Y:S01]  /*3000*/  FFMA.FTZ R39, R42, R11.reuse, -R29.reuse ;  /* 0x0000000b2a277223 */ /* 0x180fe2000001081d */
[----:B------:R-:W-:Y:S01]  /*3010*/  ISETP.GT.AND P2, PT, R108, 0x58, PT ;  /* 0x000000586c00780c */ /* 0x000fe20003f44270 */
[----:B------:R-:W-:Y:S08]  /*3020*/  MUFU.TANH R45, R45 ;  /* 0x0000002d002d7308 */ /* 0x000ff00000002400 */
[----:B------:R1:W-:Y:S01]  /*3030*/  MUFU.EX2 R10, R106 ;  /* 0x0000006a000a7308 */ /* 0x0003e20000000800 */
[----:B0-----:R-:W-:Y:S01]  /*3040*/  FSEL R90, R43, -INF , P2 ;  /* 0xff8000002b5a7808 */ /* 0x001fe20001000000 */
[----:B------:R-:W-:Y:S01]  /*3050*/  FFMA.FTZ R43, R52, R11, -R29 ;  /* 0x0000000b342b7223 */ /* 0x000fe2000001081d */
[----:B------:R-:W-:-:S05]  /*3060*/  ISETP.GT.AND P2, PT, R108, 0x60, PT ;  /* 0x000000606c00780c */ /* 0x000fca0003f44270 */
[----:B------:R-:W0:Y:S01]  /*3070*/  MUFU.TANH R49, R49 ;  /* 0x0000003100317308 */ /* 0x000e220000002400 */
[----:B-1----:R-:W-:Y:S01]  /*3080*/  FSEL R106, R37, -INF , P1 ;  /* 0xff800000256a7808 */ /* 0x002fe20000800000 */
[----:B------:R-:W-:Y:S01]  /*3090*/  FFMA.FTZ R37, R38, R11, -R29 ;  /* 0x0000000b26257223 */ /* 0x000fe2000001081d */
[----:B------:R-:W-:Y:S02]  /*30a0*/  ISETP.GT.AND P1, PT, R108, 0x51, PT ;  /* 0x000000516c00780c */ /* 0x000fe40003f24270 */
[----:B------:R-:W-:-:S03]  /*30b0*/  FMNMX.FTZ R5, R106, R5, !PT ;  /* 0x000000056a057209 */ /* 0x000fc60007810000 */
[----:B------:R-:W1:Y:S01]  /*30c0*/  MUFU.TANH R47, R47 ;  /* 0x0000002f002f7308 */ /* 0x000e620000002400 */
[----:B------:R-:W-:-:S07]  /*30d0*/  FMNMX.FTZ R5, R94, R5, !PT ;  /* 0x000000055e057209 */ /* 0x000fce0007810000 */
[----:B------:R2:W-:Y:S01]  /*30e0*/  MUFU.EX2 R7, R110 ;  /* 0x0000006e00077308 */ /* 0x0005e20000000800 */
[----:B0-----:R-:W-:Y:S02]  /*30f0*/  FSEL R74, R49, -INF , P2 ;  /* 0xff800000314a7808 */ /* 0x001fe40001000000 */
[----:B------:R-:W-:-:S05]  /*3100*/  ISETP.GT.AND P2, PT, R108, 0x68, PT ;  /* 0x000000686c00780c */ /* 0x000fca0003f44270 */
[----:B------:R-:W0:Y:S01]  /*3110*/  MUFU.TANH R53, R53 ;  /* 0x0000003500357308 */ /* 0x000e220000002400 */
[----:B--2---:R-:W-:Y:S01]  /*3120*/  FSEL R110, R41, -INF , P1 ;  /* 0xff800000296e7808 */ /* 0x004fe20000800000 */
[--C-:B------:R-:W-:Y:S01]  /*3130*/  FFMA.FTZ R41, R46, R11, -R29.reuse ;  /* 0x0000000b2e297223 */ /* 0x100fe2000001081d */
[----:B------:R-:W-:Y:S02]  /*3140*/  ISETP.GT.AND P1, PT, R108, 0x59, PT ;  /* 0x000000596c00780c */ /* 0x000fe40003f24270 */
[----:B------:R-:W-:Y:S02]  /*3150*/  FMNMX.FTZ R5, R110, R5, !PT ;  /* 0x000000056e057209 */ /* 0x000fe40007810000 */
[----:B------:R-:W-:Y:S01]  /*3160*/  FSEL R112, R45, -INF , P1 ;  /* 0xff8000002d707808 */ /* 0x000fe20000800000 */
[----:B------:R-:W2:Y:S01]  /*3170*/  MUFU.TANH R51, R51 ;  /* 0x0000003300337308 */ /* 0x000ea20000002400 */
[----:B------:R-:W-:Y:S01]  /*3180*/  FMNMX.FTZ R5, R90, R5, !PT ;  /* 0x000000055a057209 */ /* 0x000fe20007810000 */
[----:B------:R-:W-:Y:S01]  /*3190*/  FFMA.FTZ R45, R62, R11, -R29 ;  /* 0x0000000b3e2d7223 */ /* 0x000fe2000001081d */
[----:B------:R-:W-:-:S02]  /*31a0*/  ISETP.GT.AND P1, PT, R108, 0x61, PT ;  /* 0x000000616c00780c */ /* 0x000fc40003f24270 */
[----:B------:R-:W-:Y:S02]  /*31b0*/  FMNMX.FTZ R5, R112, R5, !PT ;  /* 0x0000000570057209 */ /* 0x000fe40007810000 */
[----:B-1----:R-:W-:Y:S01]  /*31c0*/  FSEL R114, R47, -INF , P1 ;  /* 0xff8000002f727808 */ /* 0x002fe20000800000 */
[----:B------:R-:W1:Y:S01]  /*31d0*/  MUFU.TANH R55, R55 ;  /* 0x0000003700377308 */ /* 0x000e620000002400 */
[----:B------:R-:W-:Y:S01]  /*31e0*/  FMNMX.FTZ R5, R74, R5, !PT ;  /* 0x000000054a057209 */ /* 0x000fe20007810000 */
[-CC-:B------:R-:W-:Y:S01]  /*31f0*/  FFMA.FTZ R47, R30, R11.reuse, -R29.reuse ;  /* 0x0000000b1e2f7223 */ /* 0x180fe2000001081d */
[----:B------:R-:W-:Y:S01]  /*3200*/  ISETP.GT.AND P1, PT, R108, 0x69, PT ;  /* 0x000000696c00780c */ /* 0x000fe20003f24270 */
[----:B------:R-:W-:Y:S01]  /*3210*/  FFMA.FTZ R30, R32, R11, -R29 ;  /* 0x0000000b201e7223 */ /* 0x000fe2000001081d */
        /* <DEDUP_REMOVED lines=12> */
[----:B------:R-:W1:Y:S01]  /*32e0*/  MUFU.TANH R59, R59 ;  /* 0x0000003b003b7308 */ /* 0x000e620000002400 */
[----:B0-----:R-:W-:Y:S02]  /*32f0*/  FSEL R120, R57, -INF , P1 ;  /* 0xff80000039787808 */ /* 0x001fe40000800000 */
[----:B------:R-:W-:Y:S02]  /*3300*/  ISETP.GT.AND P1, PT, R108, 0x79, PT ;  /* 0x000000796c00780c */ /* 0x000fe40003f24270 */
[----:B------:R-:W-:-:S03]  /*3310*/  FMNMX.FTZ R5, R120, R5, !PT ;  /* 0x0000000578057209 */ /* 0x000fc60007810000 */
[----:B------:R-:W-:Y:S01]  /*3320*/  MUFU.EX2 R31, R31 ;  /* 0x0000001f001f7308 */ /* 0x000fe20000000800 */
[----:B--2---:R-:W-:-:S04]  /*3330*/  FSEL R108, R61, -INF , P2 ;  /* 0xff8000003d6c7808 */ /* 0x004fc80001000000 */
[----:B------:R-:W-:-:S03]  /*3340*/  FMNMX.FTZ R5, R108, R5, !PT ;  /* 0x000000056c057209 */ /* 0x000fc60007810000 */
[----:B------:R-:W0:Y:S01]  /*3350*/  MUFU.EX2 R64, R64 ;  /* 0x0000004000407308 */ /* 0x000e220000000800 */
[----:B-1----:R-:W-:-:S04]  /*3360*/  FSEL R122, R59, -INF , P1 ;  /* 0xff8000003b7a7808 */ /* 0x002fc80000800000 */
[----:B------:R-:W-:-:S03]  /*3370*/  FMNMX.FTZ R5, R122, R5, !PT ;  /* 0x000000057a057209 */ /* 0x000fc60007810000 */
[----:B------:R-:W1:Y:S02]  /*3380*/  MUFU.EX2 R9, R9 ;  /* 0x0000000900097308 */ /* 0x000e640000000800 */
[----:B------:R-:W2:Y:S06]  /*3390*/  SHFL.BFLY PT, R62, R5, 0x2, 0x1f ;  /* 0x0c401f00053e7f89 */ /* 0x000eac00000e0000 */
[----:B------:R-:W3:Y:S08]  /*33a0*/  MUFU.EX2 R12, R12 ;  /* 0x0000000c000c7308 */ /* 0x000ef00000000800 */
[----:B------:R-:W4:Y:S08]  /*33b0*/  MUFU.EX2 R15, R15 ;  /* 0x0000000f000f7308 */ /* 0x000f300000000800 */
[----:B------:R-:W5:Y:S01]  /*33c0*/  MUFU.EX2 R20, R20 ;  /* 0x0000001400147308 */ /* 0x000f620000000800 */
[----:B--2---:R-:W-:-:S05]  /*33d0*/  FMNMX.FTZ R62, R5, R62, !PT ;  /* 0x0000003e053e7209 */ /* 0x004fca0007810000 */
[----:B------:R-:W2:Y:S02]  /*33e0*/  SHFL.BFLY PT, R5, R62, 0x1, 0x1f ;  /* 0x0c201f003e057f89 */ /* 0x000ea400000e0000 */
[----:B------:R-:W-:Y:S08]  /*33f0*/  MUFU.EX2 R25, R25 ;  /* 0x0000001900197308 */ /* 0x000ff00000000800 */
[----:B------:R-:W-:Y:S08]  /*3400*/  MUFU.EX2 R24, R24 ;  /* 0x0000001800187308 */ /* 0x000ff00000000800 */
[----:B------:R-:W-:Y:S01]  /*3410*/  MUFU.EX2 R27, R27 ;  /* 0x0000001b001b7308 */ /* 0x000fe20000000800 */
[----:B--2---:R-:W-:-:S07]  /*3420*/  FMNMX.FTZ R78, R62, R5, !PT ;  /* 0x000000053e4e7209 */ /* 0x004fce0007810000 */
[----:B------:R-:W-:Y:S01]  /*3430*/  MUFU.EX2 R26, R26 ;  /* 0x0000001a001a7308 */ /* 0x000fe20000000800 */
[C---:B------:R-:W-:Y:S01]  /*3440*/  FSETP.NEU.FTZ.AND P1, PT, R78.reuse, -INF , PT ;  /* 0xff8000004e00780b */ /* 0x040fe20003f3d000 */
[----:B------:R-:W-:-:S06]  /*3450*/  FMUL.FTZ R5, R78, R11 ;  /* 0x0000000b4e057220 */ /* 0x000fcc0000410000 */
[----:B------:R-:W-:Y:S01]  /*3460*/  MUFU.EX2 R21, R21 ;  /* 0x0000001500157308 */ /* 0x000fe20000000800 */
[----:B------:R-:W-:-:S05]  /*3470*/  FSEL R5, R5, RZ, P1 ;  /* 0x000000ff05057208 */ /* 0x000fca0000800000 */
        /* <DEDUP_REMOVED lines=8> */
[----:B0-----:R-:W-:Y:S01]  /*3500*/  FADD.FTZ R6, R31, R64 ;  /* 0x000000401f067221 */ /* 0x001fe20000010000 */
[-CC-:B------:R-:W-:Y:S01]  /*3510*/  FFMA.FTZ R55, R8, R11.reuse, -R5.reuse ;  /* 0x0000000b08377223 */ /* 0x180fe20000010805 */
[-CC-:B------:R-:W-:Y:S01]  /*3520*/  FFMA.FTZ R8, R80, R11.reuse, -R5.reuse ;  /* 0x0000000b50087223 */ /* 0x180fe20000010805 */
[-CC-:B------:R-:W-:Y:S01]  /*3530*/  FFMA.FTZ R53, R14, R11.reuse, -R5.reuse ;  /* 0x0000000b0e357223 */ /* 0x180fe20000010805 */
[----:B------:R-:W-:Y:S01]  /*3540*/  FADD.FTZ R67, R7, R6 ;  /* 0x0000000607437221 */ /* 0x000fe20000010000 */
[-CC-:B------:R-:W-:Y:S01]  /*3550*/  FFMA.FTZ R46, R82, R11.reuse, -R5.reuse ;  /* 0x0000000b522e7223 */ /* 0x180fe20000010805 */
[----:B------:R-:W0:Y:S01]  /*3560*/  MUFU.EX2 R3, R3 ;  /* 0x0000000300037308 */ /* 0x000e220000000800 */
[-C--:B------:R-:W-:Y:S01]  /*3570*/  FFMA.FTZ R57, R84, R11.reuse, -R5 ;  /* 0x0000000b54397223 */ /* 0x080fe20000010805 */
[----:B------:R-:W-:Y:S01]  /*3580*/  FADD.FTZ R14, R10, R67 ;  /* 0x000000430a0e7221 */ /* 0x000fe20000010000 */
[--C-:B------:R-:W-:Y:S01]  /*3590*/  FFMA.FTZ R52, R86, R11, -R5.reuse ;  /* 0x0000000b56347223 */ /* 0x100fe20000010805 */
[----:B------:R-:W-:Y:S01]  /*35a0*/  F2FP.BF16.F32.PACK_AB R7, R10, R7 ;  /* 0x000000070a07723e */ /* 0x000fe200000010ff */
[-CC-:B------:R-:W-:Y:S01]  /*35b0*/  FFMA.FTZ R59, R92, R11.reuse, -R5.reuse ;  /* 0x0000000b5c3b7223 */ /* 0x180fe20000010805 */
[----:B-1----:R-:W-:Y:S01]  /*35c0*/  FADD.FTZ R67, R9, R14 ;  /* 0x0000000e09437221 */ /* 0x002fe20000010000 */
[-CC-:B------:R-:W-:Y:S01]  /*35d0*/  FFMA.FTZ R54, R100, R11.reuse, -R5.reuse ;  /* 0x0000000b64367223 */ /* 0x180fe20000010805 */
[----:B------:R-:W1:Y:S01]  /*35e0*/  MUFU.EX2 R32, R32 ;  /* 0x0000002000207308 */ /* 0x000e620000000800 */
[-C--:B------:R-:W-:Y:S01]  /*35f0*/  FFMA.FTZ R61, R102, R11.reuse, -R5 ;  /* 0x0000000b663d7223 */ /* 0x080fe20000010805 */
[----:B---3--:R-:W-:Y:S01]  /*3600*/  FADD.FTZ R14, R12, R67 ;  /* 0x000000430c0e7221 */ /* 0x008fe20000010000 */
[-CC-:B------:R-:W-:Y:S01]  /*3610*/  FFMA.FTZ R60, R98, R11.reuse, -R5.reuse ;  /* 0x0000000b623c7223 */ /* 0x180fe20000010805 */
[-CC-:B------:R-:W-:Y:S01]  /*3620*/  FFMA.FTZ R65, R104, R11.reuse, -R5.reuse ;  /* 0x0000000b68417223 */ /* 0x180fe20000010805 */
[----:B------:R-:W-:Y:S01]  /*3630*/  FFMA.FTZ R96, R96, R11, -R5 ;  /* 0x0000000b60607223 */ /* 0x000fe20000010805 */
[----:B----4-:R-:W-:Y:S01]  /*3640*/  FADD.FTZ R69, R15, R14 ;  /* 0x0000000e0f457221 */ /* 0x010fe20000010000 */
[----:B-----5:R-:W-:Y:S01]  /*3650*/  F2FP.BF16.F32.PACK_AB R15, R20, R15 ;  /* 0x0000000f140f723e */ /* 0x020fe200000010ff */
[----:B------:R-:W2:Y:S01]  /*3660*/  MUFU.EX2 R49, R49 ;  /* 0x0000003100317308 */ /* 0x000ea20000000800 */
[----:B0-----:R-:W-:Y:S01]  /*3670*/  FADD.FTZ R13, R4, R3 ;  /* 0x00000003040d7221 */ /* 0x001fe20000010000 */
[----:B------:R-:W-:Y:S01]  /*3680*/  FADD.FTZ R10, R20, R69 ;  /* 0x00000045140a7221 */ /* 0x000fe20000010000 */
[----:B------:R-:W-:Y:S01]  /*3690*/  F2FP.BF16.F32.PACK_AB R4, R3, R4 ;  /* 0x000000040304723e */ /* 0x000fe200000010ff */
        /* <DEDUP_REMOVED lines=9> */
[-CC-:B------:R-:W-:Y:S01]  /*3730*/  FFMA.FTZ R116, R116, R11.reuse, -R5.reuse ;  /* 0x0000000b74747223 */ /* 0x180fe20000010805 */
[-CC-:B------:R-:W-:Y:S01]  /*3740*/  FFMA.FTZ R118, R118, R11.reuse, -R5.reuse ;  /* 0x0000000b76767223 */ /* 0x180fe20000010805 */
[-CC-:B------:R-:W-:Y:S01]  /*3750*/  FFMA.FTZ R66, R66, R11.reuse, -R5.reuse ;  /* 0x0000000b42427223 */ /* 0x180fe20000010805 */
[----:B------:R-:W1:Y:S01]  /*3760*/  MUFU.EX2 R51, R51 ;  /* 0x0000003300337308 */ /* 0x000e620000000800 */
[----:B--2---:R-:W-:Y:S01]  /*3770*/  FADD.FTZ R13, R49, R6 ;  /* 0x00000006310d7221 */ /* 0x004fe20000010000 */
[-CC-:B------:R-:W-:Y:S01]  /*3780*/  FFMA.FTZ R120, R120, R11.reuse, -R5.reuse ;  /* 0x0000000b78787223 */ /* 0x180fe20000010805 */
[-CC-:B------:R-:W-:Y:S01]  /*3790*/  FFMA.FTZ R108, R108, R11.reuse, -R5.reuse ;  /* 0x0000000b6c6c7223 */ /* 0x180fe20000010805 */
[----:B------:R-:W-:Y:S01]  /*37a0*/  FFMA.FTZ R122, R122, R11, -R5 ;  /* 0x0000000b7a7a7223 */ /* 0x000fe20000010805 */
[----:B------:R-:W-:-:S02]  /*37b0*/  F2FP.BF16.F32.PACK_AB R5, R64, R31 ;  /* 0x0000001f4005723e */ /* 0x000fc400000010ff */
[----:B------:R-:W-:Y:S02]  /*37c0*/  CS2R R106, SRZ ;  /* 0x00000000006a7805 */ /* 0x000fe4000001ff00 */
[----:B------:R-:W-:Y:S01]  /*37d0*/  CS2R R104, SRZ ;  /* 0x0000000000687805 */ /* 0x000fe2000001ff00 */
[----:B------:R-:W2:Y:S01]  /*37e0*/  MUFU.EX2 R42, R42 ;  /* 0x0000002a002a7308 */ /* 0x000ea20000000800 */
[----:B0-----:R-:W-:Y:S01]  /*37f0*/  FADD.FTZ R6, R38, R13 ;  /* 0x0000000d26067221 */ /* 0x001fe20000010000 */
[----:B------:R-:W-:Y:S02]  /*3800*/  F2FP.BF16.F32.PACK_AB R13, R12, R9 ;  /* 0x000000090c0d723e */ /* 0x000fe400000010ff */
[----:B------:R-:W-:Y:S02]  /*3810*/  CS2R R102, SRZ ;  /* 0x0000000000667805 */ /* 0x000fe4000001ff00 */
[----:B------:R-:W-:Y:S02]  /*3820*/  CS2R R100, SRZ ;  /* 0x0000000000647805 */ /* 0x000fe4000001ff00 */
[----:B------:R-:W-:-:S02]  /*3830*/  CS2R R98, SRZ ;  /* 0x0000000000627805 */ /* 0x000fc4000001ff00 */
[----:B------:R-:W-:Y:S02]  /*3840*/  CS2R R94, SRZ ;  /* 0x00000000005e7805 */ /* 0x000fe4000001ff00 */
[----:B------:R-:W-:Y:S01]  /*3850*/  CS2R R92, SRZ ;  /* 0x00000000005c7805 */ /* 0x000fe2000001ff00 */
[----:B------:R-:W0:Y:S01]  /*3860*/  MUFU.EX2 R55, R55 ;  /* 0x0000003700377308 */ /* 0x000e220000000800 */
[C---:B-1----:R-:W-:Y:S01]  /*3870*/  FADD.FTZ R67, R51.reuse, R6 ;  /* 0x0000000633437221 */ /* 0x042fe20000010000 */
[----:B------:R-:W-:-:S06]  /*3880*/  F2FP.BF16.F32.PACK_AB R12, R51, R38 ;  /* 0x00000026330c723e */ /* 0x000fcc00000010ff */
[----:B------:R-:W1:Y:S01]  /*3890*/  MUFU.EX2 R8, R8 ;  /* 0x0000000800087308 */ /* 0x000e620000000800 */
[----:B--2---:R-:W-:-:S07]  /*38a0*/  FADD.FTZ R6, R42, R67 ;  /* 0x000000432a067221 */ /* 0x004fce0000010000 */
[----:B------:R-:W2:Y:S01]  /*38b0*/  MUFU.EX2 R53, R53 ;  /* 0x0000003500357308 */ /* 0x000ea20000000800 */
[----:B0-----:R-:W-:Y:S01]  /*38c0*/  FADD.FTZ R3, R55, R6 ;  /* 0x0000000637037221 */ /* 0x001fe20000010000 */
[----:B------:R-:W-:Y:S01]  /*38d0*/  F2FP.BF16.F32.PACK_AB R6, R49, R32 ;  /* 0x000000203106723e */ /* 0x000fe200000010ff */
[----:B------:R-:W-:Y:S01]  /*38e0*/  FADD.FTZ R49, R25, R10 ;  /* 0x0000000a19317221 */ /* 0x000fe20000010000 */
[----:B------:R-:W-:Y:S02]  /*38f0*/  F2FP.BF16.F32.PACK_AB R14, R55, R42 ;  /* 0x0000002a370e723e */ /* 0x000fe400000010ff */
[C---:B------:R-:W-:Y:S01]  /*3900*/  F2FP.BF16.F32.PACK_AB R25, R24.reuse, R25 ;  /* 0x000000191819723e */ /* 0x040fe200000010ff */
[----:B------:R-:W-:Y:S01]  /*3910*/  FADD.FTZ R20, R24, R49 ;  /* 0x0000003118147221 */ /* 0x000fe20000010000 */
[----:B------:R-:W0:Y:S01]  /*3920*/  MUFU.EX2 R46, R46 ;  /* 0x0000002e002e7308 */ /* 0x000e220000000800 */
[----:B-1----:R-:W-:Y:S01]  /*3930*/  FADD.FTZ R10, R8, R3 ;  /* 0x00000003080a7221 */ /* 0x002fe20000010000 */
[----:B------:R1:W-:Y:S01]  /*3940*/  STSM.16.M88.4 [R16+0x21800], R4 ;  /* 0x0218000410007844 */ /* 0x0003e20000000200 */
[----:B------:R-:W-:Y:S01]  /*3950*/  FADD.FTZ R49, R27, R20 ;  /* 0x000000141b317221 */ /* 0x000fe20000010000 */
[----:B------:R-:W-:-:S02]  /*3960*/  F2FP.BF16.F32.PACK_AB R27, R26, R27 ;  /* 0x0000001b1a1b723e */ /* 0x000fc400000010ff */
[----:B------:R3:W-:Y:S01]  /*3970*/  STSM.16.M88.4 [R22], R12 ;  /* 0x0000000c16007844 */ /* 0x0007e20000000200 */
[----:B------:R-:W-:Y:S01]  /*3980*/  FADD.FTZ R20, R26, R49 ;  /* 0x000000311a147221 */ /* 0x000fe20000010000 */
[----:B------:R-:W4:Y:S01]  /*3990*/  MUFU.EX2 R57, R57 ;  /* 0x0000003900397308 */ /* 0x000f220000000800 */
[C---:B--2---:R-:W-:Y:S01]  /*39a0*/  FADD.FTZ R3, R53.reuse, R10 ;  /* 0x0000000a35037221 */ /* 0x044fe20000010000 */
[----:B------:R-:W-:Y:S01]  /*39b0*/  F2FP.BF16.F32.PACK_AB R24, R53, R8 ;  /* 0x000000083518723e */ /* 0x000fe200000010ff */
[----:B------:R-:W-:-:S05]  /*39c0*/  FADD.FTZ R49, R21, R20 ;  /* 0x0000001415317221 */ /* 0x000fca0000010000 */
[----:B------:R-:W2:Y:S01]  /*39d0*/  MUFU.EX2 R52, R52 ;  /* 0x0000003400347308 */ /* 0x000ea20000000800 */
[----:B0-----:R-:W-:-:S07]  /*39e0*/  FADD.FTZ R10, R46, R3 ;  /* 0x000000032e0a7221 */ /* 0x001fce0000010000 */
[----:B------:R-:W0:Y:S01]  /*39f0*/  MUFU.EX2 R70, R70 ;  /* 0x0000004600467308 */ /* 0x000e220000000800 */
[C---:B----4-:R-:W-:Y:S01]  /*3a00*/  FADD.FTZ R3, R57.reuse, R10 ;  /* 0x0000000a39037221 */ /* 0x050fe20000010000 */
[----:B------:R-:W-:-:S05]  /*3a10*/  F2FP.BF16.F32.PACK_AB R26, R57, R46 ;  /* 0x0000002e391a723e */ /* 0x000fca00000010ff */
[----:B------:R-:W-:Y:S01]  /*3a20*/  STSM.16.M88.4 [R18], R24 ;  /* 0x0000001812007844 */ /* 0x000fe20000000200 */
[----:B------:R-:W4:Y:S01]  /*3a30*/  MUFU.EX2 R59, R59 ;  /* 0x0000003b003b7308 */ /* 0x000f220000000800 */
[----:B--2---:R-:W-:-:S07]  /*3a40*/  FADD.FTZ R10, R52, R3 ;  /* 0x00000003340a7221 */ /* 0x004fce0000010000 */
[----:B------:R-:W2:Y:S01]  /*3a50*/  MUFU.EX2 R54, R54 ;  /* 0x0000003600367308 */ /* 0x000ea20000000800 */
[C---:B0-----:R-:W-:Y:S01]  /*3a60*/  FADD.FTZ R20, R70.reuse, R49 ;  /* 0x0000003146147221 */ /* 0x041fe20000010000 */
[----:B-1----:R-:W-:-:S06]  /*3a70*/  F2FP.BF16.F32.PACK_AB R5, R70, R21 ;  /* 0x000000154605723e */ /* 0x002fcc00000010ff */
[----:B------:R-:W0:Y:S01]  /*3a80*/  MUFU.EX2 R33, R33 ;  /* 0x0000002100217308 */ /* 0x000e220000000800 */
[C---:B----4-:R-:W-:Y:S01]  /*3a90*/  FADD.FTZ R49, R59.reuse, R10 ;  /* 0x0000000a3b317221 */ /* 0x050fe20000010000 */
[----:B------:R-:W-:-:S06]  /*3aa0*/  F2FP.BF16.F32.PACK_AB R4, R59, R52 ;  /* 0x000000343b04723e */ /* 0x000fcc00000010ff */
[----:B------:R-:W3:Y:S01]  /*3ab0*/  MUFU.EX2 R61, R61 ;  /* 0x0000003d003d7308 */ /* 0x000ee20000000800 */
[----:B--2---:R-:W-:-:S07]  /*3ac0*/  FADD.FTZ R6, R54, R49 ;  /* 0x0000003136067221 */ /* 0x004fce0000010000 */
[----:B------:R-:W1:Y:S01]  /*3ad0*/  MUFU.EX2 R58, R58 ;  /* 0x0000003a003a7308 */ /* 0x000e620000000800 */
[----:B0-----:R-:W-:-:S07]  /*3ae0*/  FADD.FTZ R7, R33, R20 ;  /* 0x0000001421077221 */ /* 0x001fce0000010000 */
[----:B------:R-:W0:Y:S01]  /*3af0*/  MUFU.EX2 R60, R60 ;  /* 0x0000003c003c7308 */ /* 0x000e220000000800 */
[C---:B---3--:R-:W-:Y:S01]  /*3b00*/  FADD.FTZ R13, R61.reuse, R6 ;  /* 0x000000063d0d7221 */ /* 0x048fe20000010000 */
[----:B------:R-:W-:-:S06]  /*3b10*/  F2FP.BF16.F32.PACK_AB R6, R61, R54 ;  /* 0x000000363d06723e */ /* 0x000fcc00000010ff */
[----:B------:R-:W2:Y:S01]  /*3b20*/  MUFU.EX2 R45, R45 ;  /* 0x0000002d002d7308 */ /* 0x000ea20000000800 */
[C---:B-1----:R-:W-:Y:S01]  /*3b30*/  FADD.FTZ R8, R58.reuse, R7 ;  /* 0x000000073a087221 */ /* 0x042fe20000010000 */
[----:B------:R-:W-:-:S05]  /*3b40*/  F2FP.BF16.F32.PACK_AB R7, R58, R33 ;  /* 0x000000213a07723e */ /* 0x000fca00000010ff */
[----:B------:R1:W-:Y:S01]  /*3b50*/  STSM.16.M88.4 [R17], R4 ;  /* 0x0000000411007844 */ /* 0x0003e20000000200 */
[----:B------:R-:W3:Y:S01]  /*3b60*/  MUFU.EX2 R65, R65 ;  /* 0x0000004100417308 */ /* 0x000ee20000000800 */
[----:B0-----:R-:W-:-:S07]  /*3b70*/  FADD.FTZ R10, R60, R13 ;  /* 0x0000000d3c0a7221 */ /* 0x001fce0000010000 */
[----:B------:R-:W0:Y:S01]  /*3b80*/  MUFU.EX2 R56, R56 ;  /* 0x0000003800387308 */ /* 0x000e220000000800 */
[----:B--2---:R-:W-:-:S07]  /*3b90*/  FADD.FTZ R13, R45, R8 ;  /* 0x000000082d0d7221 */ /* 0x004fce0000010000 */
[----:B------:R2:W4:Y:S01]  /*3ba0*/  MUFU.EX2 R0, R96 ;  /* 0x0000006000007308 */ /* 0x0005220000000800 */
[C---:B---3--:R-:W-:Y:S01]  /*3bb0*/  FADD.FTZ R15, R65.reuse, R10 ;  /* 0x0000000a410f7221 */ /* 0x048fe20000010000 */
[----:B------:R-:W-:-:S06]  /*3bc0*/  F2FP.BF16.F32.PACK_AB R12, R65, R60 ;  /* 0x0000003c410c723e */ /* 0x000fcc00000010ff */
[----:B------:R-:W3:Y:S01]  /*3bd0*/  MUFU.EX2 R35, R35 ;  /* 0x0000002300237308 */ /* 0x000ee20000000800 */
[C---:B0-----:R-:W-:Y:S01]  /*3be0*/  FADD.FTZ R8, R56.reuse, R13 ;  /* 0x0000000d38087221 */ /* 0x041fe20000010000 */
[----:B------:R-:W-:Y:S02]  /*3bf0*/  F2FP.BF16.F32.PACK_AB R13, R56, R45 ;  /* 0x0000002d380d723e */ /* 0x000fe400000010ff */
[----:B--2---:R-:W-:Y:S01]  /*3c00*/  CS2R R96, SRZ ;  /* 0x0000000000607805 */ /* 0x004fe2000001ff00 */
[----:B------:R-:W0:Y:S03]  /*3c10*/  @P4 LDC R45, c[0x0][0x44c] ;  /* 0x00011300ff2d4b82 */ /* 0x000e260000000800 */
[----:B------:R-:W2:Y:S01]  /*3c20*/  MUFU.EX2 R29, R29 ;  /* 0x0000001d001d7308 */ /* 0x000ea20000000800 */
[----:B----4-:R-:W-:-:S07]  /*3c30*/  FADD.FTZ R10, R0, R15 ;  /* 0x0000000f000a7221 */ /* 0x010fce0000010000 */
[----:B------:R-:W4:Y:S01]  /*3c40*/  MUFU.EX2 R50, R50 ;  /* 0x0000003200327308 */ /* 0x000f220000000800 */
[----:B---3--:R-:W-:-:S07]  /*3c50*/  FADD.FTZ R15, R35, R8 ;  /* 0x00000008230f7221 */ /* 0x008fce0000010000 */
[----:B------:R-:W3:Y:S01]  /*3c60*/  MUFU.EX2 R62, R62 ;  /* 0x0000003e003e7308 */ /* 0x000ee20000000800 */
[C---:B--2---:R-:W-:Y:S01]  /*3c70*/  FADD.FTZ R33, R29.reuse, R10 ;  /* 0x0000000a1d217221 */ /* 0x044fe20000010000 */
[----:B------:R-:W-:Y:S01]  /*3c80*/  F2FP.BF16.F32.PACK_AB R14, R29, R0 ;  /* 0x000000001d0e723e */ /* 0x000fe200000010ff */
[----:B------:R-:W-:Y:S02]  /*3c90*/  IMAD.MOV.U32 R10, RZ, RZ, R136 ;  /* 0x000000ffff0a7224 */ /* 0x000fe400078e0088 */
[----:B0-----:R-:W-:-:S03]  /*3ca0*/  @P4 IMAD.HI.U32 R20, R136, R45, RZ ;  /* 0x0000002d88144227 */ /* 0x001fc600078e00ff */
[----:B------:R-:W1:Y:S01]  /*3cb0*/  MUFU.EX2 R43, R43 ;  /* 0x0000002b002b7308 */ /* 0x000e620000000800 */
[C---:B----4-:R-:W-:Y:S01]  /*3cc0*/  FADD.FTZ R8, R50.reuse, R15 ;  /* 0x0000000f32087221 */ /* 0x050fe20000010000 */
[----:B------:R-:W-:-:S05]  /*3cd0*/  F2FP.BF16.F32.PACK_AB R15, R50, R35 ;  /* 0x00000023320f723e */ /* 0x000fca00000010ff */
[----:B------:R0:W-:Y:S01]  /*3ce0*/  STSM.16.M88.4 [R16+0x27800], R12 ;  /* 0x0278000c10007844 */ /* 0x0001e20000000200 */
[----:B------:R2:W4:Y:S01]  /*3cf0*/  MUFU.EX2 R31, R110 ;  /* 0x0000006e001f7308 */ /* 0x0005220000000800 */
[----:B---3--:R-:W-:Y:S02]  /*3d00*/  FADD.FTZ R0, R62, R33 ;  /* 0x000000213e007221 */ /* 0x008fe40000010000 */
[----:B------:R-:W3:Y:S05]  /*3d10*/  @P4 LDC R33, c[0x0][0x450] ;  /* 0x00011400ff214b82 */ /* 0x000eea0000000800 */
[----:B------:R-:W5:Y:S01]  /*3d20*/  MUFU.EX2 R48, R48 ;  /* 0x0000003000307308 */ /* 0x000f620000000800 */
[----:B-1----:R-:W-:Y:S01]  /*3d30*/  FADD.FTZ R5, R43, R8 ;  /* 0x000000082b057221 */ /* 0x002fe20000010000 */
[----:B--2---:R-:W-:-:S06]  /*3d40*/  CS2R R110, SRZ ;  /* 0x00000000006e7805 */ /* 0x004fcc000001ff00 */
[----:B------:R1:W2:Y:S01]  /*3d50*/  MUFU.EX2 R9, R90 ;  /* 0x0000005a00097308 */ /* 0x0002a20000000800 */
[C---:B----4-:R-:W-:Y:S01]  /*3d60*/  FADD.FTZ R0, R31.reuse, R0 ;  /* 0x000000001f007221 */ /* 0x050fe20000010000 */
[----:B------:R-:W-:-:S06]  /*3d70*/  F2FP.BF16.F32.PACK_AB R4, R31, R62 ;  /* 0x0000003e1f04723e */ /* 0x000fcc00000010ff */
[----:B------:R-:W4:Y:S01]  /*3d80*/  MUFU.EX2 R41, R41 ;  /* 0x0000002900297308 */ /* 0x000f220000000800 */
[C---:B-----5:R-:W-:Y:S01]  /*3d90*/  FADD.FTZ R6, R48.reuse, R5 ;  /* 0x0000000530067221 */ /* 0x060fe20000010000 */
[----:B------:R-:W-:Y:S02]  /*3da0*/  F2FP.BF16.F32.PACK_AB R5, R48, R43 ;  /* 0x0000002b3005723e */ /* 0x000fe400000010ff */
[----:B-1----:R-:W-:Y:S02]  /*3db0*/  CS2R R90, SRZ ;  /* 0x00000000005a7805 */ /* 0x002fe4000001ff00 */
[----:B---3--:R-:W-:Y:S02]  /*3dc0*/  @P4 SHF.R.U32.HI R10, RZ, R33, R20 ;  /* 0x00000021ff0a4219 */ /* 0x008fe40000011614 */
[----:B------:R-:W1:Y:S01]  /*3dd0*/  MUFU.EX2 R112, R112 ;  /* 0x0000007000707308 */ /* 0x000e620000000800 */
[----:B--2---:R-:W-:-:S07]  /*3de0*/  FADD.FTZ R7, R9, R0 ;  /* 0x0000000009077221 */ /* 0x004fce0000010000 */
[----:B------:R-:W2:Y:S01]  /*3df0*/  MUFU.EX2 R44, R44 ;  /* 0x0000002c002c7308 */ /* 0x000ea20000000800 */
[----:B----4-:R-:W-:-:S07]  /*3e00*/  FADD.FTZ R27, R41, R6 ;  /* 0x00000006291b7221 */ /* 0x010fce0000010000 */
[----:B------:R-:W3:Y:S01]  /*3e10*/  MUFU.EX2 R74, R74 ;  /* 0x0000004a004a7308 */ /* 0x000ee20000000800 */
[C---:B-1----:R-:W-:Y:S01]  /*3e20*/  FADD.FTZ R29, R112.reuse, R7 ;  /* 0x00000007701d7221 */ /* 0x042fe20000010000 */
[----:B------:R-:W-:Y:S02]  /*3e30*/  F2FP.BF16.F32.PACK_AB R6, R112, R9 ;  /* 0x000000097006723e */ /* 0x000fe400000010ff */
[----:B------:R-:W-:-:S04]  /*3e40*/  CS2R R112, SRZ ;  /* 0x0000000000707805 */ /* 0x000fc8000001ff00 */
[----:B------:R-:W1:Y:S01]  /*3e50*/  MUFU.EX2 R39, R39 ;  /* 0x0000002700277308 */ /* 0x000e620000000800 */
[C---:B--2---:R-:W-:Y:S01]  /*3e60*/  FADD.FTZ R0, R44.reuse, R27 ;  /* 0x0000001b2c007221 */ /* 0x044fe20000010000 */
[----:B------:R-:W-:-:S05]  /*3e70*/  F2FP.BF16.F32.PACK_AB R7, R44, R41 ;  /* 0x000000292c07723e */ /* 0x000fca00000010ff */
[----:B------:R2:W-:Y:S01]  /*3e80*/  STSM.16.M88.4 [R23], R4 ;  /* 0x0000000417007844 */ /* 0x0005e20000000200 */
[----:B------:R4:W5:Y:S01]  /*3e90*/  MUFU.EX2 R3, R114 ;  /* 0x0000007200037308 */ /* 0x0009620000000800 */
[----:B---3--:R-:W-:-:S07]  /*3ea0*/  FADD.FTZ R8, R74, R29 ;  /* 0x0000001d4a087221 */ /* 0x008fce0000010000 */
[----:B------:R-:W3:Y:S01]  /*3eb0*/  MUFU.EX2 R40, R40 ;  /* 0x0000002800287308 */ /* 0x000ee20000000800 */
[----:B-1----:R-:W-:Y:S01]  /*3ec0*/  FADD.FTZ R27, R39, R0 ;  /* 0x00000000271b7221 */ /* 0x002fe20000010000 */
[----:B----4-:R-:W-:-:S06]  /*3ed0*/  CS2R R114, SRZ ;  /* 0x0000000000727805 */ /* 0x010fcc000001ff00 */
[----:B------:R-:W1:Y:S01]  /*3ee0*/  MUFU.EX2 R116, R116 ;  /* 0x0000007400747308 */ /* 0x000e620000000800 */
[C---:B-----5:R-:W-:Y:S01]  /*3ef0*/  FADD.FTZ R29, R3.reuse, R8 ;  /* 0x00000008031d7221 */ /* 0x060fe20000010000 */
[----:B0-----:R-:W-:-:S06]  /*3f00*/  F2FP.BF16.F32.PACK_AB R12, R3, R74 ;  /* 0x0000004a030c723e */ /* 0x001fcc00000010ff */
[----:B------:R-:W0:Y:S01]  /*3f10*/  MUFU.EX2 R37, R37 ;  /* 0x0000002500257308 */ /* 0x000e220000000800 */
[----:B---3--:R-:W-:-:S07]  /*3f20*/  FADD.FTZ R0, R40, R27 ;  /* 0x0000001b28007221 */ /* 0x008fce0000010000 */
[----:B------:R-:W3:Y:S01]  /*3f30*/  MUFU.EX2 R36, R36 ;  /* 0x0000002400247308 */ /* 0x000ee20000000800 */
[----:B-1----:R-:W-:-:S07]  /*3f40*/  FADD.FTZ R8, R116, R29 ;  /* 0x0000001d74087221 */ /* 0x002fce0000010000 */
[----:B------:R1:W4:Y:S01]  /*3f50*/  MUFU.EX2 R21, R118 ;  /* 0x0000007600157308 */ /* 0x0003220000000800 */
[----:B0-----:R-:W-:-:S07]  /*3f60*/  FADD.FTZ R13, R37, R0 ;  /* 0x00000000250d7221 */ /* 0x001fce0000010000 */
[----:B------:R-:W2:Y:S01]  /*3f70*/  MUFU.EX2 R34, R34 ;  /* 0x0000002200227308 */ /* 0x000ea20000000800 */
[----:B---3--:R-:W-:Y:S01]  /*3f80*/  FADD.FTZ R3, R36, R13 ;  /* 0x0000000d24037221 */ /* 0x008fe20000010000 */
[----:B------:R-:W-:Y:S02]  /*3f90*/  F2FP.BF16.F32.PACK_AB R13, R40, R39 ;  /* 0x00000027280d723e */ /* 0x000fe400000010ff */
[----:B-1----:R-:W-:-:S04]  /*3fa0*/  CS2R R118, SRZ ;  /* 0x0000000000767805 */ /* 0x002fc8000001ff00 */
[----:B------:R-:W0:Y:S01]  /*3fb0*/  MUFU.EX2 R66, R66 ;  /* 0x0000004200427308 */ /* 0x000e220000000800 */
[C---:B----4-:R-:W-:Y:S01]  /*3fc0*/  FADD.FTZ R15, R21.reuse, R8 ;  /* 0x00000008150f7221 */ /* 0x050fe20000010000 */
[----:B------:R-:W-:Y:S02]  /*3fd0*/  F2FP.BF16.F32.PACK_AB R14, R21, R116 ;  /* 0x00000074150e723e */ /* 0x000fe400000010ff */
[----:B------:R-:W-:-:S04]  /*3fe0*/  CS2R R116, SRZ ;  /* 0x0000000000747805 */ /* 0x000fc8000001ff00 */
[----:B------:R-:W1:Y:S01]  /*3ff0*/  MUFU.EX2 R47, R47 ;  /* 0x0000002f002f7308 */ /* 0x000e620000000800 */
[----:B--2---:R-:W-:-:S07]  /*4000*/  FADD.FTZ R4, R34, R3 ;  /* 0x0000000322047221 */ /* 0x004fce0000010000 */
[----:B------:R2:W3:Y:S01]  /*4010*/  MUFU.EX2 R25, R120 ;  /* 0x0000007800197308 */ /* 0x0004e20000000800 */
[----:B0-----:R-:W-:Y:S01]  /*4020*/  FADD.FTZ R0, R66, R15 ;  /* 0x0000000f42007221 */ /* 0x001fe20000010000 */
[----:B------:R-:W-:-:S05]  /*4030*/  F2FP.BF16.F32.PACK_AB R15, R36, R37 ;  /* 0x00000025240f723e */ /* 0x000fca00000010ff */
[----:B------:R0:W-:Y:S01]  /*4040*/  STSM.16.M88.4 [R18+0x6000], R12 ;  /* 0x0060000c12007844 */ /* 0x0001e20000000200 */
[----:B------:R-:W4:Y:S01]  /*4050*/  MUFU.EX2 R30, R30 ;  /* 0x0000001e001e7308 */ /* 0x000f220000000800 */
[----:B-1----:R-:W-:Y:S01]  /*4060*/  FADD.FTZ R5, R47, R4 ;  /* 0x000000042f057221 */ /* 0x002fe20000010000 */
[----:B------:R-:W-:Y:S02]  /*4070*/  IADD3 R4, R10, R137, -R138 ;  /* 0x000000890a047210 */ /* 0x000fe40007ffe88a */
[----:B--2---:R-:W-:-:S04]  /*4080*/  CS2R R120, SRZ ;  /* 0x0000000000787805 */ /* 0x004fc8000001ff00 */
[----:B------:R-:W-:Y:S01]  /*4090*/  MUFU.EX2 R108, R108 ;  /* 0x0000006c006c7308 */ /* 0x000fe20000000800 */
[C---:B---3--:R-:W-:Y:S01]  /*40a0*/  FADD.FTZ R3, R25.reuse, R0 ;  /* 0x0000000019037221 */ /* 0x048fe20000010000 */
[----:B------:R-:W-:Y:S02]  /*40b0*/  F2FP.BF16.F32.PACK_AB R24, R25, R66 ;  /* 0x000000421918723e */ /* 0x000fe400000010ff */
[----:B------:R-:W-:-:S04]  /*40c0*/  F2FP.BF16.F32.PACK_AB R25, R47, R34 ;  /* 0x000000222f19723e */ /* 0x000fc800000010ff */
[----:B------:R1:W2:Y:S01]  /*40d0*/  MUFU.EX2 R9, R122 ;  /* 0x0000007a00097308 */ /* 0x0002a20000000800 */
[----:B----4-:R-:W-:Y:S01]  /*40e0*/  FADD.FTZ R0, R30, R5 ;  /* 0x000000051e007221 */ /* 0x010fe20000010000 */
[----:B------:R-:W-:-:S04]  /*40f0*/  SHF.R.S32.HI R5, RZ, 0x1f, R4 ;  /* 0x0000001fff057819 */ /* 0x000fc80000011404 */
[----:B------:R-:W-:Y:S01]  /*4100*/  LEA.HI R4, R5, R4, RZ, 0x7 ;  /* 0x0000000405047211 */ /* 0x000fe200078f38ff */
[----:B------:R-:W-:Y:S01]  /*4110*/  VIADD R5, R88, 0xfffffffe ;  /* 0xfffffffe58057836 */ /* 0x000fe20000000000 */
[----:B------:R-:W3:Y:S01]  /*4120*/  MUFU.EX2 R29, R28 ;  /* 0x0000001c001d7308 */ /* 0x000ee20000000800 */
[----:B-1----:R-:W-:Y:S02]  /*4130*/  CS2R R122, SRZ ;  /* 0x00000000007a7805 */ /* 0x002fe4000001ff00 */
[----:B------:R-:W-:Y:S02]  /*4140*/  SHF.R.S32.HI R4, RZ, 0x7, R4 ;  /* 0x00000007ff047819 */ /* 0x000fe40000011404 */
[----:B------:R-:W-:Y:S02]  /*4150*/  CS2R R88, SRZ ;  /* 0x0000000000587805 */ /* 0x000fe4000001ff00 */
[----:B------:R-:W-:Y:S02]  /*4160*/  VIMNMX R4, RZ, R4, !PT ;  /* 0x00000004ff047248 */ /* 0x000fe40007fe0100 */
[----:B--2---:R-:W-:Y:S01]  /*4170*/  F2FP.BF16.F32.PACK_AB R26, R9, R108 ;  /* 0x0000006c091a723e */ /* 0x004fe200000010ff */
[----:B------:R-:W-:Y:S01]  /*4180*/  FADD.FTZ R108, R108, R3 ;  /* 0x000000036c6c7221 */ /* 0x000fe20000010000 */
[----:B------:R-:W-:-:S03]  /*4190*/  ISETP.GE.AND P1, PT, R5, R4, PT ;  /* 0x000000040500720c */ /* 0x000fc60003f26270 */
[----:B------:R-:W-:Y:S01]  /*41a0*/  FADD.FTZ R3, R9, R108 ;  /* 0x0000006c09037221 */ /* 0x000fe20000010000 */
[----:B------:R-:W-:Y:S02]  /*41b0*/  CS2R R108, SRZ ;  /* 0x00000000006c7805 */ /* 0x000fe4000001ff00 */
[C---:B---3--:R-:W-:Y:S01]  /*41c0*/  F2FP.BF16.F32.PACK_AB R27, R29.reuse, R30 ;  /* 0x0000001e1d1b723e */ /* 0x048fe200000010ff */
[----:B------:R-:W-:-:S04]  /*41d0*/  FADD.FTZ R0, R29, R0 ;  /* 0x000000001d007221 */ /* 0x000fc80000010000 */
[----:B------:R0:W-:Y:S01]  /*41e0*/  STSM.16.M88.4 [R17+0x6000], R24 ;  /* 0x0060001811007844 */ /* 0x0001e20000000200 */
[----:B------:R1:W-:Y:S06]  /*41f0*/  MEMBAR.ALL.CTA ;  /* 0x0000000000007992 */ /* 0x0003ec0000008000 */
[----:B-1----:R-:W1:Y:S02]  /*4200*/  FENCE.VIEW.ASYNC.S ;  /* 0x00000000000073c6 */ /* 0x002e640000000000 */
[----:B-1----:R-:W-:Y:S01]  /*4210*/  NOP ;  /* 0x0000000000007918 */ /* 0x002fe20000000000 */
[----:B------:R-:W-:Y:S05]  /*4220*/  @!P1 BRA `(.L_x_2072) ;  /* 0x00000030008c9947 */ /* 0x000fea0003800000 */
[----:B------:R-:W-:Y:S01]  /*4230*/  IMAD.MOV.U32 R8, RZ, RZ, R63 ;  /* 0x000000ffff087224 */ /* 0x000fe200078e003f */
[----:B------:R-:W-:Y:S01]  /*4240*/  UMOV UR6, UR38 ;  /* 0x0000002600067c82 */ /* 0x000fe20008000000 */
[----:B------:R-:W-:Y:S01]  /*4250*/  IMAD.MOV.U32 R7, RZ, RZ, R78 ;  /* 0x000000ffff077224 */ /* 0x000fe200078e004e */
[----:B------:R-:W-:Y:S01]  /*4260*/  ULDC UR5, c[0x0][0x9d8] ;  /* 0x0002760000057ab9 */ /* 0x000fe20000000800 */
[----:B------:R-:W-:Y:S02]  /*4270*/  IMAD.MOV.U32 R6, RZ, RZ, R2 ;  /* 0x000000ffff067224 */ /* 0x000fe400078e0002 */
[----:B------:R-:W-:-:S07]  /*4280*/  IMAD.MOV.U32 R135, RZ, RZ, RZ ;  /* 0x000000ffff877224 */ /* 0x000fce00078e00ff */
.L_x_2083:
[----:B------:R-:W-:Y:S01]  /*4290*/  ISETP.NE.AND P2, PT, RZ, UR40, PT ;  /* 0x00000028ff007c0c */ /* 0x000fe2000bf45270 */
[----:B------:R-:W-:-:S04]  /*42a0*/  UISETP.NE.AND UP0, UPT, UR6, 0x1, UPT ;  /* 0x000000010600788c */ /* 0x000fc8000bf05270 */
[----:B------:R-:W-:-:S06]  /*42b0*/  USEL UR7, URZ, 0x1, UP0 ;  /* 0x000000013f077887 */ /* 0x000fcc0008000000 */
[----:B------:R-:W-:Y:S02]  /*42c0*/  LOP3.LUT R2, R6, UR7, RZ, 0x3c, !PT ;  /* 0x0000000706027c12 */ /* 0x000fe4000f8e3cff */
[----:B------:R-:W-:Y:S05]  /*42d0*/  @P2 BRA `(.L_x_2073) ;  /* 0x0000000000342947 */ /* 0x000fea0003800000 */
[----:B------:R-:W-:Y:S05]  /*42e0*/  @!P0 BRA `(.L_x_2074) ;  /* 0x0000000000048947 */ /* 0x000fea0003800000 */
[----:B------:R-:W-:Y:S01]  /*42f0*/  BPT.TRAP 0x1 ;  /* 0x000000040000795c */ /* 0x000fe20000300000 */
.L_x_2074:
[----:B------:R-:W-:Y:S01]  /*4300*/  UIADD3 UR7, UR6, 0x1, URZ ;  /* 0x0000000106077890 */ /* 0x000fe2000fffe03f */
[----:B------:R-:W-:-:S03]  /*4310*/  SHF.L.U32 R9, R2, 0x1f, RZ ;  /* 0x0000001f02097819 */ /* 0x000fc600000006ff */
[----:B------:R-:W-:-:S04]  /*4320*/  UISETP.NE.AND UP0, UPT, UR7, 0x2, UPT ;  /* 0x000000020700788c */ /* 0x000fc8000bf05270 */
[----:B------:R-:W-:-:S04]  /*4330*/  USEL UR7, UR7, URZ, UP0 ;  /* 0x0000003f07077287 */ /* 0x000fc80008000000 */
[----:B------:R-:W-:-:S09]  /*4340*/  ULEA UR7, UR7, UR41, 0x3 ;  /* 0x0000002907077291 */ /* 0x000fd2000f8e183f */
[----:B------:R1:W2:Y:S01]  /*4350*/  SYNCS.PHASECHK.TRANS64.TRYWAIT P1, [UR7+0x2d830], R9 ;  /* 0x02d83009ff0075a7 */ /* 0x0002a20008020147 */
[----:B------:R-:W-:Y:S05]  /*4360*/  @!P0 BRA `(.L_x_2075) ;  /* 0x0000000000048947 */ /* 0x000fea0003800000 */
[----:B------:R-:W-:Y:S01]  /*4370*/  BPT.TRAP 0x1 ;  /* 0x000000040000795c */ /* 0x000fe20000300000 */
.L_x_2075:
[----:B--2---:R-:W-:Y:S05]  /*4380*/  @P1 BRA `(.L_x_2073) ;  /* 0x0000000000081947 */ /* 0x004fea0003800000 */
[----:B------:R-:W2:Y:S02]  /*4390*/  SYNCS.PHASECHK.TRANS64.TRYWAIT P1, [UR7+0x2d830], R9 ;  /* 0x02d83009ff0075a7 */ /* 0x000ea40008020147 */
[----:B--2---:R-:W-:Y:S05]  /*43a0*/  @!P1 BRA `(.L_x_2076) ;  /* 0x000000d400d49947 */ /* 0x004fea0003800000 */
.L_x_2073:
        /* <DEDUP_REMOVED lines=16> */
[----:B--2---:R-:W-:-:S04]  /*44b0*/  SHF.R.U32.HI R10, RZ, 0x7, R10 ;  /* 0x00000007ff0a7819 */ /* 0x004fc8000001160a */
[----:B-1----:R-:W-:-:S05]  /*44c0*/  IADD3 R9, R10, 0x8, RZ ;  /* 0x000000080a097810 */ /* 0x002fca0007ffe0ff */
        /* <DEDUP_REMOVED lines=22> */
.L_x_2078:
[----:B------:R-:W-:Y:S01]  /*4630*/  ULEA UR7, UR6, UR41, 0x3 ;  /* 0x0000002906077291 */ /* 0x000fe2000f8e183f */
[----:B------:R-:W-:-:S08]  /*4640*/  SHF.L.U32 R6, R6, 0x1f, RZ ;  /* 0x0000001f06067819 */ /* 0x000fd000000006ff */
[----:B------:R0:W1:Y:S01]  /*4650*/  SYNCS.PHASECHK.TRANS64.TRYWAIT P1, [UR7+0x2d850], R6 ;  /* 0x02d85006ff0075a7 */ /* 0x0000620008020147 */
[----:B------:R-:W-:Y:S05]  /*4660*/  @!P0 BRA `(.L_x_2079) ;  /* 0x0000000000048947 */ /* 0x000fea0003800000 */
[----:B------:R-:W-:Y:S01]  /*4670*/  BPT.TRAP 0x1 ;  /* 0x000000040000795c */ /* 0x000fe20000300000 */
.L_x_2079:
[----:B-1----:R-:W-:Y:S05]  /*4680*/  @P1 BRA `(.L_x_2077) ;  /* 0x0000000000081947 */ /* 0x002fea0003800000 */
[----:B------:R-:W1:Y:S02]  /*4690*/  SYNCS.PHASECHK.TRANS64.TRYWAIT P1, [UR7+0x2d850], R6 ;  /* 0x02d85006ff0075a7 */ /* 0x000e640008020147 */
[----:B-1----:R-:W-:Y:S05]  /*46a0*/  @!P1 BRA `(.L_x_2080) ;  /* 0x000000d4002c9947 */ /* 0x002fea0003800000 */
.L_x_2077:
        /* <DEDUP_REMOVED lines=70> */
.L_x_2081:
[----:B------:R-:W-:Y:S01]  /*4b10*/  ISETP.NE.AND P1, PT, R154, 0x1, PT ;  /* 0x000000019a00780c */ /* 0x000fe20003f25270 */
[----:B0-----:R-:W-:Y:S02]  /*4b20*/  IMAD.IADD R6, R140, 0x1, R136 ;  /* 0x000000018c067824 */ /* 0x001fe400078e0288 */
        /* <DEDUP_REMOVED lines=15> */
[----:B------:R-:W-:Y:S01]  /*4c20*/  MUFU.TANH R13, R13 ;  /* 0x0000000d000d7308 */ /* 0x000fe20000002400 */
[----:B------:R-:W-:Y:S01]  /*4c30*/  FMUL.FTZ R15, R30, UR5 ;  /* 0x000000051e0f7c20 */ /* 0x000fe20008410000 */
[----:B------:R-:W-:Y:S01]  /*4c40*/  FMUL.FTZ R44, R60, UR5 ;  /* 0x000000053c2c7c20 */ /* 0x000fe20008410000 */
[----:B------:R-:W-:Y:S01]  /*4c50*/  FMUL.FTZ R29, R38, UR5 ;  /* 0x00000005261d7c20 */ /* 0x000fe20008410000 */
[----:B------:R-:W1:Y:S01]  /*4c60*/  @P1 LDC R10, c[0x0][0x450] ;  /* 0x00011400ff0a1b82 */ /* 0x000e620000000800 */
[----:B------:R-:W-:Y:S01]  /*4c70*/  FMUL.FTZ R30, R39, UR5 ;  /* 0x00000005271e7c20 */ /* 0x000fe20008410000 */
[----:B------:R-:W-:Y:S01]  /*4c80*/  FMUL.FTZ R38, R48, UR5 ;  /* 0x0000000530267c20 */ /* 0x000fe20008410000 */
[----:B------:R-:W-:Y:S01]  /*4c90*/  FMUL.FTZ R39, R49, UR5 ;  /* 0x0000000531277c20 */ /* 0x000fe20008410000 */
[----:B------:R-:W-:Y:S01]  /*4ca0*/  MUFU.TANH R14, R14 ;  /* 0x0000000e000e7308 */ /* 0x000fe20000002400 */
[----:B------:R-:W-:Y:S01]  /*4cb0*/  FMUL.FTZ R40, R52, UR5 ;  /* 0x0000000534287c20 */ /* 0x000fe20008410000 */
[----:B------:R-:W-:Y:S01]  /*4cc0*/  FMUL.FTZ R41, R53, UR5 ;  /* 0x0000000535297c20 */ /* 0x000fe20008410000 */
[----:B------:R-:W-:Y:S01]  /*4cd0*/  FMUL.FTZ R37, R46, UR5 ;  /* 0x000000052e257c20 */ /* 0x000fe20008410000 */
[----:B------:R-:W-:Y:S01]  /*4ce0*/  FMUL.FTZ R46, R64, UR5 ;  /* 0x00000005402e7c20 */ /* 0x000fe20008410000 */
[----:B------:R-:W-:Y:S01]  /*4cf0*/  FMUL.FTZ R48, R65, UR5 ;  /* 0x0000000541307c20 */ /* 0x000fe20008410000 */
[----:B------:R-:W-:Y:S01]  /*4d00*/  FMUL.FTZ R49, R68, UR5 ;  /* 0x0000000544317c20 */ /* 0x000fe20008410000 */
[----:B------:R-:W-:Y:S01]  /*4d10*/  FMUL.FTZ R52, R69, UR5 ;  /* 0x0000000545347c20 */ /* 0x000fe20008410000 */
[----:B------:R-:W-:Y:S01]  /*4d20*/  MUFU.TANH R21, R21 ;  /* 0x0000001500157308 */ /* 0x000fe20000002400 */
[----:B------:R-:W-:Y:S01]  /*4d30*/  FMUL.FTZ R53, R72, UR5 ;  /* 0x0000000548357c20 */ /* 0x000fe20008410000 */
[----:B------:R-:W-:Y:S01]  /*4d40*/  FMUL.FTZ R76, R76, UR5 ;  /* 0x000000054c4c7c20 */ /* 0x000fe20008410000 */
[----:B------:R-:W-:Y:S01]  /*4d50*/  FMUL.FTZ R50, R50, UR5 ;  /* 0x0000000532327c20 */ /* 0x000fe20008410000 */
[----:B0-----:R-:W-:-:S04]  /*4d60*/  @P1 IMAD.HI.U32 R9, R6, R9, RZ ;  /* 0x0000000906091227 */ /* 0x001fc800078e00ff */
[----:B------:R-:W-:Y:S01]  /*4d70*/  FMUL.FTZ R51, R51, UR5 ;  /* 0x0000000533337c20 */ /* 0x000fe20008410000 */
[----:B------:R-:W-:Y:S01]  /*4d80*/  FMUL.FTZ R54, R54, UR5 ;  /* 0x0000000536367c20 */ /* 0x000fe20008410000 */
[----:B------:R-:W-:Y:S01]  /*4d90*/  FMUL.FTZ R55, R55, UR5 ;  /* 0x0000000537377c20 */ /* 0x000fe20008410000 */
[----:B------:R-:W-:Y:S01]  /*4da0*/  MUFU.TANH R27, R27 ;  /* 0x0000001b001b7308 */ /* 0x000fe20000002400 */
        /* <DEDUP_REMOVED lines=8> */
[----:B------:R-:W0:Y:S01]  /*4e30*/  SHFL.IDX PT, R61, R6, RZ, 0x1c1f ;  /* 0x001c1fff063d7589 */ /* 0x000e2200000e0000 */
[----:B------:R-:W-:-:S02]  /*4e40*/  IMAD.MOV.U32 R56, RZ, RZ, -0x80 ;  /* 0xffffff80ff387424 */ /* 0x000fc400078e00ff */
[----:B------:R-:W-:Y:S01]  /*4e50*/  FMUL.FTZ R10, R25, UR5 ;  /* 0x00000005190a7c20 */ /* 0x000fe20008410000 */
[----:B------:R-:W1:Y:S01]  /*4e60*/  MUFU.TANH R9, R9 ;  /* 0x0000000900097308 */ /* 0x000e620000002400 */
[----:B------:R-:W-:Y:S01]  /*4e70*/  FMUL.FTZ R25, R34, UR5 ;  /* 0x0000000522197c20 */ /* 0x000fe20008410000 */
[----:B------:R-:W-:Y:S02]  /*4e80*/  IMAD R56, R5, R56, 0x1 ;  /* 0x0000000105387424 */ /* 0x000fe400078e0238 */
[----:B------:R-:W-:Y:S01]  /*4e90*/  FMUL.FTZ R34, R43, UR5 ;  /* 0x000000052b227c20 */ /* 0x000fe20008410000 */
[----:B------:R-:W-:Y:S01]  /*4ea0*/  FMUL.FTZ R43, R57, UR5 ;  /* 0x00000005392b7c20 */ /* 0x000fe20008410000 */
[----:B------:R-:W-:Y:S01]  /*4eb0*/  FMUL.FTZ R57, R73, UR5 ;  /* 0x0000000549397c20 */ /* 0x000fe20008410000 */
[----:B------:R-:W-:Y:S02]  /*4ec0*/  IMAD R56, R139, -0x2, R56 ;  /* 0xfffffffe8b387824 */ /* 0x000fe400078e0238 */
[----:B------:R-:W-:Y:S01]  /*4ed0*/  FMUL.FTZ R70, R70, UR5 ;  /* 0x0000000546467c20 */ /* 0x000fe20008410000 */
[----:B------:R-:W2:Y:S01]  /*4ee0*/  MUFU.TANH R10, R10 ;  /* 0x0000000a000a7308 */ /* 0x000ea20000002400 */
[----:B------:R-:W-:Y:S01]  /*4ef0*/  FMUL.FTZ R71, R71, UR5 ;  /* 0x0000000547477c20 */ /* 0x000fe20008410000 */
[----:B------:R-:W-:Y:S01]  /*4f00*/  FMUL.FTZ R87, R87, UR5 ;  /* 0x0000000557577c20 */ /* 0x000fe20008410000 */
[----:B------:R-:W-:Y:S01]  /*4f10*/  IADD3 R56, -R138, R56, R137 ;  /* 0x000000388a387210 */ /* 0x000fe20007ffe189 */
[----:B------:R-:W-:-:S04]  /*4f20*/  ULEA UR7, UR38, UR41, 0x3 ;  /* 0x0000002926077291 */ /* 0x000fc8000f8e183f */
[----:B------:R-:W3:Y:S01]  /*4f30*/  MUFU.TANH R24, R24 ;  /* 0x0000001800187308 */ /* 0x000ee20000002400 */
[----:B------:R-:W-:Y:S01]  /*4f40*/  UIADD3 UR7, UR7, 0x2d840, URZ ;  /* 0x0002d84007077890 */ /* 0x000fe2000fffe03f */
[----:B0-----:R-:W-:Y:S02]  /*4f50*/  IMAD.IADD R60, R56, 0x1, R61 ;  /* 0x00000001383c7824 */ /* 0x001fe400078e023d */
[----:B------:R-:W-:Y:S01]  /*4f60*/  FMUL.FTZ R61, R47, UR5 ;  /* 0x000000052f3d7c20 */ /* 0x000fe20008410000 */
[----:B------:R-:W-:-:S03]  /*4f70*/  UPRMT UR7, UR42, 0x654, UR7 ;  /* 0x000006542a077896 */ /* 0x000fc60008000007 */
[----:B------:R-:W0:Y:S01]  /*4f80*/  MUFU.TANH R28, R28 ;  /* 0x0000001c001c7308 */ /* 0x000e220000002400 */
[C---:B------:R-:W-:Y:S02]  /*4f90*/  ISETP.GT.AND P1, PT, R60.reuse, RZ, PT ;  /* 0x000000ff3c00720c */ /* 0x040fe40003f24270 */
[----:B------:R-:W-:Y:S02]  /*4fa0*/  ISETP.GT.AND P3, PT, R60, 0x1, PT ;  /* 0x000000013c00780c */ /* 0x000fe40003f64270 */
[----:B-1----:R-:W-:-:S03]  /*4fb0*/  FSEL R9, R9, -INF , P1 ;  /* 0xff80000009097808 */ /* 0x002fc60000800000 */
[----:B------:R-:W1:Y:S01]  /*4fc0*/  MUFU.TANH R31, R31 ;  /* 0x0000001f001f7308 */ /* 0x000e620000002400 */
[----:B--2---:R-:W-:Y:S01]  /*4fd0*/  FSEL R10, R10, -INF , P3 ;  /* 0xff8000000a0a7808 */ /* 0x004fe20001800000 */
[----:B------:R-:W-:Y:S01]  /*4fe0*/  SYNCS.ARRIVE.TRANS64.RED.A1T0 RZ, [UR7], RZ ;  /* 0x000000ffffff79a7 */ /* 0x000fe20008100407 */
[C---:B------:R-:W-:Y:S02]  /*4ff0*/  ISETP.GT.AND P2, PT, R60.reuse, 0x8, PT ;  /* 0x000000083c00780c */ /* 0x040fe40003f44270 */
[C---:B------:R-:W-:Y:S02]  /*5000*/  ISETP.GT.AND P5, PT, R60.reuse, 0x9, PT ;  /* 0x000000093c00780c */ /* 0x040fe40003fa4270 */
[C---:B------:R-:W-:Y:S01]  /*5010*/  ISETP.GT.AND P4, PT, R60.reuse, 0x10, PT ;  /* 0x000000103c00780c */ /* 0x040fe20003f84270 */
[----:B------:R-:W2:Y:S01]  /*5020*/  MUFU.TANH R32, R32 ;  /* 0x0000002000207308 */ /* 0x000ea20000002400 */
[C---:B------:R-:W-:Y:S02]  /*5030*/  ISETP.GT.AND P1, PT, R60.reuse, 0x11, PT ;  /* 0x000000113c00780c */ /* 0x040fe40003f24270 */
[----:B------:R-:W-:-:S02]  /*5040*/  ISETP.GT.AND P3, PT, R60, 0x18, PT ;  /* 0x000000183c00780c */ /* 0x000fc40003f64270 */
[----:B------:R-:W-:Y:S02]  /*5050*/  FSEL R13, R13, -INF , P2 ;  /* 0xff8000000d0d7808 */ /* 0x000fe40001000000 */
[----:B------:R-:W-:Y:S01]  /*5060*/  FSEL R14, R14, -INF , P5 ;  /* 0xff8000000e0e7808 */ /* 0x000fe20002800000 */
[----:B------:R-:W4:Y:S01]  /*5070*/  MUFU.TANH R35, R35 ;  /* 0x0000002300237308 */ /* 0x000f220000002400 */
[----:B------:R-:W-:Y:S02]  /*5080*/  FSEL R21, R21, -INF , P4 ;  /* 0xff80000015157808 */ /* 0x000fe40002000000 */
[----:B---3--:R-:W-:Y:S02]  /*5090*/  FSEL R24, R24, -INF , P1 ;  /* 0xff80000018187808 */ /* 0x008fe40000800000 */
[----:B------:R-:W-:Y:S02]  /*50a0*/  FSEL R27, R27, -INF , P3 ;  /* 0xff8000001b1b7808 */ /* 0x000fe40001800000 */
[C---:B------:R-:W-:Y:S01]  /*50b0*/  ISETP.GT.AND P2, PT, R60.reuse, 0x19, PT ;  /* 0x000000193c00780c */ /* 0x040fe20003f44270 */
[----:B------:R-:W3:Y:S01]  /*50c0*/  MUFU.TANH R36, R36 ;  /* 0x0000002400247308 */ /* 0x000ee20000002400 */
[----:B------:R-:W-:-:S02]  /*50d0*/  ISETP.GT.AND P5, PT, R60, 0x20, PT ;  /* 0x000000203c00780c */ /* 0x000fc40003fa4270 */
[C---:B------:R-:W-:Y:S02]  /*50e0*/  ISETP.GT.AND P4, PT, R60.reuse, 0x21, PT ;  /* 0x000000213c00780c */ /* 0x040fe40003f84270 */
[C---:B------:R-:W-:Y:S02]  /*50f0*/  ISETP.GT.AND P1, PT, R60.reuse, 0x28, PT ;  /* 0x000000283c00780c */ /* 0x040fe40003f24270 */
[----:B------:R-:W-:Y:S01]  /*5100*/  ISETP.GT.AND P3, PT, R60, 0x29, PT ;  /* 0x000000293c00780c */ /* 0x000fe20003f64270 */
[----:B------:R-:W5:Y:S01]  /*5110*/  MUFU.TANH R38, R38 ;  /* 0x0000002600267308 */ /* 0x000f620000002400 */
[----:B0-----:R-:W-:Y:S02]  /*5120*/  FSEL R28, R28, -INF , P2 ;  /* 0xff8000001c1c7808 */ /* 0x001fe40001000000 */
[----:B-1----:R-:W-:Y:S02]  /*5130*/  FSEL R31, R31, -INF , P5 ;  /* 0xff8000001f1f7808 */ /* 0x002fe40002800000 */
[----:B--2---:R-:W-:-:S02]  /*5140*/  FSEL R32, R32, -INF , P4 ;  /* 0xff80000020207808 */ /* 0x004fc40002000000 */
[----:B----4-:R-:W-:Y:S01]  /*5150*/  FSEL R35, R35, -INF , P1 ;  /* 0xff80000023237808 */ /* 0x010fe20000800000 */
[----:B------:R-:W0:Y:S01]  /*5160*/  MUFU.TANH R39, R39 ;  /* 0x0000002700277308 */ /* 0x000e220000002400 */
[----:B---3--:R-:W-:Y:S02]  /*5170*/  FSEL R36, R36, -INF , P3 ;  /* 0xff80000024247808 */ /* 0x008fe40001800000 */
[C---:B------:R-:W-:Y:S02]  /*5180*/  ISETP.GT.AND P2, PT, R60.reuse, 0x30, PT ;  /* 0x000000303c00780c */ /* 0x040fe40003f44270 */
[C---:B------:R-:W-:Y:S02]  /*5190*/  ISETP.GT.AND P5, PT, R60.reuse, 0x31, PT ;  /* 0x000000313c00780c */ /* 0x040fe40003fa4270 */
[C---:B------:R-:W-:Y:S01]  /*51a0*/  ISETP.GT.AND P4, PT, R60.reuse, 0x38, PT ;  /* 0x000000383c00780c */ /* 0x040fe20003f84270 */
[----:B------:R-:W1:Y:S01]  /*51b0*/  MUFU.TANH R40, R40 ;  /* 0x0000002800287308 */ /* 0x000e620000002400 */
[----:B------:R-:W-:-:S02]  /*51c0*/  ISETP.GT.AND P1, PT, R60, 0x39, PT ;  /* 0x000000393c00780c */ /* 0x000fc40003f24270 */
[----:B------:R-:W-:Y:S02]  /*51d0*/  ISETP.GT.AND P3, PT, R60, 0x40, PT ;  /* 0x000000403c00780c */ /* 0x000fe40003f64270 */
[----:B-----5:R-:W-:Y:S02]  /*51e0*/  FSEL R38, R38, -INF , P2 ;  /* 0xff80000026267808 */ /* 0x020fe40001000000 */
[C---:B------:R-:W-:Y:S01]  /*51f0*/  ISETP.GT.AND P2, PT, R60.reuse, 0x41, PT ;  /* 0x000000413c00780c */ /* 0x040fe20003f44270 */
[----:B------:R-:W2:Y:S01]  /*5200*/  MUFU.TANH R41, R41 ;  /* 0x0000002900297308 */ /* 0x000ea20000002400 */
[----:B0-----:R-:W-:Y:S02]  /*5210*/  FSEL R39, R39, -INF , P5 ;  /* 0xff80000027277808 */ /* 0x001fe40002800000 */
[----:B------:R-:W-:Y:S02]  /*5220*/  ISETP.GT.AND P5, PT, R60, 0x48, PT ;  /* 0x000000483c00780c */ /* 0x000fe40003fa4270 */
[----:B------:R-:W-:-:S03]  /*5230*/  FMNMX.FTZ R65, R9, R7, !PT ;  /* 0x0000000709417209 */ /* 0x000fc60007810000 */
[----:B------:R-:W0:Y:S01]  /*5240*/  MUFU.TANH R42, R42 ;  /* 0x0000002a002a7308 */ /* 0x000e220000002400 */
[----:B-1----:R-:W-:Y:S02]  /*5250*/  FSEL R40, R40, -INF , P4 ;  /* 0xff80000028287808 */ /* 0x002fe40002000000 */
[----:B------:R-:W-:-:S05]  /*5260*/  ISETP.GT.AND P4, PT, R60, 0x49, PT ;  /* 0x000000493c00780c */ /* 0x000fca0003f84270 */
[----:B------:R-:W1:Y:S01]  /*5270*/  MUFU.TANH R43, R43 ;  /* 0x0000002b002b7308 */ /* 0x000e620000002400 */
[----:B--2---:R-:W-:Y:S02]  /*5280*/  FSEL R41, R41, -INF , P1 ;  /* 0xff80000029297808 */ /* 0x004fe40000800000 */
[----:B------:R-:W-:-:S05]  /*5290*/  ISETP.GT.AND P1, PT, R60, 0x50, PT ;  /* 0x000000503c00780c */ /* 0x000fca0003f24270 */
[----:B------:R-:W2:Y:S01]  /*52a0*/  MUFU.TANH R44, R44 ;  /* 0x0000002c002c7308 */ /* 0x000ea20000002400 */
[----:B0-----:R-:W-:Y:S02]  /*52b0*/  FSEL R42, R42, -INF , P3 ;  /* 0xff8000002a2a7808 */ /* 0x001fe40001800000 */
[----:B------:R-:W-:-:S05]  /*52c0*/  ISETP.GT.AND P3, PT, R60, 0x51, PT ;  /* 0x000000513c00780c */ /* 0x000fca0003f64270 */
        /* <DEDUP_REMOVED lines=24> */
[----:B------:R-:W-:Y:S01]  /*5450*/  MUFU.TANH R11, R11 ;  /* 0x0000000b000b7308 */ /* 0x000fe20000002400 */
[----:B0-----:R-:W-:Y:S02]  /*5460*/  FSEL R57, R57, -INF , P1 ;  /* 0xff80000039397808 */ /* 0x001fe40000800000 */
[----:B------:R-:W-:-:S05]  /*5470*/  ISETP.GT.AND P1, PT, R60, 0x78, PT ;  /* 0x000000783c00780c */ /* 0x000fca0003f24270 */
[----:B------:R-:W-:Y:S01]  /*5480*/  MUFU.TANH R15, R15 ;  /* 0x0000000f000f7308 */ /* 0x000fe20000002400 */
[----:B-1----:R-:W-:Y:S02]  /*5490*/  FSEL R47, R47, -INF , P3 ;  /* 0xff8000002f2f7808 */ /* 0x002fe40001800000 */
[----:B------:R-:W-:Y:S02]  /*54a0*/  ISETP.GT.AND P3, PT, R60, 0x79, PT ;  /* 0x000000793c00780c */ /* 0x000fe40003f64270 */
[----:B------:R-:W-:-:S03]  /*54b0*/  FMNMX.FTZ R60, R10, R65, !PT ;  /* 0x000000410a3c7209 */ /* 0x000fc60007810000 */
[----:B------:R-:W-:Y:S01]  /*54c0*/  MUFU.TANH R20, R20 ;  /* 0x0000001400147308 */ /* 0x000fe20000002400 */
[----:B------:R-:W-:-:S04]  /*54d0*/  FMNMX.FTZ R65, R13, R60, !PT ;  /* 0x0000003c0d417209 */ /* 0x000fc80007810000 */
        /* <DEDUP_REMOVED lines=11> */
[----:B------:R-:W-:Y:S01]  /*5590*/  FMNMX.FTZ R65, R35, R60, !PT ;  /* 0x0000003c23417209 */ /* 0x000fe20007810000 */
[----:B------:R-:W-:Y:S01]  /*55a0*/  FMUL.FTZ R60, R62, UR5 ;  /* 0x000000053e3c7c20 */ /* 0x000fe20008410000 */
[----:B------:R-:W-:Y:S02]  /*55b0*/  FMUL.FTZ R62, R63, UR5 ;  /* 0x000000053f3e7c20 */ /* 0x000fe40008410000 */
        /* <DEDUP_REMOVED lines=9> */
[----:B------:R-:W-:-:S03]  /*5650*/  FMUL.FTZ R63, R77, UR5 ;  /* 0x000000054d3f7c20 */ /* 0x000fc60008410000 */
[----:B------:R-:W-:Y:S01]  /*5660*/  FMNMX.FTZ R65, R43, R64, !PT ;  /* 0x000000402b417209 */ /* 0x000fe20007810000 */
[----:B------:R-:W-:Y:S02]  /*5670*/  FMUL.FTZ R64, R80, UR5 ;  /* 0x0000000550407c20 */ /* 0x000fe40008410000 */
[----:B------:R-:W0:Y:S01]  /*5680*/  MUFU.TANH R63, R63 ;  /* 0x0000003f003f7308 */ /* 0x000e220000002400 */
[----:B------:R-:W-:-:S04]  /*5690*/  FMNMX.FTZ R68, R44, R65, !PT ;  /* 0x000000412c447209 */ /* 0x000fc80007810000 */
[----:B------:R-:W-:-:S03]  /*56a0*/  FMNMX.FTZ R65, R45, R68, !PT ;  /* 0x000000442d417209 */ /* 0x000fc60007810000 */
[----:B------:R-:W1:Y:S01]  /*56b0*/  MUFU.TANH R64, R64 ;  /* 0x0000004000407308 */ /* 0x000e620000002400 */
[----:B------:R-:W-:Y:S01]  /*56c0*/  FMNMX.FTZ R69, R46, R65, !PT ;  /* 0x000000412e457209 */ /* 0x000fe20007810000 */
[----:B------:R-:W-:Y:S02]  /*56d0*/  FMUL.FTZ R65, R81, UR5 ;  /* 0x0000000551417c20 */ /* 0x000fe40008410000 */
[----:B------:R-:W2:Y:S01]  /*56e0*/  SHFL.IDX PT, R81, R6, 0x1, 0x1c1f ;  /* 0x003c1f0006517f89 */ /* 0x000ea200000e0000 */
[----:B------:R-:W-:-:S03]  /*56f0*/  FMNMX.FTZ R68, R48, R69, !PT ;  /* 0x0000004530447209 */ /* 0x000fc60007810000 */
[----:B------:R-:W3:Y:S01]  /*5700*/  MUFU.TANH R65, R65 ;  /* 0x0000004100417308 */ /* 0x000ee20000002400 */
[----:B------:R-:W-:Y:S01]  /*5710*/  FMNMX.FTZ R69, R49, R68, !PT ;  /* 0x0000004431457209 */ /* 0x000fe20007810000 */
[----:B------:R-:W-:Y:S01]  /*5720*/  FMUL.FTZ R68, R84, UR5 ;  /* 0x0000000554447c20 */ /* 0x000fe20008410000 */
[----:B0-----:R-:W-:Y:S01]  /*5730*/  FSEL R63, R63, -INF , P2 ;  /* 0xff8000003f3f7808 */ /* 0x001fe20001000000 */
[----:B------:R-:W-:Y:S01]  /*5740*/  FMUL.FTZ R84, R79, UR5 ;  /* 0x000000054f547c20 */ /* 0x000fe20008410000 */
[----:B------:R-:W-:Y:S01]  /*5750*/  FMNMX.FTZ R72, R52, R69, !PT ;  /* 0x0000004534487209 */ /* 0x000fe20007810000 */
[----:B------:R-:W-:Y:S02]  /*5760*/  FMUL.FTZ R69, R85, UR5 ;  /* 0x0000000555457c20 */ /* 0x000fe40008410000 */
[----:B------:R-:W0:Y:S01]  /*5770*/  MUFU.TANH R68, R68 ;  /* 0x0000004400447308 */ /* 0x000e220000002400 */
[----:B------:R-:W-:Y:S02]  /*5780*/  FMNMX.FTZ R72, R53, R72, !PT ;  /* 0x0000004835487209 */ /* 0x000fe40007810000 */
[----:B-1----:R-:W-:-:S02]  /*5790*/  FSEL R64, R64, -INF , P5 ;  /* 0xff80000040407808 */ /* 0x002fc40002800000 */
[----:B------:R-:W-:-:S03]  /*57a0*/  FMNMX.FTZ R72, R57, R72, !PT ;  /* 0x0000004839487209 */ /* 0x000fc60007810000 */
[----:B------:R-:W1:Y:S01]  /*57b0*/  MUFU.TANH R69, R69 ;  /* 0x0000004500457308 */ /* 0x000e620000002400 */
[----:B------:R-:W-:Y:S02]  /*57c0*/  FMNMX.FTZ R72, R47, R72, !PT ;  /* 0x000000482f487209 */ /* 0x000fe40007810000 */
[----:B---3--:R-:W-:Y:S01]  /*57d0*/  FSEL R65, R65, -INF , P4 ;  /* 0xff80000041417808 */ /* 0x008fe20002000000 */
[----:B--2---:R-:W-:Y:S01]  /*57e0*/  IMAD.IADD R56, R56, 0x1, R81 ;  /* 0x0000000138387824 */ /* 0x004fe200078e0251 */
[----:B------:R-:W-:-:S03]  /*57f0*/  FMNMX.FTZ R73, R63, R72, !PT ;  /* 0x000000483f497209 */ /* 0x000fc60007810000 */
[----:B------:R-:W2:Y:S01]  /*5800*/  MUFU.TANH R51, R51 ;  /* 0x0000003300337308 */ /* 0x000ea20000002400 */
[----:B------:R-:W-:Y:S01]  /*5810*/  FMNMX.FTZ R72, R64, R73, !PT ;  /* 0x0000004940487209 */ /* 0x000fe20007810000 */
[----:B------:R-:W-:Y:S01]  /*5820*/  FMUL.FTZ R73, R67, UR5 ;  /* 0x0000000543497c20 */ /* 0x000fe20008410000 */
[----:B0-----:R-:W-:Y:S02]  /*5830*/  FSEL R67, R68, -INF , P1 ;  /* 0xff80000044437808 */ /* 0x001fe40000800000 */
[----:B------:R-:W-:Y:S02]  /*5840*/  FMNMX.FTZ R72, R65, R72, !PT ;  /* 0x0000004841487209 */ /* 0x000fe40007810000 */
[----:B------:R-:W-:Y:S01]  /*5850*/  ISETP.GT.AND P4, PT, R56, RZ, PT ;  /* 0x000000ff3800720c */ /* 0x000fe20003f84270 */
[----:B------:R-:W0:Y:S01]  /*5860*/  MUFU.TANH R54, R54 ;  /* 0x0000003600367308 */ /* 0x000e220000002400 */
[----:B-1----:R-:W-:Y:S02]  /*5870*/  FSEL R69, R69, -INF , P3 ;  /* 0xff80000045457808 */ /* 0x002fe40001800000 */
[----:B------:R-:W-:-:S02]  /*5880*/  FMNMX.FTZ R72, R67, R72, !PT ;  /* 0x0000004843487209 */ /* 0x000fc40007810000 */
[----:B------:R-:W-:Y:S02]  /*5890*/  ISETP.GT.AND P2, PT, R56, 0x8, PT ;  /* 0x000000083800780c */ /* 0x000fe40003f44270 */
[----:B------:R-:W-:Y:S01]  /*58a0*/  FMNMX.FTZ R76, R69, R72, !PT ;  /* 0x00000048454c7209 */ /* 0x000fe20007810000 */
[----:B------:R-:W-:Y:S01]  /*58b0*/  FMUL.FTZ R72, R74, UR5 ;  /* 0x000000054a487c20 */ /* 0x000fe20008410000 */
[----:B------:R-:W-:Y:S01]  /*58c0*/  MUFU.TANH R55, R55 ;  /* 0x0000003700377308 */ /* 0x000fe20000002400 */
[----:B------:R-:W-:Y:S01]  /*58d0*/  FMUL.FTZ R74, R78, UR5 ;  /* 0x000000054e4a7c20 */ /* 0x000fe20008410000 */
[C---:B------:R-:W-:Y:S01]  /*58e0*/  ISETP.GT.AND P3, PT, R56.reuse, 0x9, PT ;  /* 0x000000093800780c */ /* 0x040fe20003f64270 */
[----:B------:R-:W1:Y:S01]  /*58f0*/  SHFL.BFLY PT, R77, R76, 0x2, 0x1f ;  /* 0x0c401f004c4d7f89 */ /* 0x000e6200000e0000 */
[----:B------:R-:W-:Y:S02]  /*5900*/  ISETP.GT.AND P5, PT, R56, 0x10, PT ;  /* 0x000000103800780c */ /* 0x000fe40003fa4270 */
[----:B------:R-:W-:-:S02]  /*5910*/  FSEL R15, R15, -INF , P2 ;  /* 0xff8000000f0f7808 */ /* 0x000fc40001000000 */
[----:B------:R-:W3:Y:S01]  /*5920*/  MUFU.TANH R58, R58 ;  /* 0x0000003a003a7308 */ /* 0x000ee20000002400 */
[----:B------:R-:W-:Y:S02]  /*5930*/  FSEL R20, R20, -INF , P3 ;  /* 0xff80000014147808 */ /* 0x000fe40001800000 */
[----:B------:R-:W-:Y:S02]  /*5940*/  FSEL R25, R25, -INF , P5 ;  /* 0xff80000019197808 */ /* 0x000fe40002800000 */
[C---:B------:R-:W-:Y:S02]  /*5950*/  ISETP.GT.AND P2, PT, R56.reuse, 0x19, PT ;  /* 0x000000193800780c */ /* 0x040fe40003f44270 */
[C---:B------:R-:W-:Y:S01]  /*5960*/  ISETP.GT.AND P3, PT, R56.reuse, 0x20, PT ;  /* 0x000000203800780c */ /* 0x040fe20003f64270 */
[----:B------:R-:W4:Y:S01]  /*5970*/  MUFU.TANH R59, R59 ;  /* 0x0000003b003b7308 */ /* 0x000f220000002400 */
[----:B------:R-:W-:Y:S02]  /*5980*/  ISETP.GT.AND P5, PT, R56, 0x21, PT ;  /* 0x000000213800780c */ /* 0x000fe40003fa4270 */
[----:B------:R-:W-:-:S02]  /*5990*/  FSEL R30, R30, -INF , P2 ;  /* 0xff8000001e1e7808 */ /* 0x000fc40001000000 */
[----:B------:R-:W-:Y:S02]  /*59a0*/  FSEL R33, R33, -INF , P3 ;  /* 0xff80000021217808 */ /* 0x000fe40001800000 */
[----:B------:R-:W-:Y:S01]  /*59b0*/  FSEL R34, R34, -INF , P5 ;  /* 0xff80000022227808 */ /* 0x000fe20002800000 */
[----:B------:R-:W5:Y:S01]  /*59c0*/  MUFU.TANH R60, R60 ;  /* 0x0000003c003c7308 */ /* 0x000f620000002400 */
[----:B------:R-:W-:Y:S02]  /*59d0*/  ISETP.GT.AND P2, PT, R56, 0x30, PT ;  /* 0x000000303800780c */ /* 0x000fe40003f44270 */
[----:B-1----:R-:W-:Y:S01]  /*59e0*/  FMNMX.FTZ R80, R76, R77, !PT ;  /* 0x0000004d4c507209 */ /* 0x002fe20007810000 */
[----:B------:R-:W-:Y:S01]  /*59f0*/  FMUL.FTZ R76, R83, UR5 ;  /* 0x00000005534c7c20 */ /* 0x000fe20008410000 */
[----:B------:R-:W-:Y:S01]  /*5a00*/  ISETP.GT.AND P3, PT, R56, 0x31, PT ;  /* 0x000000313800780c */ /* 0x000fe20003f64270 */
[----:B------:R-:W-:Y:S01]  /*5a10*/  FMUL.FTZ R77, R86, UR5 ;  /* 0x00000005564d7c20 */ /* 0x000fe20008410000 */
[----:B------:R-:W-:Y:S01]  /*5a20*/  ISETP.GT.AND P5, PT, R56, 0x38, PT ;  /* 0x000000383800780c */ /* 0x000fe20003fa4270 */
[----:B------:R-:W1:Y:S01]  /*5a30*/  SHFL.BFLY PT, R79, R80, 0x1, 0x1f ;  /* 0x0c201f00504f7f89 */ /* 0x000e6200000e0000 */
[----:B------:R-:W-:Y:S01]  /*5a40*/  MUFU.TANH R62, R62 ;  /* 0x0000003e003e7308 */ /* 0x000fe20000002400 */
[----:B------:R-:W-:-:S02]  /*5a50*/  FSEL R50, R50, -INF , P2 ;  /* 0xff80000032327808 */ /* 0x000fc40001000000 */
[----:B--2---:R-:W-:Y:S02]  /*5a60*/  FSEL R51, R51, -INF , P3 ;  /* 0xff80000033337808 */ /* 0x004fe40001800000 */
[----:B0-----:R-:W-:Y:S02]  /*5a70*/  FSEL R54, R54, -INF , P5 ;  /* 0xff80000036367808 */ /* 0x001fe40002800000 */
[C---:B------:R-:W-:Y:S01]  /*5a80*/  ISETP.GT.AND P2, PT, R56.reuse, 0x40, PT ;  /* 0x000000403800780c */ /* 0x040fe20003f44270 */
[----:B------:R0:W-:Y:S01]  /*5a90*/  MUFU.TANH R68, R73 ;  /* 0x0000004900447308 */ /* 0x0001e20000002400 */
[C---:B------:R-:W-:Y:S02]  /*5aa0*/  ISETP.GT.AND P3, PT, R56.reuse, 0x41, PT ;  /* 0x000000413800780c */ /* 0x040fe40003f64270 */
[----:B------:R-:W-:Y:S02]  /*5ab0*/  ISETP.GT.AND P5, PT, R56, 0x48, PT ;  /* 0x000000483800780c */ /* 0x000fe40003fa4270 */
[----:B---3--:R-:W-:-:S02]  /*5ac0*/  FSEL R58, R58, -INF , P2 ;  /* 0xff8000003a3a7808 */ /* 0x008fc40001000000 */
[----:B----4-:R-:W-:Y:S01]  /*5ad0*/  FSEL R59, R59, -INF , P3 ;  /* 0xff8000003b3b7808 */ /* 0x010fe20001800000 */
[----:B------:R-:W2:Y:S01]  /*5ae0*/  MUFU.TANH R12, R12 ;  /* 0x0000000c000c7308 */ /* 0x000ea20000002400 */
[----:B0-----:R-:W-:Y:S01]  /*5af0*/  FMUL.FTZ R73, R75, UR5 ;  /* 0x000000054b497c20 */ /* 0x001fe20008410000 */
[----:B-----5:R-:W-:Y:S01]  /*5b00*/  FSEL R60, R60, -INF , P5 ;  /* 0xff8000003c3c7808 */ /* 0x020fe20002800000 */
[----:B------:R-:W-:Y:S01]  /*5b10*/  FMUL.FTZ R75, R82, UR5 ;  /* 0x00000005524b7c20 */ /* 0x000fe20008410000 */
[C---:B------:R-:W-:Y:S02]  /*5b20*/  ISETP.GT.AND P1, PT, R56.reuse, 0x1, PT ;  /* 0x000000013800780c */ /* 0x040fe40003f24270 */
[----:B------:R-:W-:Y:S02]  /*5b30*/  ISETP.GT.AND P2, PT, R56, 0x50, PT ;  /* 0x000000503800780c */ /* 0x000fe40003f44270 */
[----:B-1----:R-:W-:Y:S01]  /*5b40*/  FMNMX.FTZ R78, R80, R79, !PT ;  /* 0x0000004f504e7209 */ /* 0x002fe20007810000 */
[----:B------:R-:W0:Y:S01]  /*5b50*/  MUFU.TANH R66, R66 ;  /* 0x0000004200427308 */ /* 0x000e220000002400 */
[----:B------:R-:W-:-:S02]  /*5b60*/  FSEL R80, R11, -INF , P4 ;  /* 0xff8000000b507808 */ /* 0x000fc40002000000 */
[C---:B------:R-:W-:Y:S01]  /*5b70*/  ISETP.GT.AND P4, PT, R56.reuse, 0x11, PT ;  /* 0x000000113800780c */ /* 0x040fe20003f84270 */
[----:B------:R-:W1:Y:S01]  /*5b80*/  LDC R11, c[0x0][0x988] ;  /* 0x00026200ff0b7b82 */ /* 0x000e620000000800 */
[----:B------:R-:W-:Y:S02]  /*5b90*/  ISETP.GT.AND P3, PT, R56, 0x51, PT ;  /* 0x000000513800780c */ /* 0x000fe40003f64270 */
[----:B------:R-:W-:Y:S01]  /*5ba0*/  FSEL R26, R26, -INF , P4 ;  /* 0xff8000001a1a7808 */ /* 0x000fe20002000000 */
[----:B------:R-:W3:Y:S01]  /*5bb0*/  MUFU.TANH R70, R70 ;  /* 0x0000004600467308 */ /* 0x000ee20000002400 */
[C---:B------:R-:W-:Y:S02]  /*5bc0*/  ISETP.GT.AND P4, PT, R56.reuse, 0x28, PT ;  /* 0x000000283800780c */ /* 0x040fe40003f84270 */
[----:B------:R-:W-:Y:S02]  /*5bd0*/  ISETP.GT.AND P5, PT, R56, 0x58, PT ;  /* 0x000000583800780c */ /* 0x000fe40003fa4270 */
[----:B------:R-:W-:-:S02]  /*5be0*/  FSEL R37, R37, -INF , P4 ;  /* 0xff80000025257808 */ /* 0x000fc40002000000 */
[----:B------:R-:W-:Y:S01]  /*5bf0*/  ISETP.GT.AND P4, PT, R56, 0x39, PT ;  /* 0x000000393800780c */ /* 0x000fe20003f84270 */
[----:B------:R-:W4:Y:S01]  /*5c00*/  MUFU.TANH R71, R71 ;  /* 0x0000004700477308 */ /* 0x000f220000002400 */
[----:B--2---:R-:W-:Y:S02]  /*5c10*/  FSEL R12, R12, -INF , P1 ;  /* 0xff8000000c0c7808 */ /* 0x004fe40000800000 */
[----:B------:R-:W-:Y:S02]  /*5c20*/  FSEL R55, R55, -INF , P4 ;  /* 0xff80000037377808 */ /* 0x000fe40002000000 */
[----:B------:R-:W-:Y:S02]  /*5c30*/  ISETP.GT.AND P4, PT, R56, 0x49, PT ;  /* 0x000000493800780c */ /* 0x000fe40003f84270 */
[----:B0-----:R-:W-:Y:S01]  /*5c40*/  FSEL R66, R66, -INF , P2 ;  /* 0xff80000042427808 */ /* 0x001fe20001000000 */
[----:B------:R-:W0:Y:S01]  /*5c50*/  MUFU.TANH R29, R29 ;  /* 0x0000001d001d7308 */ /* 0x000e220000002400 */
[----:B------:R-:W-:-:S02]  /*5c60*/  FSEL R62, R62, -INF , P4 ;  /* 0xff8000003e3e7808 */ /* 0x000fc40002000000 */
[----:B------:R-:W-:Y:S01]  /*5c70*/  ISETP.GT.AND P4, PT, R56, 0x59, PT ;  /* 0x000000593800780c */ /* 0x000fe20003f84270 */
[----:B-1----:R-:W-:Y:S01]  /*5c80*/  FMUL.FTZ R82, R78, R11 ;  /* 0x0000000b4e527220 */ /* 0x002fe20000410000 */
[----:B------:R-:W-:Y:S02]  /*5c90*/  FSEL R68, R68, -INF , P3 ;  /* 0xff80000044447808 */ /* 0x000fe40001800000 */
[----:B---3--:R-:W-:Y:S01]  /*5ca0*/  FSEL R70, R70, -INF , P5 ;  /* 0xff80000046467808 */ /* 0x008fe20002800000 */
[----:B------:R-:W1:Y:S01]  /*5cb0*/  MUFU.TANH R72, R72 ;  /* 0x0000004800487308 */ /* 0x000e620000002400 */
[----:B----4-:R-:W-:Y:S02]  /*5cc0*/  FSEL R71, R71, -INF , P4 ;  /* 0xff80000047477808 */ /* 0x010fe40002000000 */
[C---:B------:R-:W-:Y:S02]  /*5cd0*/  ISETP.GT.AND P1, PT, R56.reuse, 0x18, PT ;  /* 0x000000183800780c */ /* 0x040fe40003f24270 */
[----:B------:R-:W-:-:S02]  /*5ce0*/  ISETP.GT.AND P2, PT, R56, 0x60, PT ;  /* 0x000000603800780c */ /* 0x000fc40003f44270 */
[C---:B------:R-:W-:Y:S01]  /*5cf0*/  ISETP.GT.AND P3, PT, R56.reuse, 0x61, PT ;  /* 0x000000613800780c */ /* 0x040fe20003f64270 */
[----:B------:R-:W2:Y:S01]  /*5d00*/  MUFU.TANH R73, R73 ;  /* 0x0000004900497308 */ /* 0x000ea20000002400 */
[C---:B------:R-:W-:Y:S02]  /*5d10*/  ISETP.GT.AND P5, PT, R56.reuse, 0x68, PT ;  /* 0x000000683800780c */ /* 0x040fe40003fa4270 */
[----:B------:R-:W-:Y:S02]  /*5d20*/  ISETP.GT.AND P4, PT, R56, 0x69, PT ;  /* 0x000000693800780c */ /* 0x000fe40003f84270 */
[----:B------:R-:W-:Y:S02]  /*5d30*/  FMNMX.FTZ R81, R80, R8, !PT ;  /* 0x0000000850517209 */ /* 0x000fe40007810000 */
[----:B0-----:R-:W-:Y:S01]  /*5d40*/  FSEL R29, R29, -INF , P1 ;  /* 0xff8000001d1d7808 */ /* 0x001fe20000800000 */
[----:B------:R-:W0:Y:S01]  /*5d50*/  MUFU.TANH R74, R74 ;  /* 0x0000004a004a7308 */ /* 0x000e220000002400 */
[----:B-1----:R-:W-:-:S02]  /*5d60*/  FSEL R72, R72, -INF , P2 ;  /* 0xff80000048487808 */ /* 0x002fc40001000000 */
[C---:B------:R-:W-:Y:S02]  /*5d70*/  ISETP.GT.AND P1, PT, R56.reuse, 0x29, PT ;  /* 0x000000293800780c */ /* 0x040fe40003f24270 */
[----:B------:R-:W-:-:S03]  /*5d80*/  ISETP.GT.AND P2, PT, R56, 0x70, PT ;  /* 0x000000703800780c */ /* 0x000fc60003f44270 */
[----:B------:R-:W1:Y:S01]  /*5d90*/  MUFU.TANH R6, R84 ;  /* 0x0000005400067308 */ /* 0x000e620000002400 */
[----:B--2---:R-:W-:Y:S02]  /*5da0*/  FSEL R73, R73, -INF , P3 ;  /* 0xff80000049497808 */ /* 0x004fe40001800000 */
[----:B------:R-:W-:-:S05]  /*5db0*/  ISETP.GT.AND P3, PT, R56, 0x71, PT ;  /* 0x000000713800780c */ /* 0x000fca0003f64270 */
[----:B------:R-:W2:Y:S01]  /*5dc0*/  MUFU.TANH R61, R61 ;  /* 0x0000003d003d7308 */ /* 0x000ea20000002400 */
[----:B0-----:R-:W-:Y:S02]  /*5dd0*/  FSEL R74, R74, -INF , P5 ;  /* 0xff8000004a4a7808 */ /* 0x001fe40002800000 */
[----:B------:R-:W-:-:S05]  /*5de0*/  ISETP.GT.AND P5, PT, R56, 0x78, PT ;  /* 0x000000783800780c */ /* 0x000fca0003fa4270 */
[----:B------:R-:W-:Y:S01]  /*5df0*/  MUFU.TANH R75, R75 ;  /* 0x0000004b004b7308 */ /* 0x000fe20000002400 */
[----:B-1----:R-:W-:Y:S02]  /*5e00*/  FSEL R6, R6, -INF , P4 ;  /* 0xff80000006067808 */ /* 0x002fe40002000000 */
[----:B------:R-:W-:Y:S02]  /*5e10*/  ISETP.GT.AND P4, PT, R56, 0x79, PT ;  /* 0x000000793800780c */ /* 0x000fe40003f84270 */
[----:B------:R-:W-:-:S03]  /*5e20*/  FMNMX.FTZ R56, R12, R81, !PT ;  /* 0x000000510c387209 */ /* 0x000fc60007810000 */
[----:B------:R-:W-:Y:S01]  /*5e30*/  MUFU.TANH R76, R76 ;  /* 0x0000004c004c7308 */ /* 0x000fe20000002400 */
[----:B------:R-:W-:Y:S02]  /*5e40*/  FMNMX.FTZ R81, R15, R56, !PT ;  /* 0x000000380f517209 */ /* 0x000fe40007810000 */
[----:B--2---:R-:W-:Y:S02]  /*5e50*/  FSEL R61, R61, -INF , P1 ;  /* 0xff8000003d3d7808 */ /* 0x004fe40000800000 */
[----:B------:R-:W-:Y:S02]  /*5e60*/  FMNMX.FTZ R56, R20, R81, !PT ;  /* 0x0000005114387209 */ /* 0x000fe40007810000 */
[----:B------:R-:W-:Y:S01]  /*5e70*/  FSETP.NEU.FTZ.AND P1, PT, R78, -INF , PT ;  /* 0xff8000004e00780b */ /* 0x000fe20003f3d000 */
[----:B------:R-:W0:Y:S01]  /*5e80*/  MUFU.TANH R77, R77 ;  /* 0x0000004d004d7308 */ /* 0x000e220000002400 */
[----:B------:R-:W-:Y:S02]  /*5e90*/  FMNMX.FTZ R81, R25, R56, !PT ;  /* 0x0000003819517209 */ /* 0x000fe40007810000 */
[----:B------:R-:W-:-:S02]  /*5ea0*/  FSEL R82, R82, RZ, P1 ;  /* 0x000000ff52527208 */ /* 0x000fc40000800000 */
[----:B------:R-:W-:-:S03]  /*5eb0*/  FMNMX.FTZ R56, R26, R81, !PT ;  /* 0x000000511a387209 */ /* 0x000fc60007810000 */
[-CC-:B------:R-:W-:Y:S01]  /*5ec0*/  FFMA.FTZ R83, R32, R11.reuse, -R82.reuse ;  /* 0x0000000b20537223 */ /* 0x180fe20000010852 */
[----:B------:R-:W-:Y:S01]  /*5ed0*/  FMNMX.FTZ R81, R29, R56, !PT ;  /* 0x000000381d517209 */ /* 0x000fe20007810000 */
[-CC-:B------:R-:W-:Y:S01]  /*5ee0*/  FFMA.FTZ R84, R35, R11.reuse, -R82.reuse ;  /* 0x0000000b23547223 */ /* 0x180fe20000010852 */
[----:B------:R-:W1:Y:S01]  /*5ef0*/  MUFU.TANH R79, R87 ;  /* 0x00000057004f7308 */ /* 0x000e620000002400 */
[--C-:B------:R-:W-:Y:S01]  /*5f00*/  FFMA.FTZ R9, R9, R11, -R82.reuse ;  /* 0x0000000b09097223 */ /* 0x100fe20000010852 */
[----:B------:R-:W-:Y:S01]  /*5f10*/  FMNMX.FTZ R56, R30, R81, !PT ;  /* 0x000000511e387209 */ /* 0x000fe20007810000 */
[-CC-:B------:R-:W-:Y:S01]  /*5f20*/  FFMA.FTZ R10, R10, R11.reuse, -R82.reuse ;  /* 0x0000000b0a0a7223 */ /* 0x180fe20000010852 */
[-CC-:B------:R-:W-:Y:S01]  /*5f30*/  FFMA.FTZ R13, R13, R11.reuse, -R82.reuse ;  /* 0x0000000b0d0d7223 */ /* 0x180fe20000010852 */
[-CC-:B------:R-:W-:Y:S01]  /*5f40*/  FFMA.FTZ R14, R14, R11.reuse, -R82.reuse ;  /* 0x0000000b0e0e7223 */ /* 0x180fe20000010852 */
[----:B------:R-:W-:Y:S01]  /*5f50*/  FMNMX.FTZ R81, R33, R56, !PT ;  /* 0x0000003821517209 */ /* 0x000fe20007810000 */
[-CC-:B------:R-:W-:Y:S01]  /*5f60*/  FFMA.FTZ R21, R21, R11.reuse, -R82.reuse ;  /* 0x0000000b15157223 */ /* 0x180fe20000010852 */
[----:B0-----:R-:W-:Y:S01]  /*5f70*/  FSEL R77, R77, -INF , P5 ;  /* 0xff8000004d4d7808 */ /* 0x001fe20002800000 */
[--C-:B------:R-:W-:Y:S01]  /*5f80*/  FFMA.FTZ R24, R24, R11, -R82.reuse ;  /* 0x0000000b18187223 */ /* 0x100fe20000010852 */
[----:B------:R-:W-:Y:S01]  /*5f90*/  FMNMX.FTZ R56, R34, R81, !PT ;  /* 0x0000005122387209 */ /* 0x000fe20007810000 */
[-CC-:B------:R-:W-:Y:S01]  /*5fa0*/  FFMA.FTZ R27, R27, R11.reuse, -R82.reuse ;  /* 0x0000000b1b1b7223 */ /* 0x180fe20000010852 */
[-CC-:B------:R-:W-:Y:S01]  /*5fb0*/  FFMA.FTZ R28, R28, R11.reuse, -R82.reuse ;  /* 0x0000000b1c1c7223 */ /* 0x180fe20000010852 */
[-CC-:B------:R-:W-:Y:S01]  /*5fc0*/  FFMA.FTZ R31, R31, R11.reuse, -R82.reuse ;  /* 0x0000000b1f1f7223 */ /* 0x180fe20000010852 */
[----:B------:R-:W-:Y:S01]  /*5fd0*/  FMNMX.FTZ R32, R37, R56, !PT ;  /* 0x0000003825207209 */ /* 0x000fe20007810000 */
[-CC-:B------:R-:W-:Y:S01]  /*5fe0*/  FFMA.FTZ R36, R36, R11.reuse, -R82.reuse ;  /* 0x0000000b24247223 */ /* 0x180fe20000010852 */
[----:B------:R-:W-:Y:S01]  /*5ff0*/  MUFU.EX2 R56, R83 ;  /* 0x0000005300387308 */ /* 0x000fe20000000800 */
[----:B-1----:R-:W-:Y:S01]  /*6000*/  FSEL R79, R79, -INF , P4 ;  /* 0xff8000004f4f7808 */ /* 0x002fe20002000000 */
[-CC-:B------:R-:W-:Y:S01]  /*6010*/  FFMA.FTZ R38, R38, R11.reuse, -R82.reuse ;  /* 0x0000000b26267223 */ /* 0x180fe20000010852 */
[----:B------:R-:W-:Y:S01]  /*6020*/  FMNMX.FTZ R81, R61, R32, !PT ;  /* 0x000000203d517209 */ /* 0x000fe20007810000 */
[-CC-:B------:R-:W-:Y:S01]  /*6030*/  FFMA.FTZ R39, R39, R11.reuse, -R82.reuse ;  /* 0x0000000b27277223 */ /* 0x180fe20000010852 */
[-CC-:B------:R-:W-:Y:S01]  /*6040*/  FFMA.FTZ R40, R40, R11.reuse, -R82.reuse ;  /* 0x0000000b28287223 */ /* 0x180fe20000010852 */
[--C-:B------:R-:W-:Y:S01]  /*6050*/  FFMA.FTZ R41, R41, R11, -R82.reuse ;  /* 0x0000000b29297223 */ /* 0x100fe20000010852 */
[----:B------:R-:W-:Y:S01]  /*6060*/  FMNMX.FTZ R32, R50, R81, !PT ;  /* 0x0000005132207209 */ /* 0x000fe20007810000 */
[-CC-:B------:R-:W-:Y:S01]  /*6070*/  FFMA.FTZ R42, R42, R11.reuse, -R82.reuse ;  /* 0x0000000b2a2a7223 */ /* 0x180fe20000010852 */
[----:B------:R0:W-:Y:S01]  /*6080*/  MUFU.EX2 R81, R84 ;  /* 0x0000005400517308 */ /* 0x0001e20000000800 */
[-CC-:B------:R-:W-:Y:S01]  /*6090*/  FFMA.FTZ R43, R43, R11.reuse, -R82.reuse ;  /* 0x0000000b2b2b7223 */ /* 0x180fe20000010852 */
[----:B------:R-:W-:Y:S01]  /*60a0*/  FMNMX.FTZ R35, R51, R32, !PT ;  /* 0x0000002033237209 */ /* 0x000fe20007810000 */
[-CC-:B------:R-:W-:Y:S01]  /*60b0*/  FFMA.FTZ R44, R44, R11.reuse, -R82.reuse ;  /* 0x0000000b2c2c7223 */ /* 0x180fe20000010852 */
[-CC-:B------:R-:W-:Y:S01]  /*60c0*/  FFMA.FTZ R45, R45, R11.reuse, -R82.reuse ;  /* 0x0000000b2d2d7223 */ /* 0x180fe20000010852 */
[--C-:B------:R-:W-:Y:S01]  /*60d0*/  FFMA.FTZ R46, R46, R11, -R82.reuse ;  /* 0x0000000b2e2e7223 */ /* 0x100fe20000010852 */
[----:B------:R-:W-:Y:S01]  /*60e0*/  FMNMX.FTZ R32, R54, R35, !PT ;  /* 0x0000002336207209 */ /* 0x000fe20007810000 */
[-CC-:B------:R-:W-:Y:S01]  /*60f0*/  FFMA.FTZ R48, R48, R11.reuse, -R82.reuse ;  /* 0x0000000b30307223 */ /* 0x180fe20000010852 */
[-CC-:B------:R-:W-:Y:S01]  /*6100*/  FFMA.FTZ R49, R49, R11.reuse, -R82.reuse ;  /* 0x0000000b31317223 */ /* 0x180fe20000010852 */
[-CC-:B0-----:R-:W-:Y:S01]  /*6110*/  FFMA.FTZ R84, R57, R11.reuse, -R82.reuse ;  /* 0x0000000b39547223 */ /* 0x181fe20000010852 */
[----:B------:R-:W-:Y:S01]  /*6120*/  FMNMX.FTZ R35, R55, R32, !PT ;  /* 0x0000002037237209 */ /* 0x000fe20007810000 */
[-CC-:B------:R-:W-:Y:S01]  /*6130*/  FFMA.FTZ R52, R52, R11.reuse, -R82.reuse ;  /* 0x0000000b34347223 */ /* 0x180fe20000010852 */
[-CC-:B------:R-:W-:Y:S01]  /*6140*/  FFMA.FTZ R53, R53, R11.reuse, -R82.reuse ;  /* 0x0000000b35357223 */ /* 0x180fe20000010852 */
[--C-:B------:R-:W-:Y:S01]  /*6150*/  FFMA.FTZ R47, R47, R11, -R82.reuse ;  /* 0x0000000b2f2f7223 */ /* 0x100fe20000010852 */
[----:B------:R-:W-:Y:S01]  /*6160*/  FMNMX.FTZ R32, R58, R35, !PT ;  /* 0x000000233a207209 */ /* 0x000fe20007810000 */
[-CC-:B------:R-:W-:Y:S01]  /*6170*/  FFMA.FTZ R64, R64, R11.reuse, -R82.reuse ;  /* 0x0000000b40407223 */ /* 0x180fe20000010852 */
[-CC-:B------:R-:W-:Y:S01]  /*6180*/  FFMA.FTZ R65, R65, R11.reuse, -R82.reuse ;  /* 0x0000000b41417223 */ /* 0x180fe20000010852 */
[-CC-:B------:R-:W-:Y:S01]  /*6190*/  FFMA.FTZ R67, R67, R11.reuse, -R82.reuse ;  /* 0x0000000b43437223 */ /* 0x180fe20000010852 */
[----:B------:R-:W-:Y:S01]  /*61a0*/  FMNMX.FTZ R35, R59, R32, !PT ;  /* 0x000000203b237209 */ /* 0x000fe20007810000 */
[----:B------:R-:W-:Y:S01]  /*61b0*/  FFMA.FTZ R69, R69, R11, -R82 ;  /* 0x0000000b45457223 */ /* 0x000fe20000010852 */
[----:B------:R-:W-:Y:S02]  /*61c0*/  MUFU.EX2 R9, R9 ;  /* 0x0000000900097308 */ /* 0x000fe40000000800 */
        /* <DEDUP_REMOVED lines=11> */
[----:B------:R-:W-:Y:S01]  /*6280*/  FSEL R32, R75, -INF , P2 ;  /* 0xff8000004b207808 */ /* 0x000fe20001000000 */
        /* <DEDUP_REMOVED lines=9> */
[----:B------:R-:W-:Y:S01]  /*6320*/  FMNMX.FTZ R75, R79, R76, !PT ;  /* 0x0000004c4f4b7209 */ /* 0x000fe20007810000 */
[----:B------:R-:W-:Y:S02]  /*6330*/  FFMA.FTZ R76, R63, R11, -R82 ;  /* 0x0000000b3f4c7223 */ /* 0x000fe40000010852 */
[----:B------:R-:W-:Y:S02]  /*6340*/  MUFU.EX2 R28, R28 ;  /* 0x0000001c001c7308 */ /* 0x000fe40000000800 */
[----:B------:R-:W0:Y:S06]  /*6350*/  SHFL.BFLY PT, R83, R75, 0x2, 0x1f ;  /* 0x0c401f004b537f89 */ /* 0x000e2c00000e0000 */
[----:B------:R-:W-:Y:S08]  /*6360*/  MUFU.EX2 R31, R31 ;  /* 0x0000001f001f7308 */ /* 0x000ff00000000800 */
[----:B------:R-:W-:Y:S08]  /*6370*/  MUFU.EX2 R36, R36 ;  /* 0x0000002400247308 */ /* 0x000ff00000000800 */
        /* <DEDUP_REMOVED lines=8> */
[C---:B------:R-:W-:Y:S01]  /*6400*/  FSETP.NEU.FTZ.AND P2, PT, R63.reuse, -INF , PT ;  /* 0xff8000003f00780b */ /* 0x040fe20003f5d000 */
[----:B-1----:R-:W-:-:S06]  /*6410*/  FMUL.FTZ R84, R63, R11 ;  /* 0x0000000b3f547220 */ /* 0x002fcc0000410000 */
[----:B------:R-:W-:Y:S01]  /*6420*/  MUFU.EX2 R42, R42 ;  /* 0x0000002a002a7308 */ /* 0x000fe20000000800 */
[----:B------:R-:W-:-:S05]  /*6430*/  FSEL R84, R84, RZ, P2 ;  /* 0x000000ff54547208 */ /* 0x000fca0001000000 */
[-CC-:B------:R-:W-:Y:S01]  /*6440*/  FFMA.FTZ R83, R34, R11.reuse, -R84.reuse ;  /* 0x0000000b22537223 */ /* 0x180fe20000010854 */
[----:B------:R-:W-:Y:S01]  /*6450*/  FSEL R34, R78, RZ, P1 ;  /* 0x000000ff4e227208 */ /* 0x000fe20000800000 */
[-CC-:B------:R-:W-:Y:S01]  /*6460*/  FFMA.FTZ R82, R80, R11.reuse, -R84.reuse ;  /* 0x0000000b50527223 */ /* 0x180fe20000010854 */
[-CC-:B------:R-:W-:Y:S01]  /*6470*/  FFMA.FTZ R87, R12, R11.reuse, -R84.reuse ;  /* 0x0000000b0c577223 */ /* 0x180fe20000010854 */
[-CC-:B------:R-:W-:Y:S01]  /*6480*/  FFMA.FTZ R80, R15, R11.reuse, -R84.reuse ;  /* 0x0000000b0f507223 */ /* 0x180fe20000010854 */
[-CC-:B------:R-:W-:Y:S01]  /*6490*/  FFMA.FTZ R86, R20, R11.reuse, -R84.reuse ;  /* 0x0000000b14567223 */ /* 0x180fe20000010854 */
[----:B------:R-:W-:Y:S01]  /*64a0*/  FADD.FTZ R34, -R34, R7 ;  /* 0x0000000722227221 */ /* 0x000fe20000010100 */
[----:B------:R-:W-:Y:S01]  /*64b0*/  FSEL R7, R63, RZ, P2 ;  /* 0x000000ff3f077208 */ /* 0x000fe20001000000 */
[----:B------:R-:W-:Y:S01]  /*64c0*/  MUFU.EX2 R82, R82 ;  /* 0x0000005200527308 */ /* 0x000fe20000000800 */
[-CC-:B------:R-:W-:Y:S01]  /*64d0*/  FFMA.FTZ R25, R25, R11.reuse, -R84.reuse ;  /* 0x0000000b19197223 */ /* 0x180fe20000010854 */
[-CC-:B------:R-:W-:Y:S01]  /*64e0*/  FFMA.FTZ R26, R26, R11.reuse, -R84.reuse ;  /* 0x0000000b1a1a7223 */ /* 0x180fe20000010854 */
[-C--:B------:R-:W-:Y:S01]  /*64f0*/  FFMA.FTZ R20, R50, R11.reuse, -R84 ;  /* 0x0000000b32147223 */ /* 0x080fe20000010854 */
[----:B------:R-:W-:Y:S01]  /*6500*/  FADD.FTZ R8, -R7, R8 ;  /* 0x0000000807087221 */ /* 0x000fe20000010100 */
[-C--:B------:R-:W-:Y:S01]  /*6510*/  FMUL.FTZ R7, R34, R11.reuse ;  /* 0x0000000b22077220 */ /* 0x080fe20000410000 */
[-CC-:B------:R-:W-:Y:S01]  /*6520*/  FFMA.FTZ R29, R29, R11.reuse, -R84.reuse ;  /* 0x0000000b1d1d7223 */ /* 0x180fe20000010854 */
[-CC-:B------:R-:W-:Y:S01]  /*6530*/  FFMA.FTZ R50, R55, R11.reuse, -R84.reuse ;  /* 0x0000000b37327223 */ /* 0x180fe20000010854 */
[-C--:B------:R-:W-:Y:S01]  /*6540*/  FMUL.FTZ R8, R8, R11.reuse ;  /* 0x0000000b08087220 */ /* 0x080fe20000410000 */
        /* <DEDUP_REMOVED lines=8> */
[----:B------:R-:W0:Y:S01]  /*65d0*/  MUFU.EX2 R7, R7 ;  /* 0x0000000700077308 */ /* 0x000e220000000800 */
[-CC-:B------:R-:W-:Y:S01]  /*65e0*/  FFMA.FTZ R37, R61, R11.reuse, -R84.reuse ;  /* 0x0000000b3d257223 */ /* 0x180fe20000010854 */
[-CC-:B------:R-:W-:Y:S01]  /*65f0*/  FFMA.FTZ R30, R51, R11.reuse, -R84.reuse ;  /* 0x0000000b331e7223 */ /* 0x180fe20000010854 */
[-CC-:B------:R-:W-:Y:S01]  /*6600*/  FFMA.FTZ R15, R54, R11.reuse, -R84.reuse ;  /* 0x0000000b360f7223 */ /* 0x180fe20000010854 */
[-CC-:B------:R-:W-:Y:S01]  /*6610*/  FFMA.FTZ R54, R58, R11.reuse, -R84.reuse ;  /* 0x0000000b3a367223 */ /* 0x180fe20000010854 */
[-CC-:B------:R-:W-:Y:S01]  /*6620*/  FFMA.FTZ R60, R60, R11.reuse, -R84.reuse ;  /* 0x0000000b3c3c7223 */ /* 0x180fe20000010854 */
[-CC-:B------:R-:W-:Y:S01]  /*6630*/  FFMA.FTZ R51, R6, R11.reuse, -R84.reuse ;  /* 0x0000000b06337223 */ /* 0x180fe20000010854 */
[-CC-:B------:R-:W-:Y:S01]  /*6640*/  FFMA.FTZ R6, R77, R11.reuse, -R84.reuse ;  /* 0x0000000b4d067223 */ /* 0x180fe20000010854 */
[----:B------:R-:W1:Y:S01]  /*6650*/  MUFU.EX2 R8, R8 ;  /* 0x0000000800087308 */ /* 0x000e620000000800 */
[-CC-:B------:R-:W-:Y:S01]  /*6660*/  FFMA.FTZ R62, R62, R11.reuse, -R84.reuse ;  /* 0x0000000b3e3e7223 */ /* 0x180fe20000010854 */
[-CC-:B------:R-:W-:Y:S01]  /*6670*/  FFMA.FTZ R66, R66, R11.reuse, -R84.reuse ;  /* 0x0000000b42427223 */ /* 0x180fe20000010854 */
[-CC-:B------:R-:W-:Y:S01]  /*6680*/  FFMA.FTZ R68, R68, R11.reuse, -R84.reuse ;  /* 0x0000000b44447223 */ /* 0x180fe20000010854 */
[-CC-:B------:R-:W-:Y:S01]  /*6690*/  FFMA.FTZ R70, R70, R11.reuse, -R84.reuse ;  /* 0x0000000b46467223 */ /* 0x180fe20000010854 */
[-CC-:B------:R-:W-:Y:S01]  /*66a0*/  FFMA.FTZ R71, R71, R11.reuse, -R84.reuse ;  /* 0x0000000b47477223 */ /* 0x180fe20000010854 */
[-CC-:B------:R-:W-:Y:S01]  /*66b0*/  FFMA.FTZ R61, R74, R11.reuse, -R84.reuse ;  /* 0x0000000b4a3d7223 */ /* 0x180fe20000010854 */
[--C-:B------:R-:W-:Y:S01]  /*66c0*/  FFMA.FTZ R35, R35, R11, -R84.reuse ;  /* 0x0000000b23237223 */ /* 0x100fe20000010854 */
[----:B------:R-:W2:Y:S01]  /*66d0*/  MUFU.EX2 R80, R80 ;  /* 0x0000005000507308 */ /* 0x000ea20000000800 */
[----:B0-----:R-:W-:Y:S01]  /*66e0*/  FFMA.FTZ R3, R7, R3, R9 ;  /* 0x0000000307037223 */ /* 0x001fe20000010009 */
[----:B------:R-:W-:-:S03]  /*66f0*/  FFMA.FTZ R84, R79, R11, -R84 ;  /* 0x0000000b4f547223 */ /* 0x000fc60000010854 */
[----:B------:R-:W-:-:S03]  /*6700*/  FADD.FTZ R32, R10, R3 ;  /* 0x000000030a207221 */ /* 0x000fc60000010000 */
[----:B------:R-:W0:Y:S01]  /*6710*/  MUFU.EX2 R86, R86 ;  /* 0x0000005600567308 */ /* 0x000e220000000800 */
[----:B-1----:R-:W-:Y:S01]  /*6720*/  FFMA.FTZ R0, R8, R0, R82 ;  /* 0x0000000008007223 */ /* 0x002fe20000010052 */
[----:B------:R-:W-:-:S03]  /*6730*/  FADD.FTZ R73, R13, R32 ;  /* 0x000000200d497221 */ /* 0x000fc60000010000 */
[----:B------:R-:W-:Y:S01]  /*6740*/  FADD.FTZ R3, R87, R0 ;  /* 0x0000000057037221 */ /* 0x000fe20000010000 */
[----:B------:R-:W-:Y:S02]  /*6750*/  FADD.FTZ R0, R14, R73 ;  /* 0x000000490e007221 */ /* 0x000fe40000010000 */
[----:B------:R-:W1:Y:S01]  /*6760*/  MUFU.EX2 R25, R25 ;  /* 0x0000001900197308 */ /* 0x000e620000000800 */
[----:B--2---:R-:W-:-:S07]  /*6770*/  FADD.FTZ R3, R80, R3 ;  /* 0x0000000350037221 */ /* 0x004fce0000010000 */
[----:B------:R-:W2:Y:S01]  /*6780*/  MUFU.EX2 R26, R26 ;  /* 0x0000001a001a7308 */ /* 0x000ea20000000800 */
[----:B0-----:R-:W-:Y:S01]  /*6790*/  FADD.FTZ R32, R86, R3 ;  /* 0x0000000356207221 */ /* 0x001fe20000010000 */
[----:B------:R-:W-:-:S04]  /*67a0*/  FADD.FTZ R3, R21, R0 ;  /* 0x0000000015037221 */ /* 0x000fc80000010000 */
[----:B------:R-:W-:Y:S02]  /*67b0*/  FADD.FTZ R0, R24, R3 ;  /* 0x0000000318007221 */ /* 0x000fe40000010000 */
[----:B------:R-:W0:Y:S02]  /*67c0*/  MUFU.EX2 R29, R29 ;  /* 0x0000001d001d7308 */ /* 0x000e240000000800 */
[----:B------:R-:W-:-:S04]  /*67d0*/  FADD.FTZ R3, R27, R0 ;  /* 0x000000001b037221 */ /* 0x000fc80000010000 */
[----:B------:R-:W-:Y:S02]  /*67e0*/  FADD.FTZ R0, R28, R3 ;  /* 0x000000031c007221 */ /* 0x000fe40000010000 */
[----:B------:R-:W3:Y:S02]  /*67f0*/  MUFU.EX2 R85, R85 ;  /* 0x0000005500557308 */ /* 0x000ee40000000800 */
[----:B------:R-:W-:-:S04]  /*6800*/  FADD.FTZ R3, R31, R0 ;  /* 0x000000001f037221 */ /* 0x000fc80000010000 */
[----:B------:R-:W-:Y:S02]  /*6810*/  FADD.FTZ R0, R56, R3 ;  /* 0x0000000338007221 */ /* 0x000fe40000010000 */
[----:B------:R-:W4:Y:S08]  /*6820*/  MUFU.EX2 R57, R57 ;  /* 0x0000003900397308 */ /* 0x000f300000000800 */
[----:B------:R1:W-:Y:S08]  /*6830*/  MUFU.EX2 R72, R59 ;  /* 0x0000003b00487308 */ /* 0x0003f00000000800 */
[----:B------:R-:W5:Y:S01]  /*6840*/  MUFU.EX2 R83, R83 ;  /* 0x0000005300537308 */ /* 0x000f620000000800 */
[----:B-1----:R-:W-:-:S04]  /*6850*/  FADD.FTZ R59, R25, R32 ;  /* 0x00000020193b7221 */ /* 0x002fc80000010000 */
[----:B--2---:R-:W-:Y:S01]  /*6860*/  FADD.FTZ R32, R26, R59 ;  /* 0x0000003b1a207221 */ /* 0x004fe20000010000 */
[----:B------:R-:W-:Y:S02]  /*6870*/  FADD.FTZ R59, R81, R0 ;  /* 0x00000000513b7221 */ /* 0x000fe40000010000 */
[----:B------:R-:W1:Y:S01]  /*6880*/  MUFU.EX2 R12, R12 ;  /* 0x0000000c000c7308 */ /* 0x000e620000000800 */
[----:B0-----:R-:W-:Y:S01]  /*6890*/  FADD.FTZ R32, R29, R32 ;  /* 0x000000201d207221 */ /* 0x001fe20000010000 */
[----:B------:R-:W-:-:S03]  /*68a0*/  FADD.FTZ R59, R36, R59 ;  /* 0x0000003b243b7221 */ /* 0x000fc60000010000 */
[----:B---3--:R-:W-:-:S03]  /*68b0*/  FADD.FTZ R32, R85, R32 ;  /* 0x0000002055207221 */ /* 0x008fc60000010000 */
[----:B------:R-:W0:Y:S01]  /*68c0*/  MUFU.EX2 R37, R37 ;  /* 0x0000002500257308 */ /* 0x000e220000000800 */
[----:B----4-:R-:W-:-:S04]  /*68d0*/  FADD.FTZ R32, R57, R32 ;  /* 0x0000002039207221 */ /* 0x010fc80000010000 */
[----:B-----5:R-:W-:-:S03]  /*68e0*/  FADD.FTZ R3, R83, R32 ;  /* 0x0000002053037221 */ /* 0x020fc60000010000 */
[----:B------:R-:W2:Y:S01]  /*68f0*/  MUFU.EX2 R20, R20 ;  /* 0x0000001400147308 */ /* 0x000ea20000000800 */
[----:B-1----:R-:W-:-:S07]  /*6900*/  FADD.FTZ R0, R12, R3 ;  /* 0x000000030c007221 */ /* 0x002fce0000010000 */
        /* <DEDUP_REMOVED lines=16> */
[----:B-1----:R-:W-:-:S07]  /*6a10*/  FADD.FTZ R3, R54, R3 ;  /* 0x0000000336037221 */ /* 0x002fce0000010000 */
[----:B------:R-:W1:Y:S08]  /*6a20*/  MUFU.EX2 R77, R60 ;  /* 0x0000003c004d7308 */ /* 0x000e700000000800 */
[----:B------:R-:W3:Y:S08]  /*6a30*/  MUFU.EX2 R45, R45 ;  /* 0x0000002d002d7308 */ /* 0x000ef00000000800 */
[----:B------:R-:W4:Y:S08]  /*6a40*/  MUFU.EX2 R79, R62 ;  /* 0x0000003e004f7308 */ /* 0x000f300000000800 */
[----:B------:R-:W5:Y:S08]  /*6a50*/  MUFU.EX2 R46, R46 ;  /* 0x0000002e002e7308 */ /* 0x000f700000000800 */
[----:B------:R-:W5:Y:S08]  /*6a60*/  MUFU.EX2 R73, R66 ;  /* 0x0000004200497308 */ /* 0x000f700000000800 */
[----:B------:R-:W5:Y:S08]  /*6a70*/  MUFU.EX2 R48, R48 ;  /* 0x0000003000307308 */ /* 0x000f700000000800 */
[----:B------:R0:W-:Y:S08]  /*6a80*/  MUFU.EX2 R66, R33 ;  /* 0x0000002100427308 */ /* 0x0001f00000000800 */
[----:B------:R-:W5:Y:S01]  /*6a90*/  MUFU.EX2 R74, R68 ;  /* 0x00000044004a7308 */ /* 0x000f620000000800 */
[----:B0-----:R-:W-:Y:S01]  /*6aa0*/  FADD.FTZ R33, R43, R0 ;  /* 0x000000002b217221 */ /* 0x001fe20000010000 */
[----:B------:R-:W-:-:S03]  /*6ab0*/  FADD.FTZ R0, R72, R3 ;  /* 0x0000000348007221 */ /* 0x000fc60000010000 */
[----:B--2---:R-:W-:Y:S01]  /*6ac0*/  FADD.FTZ R32, R44, R33 ;  /* 0x000000212c207221 */ /* 0x004fe20000010000 */
[----:B-1----:R-:W-:Y:S02]  /*6ad0*/  FADD.FTZ R0, R77, R0 ;  /* 0x000000004d007221 */ /* 0x002fe40000010000 */
[----:B------:R-:W0:Y:S01]  /*6ae0*/  MUFU.EX2 R49, R49 ;  /* 0x0000003100317308 */ /* 0x000e220000000800 */
[----:B---3--:R-:W-:Y:S01]  /*6af0*/  FADD.FTZ R3, R45, R32 ;  /* 0x000000202d037221 */ /* 0x008fe20000010000 */
[----:B----4-:R-:W-:-:S03]  /*6b00*/  FADD.FTZ R0, R79, R0 ;  /* 0x000000004f007221 */ /* 0x010fc60000010000 */
[----:B-----5:R-:W-:Y:S01]  /*6b10*/  FADD.FTZ R3, R46, R3 ;  /* 0x000000032e037221 */ /* 0x020fe20000010000 */
[----:B------:R-:W-:Y:S02]  /*6b20*/  FADD.FTZ R33, R73, R0 ;  /* 0x0000000049217221 */ /* 0x000fe40000010000 */
[----:B------:R-:W1:Y:S01]  /*6b30*/  MUFU.EX2 R70, R70 ;  /* 0x0000004600467308 */ /* 0x000e620000000800 */
[----:B------:R-:W-:Y:S01]  /*6b40*/  FADD.FTZ R0, R48, R3 ;  /* 0x0000000330007221 */ /* 0x000fe20000010000 */
        /* <DEDUP_REMOVED lines=11> */
[----:B-1----:R-:W-:-:S04]  /*6c00*/  FADD.FTZ R32, R53, R32 ;  /* 0x0000002035207221 */ /* 0x002fc80000010000 */
        /* <DEDUP_REMOVED lines=27> */
.L_x_2082:
[----:B------:R-:W-:Y:S01]  /*6dc0*/  ULEA UR6, UR6, UR41, 0x3 ;  /* 0x0000002906067291 */ /* 0x000fe2000f8e183f */
[----:B------:R-:W-:Y:S01]  /*6dd0*/  F2FP.BF16.F32.PACK_AB R25, R26, R25 ;  /* 0x000000191a19723e */ /* 0x000fe200000010ff */
[----:B------:R-:W-:Y:S01]  /*6de0*/  FMUL.FTZ R88, R88, R7 ;  /* 0x0000000758587220 */ /* 0x000fe20000410000 */
[----:B------:R-:W-:Y:S01]  /*6df0*/  F2FP.BF16.F32.PACK_AB R32, R10, R9 ;  /* 0x000000090a20723e */ /* 0x000fe200000010ff */
[----:B------:R-:W-:Y:S01]  /*6e00*/  UIADD3 UR6, UR6, 0x2d860, URZ ;  /* 0x0002d86006067890 */ /* 0x000fe2000fffe03f */
[----:B------:R-:W-:Y:S01]  /*6e10*/  F2FP.BF16.F32.PACK_AB R33, R87, R82 ;  /* 0x000000525721723e */ /* 0x000fe200000010ff */
[----:B------:R-:W-:Y:S01]  /*6e20*/  FMUL.FTZ R89, R89, R7 ;  /* 0x0000000759597220 */ /* 0x000fe20000410000 */
[----:B------:R-:W-:Y:S01]  /*6e30*/  F2FP.BF16.F32.PACK_AB R34, R14, R13 ;  /* 0x0000000d0e22723e */ /* 0x000fe200000010ff */
[----:B------:R-:W-:Y:S01]  /*6e40*/  UPRMT UR6, UR42, 0x654, UR6 ;  /* 0x000006542a067896 */ /* 0x000fe20008000006 */
[----:B------:R-:W-:Y:S01]  /*6e50*/  F2FP.BF16.F32.PACK_AB R35, R86, R80 ;  /* 0x000000505623723e */ /* 0x000fe200000010ff */
[----:B------:R-:W-:Y:S01]  /*6e60*/  FMUL.FTZ R92, R92, R7 ;  /* 0x000000075c5c7220 */ /* 0x000fe20000410000 */
[----:B------:R-:W-:Y:S01]  /*6e70*/  F2FP.BF16.F32.PACK_AB R26, R28, R27 ;  /* 0x0000001b1c1a723e */ /* 0x000fe200000010ff */
[----:B------:R-:W-:Y:S01]  /*6e80*/  FMUL.FTZ R93, R93, R7 ;  /* 0x000000075d5d7220 */ /* 0x000fe20000410000 */
[----:B------:R-:W-:Y:S01]  /*6e90*/  F2FP.BF16.F32.PACK_AB R24, R24, R21 ;  /* 0x000000151818723e */ /* 0x000fe200000010ff */
[----:B------:R-:W-:Y:S01]  /*6ea0*/  FMUL.FTZ R96, R96, R7 ;  /* 0x0000000760607220 */ /* 0x000fe20000410000 */
[----:B------:R-:W-:Y:S01]  /*6eb0*/  F2FP.BF16.F32.PACK_AB R27, R85, R29 ;  /* 0x0000001d551b723e */ /* 0x000fe200000010ff */
[----:B------:R-:W-:Y:S01]  /*6ec0*/  FMUL.FTZ R97, R97, R7 ;  /* 0x0000000761617220 */ /* 0x000fe20000410000 */
[----:B------:R-:W-:Y:S01]  /*6ed0*/  SYNCS.ARRIVE.TRANS64.RED.A1T0 RZ, [UR6], RZ ;  /* 0x000000ffffff79a7 */ /* 0x000fe20008100406 */
[----:B------:R-:W-:Y:S01]  /*6ee0*/  F2FP.BF16.F32.PACK_AB R56, R56, R31 ;  /* 0x0000001f3838723e */ /* 0x000fe200000010ff */
[----:B------:R-:W-:Y:S01]  /*6ef0*/  STSM.16.M88.4 [R16+0x21800], R32 ;  /* 0x0218002010007844 */ /* 0x000fe20000000200 */
[----:B------:R-:W-:Y:S01]  /*6f00*/  F2FP.BF16.F32.PACK_AB R57, R83, R57 ;  /* 0x000000395339723e */ /* 0x000fe200000010ff */
[----:B------:R-:W-:Y:S01]  /*6f10*/  UMOV UR6, UR38 ;  /* 0x0000002600067c82 */ /* 0x000fe20008000000 */
        /* <DEDUP_REMOVED lines=44> */
[----:B------:R-:W-:Y:S01]  /*71e0*/  ISETP.GT.AND P1, PT, R5, R4, PT ;  /* 0x000000040500720c */ /* 0x000fe20003f24270 */
[-C--:B------:R-:W-:Y:S01]  /*71f0*/  FMUL.FTZ R132, R132, R7.reuse ;  /* 0x0000000784847220 */ /* 0x080fe20000410000 */
[----:B------:R-:W-:Y:S01]  /*7200*/  FMUL.FTZ R133, R133, R7 ;  /* 0x0000000785857220 */ /* 0x000fe20000410000 */
        /* <DEDUP_REMOVED lines=36> */
[----:B-1----:R-:W-:Y:S05]  /*7450*/  @P1 BRA `(.L_x_2083) ;  /* 0xffffffcc008c1947 */ /* 0x002fea000383ffff */
.L_x_2072:
[----:B------:R-:W-:-:S13]  /*7460*/  ISETP.GE.AND P1, PT, R5, RZ, PT ;  /* 0x000000ff0500720c */ /* 0x000fda0003f26270 */
[----:B------:R-:W-:Y:S05]  /*7470*/  @!P1 BRA `(.L_x_2084) ;  /* 0x0000002800389947 */ /* 0x000fea0003800000 */
[----:B------:R-:W-:Y:S01]  /*7480*/  IMAD.MOV.U32 R6, RZ, RZ, R63 ;  /* 0x000000ffff067224 */ /* 0x000fe200078e003f */
[----:B------:R-:W-:Y:S01]  /*7490*/  UMOV UR6, UR38 ;  /* 0x0000002600067c82 */ /* 0x000fe20008000000 */
[----:B------:R-:W-:Y:S01]  /*74a0*/  IMAD.MOV.U32 R4, RZ, RZ, R78 ;  /* 0x000000ffff047224 */ /* 0x000fe200078e004e */
[----:B------:R-:W-:Y:S01]  /*74b0*/  ULDC UR5, c[0x0][0x9d8] ;  /* 0x0002760000057ab9 */ /* 0x000fe20000000800 */
[----:B------:R-:W-:-:S07]  /*74c0*/  IMAD.MOV.U32 R7, RZ, RZ, R2 ;  /* 0x000000ffff077224 */ /* 0x000fce00078e0002 */
.L_x_2095:
[----:B------:R-:W-:Y:S01]  /*74d0*/  ISETP.NE.AND P2, PT, RZ, UR40, PT ;  /* 0x00000028ff007c0c */ /* 0x000fe2000bf45270 */
[----:B------:R-:W-:-:S04]  /*74e0*/  UISETP.NE.AND UP0, UPT, UR6, 0x1, UPT ;  /* 0x000000010600788c */ /* 0x000fc8000bf05270 */
[----:B------:R-:W-:-:S06]  /*74f0*/  USEL UR7, URZ, 0x1, UP0 ;  /* 0x000000013f077887 */ /* 0x000fcc0008000000 */
[----:B------:R-:W-:Y:S02]  /*7500*/  LOP3.LUT R2, R7, UR7, RZ, 0x3c, !PT ;  /* 0x0000000707027c12 */ /* 0x000fe4000f8e3cff */
[----:B------:R-:W-:Y:S05]  /*7510*/  @P2 BRA `(.L_x_2085) ;  /* 0x0000000000342947 */ /* 0x000fea0003800000 */
[----:B------:R-:W-:Y:S05]  /*7520*/  @!P0 BRA `(.L_x_2086) ;  /* 0x0000000000048947 */ /* 0x000fea0003800000 */
[----:B------:R-:W-:Y:S01]  /*7530*/  BPT.TRAP 0x1 ;  /* 0x000000040000795c */ /* 0x000fe20000300000 */
.L_x_2086:
        /* <DEDUP_REMOVED lines=8> */
.L_x_2087:
[----:B--2---:R-:W-:Y:S05]  /*75c0*/  @P1 BRA `(.L_x_2085) ;  /* 0x0000000000081947 */ /* 0x004fea0003800000 */
[----:B------:R-:W2:Y:S02]  /*75d0*/  SYNCS.PHASECHK.TRANS64.TRYWAIT P1, [UR7+0x2d830], R8 ;  /* 0x02d83008ff0075a7 */ /* 0x000ea40008020147 */
[----:B--2---:R-:W-:Y:S05]  /*75e0*/  @!P1 BRA `(.L_x_2088) ;  /* 0x000000a400749947 */ /* 0x004fea0003800000 */
.L_x_2085:
        /* <DEDUP_REMOVED lines=40> */
.L_x_2090:
[----:B------:R-:W-:Y:S01]  /*7870*/  ULEA UR7, UR6, UR41, 0x3 ;  /* 0x0000002906077291 */ /* 0x000fe2000f8e183f */
[----:B------:R-:W-:-:S08]  /*7880*/  SHF.L.U32 R7, R7, 0x1f, RZ ;  /* 0x0000001f07077819 */ /* 0x000fd000000006ff */
[----:B------:R0:W1:Y:S01]  /*7890*/  SYNCS.PHASECHK.TRANS64.TRYWAIT P1, [UR7+0x2d850], R7 ;  /* 0x02d85007ff0075a7 */ /* 0x0000620008020147 */
[----:B------:R-:W-:Y:S05]  /*78a0*/  @!P0 BRA `(.L_x_2091) ;  /* 0x0000000000048947 */ /* 0x000fea0003800000 */
[----:B------:R-:W-:Y:S01]  /*78b0*/  BPT.TRAP 0x1 ;  /* 0x000000040000795c */ /* 0x000fe20000300000 */
.L_x_2091:
[----:B-1----:R-:W-:Y:S05]  /*78c0*/  @P1 BRA `(.L_x_2089) ;  /* 0x0000000000081947 */ /* 0x002fea0003800000 */
[----:B------:R-:W1:Y:S02]  /*78d0*/  SYNCS.PHASECHK.TRANS64.TRYWAIT P1, [UR7+0x2d850], R7 ;  /* 0x02d85007ff0075a7 */ /* 0x000e640008020147 */
[----:B-1----:R-:W-:Y:S05]  /*78e0*/  @!P1 BRA `(.L_x_2092) ;  /* 0x000000a000cc9947 */ /* 0x002fea0003800000 */
.L_x_2089:
        /* <DEDUP_REMOVED lines=70> */
.L_x_2093:
        /* <DEDUP_REMOVED lines=73> */
[----:B------:R-:W-:-:S04]  /*81e0*/  ULEA UR7, UR38, UR41, 0x3 ;  /* 0x0000002926077291 */ /* 0x000fc8000f8e183f */
[----:B------:R-:W-:Y:S01]  /*81f0*/  UIADD3 UR7, UR7, 0x2d840, URZ ;  /* 0x0002d84007077890 */ /* 0x000fe2000fffe03f */
[----:B------:R-:W0:Y:S01]  /*8200*/  MUFU.TANH R24, R24 ;  /* 0x0000001800187308 */ /* 0x000e220000002400 */
[----:B-1----:R-:W-:Y:S02]  /*8210*/  FMNMX.FTZ R63, R15, R70, !PT ;  /* 0x000000460f3f7209 */ /* 0x002fe40007810000 */
[----:B------:R-:W-:-:S05]  /*8220*/  UPRMT UR7, UR42, 0x654, UR7 ;  /* 0x000006542a077896 */ /* 0x000fca0008000007 */
[----:B------:R-:W1:Y:S01]  /*8230*/  MUFU.TANH R21, R21 ;  /* 0x0000001500157308 */ /* 0x000e620000002400 */
[----:B--2---:R-:W-:-:S03]  /*8240*/  FMNMX.FTZ R68, R20, R11, !PT ;  /* 0x0000000b14447209 */ /* 0x004fc60007810000 */
[----:B------:R-:W-:Y:S04]  /*8250*/  SYNCS.ARRIVE.TRANS64.RED.A1T0 RZ, [UR7], RZ ;  /* 0x000000ffffff79a7 */ /* 0x000fe80008100407 */
[----:B------:R-:W2:Y:S01]  /*8260*/  MUFU.TANH R25, R25 ;  /* 0x0000001900197308 */ /* 0x000ea20000002400 */
[----:B0-----:R-:W-:-:S07]  /*8270*/  FMNMX.FTZ R70, R24, R63, !PT ;  /* 0x0000003f18467209 */ /* 0x001fce0007810000 */
[----:B------:R-:W0:Y:S01]  /*8280*/  MUFU.TANH R26, R26 ;  /* 0x0000001a001a7308 */ /* 0x000e220000002400 */
[----:B-1----:R-:W-:Y:S01]  /*8290*/  FMNMX.FTZ R11, R21, R68, !PT ;  /* 0x00000044150b7209 */ /* 0x002fe20007810000 */
[----:B------:R-:W-:Y:S01]  /*82a0*/  FMUL.FTZ R68, R77, UR5 ;  /* 0x000000054d447c20 */ /* 0x000fe20008410000 */
[----:B------:R-:W-:-:S05]  /*82b0*/  FMUL.FTZ R77, R86, UR5 ;  /* 0x00000005564d7c20 */ /* 0x000fca0008410000 */
        /* <DEDUP_REMOVED lines=16> */
[----:B------:R-:W-:Y:S01]  /*83c0*/  FMUL.FTZ R70, R79, UR5 ;  /* 0x000000054f467c20 */ /* 0x000fe20008410000 */
[----:B------:R-:W-:-:S05]  /*83d0*/  FMUL.FTZ R79, R87, UR5 ;  /* 0x00000005574f7c20 */ /* 0x000fca0008410000 */
        /* <DEDUP_REMOVED lines=93> */
[----:B-1----:R-:W-:-:S05]  /*89b0*/  FMNMX.FTZ R82, R81, R78, !PT ;  /* 0x0000004e51527209 */ /* 0x002fca0007810000 */
[----:B------:R-:W1:Y:S01]  /*89c0*/  SHFL.BFLY PT, R63, R82, 0x1, 0x1f ;  /* 0x0c201f00523f7f89 */ /* 0x000e6200000e0000 */
[----:B0-----:R-:W-:Y:S02]  /*89d0*/  FMNMX.FTZ R83, R80, R11, !PT ;  /* 0x0000000b50537209 */ /* 0x001fe40007810000 */
[----:B------:R-:W0:Y:S03]  /*89e0*/  LDC R11, c[0x0][0x988] ;  /* 0x00026200ff0b7b82 */ /* 0x000e260000000800 */
[----:B------:R-:W2:Y:S01]  /*89f0*/  SHFL.BFLY PT, R84, R83, 0x1, 0x1f ;  /* 0x0c201f0053547f89 */ /* 0x000ea200000e0000 */
[----:B-1----:R-:W-:-:S05]  /*8a00*/  FMNMX.FTZ R78, R82, R63, !PT ;  /* 0x0000003f524e7209 */ /* 0x002fca0007810000 */
[C---:B------:R-:W-:Y:S01]  /*8a10*/  FADD.FTZ R4, -R78.reuse, R4 ;  /* 0x000000044e047221 */ /* 0x040fe20000010100 */
[-C--:B0-----:R-:W-:Y:S01]  /*8a20*/  FMUL.FTZ R80, R78, R11.reuse ;  /* 0x0000000b4e507220 */ /* 0x081fe20000410000 */
[----:B--2---:R-:W-:Y:S02]  /*8a30*/  FMNMX.FTZ R63, R83, R84, !PT ;  /* 0x00000054533f7209 */ /* 0x004fe40007810000 */
[-C--:B------:R-:W-:Y:S01]  /*8a40*/  FMUL.FTZ R84, R4, R11.reuse ;  /* 0x0000000b04547220 */ /* 0x080fe20000410000 */
[-CC-:B------:R-:W-:Y:S01]  /*8a50*/  FFMA.FTZ R7, R7, R11.reuse, -R80.reuse ;  /* 0x0000000b07077223 */ /* 0x180fe20000010850 */
[-CC-:B------:R-:W-:Y:S01]  /*8a60*/  FFMA.FTZ R81, R34, R11.reuse, -R80.reuse ;  /* 0x0000000b22517223 */ /* 0x180fe20000010850 */
[-C--:B------:R-:W-:Y:S01]  /*8a70*/  FFMA.FTZ R8, R8, R11.reuse, -R80 ;  /* 0x0000000b08087223 */ /* 0x080fe20000010850 */
[C---:B------:R-:W-:Y:S01]  /*8a80*/  FADD.FTZ R4, -R63.reuse, R6 ;  /* 0x000000063f047221 */ /* 0x040fe20000010100 */
[-C--:B------:R-:W-:Y:S01]  /*8a90*/  FMUL.FTZ R138, R63, R11.reuse ;  /* 0x0000000b3f8a7220 */ /* 0x080fe20000410000 */
[----:B------:R-:W-:Y:S01]  /*8aa0*/  MUFU.EX2 R6, R84 ;  /* 0x0000005400067308 */ /* 0x000fe20000000800 */
[-C--:B------:R-:W-:Y:S01]  /*8ab0*/  FFMA.FTZ R12, R12, R11.reuse, -R80 ;  /* 0x0000000b0c0c7223 */ /* 0x080fe20000010850 */
[-C--:B------:R-:W-:Y:S01]  /*8ac0*/  FMUL.FTZ R4, R4, R11.reuse ;  /* 0x0000000b04047220 */ /* 0x080fe20000410000 */
[-CC-:B------:R-:W-:Y:S01]  /*8ad0*/  FFMA.FTZ R34, R9, R11.reuse, -R138.reuse ;  /* 0x0000000b09227223 */ /* 0x180fe2000001088a */
[-C--:B------:R-:W-:Y:S01]  /*8ae0*/  FFMA.FTZ R86, R10, R11.reuse, -R138 ;  /* 0x0000000b0a567223 */ /* 0x080fe2000001088a */
[-C--:B------:R-:W-:Y:S01]  /*8af0*/  FFMA.FTZ R82, R35, R11.reuse, -R80 ;  /* 0x0000000b23527223 */ /* 0x080fe20000010850 */
[-C--:B------:R-:W-:Y:S01]  /*8b00*/  FFMA.FTZ R35, R14, R11.reuse, -R138 ;  /* 0x0000000b0e237223 */ /* 0x080fe2000001088a */
[-C--:B------:R-:W-:Y:S01]  /*8b10*/  FFMA.FTZ R13, R13, R11.reuse, -R80 ;  /* 0x0000000b0d0d7223 */ /* 0x080fe20000010850 */
[----:B------:R-:W0:Y:S01]  /*8b20*/  MUFU.EX2 R7, R7 ;  /* 0x0000000700077308 */ /* 0x000e220000000800 */
[-C--:B------:R-:W-:Y:S01]  /*8b30*/  FFMA.FTZ R85, R15, R11.reuse, -R138 ;  /* 0x0000000b0f557223 */ /* 0x080fe2000001088a */
        /* <DEDUP_REMOVED lines=31> */
[-CC-:B------:R-:W-:Y:S01]  /*8d30*/  FFMA.FTZ R25, R25, R11.reuse, -R138.reuse ;  /* 0x0000000b19197223 */ /* 0x180fe2000001088a */
[-CC-:B------:R-:W-:Y:S01]  /*8d40*/  FFMA.FTZ R14, R32, R11.reuse, -R138.reuse ;  /* 0x0000000b200e7223 */ /* 0x180fe2000001088a */
[----:B------:R-:W-:Y:S01]  /*8d50*/  FFMA.FTZ R32, R57, R11, -R138 ;  /* 0x0000000b39207223 */ /* 0x000fe2000001088a */
[----:B0-----:R-:W-:Y:S01]  /*8d60*/  FFMA.FTZ R3, R6, R3, R7 ;  /* 0x0000000306037223 */ /* 0x001fe20000010007 */
[----:B-1----:R-:W-:Y:S01]  /*8d70*/  FFMA.FTZ R57, R4, R0, R34 ;  /* 0x0000000004397223 */ /* 0x002fe20000010022 */
[-CC-:B------:R-:W-:Y:S01]  /*8d80*/  FFMA.FTZ R28, R28, R11.reuse, -R138.reuse ;  /* 0x0000000b1c1c7223 */ /* 0x180fe2000001088a */
[-CC-:B------:R-:W-:Y:S01]  /*8d90*/  FFMA.FTZ R84, R29, R11.reuse, -R138.reuse ;  /* 0x0000000b1d547223 */ /* 0x180fe2000001088a */
[----:B------:R-:W0:Y:S01]  /*8da0*/  MUFU.EX2 R12, R12 ;  /* 0x0000000c000c7308 */ /* 0x000e220000000800 */
[----:B--2---:R-:W-:Y:S01]  /*8db0*/  FADD.FTZ R3, R8, R3 ;  /* 0x0000000308037221 */ /* 0x004fe20000010000 */
[-CC-:B------:R-:W-:Y:S01]  /*8dc0*/  FFMA.FTZ R10, R40, R11.reuse, -R138.reuse ;  /* 0x0000000b280a7223 */ /* 0x180fe2000001088a */
        /* <DEDUP_REMOVED lines=25> */
[----:B------:R-:W-:-:S04]  /*8f60*/  FFMA.FTZ R79, R79, R11, -R138 ;  /* 0x0000000b4f4f7223 */ /* 0x000fc8000001088a */
        /* <DEDUP_REMOVED lines=25> */
[----:B------:R-:W-:Y:S08]  /*9100*/  MUFU.EX2 R15, R15 ;  /* 0x0000000f000f7308 */ /* 0x000ff00000000800 */
[----:B------:R-:W1:Y:S01]  /*9110*/  MUFU.EX2 R82, R82 ;  /* 0x0000005200527308 */ /* 0x000e620000000800 */
[----:B0-----:R-:W-:-:S07]  /*9120*/  FADD.FTZ R3, R81, R0 ;  /* 0x0000000051037221 */ /* 0x001fce0000010000 */
[----:B------:R-:W-:Y:S08]  /*9130*/  MUFU.EX2 R36, R36 ;  /* 0x0000002400247308 */ /* 0x000ff00000000800 */
[----:B------:R-:W0:Y:S01]  /*9140*/  MUFU.EX2 R38, R38 ;  /* 0x0000002600267308 */ /* 0x000e220000000800 */
[----:B-1----:R-:W-:-:S07]  /*9150*/  FADD.FTZ R3, R82, R3 ;  /* 0x0000000352037221 */ /* 0x002fce0000010000 */
[----:B------:R-:W-:Y:S08]  /*9160*/  MUFU.EX2 R10, R10 ;  /* 0x0000000a000a7308 */ /* 0x000ff00000000800 */
[----:B------:R1:W-:Y:S01]  /*9170*/  MUFU.EX2 R70, R52 ;  /* 0x0000003400467308 */ /* 0x0003e20000000800 */
[----:B0-----:R-:W-:-:S07]  /*9180*/  FADD.FTZ R0, R38, R3 ;  /* 0x0000000326007221 */ /* 0x001fce0000010000 */
[----:B------:R-:W0:Y:S01]  /*9190*/  MUFU.EX2 R39, R39 ;  /* 0x0000002700277308 */ /* 0x000e220000000800 */
[----:B-1----:R-:W-:-:S04]  /*91a0*/  FADD.FTZ R52, R14, R61 ;  /* 0x0000003d0e347221 */ /* 0x002fc80000010000 */
[----:B------:R-:W-:-:S03]  /*91b0*/  FADD.FTZ R52, R83, R52 ;  /* 0x0000003453347221 */ /* 0x000fc60000010000 */
[----:B------:R-:W-:Y:S08]  /*91c0*/  MUFU.EX2 R41, R41 ;  /* 0x0000002900297308 */ /* 0x000ff00000000800 */
[----:B------:R-:W1:Y:S01]  /*91d0*/  MUFU.EX2 R42, R42 ;  /* 0x0000002a002a7308 */ /* 0x000e620000000800 */
[----:B0-----:R-:W-:-:S07]  /*91e0*/  FADD.FTZ R3, R39, R0 ;  /* 0x0000000027037221 */ /* 0x001fce0000010000 */
[----:B------:R-:W-:Y:S08]  /*91f0*/  MUFU.EX2 R9, R9 ;  /* 0x0000000900097308 */ /* 0x000ff00000000800 */
[----:B------:R0:W-:Y:S01]  /*9200*/  MUFU.EX2 R74, R53 ;  /* 0x00000035004a7308 */ /* 0x0001e20000000800 */
[----:B-1----:R-:W-:-:S07]  /*9210*/  FADD.FTZ R0, R42, R3 ;  /* 0x000000032a007221 */ /* 0x002fce0000010000 */
[----:B------:R-:W1:Y:S01]  /*9220*/  MUFU.EX2 R43, R43 ;  /* 0x0000002b002b7308 */ /* 0x000e620000000800 */
[----:B0-----:R-:W-:-:S04]  /*9230*/  FADD.FTZ R53, R15, R52 ;  /* 0x000000340f357221 */ /* 0x001fc80000010000 */
[----:B------:R-:W-:-:S03]  /*9240*/  FADD.FTZ R53, R36, R53 ;  /* 0x0000003524357221 */ /* 0x000fc60000010000 */
[----:B------:R-:W-:Y:S08]  /*9250*/  MUFU.EX2 R29, R29 ;  /* 0x0000001d001d7308 */ /* 0x000ff00000000800 */
[----:B------:R-:W0:Y:S01]  /*9260*/  MUFU.EX2 R46, R46 ;  /* 0x0000002e002e7308 */ /* 0x000e220000000800 */
[----:B-1----:R-:W-:-:S07]  /*9270*/  FADD.FTZ R3, R43, R0 ;  /* 0x000000002b037221 */ /* 0x002fce0000010000 */
[----:B------:R-:W1:Y:S08]  /*9280*/  MUFU.EX2 R49, R87 ;  /* 0x0000005700317308 */ /* 0x000e700000000800 */
[----:B------:R2:W-:Y:S01]  /*9290*/  MUFU.EX2 R57, R24 ;  /* 0x0000001800397308 */ /* 0x0005e20000000800 */
[----:B0-----:R-:W-:-:S07]  /*92a0*/  FADD.FTZ R0, R46, R3 ;  /* 0x000000032e007221 */ /* 0x001fce0000010000 */
[----:B------:R-:W-:Y:S01]  /*92b0*/  MUFU.EX2 R47, R47 ;  /* 0x0000002f002f7308 */ /* 0x000fe20000000800 */
[----:B--2---:R-:W-:-:S04]  /*92c0*/  FADD.FTZ R24, R10, R53 ;  /* 0x000000350a187221 */ /* 0x004fc80000010000 */
[----:B------:R-:W-:-:S03]  /*92d0*/  FADD.FTZ R24, R41, R24 ;  /* 0x0000001829187221 */ /* 0x000fc60000010000 */
[----:B------:R0:W2:Y:S01]  /*92e0*/  MUFU.EX2 R56, R37 ;  /* 0x0000002500387308 */ /* 0x0000a20000000800 */
[----:B------:R-:W-:-:S04]  /*92f0*/  FADD.FTZ R24, R9, R24 ;  /* 0x0000001809187221 */ /* 0x000fc80000010000 */
[----:B------:R-:W-:-:S03]  /*9300*/  FADD.FTZ R24, R29, R24 ;  /* 0x000000181d187221 */ /* 0x000fc60000010000 */
[----:B------:R-:W3:Y:S01]  /*9310*/  MUFU.EX2 R50, R50 ;  /* 0x0000003200327308 */ /* 0x000ee20000000800 */
[----:B-1----:R-:W-:Y:S01]  /*9320*/  FADD.FTZ R3, R49, R24 ;  /* 0x0000001831037221 */ /* 0x002fe20000010000 */
[----:B0-----:R-:W-:-:S06]  /*9330*/  FFMA.FTZ R37, R77, R11, -R138 ;  /* 0x0000000b4d257223 */ /* 0x001fcc000001088a */
[----:B------:R-:W0:Y:S01]  /*9340*/  MUFU.EX2 R51, R51 ;  /* 0x0000003300337308 */ /* 0x000e220000000800 */
[----:B--2---:R-:W-:-:S04]  /*9350*/  FADD.FTZ R3, R56, R3 ;  /* 0x0000000338037221 */ /* 0x004fc80000010000 */
[----:B------:R-:W-:-:S03]  /*9360*/  FADD.FTZ R3, R70, R3 ;  /* 0x0000000346037221 */ /* 0x000fc60000010000 */
[----:B------:R-:W1:Y:S08]  /*9370*/  MUFU.EX2 R54, R54 ;  /* 0x0000003600367308 */ /* 0x000e700000000800 */
[----:B------:R-:W2:Y:S08]  /*9380*/  MUFU.EX2 R55, R55 ;  /* 0x0000003700377308 */ /* 0x000eb00000000800 */
[----:B------:R4:W-:Y:S08]  /*9390*/  MUFU.EX2 R66, R33 ;  /* 0x0000002100427308 */ /* 0x0009f00000000800 */
[----:B------:R-:W5:Y:S01]  /*93a0*/  MUFU.EX2 R69, R32 ;  /* 0x0000002000457308 */ /* 0x000f620000000800 */
[----:B----4-:R-:W-:-:S04]  /*93b0*/  FADD.FTZ R33, R47, R0 ;  /* 0x000000002f217221 */ /* 0x010fc80000010000 */
[----:B---3--:R-:W-:-:S03]  /*93c0*/  FADD.FTZ R0, R50, R33 ;  /* 0x0000002132007221 */ /* 0x008fc60000010000 */
[----:B------:R-:W3:Y:S01]  /*93d0*/  MUFU.EX2 R58, R58 ;  /* 0x0000003a003a7308 */ /* 0x000ee20000000800 */
[----:B0-----:R-:W-:Y:S01]  /*93e0*/  FADD.FTZ R33, R51, R0 ;  /* 0x0000000033217221 */ /* 0x001fe20000010000 */
[----:B------:R-:W-:-:S03]  /*93f0*/  FADD.FTZ R0, R74, R3 ;  /* 0x000000034a007221 */ /* 0x000fc60000010000 */
[----:B-1----:R-:W-:Y:S01]  /*9400*/  FADD.FTZ R24, R54, R33 ;  /* 0x0000002136187221 */ /* 0x002fe20000010000 */
[----:B------:R-:W-:Y:S02]  /*9410*/  FADD.FTZ R0, R57, R0 ;  /* 0x0000000039007221 */ /* 0x000fe40000010000 */
[----:B------:R-:W0:Y:S01]  /*9420*/  MUFU.EX2 R61, R60 ;  /* 0x0000003c003d7308 */ /* 0x000e220000000800 */
[----:B--2---:R-:W-:Y:S01]  /*9430*/  FADD.FTZ R3, R55, R24 ;  /* 0x0000001837037221 */ /* 0x004fe20000010000 */
[----:B-----5:R-:W-:-:S06]  /*9440*/  FADD.FTZ R0, R69, R0 ;  /* 0x0000000045007221 */ /* 0x020fcc0000010000 */
[----:B------:R-:W1:Y:S01]  /*9450*/  MUFU.EX2 R59, R59 ;  /* 0x0000003b003b7308 */ /* 0x000e620000000800 */
[----:B---3--:R-:W-:-:S07]  /*9460*/  FADD.FTZ R24, R58, R3 ;  /* 0x000000033a187221 */ /* 0x008fce0000010000 */
        /* <DEDUP_REMOVED lines=37> */
.L_x_2094:
        /* <DEDUP_REMOVED lines=22> */
[----:B------:R-:W-:Y:S01]  /*9820*/  UMOV UR6, UR38 ;  /* 0x0000002600067c82 */ /* 0x000fe20008000000 */
[----:B------:R-:W-:Y:S01]  /*9830*/  F2FP.BF16.F32.PACK_AB R15, R36, R15 ;  /* 0x0000000f240f723e */ /* 0x000fe200000010ff */
[----:B------:R1:W-:Y:S01]  /*9840*/  STSM.16.M88.4 [R22], R24 ;  /* 0x0000001816007844 */ /* 0x0003e20000000200 */
        /* <DEDUP_REMOVED lines=35> */
[----:B------:R1:W-:Y:S01]  /*9a80*/  STSM.16.M88.4 [R18+0x6000], R64 ;  /* 0x0060004012007844 */ /* 0x0003e20000000200 */
[----:B------:R-:W-:Y:S01]  /*9a90*/  F2FP.BF16.F32.PACK_AB R73, R45, R73 ;  /* 0x000000492d49723e */ /* 0x000fe200000010ff */
[-C--:B------:R-:W-:Y:S01]  /*9aa0*/  FMUL.FTZ R125, R125, R6.reuse ;  /* 0x000000067d7d7220 */ /* 0x080fe20000410000 */
        /* <DEDUP_REMOVED lines=40> */
[----:B------:R-:W-:Y:S01]  /*9d30*/  IMAD.MOV.U32 R7, RZ, RZ, R2 ;  /* 0x000000ffff077224 */ /* 0x000fe200078e0002 */
[----:B0-----:R-:W-:Y:S01]  /*9d40*/  NOP ;  /* 0x0000000000007918 */ /* 0x001fe20000000000 */
[----:B-1----:R-:W-:Y:S05]  /*9d50*/  @P1 BRA `(.L_x_2095) ;  /* 0xffffffd400dc1947 */ /* 0x002fea000383ffff */
.L_x_2084:
[----:B------:R-:W-:Y:S06]  /*9d60*/  BAR.ARV 0x8, 0x200 ;  /* 0x0208000000007b1d */ /* 0x000fec0000002000 */
[----:B------:R-:W-:Y:S05]  /*9d70*/  @!P0 BRA `(.L_x_2096) ;  /* 0x0000000000048947 */ /* 0x000fea0003800000 */
[----:B------:R-:W-:Y:S01]  /*9d80*/  BPT.TRAP 0x1 ;  /* 0x000000040000795c */ /* 0x000fe20000300000 */
.L_x_2096:
[----:B------:R-:W-:Y:S01]  /*9d90*/  ULEA UR4, UR38, UR41, 0x3 ;  /* 0x0000002926047291 */ /* 0x000fe2000f8e183f */
[----:B------:R-:W-:-:S08]  /*9da0*/  SHF.L.U32 R4, R2, 0x1f, RZ ;  /* 0x0000001f02047819 */ /* 0x000fd000000006ff */
[----:B------:R1:W2:Y:S01]  /*9db0*/  SYNCS.PHASECHK.TRANS64.TRYWAIT P1, [UR4+0x2d850], R4 ;  /* 0x02d85004ff0075a7 */ /* 0x0002a20008020144 */
[----:B------:R-:W-:Y:S05]  /*9dc0*/  @!P0 BRA `(.L_x_2097) ;  /* 0x0000000000048947 */ /* 0x000fea0003800000 */
[----:B------:R-:W-:Y:S01]  /*9dd0*/  BPT.TRAP 0x1 ;  /* 0x000000040000795c */ /* 0x000fe20000300000 */
.L_x_2097:
[----:B--2---:R-:W-:Y:S05]  /*9de0*/  @P1 BRA `(.L_x_2098) ;  /* 0x0000000000081947 */ /* 0x004fea0003800000 */
[----:B------:R-:W2:Y:S02]  /*9df0*/  SYNCS.PHASECHK.TRANS64.TRYWAIT P1, [UR4+0x2d850], R4 ;  /* 0x02d85004ff0075a7 */ /* 0x000ea40008020144 */
[----:B--2---:R-:W-:Y:S05]  /*9e00*/  @!P1 BRA `(.L_x_2099) ;  /* 0x0000007c009c9947 */ /* 0x004fea0003800000 */
.L_x_2098:
        /* <DEDUP_REMOVED lines=10> */
[----:B------:R-:W-:-:S02]  /*9eb0*/  UMOV UR8, UR39 ;  /* 0x0000002700087c82 */ /* 0x000fc40008000000 */
[----:B------:R-:W-:-:S04]  /*9ec0*/  ULOP3.LUT UR5, UR41, 0x2000000, URZ, 0xfc, !UPT ;  /* 0x0200000029057892 */ /* 0x000fc8000f8efc3f */
[----:B------:R-:W-:-:S07]  /*9ed0*/  UIMAD UR5, UR38, 0x600, UR5 ;  /* 0x00000600260578a4 */ /* 0x000fce000f8e0205 */
        /* <DEDUP_REMOVED lines=8> */
[----:B--2---:R-:W-:Y:S01]  /*9f60*/  FADD.FTZ R6, R5, R0 ;  /* 0x0000000005067221 */ /* 0x004fe20000010000 */
[----:B------:R-:W-:Y:S01]  /*9f70*/  MOV R0, 0xff800000 ;  /* 0xff80000000007802 */ /* 0x000fe20000000f00 */
[----:B------:R-:W0:Y:S04]  /*9f80*/  SHFL.BFLY PT, R5, R4, 0x1, 0x1f ;  /* 0x0c201f0004057f89 */ /* 0x000e2800000e0000 */
[----:B------:R-:W1:Y:S01]  /*9f90*/  SHFL.BFLY PT, R7, R6, 0x1, 0x1f ;  /* 0x0c201f0006077f89 */ /* 0x000e6200000e0000 */
[----:B0-----:R-:W-:Y:S01]  /*9fa0*/  FADD.FTZ R12, R4, R5 ;  /* 0x00000005040c7221 */ /* 0x001fe20000010000 */
[----:B------:R-:W-:-:S02]  /*9fb0*/  IMAD.MOV.U32 R5, RZ, RZ, RZ ;  /* 0x000000ffff057224 */ /* 0x000fc400078e00ff */
        /* <DEDUP_REMOVED lines=61> */
.L_x_2100:
        /* <DEDUP_REMOVED lines=55> */
[----:B------:R-:W-:Y:S01]  /*a700*/  VIADD R149, R149, 0x1 ;  /* 0x0000000195957836 */ /* 0x000fe20000000000 */
[----:B------:R-:W-:Y:S01]  /*a710*/  LOP3.LUT R2, R2, UR4, RZ, 0x3c, !PT ;  /* 0x0000000402027c12 */ /* 0x000fe2000f8e3cff */
[----:B------:R-:W-:-:S12]  /*a720*/  USEL UR38, UR38, URZ, UP0 ;  /* 0x0000003f26267287 */ /* 0x000fd80008000000 */
.L_x_2064:
        /* <DEDUP_REMOVED lines=9> */
[----:B------:R-:W-:Y:S01]  /*a7c0*/  BAR.SYNC.DEFER_BLOCKING 0x1, 0x180 ;  /* 0x0046000000007b1d */ /* 0x000fe20000010000 */
[----:B------:R-:W-:Y:S01]  /*a7d0*/  F2FP.BF16.F32.PACK_AB R6, R93, R6 ;  /* 0x000000065d06723e */ /* 0x000fe200000010ff */
[----:B------:R-:W-:Y:S01]  /*a7e0*/  IMAD.MOV.U32 R40, RZ, RZ, RZ ;  /* 0x000000ffff287224 */ /* 0x000fe200078e00ff */
[----:B------:R-:W-:-:S02]  /*a7f0*/  F2FP.BF16.F32.PACK_AB R14, R109, R14 ;  /* 0x0000000e6d0e723e */ /* 0x000fc400000010ff */
[----:B------:R-:W-:Y:S01]  /*a800*/  F2FP.BF16.F32.PACK_AB R15, R15, R110 ;  /* 0x0000006e0f0f723e */ /* 0x000fe200000010ff */
[----:B------:R-:W-:Y:S01]  /*a810*/  UMOV UR4, UR41 ;  /* 0x0000002900047c82 */ /* 0x000fe20008000000 */
[----:B-1----:R-:W-:Y:S01]  /*a820*/  UMOV UR5, UR6 ;  /* 0x0000000600057c82 */ /* 0x002fe20008000000 */
[----:B------:R-:W-:Y:S02]  /*a830*/  IMAD.U32 R20, RZ, RZ, UR4 ;  /* 0x00000004ff147e24 */ /* 0x000fe4000f8e00ff */
        /* <DEDUP_REMOVED lines=14> */
[----:B------:R-:W-:Y:S01]  /*a920*/  LOP3.LUT R10, R33, 0x180, RZ, 0xc0, !PT ;  /* 0x00000180210a7812 */ /* 0x000fe200078ec0ff */
[----:B------:R-:W-:Y:S01]  /*a930*/  IMAD.X R27, RZ, RZ, R5, P0 ;  /* 0x000000ffff1b7224 */ /* 0x000fe200000e0605 */
[----:B------:R-:W-:Y:S02]  /*a940*/  MOV R34, R4 ;  /* 0x0000000400227202 */ /* 0x000fe40000000f00 */
[----:B------:R-:W-:Y:S02]  /*a950*/  F2FP.BF16.F32.PACK_AB R4, R8, R7 ;  /* 0x000000070804723e */ /* 0x000fe400000010ff */
[----:B------:R-:W-:Y:S02]  /*a960*/  LOP3.LUT R8, R37, 0x180, RZ, 0xc0, !PT ;  /* 0x0000018025087812 */ /* 0x000fe400078ec0ff */
[----:B------:R-:W-:-:S02]  /*a970*/  LOP3.LUT R12, R35, 0x180, RZ, 0xc0, !PT ;  /* 0x00000180230c7812 */ /* 0x000fc400078ec0ff */
[----:B------:R-:W-:Y:S02]  /*a980*/  SHF.R.U64 R10, R10, 0x3, RZ ;  /* 0x000000030a0a7819 */ /* 0x000fe400000012ff */
[----:B------:R-:W-:Y:S02]  /*a990*/  SHF.R.U64 R8, R8, 0x3, RZ ;  /* 0x0000000308087819 */ /* 0x000fe400000012ff */
[----:B------:R-:W-:Y:S02]  /*a9a0*/  LOP3.LUT R24, R39, 0x180, RZ, 0xc0, !PT ;  /* 0x0000018027187812 */ /* 0x000fe400078ec0ff */
[----:B------:R-:W-:Y:S02]  /*a9b0*/  LOP3.LUT R26, R41, 0x180, RZ, 0xc0, !PT ;  /* 0x00000180291a7812 */ /* 0x000fe400078ec0ff */
[----:B------:R-:W-:Y:S02]  /*a9c0*/  SHF.R.U64 R12, R12, 0x3, RZ ;  /* 0x000000030c0c7819 */ /* 0x000fe400000012ff */
[----:B------:R-:W-:-:S02]  /*a9d0*/  LOP3.LUT R10, R10, R33, RZ, 0x3c, !PT ;  /* 0x000000210a0a7212 */ /* 0x000fc400078e3cff */
[----:B------:R-:W-:Y:S01]  /*a9e0*/  IADD3.X R9, RZ, R5, RZ, P2, !PT ;  /* 0x00000005ff097210 */ /* 0x000fe200017fe4ff */
[----:B------:R-:W1:Y:S01]  /*a9f0*/  LDC.64 R32, c[0x0][0xc00] ;  /* 0x00030000ff207b82 */ /* 0x000e620000000a00 */
[----:B------:R-:W-:Y:S02]  /*aa00*/  LOP3.LUT R8, R8, R37, RZ, 0x3c, !PT ;  /* 0x0000002508087212 */ /* 0x000fe400078e3cff */
[----:B------:R-:W-:Y:S02]  /*aa10*/  SHF.R.U64 R24, R24, 0x3, RZ ;  /* 0x0000000318187819 */ /* 0x000fe400000012ff */
[----:B------:R-:W-:Y:S02]  /*aa20*/  SHF.R.U64 R26, R26, 0x3, RZ ;  /* 0x000000031a1a7819 */ /* 0x000fe400000012ff */
[----:B------:R-:W-:Y:S02]  /*aa30*/  LOP3.LUT R12, R12, R35, RZ, 0x3c, !PT ;  /* 0x000000230c0c7212 */ /* 0x000fe400078e3cff */
[----:B------:R-:W-:-:S02]  /*aa40*/  F2FP.BF16.F32.PACK_AB R5, R91, R90 ;  /* 0x0000005a5b05723e */ /* 0x000fc400000010ff */
[----:B------:R-:W-:Y:S02]  /*aa50*/  F2FP.BF16.F32.PACK_AB R7, R95, R94 ;  /* 0x0000005e5f07723e */ /* 0x000fe400000010ff */
[----:B------:R-:W-:Y:S02]  /*aa60*/  MOV R37, R10 ;  /* 0x0000000a00257202 */ /* 0x000fe40000000f00 */
[----:B------:R-:W-:Y:S01]  /*aa70*/  MOV R36, R8 ;  /* 0x0000000800247202 */ /* 0x000fe20000000f00 */
[----:B------:R2:W-:Y:S01]  /*aa80*/  STSM.16.M88.4 [R34], R4 ;  /* 0x0000000422007844 */ /* 0x0005e20000000200 */
[----:B------:R-:W-:Y:S02]  /*aa90*/  LOP3.LUT R24, R24, R39, RZ, 0x3c, !PT ;  /* 0x0000002718187212 */ /* 0x000fe400078e3cff */
[----:B------:R-:W-:Y:S02]  /*aaa0*/  LOP3.LUT R26, R26, R41, RZ, 0x3c, !PT ;  /* 0x000000291a1a7212 */ /* 0x000fe400078e3cff */
[----:B------:R-:W-:-:S02]  /*aab0*/  F2FP.BF16.F32.PACK_AB R8, R97, R96 ;  /* 0x000000606108723e */ /* 0x000fc400000010ff */
[----:B------:R-:W-:Y:S02]  /*aac0*/  F2FP.BF16.F32.PACK_AB R9, R99, R98 ;  /* 0x000000626309723e */ /* 0x000fe400000010ff */
[----:B------:R-:W-:Y:S02]  /*aad0*/  F2FP.BF16.F32.PACK_AB R10, R101, R100 ;  /* 0x00000064650a723e */ /* 0x000fe400000010ff */
[----:B------:R-:W-:Y:S02]  /*aae0*/  F2FP.BF16.F32.PACK_AB R11, R103, R102 ;  /* 0x00000066670b723e */ /* 0x000fe400000010ff */
[----:B0-----:R-:W-:Y:S02]  /*aaf0*/  MOV R28, R12 ;  /* 0x0000000c001c7202 */ /* 0x001fe40000000f00 */
[----:B------:R-:W-:Y:S01]  /*ab00*/  F2FP.BF16.F32.PACK_AB R12, R105, R104 ;  /* 0x00000068690c723e */ /* 0x000fe200000010ff */
[----:B------:R0:W-:Y:S01]  /*ab10*/  STSM.16.M88.4 [R37], R8 ;  /* 0x0000000825007844 */ /* 0x0001e20000000200 */
[----:B------:R-:W-:-:S02]  /*ab20*/  F2FP.BF16.F32.PACK_AB R13, R107, R106 ;  /* 0x0000006a6b0d723e */ /* 0x000fc400000010ff */
[----:B------:R-:W-:Y:S02]  /*ab30*/  MOV R35, R24 ;  /* 0x0000001800237202 */ /* 0x000fe40000000f00 */
[----:B--2---:R-:W-:Y:S01]  /*ab40*/  MOV R34, R26 ;  /* 0x0000001a00227202 */ /* 0x004fe20000000f00 */
[----:B------:R2:W-:Y:S01]  /*ab50*/  STSM.16.M88.4 [R28], R12 ;  /* 0x0000000c1c007844 */ /* 0x0005e20000000200 */
[----:B------:R-:W-:Y:S02]  /*ab60*/  F2FP.BF16.F32.PACK_AB R4, R113, R112 ;  /* 0x000000707104723e */ /* 0x000fe400000010ff */
[----:B------:R-:W-:Y:S02]  /*ab70*/  F2FP.BF16.F32.PACK_AB R5, R115, R114 ;  /* 0x000000727305723e */ /* 0x000fe400000010ff */
[----:B------:R-:W-:Y:S02]  /*ab80*/  F2FP.BF16.F32.PACK_AB R6, R117, R116 ;  /* 0x000000747506723e */ /* 0x000fe400000010ff */
[----:B------:R-:W-:-:S02]  /*ab90*/  F2FP.BF16.F32.PACK_AB R7, R119, R118 ;  /* 0x000000767707723e */ /* 0x000fc400000010ff */
[----:B------:R-:W-:Y:S01]  /*aba0*/  F2FP.BF16.F32.PACK_AB R24, R121, R120 ;  /* 0x000000787918723e */ /* 0x000fe200000010ff */
[----:B0-----:R-:W-:Y:S01]  /*abb0*/  IMAD.SHL.U32 R37, R141, 0x4, RZ ;  /* 0x000000048d257824 */ /* 0x001fe200078e00ff */
[----:B------:R-:W-:Y:S01]  /*abc0*/  F2FP.BF16.F32.PACK_AB R25, R123, R122 ;  /* 0x0000007a7b19723e */ /* 0x000fe200000010ff */
[----:B------:R0:W-:Y:S01]  /*abd0*/  STSM.16.M88.4 [R36], R4 ;  /* 0x0000000424007844 */ /* 0x0001e20000000200 */
[----:B------:R-:W-:Y:S02]  /*abe0*/  F2FP.BF16.F32.PACK_AB R26, R125, R124 ;  /* 0x0000007c7d1a723e */ /* 0x000fe400000010ff */
[----:B------:R-:W-:Y:S01]  /*abf0*/  F2FP.BF16.F32.PACK_AB R27, R127, R126 ;  /* 0x0000007e7f1b723e */ /* 0x000fe200000010ff */
[----:B--2---:R-:W2:Y:S01]  /*ac00*/  LDC R28, c[0x0][0xbe8] ;  /* 0x0002fa00ff1c7b82 */ /* 0x004ea20000000800 */
[----:B------:R-:W-:Y:S02]  /*ac10*/  F2FP.BF16.F32.PACK_AB R8, R129, R128 ;  /* 0x000000808108723e */ /* 0x000fe400000010ff */
[----:B------:R-:W-:Y:S01]  /*ac20*/  F2FP.BF16.F32.PACK_AB R9, R131, R130 ;  /* 0x000000828309723e */ /* 0x000fe200000010ff */
[----:B------:R3:W-:Y:S01]  /*ac30*/  STSM.16.M88.4 [R35], R24 ;  /* 0x0000001823007844 */ /* 0x0007e20000000200 */
[----:B------:R-:W-:-:S02]  /*ac40*/  F2FP.BF16.F32.PACK_AB R10, R133, R132 ;  /* 0x00000084850a723e */ /* 0x000fc400000010ff */
[----:B------:R-:W-:Y:S02]  /*ac50*/  F2FP.BF16.F32.PACK_AB R11, R135, R134 ;  /* 0x00000086870b723e */ /* 0x000fe400000010ff */
[----:B------:R-:W-:Y:S02]  /*ac60*/  ISETP.NE.U32.AND P2, PT, RZ, UR4, PT ;  /* 0x00000004ff007c0c */ /* 0x000fe4000bf45070 */
[----:B-1----:R-:W-:Y:S01]  /*ac70*/  ISETP.NE.U32.AND P0, PT, R32, RZ, PT ;  /* 0x000000ff2000720c */ /* 0x002fe20003f05070 */
[----:B------:R3:W-:Y:S01]  /*ac80*/  STSM.16.M88.4 [R34], R8 ;  /* 0x0000000822007844 */ /* 0x0007e20000000200 */
[----:B------:R-:W-:Y:S01]  /*ac90*/  BAR.SYNC.DEFER_BLOCKING 0x1, 0x180 ;  /* 0x0046000000007b1d */ /* 0x000fe20000010000 */
[----:B------:R-:W-:Y:S02]  /*aca0*/  ISETP.NE.AND.EX P2, PT, RZ, UR5, PT, P2 ;  /* 0x00000005ff007c0c */ /* 0x000fe4000bf45320 */
[----:B------:R-:W-:Y:S02]  /*acb0*/  ISETP.NE.AND.EX P0, PT, R33, RZ, PT, P0 ;  /* 0x000000ff2100720c */ /* 0x000fe40003f05300 */
[----:B------:R-:W-:-:S02]  /*acc0*/  SHF.L.U64.HI R12, R141, 0x2, R145 ;  /* 0x000000028d0c7819 */ /* 0x000fc40000010291 */
[----:B------:R-:W-:-:S05]  /*acd0*/  IADD3 R32, P1, R37, R32, RZ ;  /* 0x0000002025207210 */ /* 0x000fca0007f3e0ff */
[C---:B------:R-:W-:Y:S02]  /*ace0*/  IMAD.X R33, R12.reuse, 0x1, R33, P1 ;  /* 0x000000010c217824 */ /* 0x040fe400008e0621 */
[----:B0-----:R-:W-:Y:S01]  /*acf0*/  @P2 IADD3 R4, P3, R37, UR4, RZ ;  /* 0x0000000425042c10 */ /* 0x001fe2000ff7e0ff */
[----:B------:R-:W-:Y:S02]  /*ad00*/  ULDC UR4, c[0x0][0xa88] ;  /* 0x0002a20000047ab9 */ /* 0x000fe40000000800 */
[----:B------:R-:W-:Y:S01]  /*ad10*/  IMAD.U32 R7, RZ, RZ, UR4 ;  /* 0x00000004ff077e24 */ /* 0x000fe2000f8e00ff */
[----:B------:R-:W-:Y:S01]  /*ad20*/  @P2 IADD3.X R5, R12, UR5, RZ, P3, !PT ;  /* 0x000000050c052c10 */ /* 0x000fe20009ffe4ff */
[----:B------:R3:W5:Y:S01]  /*ad30*/  @P0 LDG.E R40, desc[UR36][R32.64] ;  /* 0x0000002420280981 */ /* 0x000762000c1e1900 */
[----:B--2---:R-:W-:Y:S02]  /*ad40*/  ISETP.NE.AND P1, PT, R28, 0x1, PT ;  /* 0x000000011c00780c */ /* 0x004fe40003f25270 */
[----:B------:R-:W-:Y:S01]  /*ad50*/  IADD3 R15, R140, R136, RZ ;  /* 0x000000888c0f7210 */ /* 0x000fe20007ffe0ff */
        /* <DEDUP_REMOVED lines=8> */
.L_x_2103:
        /* <DEDUP_REMOVED lines=12> */
[----:B------:R-:W-:Y:S01]  /*aea0*/  IADD3 R14, R152, R136, RZ ;  /* 0x00000088980e7210 */ /* 0x000fe20007ffe0ff */
[----:B------:R-:W-:Y:S01]  /*aeb0*/  IMAD.WIDE.U32 R4, R143, UR4, R40 ;  /* 0x000000048f047c25 */ /* 0x000fe2000f8e0028 */
[----:B------:R-:W-:Y:S01]  /*aec0*/  ULDC.64 UR4, c[0x0][0xb98] ;  /* 0x0002e60000047ab9 */ /* 0x000fe20000000a00 */
[----:B------:R-:W-:-:S02]  /*aed0*/  ULDC.64 UR6, c[0x0][0xa80] ;  /* 0x0002a00000067ab9 */ /* 0x000fc40000000a00 */
[----:B------:R-:W-:-:S04]  /*aee0*/  IMAD.WIDE R20, R11, 0x2, R20 ;  /* 0x000000020b147825 */ /* 0x000fc800078e0214 */
[----:B------:R-:W-:Y:S01]  /*aef0*/  IMAD.MOV R11, RZ, RZ, -R9 ;  /* 0x000000ffff0b7224 */ /* 0x000fe200078e0a09 */
[----:B------:R-:W-:Y:S01]  /*af00*/  IADD3 R25, P6, R20, 0x3000, RZ ;  /* 0x0000300014197810 */ /* 0x000fe20007fde0ff */
[----:B------:R-:W-:Y:S01]  /*af10*/  IMAD.IADD R5, R5, 0x1, R13 ;  /* 0x0000000105057824 */ /* 0x000fe200078e020d */
[----:B------:R-:W-:Y:S01]  /*af20*/  SHF.R.S32.HI R13, RZ, 0x1f, R9 ;  /* 0x0000001fff0d7819 */ /* 0x000fe20000011409 */
[----:B------:R-:W-:Y:S01]  /*af30*/  IMAD R11, R28, R11, R15 ;  /* 0x0000000b1c0b7224 */ /* 0x000fe200078e020f */
[C---:B------:R-:W-:Y:S01]  /*af40*/  IADD3 R15, P2, R20.reuse, 0x1800, RZ ;  /* 0x00001800140f7810 */ /* 0x040fe20007f5e0ff */
[----:B------:R-:W-:Y:S01]  /*af50*/  IMAD R6, R145, UR4, RZ ;  /* 0x0000000491067c24 */ /* 0x000fe2000f8e02ff */
[----:B------:R-:W-:Y:S01]  /*af60*/  IADD3 R33, P4, R20, 0x6000, RZ ;  /* 0x0000600014217810 */ /* 0x000fe20007f9e0ff */
[----:B------:R-:W-:Y:S01]  /*af70*/  IMAD.WIDE.U32 R4, R141, UR4, R4 ;  /* 0x000000048d047c25 */ /* 0x000fe2000f8e0004 */
[----:B------:R-:W-:Y:S02]  /*af80*/  LOP3.LUT R8, R15, 0x180, RZ, 0xc0, !PT ;  /* 0x000001800f087812 */ /* 0x000fe400078ec0ff */
[----:B------:R-:W-:Y:S01]  /*af90*/  LOP3.LUT R24, R25, 0x180, RZ, 0xc0, !PT ;  /* 0x0000018019187812 */ /* 0x000fe200078ec0ff */
[----:B------:R-:W-:Y:S01]  /*afa0*/  IMAD R10, R141, UR5, R6 ;  /* 0x000000058d0a7c24 */ /* 0x000fe2000f8e0206 */
[----:B------:R-:W-:Y:S01]  /*afb0*/  SHF.R.S32.HI R6, RZ, 0x1f, R11 ;  /* 0x0000001fff067819 */ /* 0x000fe2000001140b */
[----:B------:R-:W-:Y:S01]  /*afc0*/  ULDC.64 UR4, c[0x0][0xb88] ;  /* 0x0002e20000047ab9 */ /* 0x000fe20000000a00 */
[----:B------:R-:W-:Y:S01]  /*afd0*/  IADD3 R4, P0, R9, R4, RZ ;  /* 0x0000000409047210 */ /* 0x000fe20007f1e0ff */
[----:B------:R-:W-:Y:S01]  /*afe0*/  IMAD R47, R7, R28, RZ ;  /* 0x0000001c072f7224 */ /* 0x000fe200078e02ff */
[----:B------:R-:W-:Y:S01]  /*aff0*/  SHF.R.U64 R8, R8, 0x3, RZ ;  /* 0x0000000308087819 */ /* 0x000fe200000012ff */
[----:B------:R-:W-:Y:S01]  /*b000*/  IMAD R12, R6, UR4, RZ ;  /* 0x00000004060c7c24 */ /* 0x000fe2000f8e02ff */
[----:B------:R-:W-:Y:S01]  /*b010*/  IADD3.X R5, R13, R5, R10, P0, !PT ;  /* 0x000000050d057210 */ /* 0x000fe200007fe40a */
[----:B------:R-:W-:Y:S01]  /*b020*/  IMAD.X R7, RZ, RZ, R21, P2 ;  /* 0x000000ffff077224 */ /* 0x000fe200010e0615 */
[----:B------:R-:W-:Y:S01]  /*b030*/  LOP3.LUT R6, R8, R15, RZ, 0x3c, !PT ;  /* 0x0000000f08067212 */ /* 0x000fe200078e3cff */
[C---:B------:R-:W-:Y:S01]  /*b040*/  IMAD R9, R11.reuse, UR5, R12 ;  /* 0x000000050b097c24 */ /* 0x040fe2000f8e020c */
[----:B------:R-:W-:Y:S01]  /*b050*/  IADD3 R13, P5, R20, 0x4800, RZ ;  /* 0x00004800140d7810 */ /* 0x000fe20007fbe0ff */
[----:B------:R-:W-:Y:S01]  /*b060*/  IMAD.WIDE.U32 R4, R11, UR4, R4 ;  /* 0x000000040b047c25 */ /* 0x000fe2000f8e0004 */
[----:B------:R-:W-:Y:S01]  /*b070*/  ULDC.64 UR4, c[0x0][0xb50] ;  /* 0x0002d40000047ab9 */ /* 0x000fe20000000a00 */
[----:B------:R-:W-:-:S02]  /*b080*/  LOP3.LUT R32, R33, 0x180, RZ, 0xc0, !PT ;  /* 0x0000018021207812 */ /* 0x000fc400078ec0ff */
[----:B------:R-:W-:Y:S01]  /*b090*/  IMAD.IADD R5, R5, 0x1, R9 ;  /* 0x0000000105057824 */ /* 0x000fe200078e0209 */
[----:B------:R-:W-:Y:S02]  /*b0a0*/  LEA R8, P0, R4, UR4, 0x2 ;  /* 0x0000000404087c11 */ /* 0x000fe4000f8010ff */
        /* <DEDUP_REMOVED lines=11> */
[----:B------:R-:W-:Y:S01]  /*b160*/  SHF.R.U64 R9, R9, 0x3, RZ ;  /* 0x0000000309097819 */ /* 0x000fe200000012ff */
[----:B------:R-:W2:Y:S01]  /*b170*/  SHFL.IDX PT, R45, R10, 0x1, 0x1c1f ;  /* 0x003c1f000a2d7f89 */ /* 0x000ea200000e0000 */
[----:B------:R-:W-:Y:S01]  /*b180*/  IMAD R41, R41, UR4, RZ ;  /* 0x0000000429297c24 */ /* 0x000fe2000f8e02ff */
[----:B------:R-:W-:Y:S02]  /*b190*/  IADD3 R5, P3, R20, 0x7800, RZ ;  /* 0x0000780014057810 */ /* 0x000fe40007f7e0ff */
[----:B------:R-:W-:Y:S02]  /*b1a0*/  SHF.R.U64 R24, R24, 0x3, RZ ;  /* 0x0000000318187819 */ /* 0x000fe400000012ff */
[----:B------:R-:W-:Y:S01]  /*b1b0*/  SHF.R.U64 R12, R12, 0x3, RZ ;  /* 0x000000030c0c7819 */ /* 0x000fe200000012ff */
[----:B------:R-:W-:Y:S01]  /*b1c0*/  IMAD.X R37, RZ, RZ, R21, P3 ;  /* 0x000000ffff257224 */ /* 0x000fe200018e0615 */
[----:B------:R-:W-:-:S02]  /*b1d0*/  SHF.R.U64 R32, R32, 0x3, RZ ;  /* 0x0000000320207819 */ /* 0x000fc400000012ff */
[----:B------:R-:W-:Y:S02]  /*b1e0*/  LOP3.LUT R20, R9, R20, RZ, 0x3c, !PT ;  /* 0x0000001409147212 */ /* 0x000fe400078e3cff */
[----:B------:R-:W-:Y:S01]  /*b1f0*/  LOP3.LUT R24, R24, R25, RZ, 0x3c, !PT ;  /* 0x0000001918187212 */ /* 0x000fe200078e3cff */
[--C-:B------:R-:W-:Y:S01]  /*b200*/  IMAD.X R25, RZ, RZ, R21.reuse, P6 ;  /* 0x000000ffff197224 */ /* 0x100fe200030e0615 */
[----:B------:R-:W-:Y:S01]  /*b210*/  LOP3.LUT R12, R12, R13, RZ, 0x3c, !PT ;  /* 0x0000000d0c0c7212 */ /* 0x000fe200078e3cff */
[--C-:B------:R-:W-:Y:S01]  /*b220*/  IMAD.X R13, RZ, RZ, R21.reuse, P5 ;  /* 0x000000ffff0d7224 */ /* 0x100fe200028e0615 */
[----:B-1----:R1:W-:Y:S01]  /*b230*/  @!P2 ST.E desc[UR36][R42.64], R0 ;  /* 0x000000002a00a985 */ /* 0x0023e2000c101924 */
[----:B------:R-:W-:Y:S01]  /*b240*/  LOP3.LUT R32, R32, R33, RZ, 0x3c, !PT ;  /* 0x0000002120207212 */ /* 0x000fe200078e3cff */
[----:B------:R-:W-:Y:S01]  /*b250*/  IMAD.X R33, RZ, RZ, R21, P4 ;  /* 0x000000ffff217224 */ /* 0x000fe200020e0615 */
[----:B------:R-:W-:-:S04]  /*b260*/  LOP3.LUT R4, R5, 0x180, RZ, 0xc0, !PT ;  /* 0x0000018005047812 */ /* 0x000fc800078ec0ff */
[----:B------:R-:W-:Y:S01]  /*b270*/  SHF.R.U64 R4, R4, 0x3, RZ ;  /* 0x0000000304047819 */ /* 0x000fe200000012ff */
[----:B--2---:R2:W-:Y:S03]  /*b280*/  @!P0 ST.E desc[UR36][R44.64], R3 ;  /* 0x000000032c008985 */ /* 0x0045e6000c101924 */
[----:B------:R-:W-:Y:S01]  /*b290*/  LOP3.LUT R36, R4, R5, RZ, 0x3c, !PT ;  /* 0x0000000504247212 */ /* 0x000fe200078e3cff */
[C---:B-1----:R-:W-:Y:S01]  /*b2a0*/  IMAD R43, R40.reuse, UR5, R41 ;  /* 0x00000005282b7c24 */ /* 0x042fe2000f8e0229 */
[----:B------:R1:W5:Y:S01]  /*b2b0*/  LD.E.128 R8, desc[UR36][R20.64] ;  /* 0x0000002414087980 */ /* 0x000362000c101d00 */
[----:B--2---:R-:W2:Y:S01]  /*b2c0*/  @P1 LDC R45, c[0x0][0xbf0] ;  /* 0x0002fc00ff2d1b82 */ /* 0x004ea20000000800 */
[----:B------:R-:W-:Y:S01]  /*b2d0*/  IMAD.WIDE.U32 R40, R40, UR4, RZ ;  /* 0x0000000428287c25 */ /* 0x000fe2000f8e00ff */
[----:B------:R-:W-:Y:S01]  /*b2e0*/  ULDC.64 UR4, c[0x0][0xae8] ;  /* 0x0002ba0000047ab9 */ /* 0x000fe20000000a00 */
[----:B------:R-:W5:Y:S02]  /*b2f0*/  LD.E.128 R4, desc[UR36][R6.64] ;  /* 0x0000002406047980 */ /* 0x000f64000c101d00 */
[----:B------:R-:W-:Y:S01]  /*b300*/  IMAD R3, R147, 0x60, R148 ;  /* 0x0000006093037824 */ /* 0x000fe200078e0294 */
[----:B-1----:R-:W-:Y:S01]  /*b310*/  IADD3 R21, R41, R43, RZ ;  /* 0x0000002b29157210 */ /* 0x002fe20007ffe0ff */
[----:B------:R-:W-:Y:S01]  /*b320*/  IMAD R0, R46, UR4, RZ ;  /* 0x000000042e007c24 */ /* 0x000fe2000f8e02ff */
[----:B------:R-:W5:Y:S01]  /*b330*/  LD.E.128 R24, desc[UR36][R24.64] ;  /* 0x0000002418187980 */ /* 0x000f62000c101d00 */
[----:B------:R-:W-:-:S02]  /*b340*/  IMAD.MOV.U32 R20, RZ, RZ, R40 ;  /* 0x000000ffff147224 */ /* 0x000fc400078e0028 */
[----:B------:R-:W-:Y:S01]  /*b350*/  IMAD.IADD R42, R136, 0x1, R3 ;  /* 0x00000001882a7824 */ /* 0x000fe200078e0203 */
[----:B------:R-:W5:Y:S01]  /*b360*/  LD.E.128 R12, desc[UR36][R12.64] ;  /* 0x000000240c0c7980 */ /* 0x000f62000c101d00 */
[C---:B------:R-:W-:Y:S02]  /*b370*/  IMAD R3, R143.reuse, UR5, R0 ;  /* 0x000000058f037c24 */ /* 0x040fe4000f8e0200 */
[----:B------:R-:W-:Y:S01]  /*b380*/  IMAD.WIDE.U32 R20, R143, UR4, R20 ;  /* 0x000000048f147c25 */ /* 0x000fe2000f8e0014 */
[----:B------:R-:W-:Y:S01]  /*b390*/  ULDC.64 UR4, c[0x0][0xaf0] ;  /* 0x0002bc0000047ab9 */ /* 0x000fe20000000a00 */
[----:B------:R-:W5:Y:S02]  /*b3a0*/  LD.E.128 R32, desc[UR36][R32.64] ;  /* 0x0000002420207980 */ /* 0x000f64000c101d00 */
[----:B0-----:R-:W-:Y:S02]  /*b3b0*/  @P1 IMAD.HI.U32 R0, R42, R49, RZ ;  /* 0x000000312a001227 */ /* 0x001fe400078e00ff */
[----:B------:R-:W5:Y:S01]  /*b3c0*/  LD.E.128 R36, desc[UR36][R36.64] ;  /* 0x0000002424247980 */ /* 0x000f62000c101d00 */
[----:B------:R-:W-:Y:S01]  /*b3d0*/  BSSY B1, `(.L_x_2104) ;  /* 0x0000032000017945 */ /* 0x000fe20003800000 */
[----:B------:R-:W-:-:S02]  /*b3e0*/  IMAD.IADD R21, R21, 0x1, R3 ;  /* 0x0000000115157824 */ /* 0x000fc400078e0203 */
[----:B------:R-:W-:Y:S01]  /*b3f0*/  IMAD.MOV.U32 R3, RZ, RZ, R42 ;  /* 0x000000ffff037224 */ /* 0x000fe200078e002a */
[----:B--2---:R-:W-:Y:S01]  /*b400*/  @P1 SHF.R.U32.HI R3, RZ, R45, R0 ;  /* 0x0000002dff031219 */ /* 0x004fe20000011600 */
[----:B------:R-:W-:Y:S01]  /*b410*/  IMAD R40, R145, UR4, RZ ;  /* 0x0000000491287c24 */ /* 0x000fe2000f8e02ff */
[----:B------:R-:W-:Y:S01]  /*b420*/  @!PT LDS RZ, [RZ] ;  /* 0x00000000fffff984 */ /* 0x000fe20000000800 */
[----:B------:R-:W-:Y:S01]  /*b430*/  @!PT LDS RZ, [RZ] ;  /* 0x00000000fffff984 */ /* 0x000fe20000000800 */
[----:B------:R-:W-:Y:S01]  /*b440*/  @!PT LDS RZ, [RZ] ;  /* 0x00000000fffff984 */ /* 0x000fe20000000800 */
[----:B------:R-:W-:Y:S01]  /*b450*/  @!PT LDS RZ, [RZ] ;  /* 0x00000000fffff984 */ /* 0x000fe20000000800 */
[----:B------:R0:W-:Y:S06]  /*b460*/  MEMBAR.ALL.CTA ;  /* 0x0000000000007992 */ /* 0x0001ec0000008000 */
[----:B0-----:R-:W0:Y:S01]  /*b470*/  FENCE.VIEW.ASYNC.S ;  /* 0x00000000000073c6 */ /* 0x001e220000000000 */
        /* <DEDUP_REMOVED lines=8> */
[----:B------:R-:W-:-:S02]  /*b500*/  IMAD R43, R3, UR5, R0 ;  /* 0x00000005032b7c24 */ /* 0x000fc4000f8e0200 */
[----:B------:R-:W-:Y:S01]  /*b510*/  IMAD.WIDE.U32 R20, R3, UR4, R20 ;  /* 0x0000000403147c25 */ /* 0x000fe2000f8e0014 */
[----:B------:R-:W-:Y:S01]  /*b520*/  SHF.R.S32.HI R0, RZ, 0x1f, R41 ;  /* 0x0000001fff007819 */ /* 0x000fe20000011429 */
[----:B------:R-:W-:-:S03]  /*b530*/  ULDC.64 UR4, c[0x0][0xad8] ;  /* 0x0002b60000047ab9 */ /* 0x000fc60000000a00 */
[----:B------:R-:W-:Y:S01]  /*b540*/  IADD3 R21, R21, R43, RZ ;  /* 0x0000002b15157210 */ /* 0x000fe20007ffe0ff */
[----:B------:R-:W-:-:S04]  /*b550*/  IMAD R0, R0, UR4, RZ ;  /* 0x0000000400007c24 */ /* 0x000fc8000f8e02ff */
[C---:B------:R-:W-:Y:S02]  /*b560*/  IMAD R3, R41.reuse, UR5, R0 ;  /* 0x0000000529037c24 */ /* 0x040fe4000f8e0200 */
[----:B------:R-:W-:Y:S02]  /*b570*/  IMAD.IADD R0, R148, 0x1, R136 ;  /* 0x0000000194007824 */ /* 0x000fe400078e0288 */
[----:B------:R-:W-:Y:S01]  /*b580*/  IMAD.WIDE.U32 R20, R41, UR4, R20 ;  /* 0x0000000429147c25 */ /* 0x000fe2000f8e0014 */
[----:B------:R-:W-:Y:S02]  /*b590*/  UIADD3 UR4, UR41, 0x2d820, URZ ;  /* 0x0002d82029047890 */ /* 0x000fe4000fffe03f */
[----:B------:R-:W-:Y:S01]  /*b5a0*/  ISETP.GE.AND P0, PT, R0, R47, PT ;  /* 0x0000002f0000720c */ /* 0x000fe20003f06270 */
[----:B------:R-:W-:Y:S01]  /*b5b0*/  IMAD.IADD R3, R21, 0x1, R3 ;  /* 0x0000000115037824 */ /* 0x000fe200078e0203 */
[----:B------:R-:W-:Y:S01]  /*b5c0*/  LEA R28, P1, R20, UR6, 0x1 ;  /* 0x00000006141c7c11 */ /* 0x000fe2000f8208ff */
[----:B------:R-:W-:-:S03]  /*b5d0*/  UPRMT UR4, URZ, 0x654, UR4 ;  /* 0x000006543f047896 */ /* 0x000fc60008000004 */
[----:B------:R-:W-:Y:S01]  /*b5e0*/  LEA.HI.X R3, R20, UR7, R3, 0x1, P1 ;  /* 0x0000000714037c11 */ /* 0x000fe200088f0c03 */
[----:B0-----:R0:W1:Y:S04]  /*b5f0*/  SHFL.IDX PT, R40, R28, RZ, 0x1c1f ;  /* 0x001c1fff1c287589 */ /* 0x00106800000e0000 */
        /* <DEDUP_REMOVED lines=15> */
.L_x_2105:
[----:B------:R-:W-:Y:S05]  /*b6f0*/  BSYNC B1 ;  /* 0x0000000000017941 */ /* 0x000fea0003800000 */
.L_x_2104:
        /* <DEDUP_REMOVED lines=19> */
.L_x_2102:
        /* <DEDUP_REMOVED lines=23> */
[----:B--2---:R-:W-:-:S07]  /*b9a0*/  IMAD.IADD R0, R0, 0x1, -R5 ;  /* 0x0000000100007824 */ /* 0x004fce00078e0a05 */
.L_x_2107:
        /* <DEDUP_REMOVED lines=8> */
[----:B---3--:R-:W-:Y:S01]  /*ba30*/  IMAD R4, R0, R14, RZ ;  /* 0x0000000e00047224 */ /* 0x008fe200078e02ff */
[----:B--2---:R-:W-:-:S04]  /*ba40*/  IADD3 R11, R136, -0x80, R5 ;  /* 0xffffff80880b7810 */ /* 0x004fc80007ffe005 */
        /* <DEDUP_REMOVED lines=11> */
[----:B------:R-:W2:Y:S01]  /*bb00*/  @P0 LDC R6, c[0x0][0xbec] ;  /* 0x0002fb00ff060b82 */ /* 0x000ea20000000800 */
[----:B------:R-:W-:Y:S02]  /*bb10*/  IMAD.IADD R5, R5, 0x1, R9 ;  /* 0x0000000105057824 */ /* 0x000fe400078e0209 */
[----:B------:R-:W-:-:S05]  /*bb20*/  IMAD.WIDE.U32 R4, R141, UR4, R4 ;  /* 0x000000048d047c25 */ /* 0x000fca000f8e0004 */
[----:B------:R-:W3:Y:S01]  /*bb30*/  @P0 LDC R13, c[0x0][0xbf0] ;  /* 0x0002fc00ff0d0b82 */ /* 0x000ee20000000800 */
[----:B--2---:R-:W-:-:S05]  /*bb40*/  @P0 IMAD.HI.U32 R6, R11, R6, RZ ;  /* 0x000000060b060227 */ /* 0x004fca00078e00ff */
[----:B---3--:R-:W-:Y:S01]  /*bb50*/  @P0 SHF.R.U32.HI R7, RZ, R13, R6 ;  /* 0x0000000dff070219 */ /* 0x008fe20000011606 */
        /* <DEDUP_REMOVED lines=18> */
.L_x_2109:
[----:B------:R-:W-:Y:S05]  /*bc80*/  BSYNC B1 ;  /* 0x0000000000017941 */ /* 0x000fea0003800000 */
.L_x_2108:
[----:B------:R-:W3:Y:S01]  /*bc90*/  @P2 LDC R9, c[0x0][0xbf0] ;  /* 0x0002fc00ff092b82 */ /* 0x000ee20000000800 */
[----:B------:R-:W-:Y:S01]  /*bca0*/  ULDC.64 UR4, c[0x0][0xaa0] ;  /* 0x0002a80000047ab9 */ /* 0x000fe20000000a00 */
[----:B------:R-:W-:Y:S01]  /*bcb0*/  BSSY B1, `(.L_x_2110) ;  /* 0x0000037000017945 */ /* 0x000fe20003800000 */
[----:B------:R-:W-:-:S04]  /*bcc0*/  IMAD R4, R10, UR4, RZ ;  /* 0x000000040a047c24 */ /* 0x000fc8000f8e02ff */
[C---:B--2---:R-:W-:Y:S02]  /*bcd0*/  IMAD R7, R3.reuse, UR5, R4 ;  /* 0x0000000503077c24 */ /* 0x044fe4000f8e0204 */
[----:B------:R-:W-:Y:S01]  /*bce0*/  IMAD.WIDE.U32 R4, R3, UR4, RZ ;  /* 0x0000000403047c25 */ /* 0x000fe2000f8e00ff */
[----:B------:R-:W-:-:S03]  /*bcf0*/  ULDC.64 UR4, c[0x0][0xae8] ;  /* 0x0002ba0000047ab9 */ /* 0x000fc60000000a00 */
[----:B------:R-:W-:Y:S01]  /*bd00*/  IMAD R3, R147, 0x60, R148 ;  /* 0x0000006093037824 */ /* 0x000fe200078e0294 */
[----:B------:R-:W-:Y:S01]  /*bd10*/  IADD3 R5, R5, R7, RZ ;  /* 0x0000000705057210 */ /* 0x000fe20007ffe0ff */
[----:B------:R-:W-:Y:S02]  /*bd20*/  IMAD R6, R12, UR4, RZ ;  /* 0x000000040c067c24 */ /* 0x000fe4000f8e02ff */
[----:B------:R-:W-:Y:S02]  /*bd30*/  IMAD.IADD R11, R136, 0x1, R3 ;  /* 0x00000001880b7824 */ /* 0x000fe400078e0203 */
[----:B------:R-:W-:Y:S02]  /*bd40*/  IMAD R7, R143, UR5, R6 ;  /* 0x000000058f077c24 */ /* 0x000fe4000f8e0206 */
[----:B-1----:R-:W-:-:S04]  /*bd50*/  @P2 IMAD.HI.U32 R6, R11, R20, RZ ;  /* 0x000000140b062227 */ /* 0x002fc800078e00ff */
[----:B------:R-:W-:Y:S01]  /*bd60*/  IMAD.WIDE.U32 R4, R143, UR4, R4 ;  /* 0x000000048f047c25 */ /* 0x000fe2000f8e0004 */
[----:B------:R-:W-:-:S03]  /*bd70*/  ULDC.64 UR4, c[0x0][0xaf0] ;  /* 0x0002bc0000047ab9 */ /* 0x000fc60000000a00 */
[----:B------:R-:W-:Y:S01]  /*bd80*/  IMAD.MOV.U32 R3, RZ, RZ, R11 ;  /* 0x000000ffff037224 */ /* 0x000fe200078e000b */
[----:B---3--:R-:W-:Y:S01]  /*bd90*/  @P2 SHF.R.U32.HI R3, RZ, R9, R6 ;  /* 0x00000009ff032219 */ /* 0x008fe20000011606 */
[----:B------:R-:W-:Y:S02]  /*bda0*/  IMAD.IADD R5, R5, 0x1, R7 ;  /* 0x0000000105057824 */ /* 0x000fe400078e0207 */
[----:B------:R-:W-:Y:S01]  /*bdb0*/  IMAD R7, R145, UR4, RZ ;  /* 0x0000000491077c24 */ /* 0x000fe2000f8e02ff */
[--C-:B------:R-:W-:Y:S01]  /*bdc0*/  SHF.R.S32.HI R6, RZ, 0x1f, R3.reuse ;  /* 0x0000001fff067819 */ /* 0x100fe20000011403 */
[----:B------:R-:W-:Y:S02]  /*bdd0*/  IMAD.MOV R8, RZ, RZ, -R3 ;  /* 0x000000ffff087224 */ /* 0x000fe400078e0a03 */
        /* <DEDUP_REMOVED lines=12> */
[----:B------:R-:W-:Y:S01]  /*bea0*/  IMAD R15, R0, R15, RZ ;  /* 0x0000000f000f7224 */ /* 0x000fe200078e02ff */
[----:B------:R-:W-:Y:S01]  /*beb0*/  IADD3 R0, R148, R136, RZ ;  /* 0x0000008894007210 */ /* 0x000fe20007ffe0ff */
[C---:B------:R-:W-:Y:S02]  /*bec0*/  IMAD R3, R7.reuse, UR5, R6 ;  /* 0x0000000507037c24 */ /* 0x040fe4000f8e0206 */
[----:B------:R-:W-:Y:S01]  /*bed0*/  IMAD.WIDE.U32 R4, R7, UR4, R4 ;  /* 0x0000000407047c25 */ /* 0x000fe2000f8e0004 */
[----:B------:R-:W-:Y:S01]  /*bee0*/  ISETP.GE.AND P0, PT, R0, R15, PT ;  /* 0x0000000f0000720c */ /* 0x000fe20003f06270 */
[----:B------:R-:W-:-:S02]  /*bef0*/  ULDC.64 UR4, c[0x0][0xa80] ;  /* 0x0002a00000047ab9 */ /* 0x000fc40000000a00 */
[----:B------:R-:W-:Y:S01]  /*bf00*/  IMAD.IADD R3, R5, 0x1, R3 ;  /* 0x0000000105037824 */ /* 0x000fe200078e0203 */
        /* <DEDUP_REMOVED lines=10> */
[----:B------:R-:W-:Y:S02]  /*bfb0*/  @!P4 LEA R12, P1, R146, R4, 0x1 ;  /* 0x00000004920cc211 */ /* 0x000fe400078208ff */
[----:B---3--:R-:W-:Y:S01]  /*bfc0*/  @!P2 IMAD.WIDE R8, R142, 0x2, R4 ;  /* 0x000000028e08a825 */ /* 0x008fe200078e0204 */
[-C--:B------:R-:W-:Y:S02]  /*bfd0*/  @!P3 LEA.HI.X R11, R144, R5.reuse, R156, 0x1, P0 ;  /* 0x00000005900bb211 */ /* 0x080fe400000f0c9c */
[----:B------:R-:W-:Y:S02]  /*bfe0*/  @!P4 LEA.HI.X R13, R146, R5, R155, 0x1, P1 ;  /* 0x00000005920dc211 */ /* 0x000fe400008f0c9b */
[----:B------:R4:W-:Y:S04]  /*bff0*/  @!P2 ST.E.128 desc[UR36][R8.64], RZ ;  /* 0x000000ff0800a985 */ /* 0x0009e8000c101d24 */
[----:B------:R4:W-:Y:S04]  /*c000*/  @!P3 ST.E.128 desc[UR36][R10.64], RZ ;  /* 0x000000ff0a00b985 */ /* 0x0009e8000c101d24 */
[----:B------:R4:W-:Y:S02]  /*c010*/  @!P4 ST.E.128 desc[UR36][R12.64], RZ ;  /* 0x000000ff0c00c985 */ /* 0x0009e4000c101d24 */
.L_x_2111:
[----:B------:R-:W-:Y:S05]  /*c020*/  BSYNC B1 ;  /* 0x0000000000017941 */ /* 0x000fea0003800000 */
.L_x_2110:
        /* <DEDUP_REMOVED lines=10> */
[----:B------:R-:W-:Y:S02]  /*c0d0*/  @!P4 LEA R10, P1, R146, R4, 0x1 ;  /* 0x00000004920ac211 */ /* 0x000fe400078208ff */
[----:B01----:R-:W-:Y:S01]  /*c0e0*/  @!P2 IMAD.WIDE R6, R142, 0x2, R4 ;  /* 0x000000028e06a825 */ /* 0x003fe200078e0204 */
[-C--:B------:R-:W-:Y:S02]  /*c0f0*/  @!P3 LEA.HI.X R9, R144, R5.reuse, R156, 0x1, P0 ;  /* 0x000000059009b211 */ /* 0x080fe400000f0c9c */
[----:B------:R-:W-:Y:S02]  /*c100*/  @!P4 LEA.HI.X R11, R146, R5, R155, 0x1, P1 ;  /* 0x00000005920bc211 */ /* 0x000fe400008f0c9b */
[----:B------:R3:W-:Y:S04]  /*c110*/  @!P2 ST.E.128 desc[UR36][R6.64], RZ ;  /* 0x000000ff0600a985 */ /* 0x0007e8000c101d24 */
[----:B------:R3:W-:Y:S04]  /*c120*/  @!P3 ST.E.128 desc[UR36][R8.64], RZ ;  /* 0x000000ff0800b985 */ /* 0x0007e8000c101d24 */
[----:B------:R3:W-:Y:S02]  /*c130*/  @!P4 ST.E.128 desc[UR36][R10.64], RZ ;  /* 0x000000ff0a00c985 */ /* 0x0007e4000c101d24 */
.L_x_2106:
[----:B------:R-:W-:Y:S05]  /*c140*/  BSYNC B0 ;  /* 0x0000000000007941 */ /* 0x000fea0003800000 */
.L_x_2101:
[----:B------:R-:W-:Y:S02]  /*c150*/  ULDC UR4, c[0x0][0xc3c] ;  /* 0x00030f0000047ab9 */ /* 0x000fe40000000800 */
[----:B0-----:R-:W-:-:S13]  /*c160*/  ISETP.GE.AND P0, PT, R31, UR4, PT ;  /* 0x000000041f007c0c */ /* 0x001fda000bf06270 */
[----:B------:R-:W-:Y:S05]  /*c170*/  @!P0 BRA `(.L_x_2112) ;  /* 0xffffff4c00388947 */ /* 0x000fea000383ffff */
[----:B------:R-:W-:Y:S05]  /*c180*/  EXIT ;  /* 0x000000000000794d */ /* 0x000fea0003800000 */
.L_x_2059:
        /* <DEDUP_REMOVED lines=16> */
.L_x_2113:
        /* <DEDUP_REMOVED lines=40> */
.L_x_2119:
        /* <DEDUP_REMOVED lines=12> */
.L_x_2118:
[----:B------:R-:W-:Y:S05]  /*c5d0*/  BSYNC B0 ;  /* 0x0000000000007941 */ /* 0x000fea0003800000 */
.L_x_2117:
[----:B0----5:R-:W0:Y:S02]  /*c5e0*/  SHFL.UP PT, R2, R0, 0x1, RZ ;  /* 0x0420000000027989 */ /* 0x021e2400000e00ff */
        /* <DEDUP_REMOVED lines=19> */
.L_x_2115:
[----:B------:R-:W-:-:S04]  /*c720*/  IMAD.IADD R13, R4, 0x1, -R3 ;  /* 0x00000001040d7824 */ /* 0x000fc800078e0a03 */
[----:B------:R-:W-:-:S05]  /*c730*/  IMAD R2, R6, UR5, R13 ;  /* 0x0000000506027c24 */ /* 0x000fca000f8e020d */
[----:B------:R-:W-:Y:S02]  /*c740*/  ISETP.GT.AND P0, PT, R2, UR6, PT ;  /* 0x0000000602007c0c */ /* 0x000fe4000bf04270 */
[----:B------:R-:W0:Y:S11]  /*c750*/  LDC.64 R2, c[0x0][0xc90] ;  /* 0x00032400ff027b82 */ /* 0x000e360000000a00 */
[----:B------:R-:W-:-:S04]  /*c760*/  VOTE.ANY R9, PT, !P0 ;  /* 0x0000000000097806 */ /* 0x000fc800040e0100 */
[----:B------:R-:W1:Y:S02]  /*c770*/  POPC R15, R9 ;  /* 0x00000009000f7309 */ /* 0x000e640000000000 */
[----:B-1----:R-:W-:-:S05]  /*c780*/  IADD3 R19, R15, UR4, RZ ;  /* 0x000000040f137c10 */ /* 0x002fca000fffe0ff */
        /* <DEDUP_REMOVED lines=14> */
.L_x_2120:
        /* <DEDUP_REMOVED lines=8> */
[----:B------:R-:W-:Y:S01]  /*c8f0*/  IMAD.MOV.U32 R3, RZ, RZ, R6 ;  /* 0x000000ffff037224 */ /* 0x000fe200078e0006 */
[----:B------:R-:W-:-:S03]  /*c900*/  MOV R6, R10 ;  /* 0x0000000a00067202 */ /* 0x000fc60000000f00 */
        /* <DEDUP_REMOVED lines=12> */
[----:B------:R-:W-:Y:S01]  /*c9d0*/  IMAD R6, R7, R2, RZ ;  /* 0x0000000207067224 */ /* 0x000fe200078e02ff */
[----:B------:R-:W-:-:S03]  /*c9e0*/  IADD3 R2, -R2, RZ, RZ ;  /* 0x000000ff02027210 */ /* 0x000fc60007ffe1ff */
        /* <DEDUP_REMOVED lines=26> */
[----:B------:R-:W-:-:S06]  /*cb90*/  @P0 IADD3 R2, R2, 0x1, RZ ;  /* 0x0000000102020810 */ /* 0x000fcc0007ffe0ff */
[----:B------:R-:W-:Y:S01]  /*cba0*/  @!P2 IMAD.MOV R2, RZ, RZ, -R2 ;  /* 0x000000ffff02a224 */ /* 0x000fe200078e0a02 */
[----:B------:R-:W-:Y:S01]  /*cbb0*/  @!P1 LOP3.LUT R2, RZ, R7, RZ, 0x33, !PT ;  /* 0x00000007ff029212 */ /* 0x000fe200078e33ff */
[----:B------:R-:W-:-:S03]  /*cbc0*/  IMAD.MOV R7, RZ, RZ, -R7 ;  /* 0x000000ffff077224 */ /* 0x000fc600078e0a07 */
[----:B------:R-:W-:Y:S01]  /*cbd0*/  LOP3.LUT R17, RZ, R2, RZ, 0x33, !PT ;  /* 0x00000002ff117212 */ /* 0x000fe200078e33ff */
[----:B------:R-:W-:-:S04]  /*cbe0*/  IMAD R18, R2, R7, R3 ;  /* 0x0000000702127224 */ /* 0x000fc800078e0203 */
[----:B------:R-:W-:Y:S01]  /*cbf0*/  IMAD.IADD R17, R0, 0x1, R17 ;  /* 0x0000000100117824 */ /* 0x000fe200078e0211 */
[----:B------:R-:W-:Y:S06]  /*cc00*/  BRA `(.L_x_2121) ;  /* 0x0000000000147947 */ /* 0x000fec0003800000 */
.L_x_2116:
[----:B------:R-:W-:Y:S01]  /*cc10*/  ULDC UR4, c[0x0][0xc3c] ;  /* 0x00030f0000047ab9 */ /* 0x000fe20000000800 */
[----:B------:R-:W-:Y:S01]  /*cc20*/  IMAD.MOV.U32 R17, RZ, RZ, RZ ;  /* 0x000000ffff117224 */ /* 0x000fe200078e00ff */
[----:B------:R-:W-:Y:S01]  /*cc30*/  MOV R18, RZ ;  /* 0x000000ff00127202 */ /* 0x000fe20000000f00 */
[----:B------:R-:W-:Y:S02]  /*cc40*/  IMAD.U32 R16, RZ, RZ, UR6 ;  /* 0x00000006ff107e24 */ /* 0x000fe4000f8e00ff */
[----:B------:R-:W-:-:S07]  /*cc50*/  IMAD.U32 R19, RZ, RZ, UR4 ;  /* 0x00000004ff137e24 */ /* 0x000fce000f8e00ff */
.L_x_2121:
[----:B------:R-:W-:-:S13]  /*cc60*/  ISETP.NE.AND P0, PT, R5, RZ, PT ;  /* 0x000000ff0500720c */ /* 0x000fda0003f05270 */
[----:B------:R-:W0:Y:S01]  /*cc70*/  @!P0 S2R R3, SR_CgaCtaId ;  /* 0x0000000000038919 */ /* 0x000e220000008800 */
[----:B------:R-:W-:-:S04]  /*cc80*/  @!P0 MOV R0, 0x400 ;  /* 0x0000040000008802 */ /* 0x000fc80000000f00 */
[----:B0-----:R-:W-:-:S05]  /*cc90*/  @!P0 LEA R0, R3, R0, 0x18 ;  /* 0x0000000003008211 */ /* 0x001fca00078ec0ff */
[----:B------:R1:W-:Y:S01]  /*cca0*/  @!P0 STS.128 [R0+0x2d8d0], R16 ;  /* 0x02d8d01000008388 */ /* 0x0003e20000000c00 */
[----:B------:R-:W-:Y:S06]  /*ccb0*/  BAR.ARV 0x5, 0x200 ;  /* 0x0148000000007b1d */ /* 0x000fec0000002000 */
.L_x_2114:
[----:B------:R2:W-:Y:S01]  /*ccc0*/  STL [R1+0x34], RZ ;  /* 0x000034ff01007387 */ /* 0x0005e20000100800 */
[----:B------:R-:W-:Y:S01]  /*ccd0*/  ULDC UR4, c[0x0][0xc3c] ;  /* 0x00030f0000047ab9 */ /* 0x000fe20000000800 */
[----:B------:R-:W-:Y:S01]  /*cce0*/  IMAD.MOV.U32 R29, RZ, RZ, 0x1 ;  /* 0x00000001ff1d7424 */ /* 0x000fe200078e00ff */
[----:B0-----:R-:W-:Y:S01]  /*ccf0*/  ISETP.GE.AND P0, PT, R19, UR4, PT ;  /* 0x0000000413007c0c */ /* 0x001fe2000bf06270 */
[----:B------:R-:W-:-:S12]  /*cd00*/  IMAD.MOV.U32 R26, RZ, RZ, RZ ;  /* 0x000000ffff1a7224 */ /* 0x000fd800078e00ff */
[----:B--2---:R-:W-:Y:S05]  /*cd10*/  @P0 BRA `(.L_x_2122) ;  /* 0x0000004800640947 */ /* 0x004fea0003800000 */
[----:B------:R-:W2:Y:S01]  /*cd20*/  LDL R6, [R1+0x1c] ;  /* 0x00001c0001067983 */ /* 0x000ea20000100800 */
[----:B------:R-:W1:Y:S01]  /*cd30*/  S2R R3, SR_TID.X ;  /* 0x0000000000037919 */ /* 0x000e620000002100 */
[----:B------:R-:W0:Y:S01]  /*cd40*/  S2UR UR5, SR_CgaCtaId ;  /* 0x00000000000579c3 */ /* 0x000e220000008800 */
[----:B------:R-:W-:Y:S01]  /*cd50*/  UMOV UR4, 0x400 ;  /* 0x0000040000047882 */ /* 0x000fe20000000000 */
[C---:B-1----:R-:W-:Y:S01]  /*cd60*/  IMAD.SHL.U32 R0, R3.reuse, 0x8, RZ ;  /* 0x0000000803007824 */ /* 0x042fe200078e00ff */
[C---:B------:R-:W-:Y:S01]  /*cd70*/  LOP3.LUT R5, R3.reuse, 0x7f, RZ, 0xc0, !PT ;  /* 0x0000007f03057812 */ /* 0x040fe200078ec0ff */
[----:B------:R-:W-:-:S03]  /*cd80*/  IMAD.SHL.U32 R4, R3, 0x20, RZ ;  /* 0x0000002003047824 */ /* 0x000fc600078e00ff */
[----:B------:R-:W-:Y:S01]  /*cd90*/  LOP3.LUT R2, R0, 0xd8, RZ, 0xc0, !PT ;  /* 0x000000d800027812 */ /* 0x000fe200078ec0ff */
[----:B0-----:R-:W-:-:S03]  /*cda0*/  ULEA UR4, UR5, UR4, 0x18 ;  /* 0x0000000405047291 */ /* 0x001fc6000f8ec03f */
[----:B------:R-:W-:Y:S02]  /*cdb0*/  LOP3.LUT R3, R2, 0x18, R3, 0x78, !PT ;  /* 0x0000001802037812 */ /* 0x000fe400078e7803 */
[----:B------:R-:W-:Y:S01]  /*cdc0*/  SHF.R.U32.HI R5, RZ, 0x2, R5 ;  /* 0x00000002ff057819 */ /* 0x000fe20000011605 */
[----:B------:R-:W-:Y:S01]  /*cdd0*/  IMAD.U32 R23, RZ, RZ, UR4 ;  /* 0x00000004ff177e24 */ /* 0x000fe2000f8e00ff */
[----:B------:R-:W-:Y:S01]  /*cde0*/  BSSY B8, `(.L_x_2122) ;  /* 0x000048c000087945 */ /* 0x000fe20003800000 */
[----:B------:R-:W-:Y:S01]  /*cdf0*/  IMAD.MOV.U32 R29, RZ, RZ, 0x1 ;  /* 0x00000001ff1d7424 */ /* 0x000fe200078e00ff */
[----:B------:R-:W-:Y:S01]  /*ce00*/  MOV R26, RZ ;  /* 0x000000ff001a7202 */ /* 0x000fe20000000f00 */
[----:B------:R-:W-:Y:S01]  /*ce10*/  ULDC UR38, c[0x0][0xc] ;  /* 0x0000030000267ab9 */ /* 0x000fe20000000800 */
[----:B--2---:R-:W-:Y:S02]  /*ce20*/  LOP3.LUT R2, R6, 0x2, RZ, 0xfc, !PT ;  /* 0x0000000206027812 */ /* 0x004fe400078efcff */
        /* <DEDUP_REMOVED lines=10> */
.L_x_2183:
        /* <DEDUP_REMOVED lines=39> */
[----:B0-----:R-:W-:-:S03]  /*d140*/  IMAD.U32 R0, RZ, RZ, UR4 ;  /* 0x00000004ff007e24 */ /* 0x001fc6000f8e00ff */
[----:B----4-:R1:W-:Y:S01]  /*d150*/  @P0 STL [R1+0x20], R4 ;  /* 0x0000200401000387 */ /* 0x0103e20000100800 */
[----:B------:R-:W-:Y:S05]  /*d160*/  @P0 BRA `(.L_x_2123) ;  /* 0x0000000000200947 */ /* 0x000fea0003800000 */
[----:B------:R-:W-:Y:S02]  /*d170*/  ULDC UR4, c[0x0][0x288] ;  /* 0x0000a20000047ab9 */ /* 0x000fe40000000800 */
[----:B-1----:R-:W-:-:S05]  /*d180*/  MOV R4, UR4 ;  /* 0x0000000400047c02 */ /* 0x002fca0008000f00 */
[----:B------:R0:W-:Y:S01]  /*d190*/  STL [R1+0x20], R4 ;  /* 0x0000200401007387 */ /* 0x0001e20000100800 */
[----:B------:R-:W-:Y:S05]  /*d1a0*/  @!P2 BRA `(.L_x_2123) ;  /* 0x000000000010a947 */ /* 0x000fea0003800000 */
[----:B0-----:R-:W2:Y:S04]  /*d1b0*/  LDG.E R4, desc[UR36][R2.64] ;  /* 0x0000002402047981 */ /* 0x001ea8000c1e1900 */
[----:B------:R-:W2:Y:S02]  /*d1c0*/  LDG.E R2, desc[UR36][R2.64+0x4] ;  /* 0x0000042402027981 */ /* 0x000ea4000c1e1900 */
[----:B--2---:R-:W-:-:S05]  /*d1d0*/  IMAD.IADD R2, R2, 0x1, -R4 ;  /* 0x0000000102027824 */ /* 0x004fca00078e0a04 */
[----:B------:R2:W-:Y:S02]  /*d1e0*/  STL [R1+0x20], R2 ;  /* 0x0000200201007387 */ /* 0x0005e40000100800 */
.L_x_2123:
        /* <DEDUP_REMOVED lines=10> */
.L_x_2124:
        /* <DEDUP_REMOVED lines=9> */
.L_x_2125:
[----:B------:R-:W3:Y:S01]  /*d320*/  LDL R6, [R1+0x20] ;  /* 0x0000200001067983 */ /* 0x000ee20000100800 */
[----:B0-2---:R-:W0:Y:S01]  /*d330*/  LDC R2, c[0x0][0x448] ;  /* 0x00011200ff027b82 */ /* 0x005e220000000800 */
[----:B-----5:R-:W-:Y:S01]  /*d340*/  IMAD.IADD R5, R0, 0x1, -R7 ;  /* 0x0000000100057824 */ /* 0x020fe200078e0a07 */
[----:B------:R-:W-:Y:S01]  /*d350*/  LOP3.LUT R22, R22, 0xffffffdf, RZ, 0xc0, !PT ;  /* 0xffffffdf16167812 */ /* 0x000fe200078ec0ff */
[----:B------:R-:W-:Y:S03]  /*d360*/  BSSY B7, `(.L_x_2126) ;  /* 0x0000372000077945 */ /* 0x000fe60003800000 */
[----:B------:R1:W-:Y:S01]  /*d370*/  STL [R1+0xc], R5 ;  /* 0x00000c0501007387 */ /* 0x0003e20000100800 */
[----:B0-----:R-:W-:Y:S01]  /*d380*/  ISETP.NE.AND P0, PT, R2, 0x1, PT ;  /* 0x000000010200780c */ /* 0x001fe20003f05270 */
[----:B------:R-:W-:-:S04]  /*d390*/  IMAD R2, R17, 0xc0, RZ ;  /* 0x000000c011027824 */ /* 0x000fc800078e02ff */
[----:B------:R-:W-:-:S08]  /*d3a0*/  VIADD R2, R2, 0xbf ;  /* 0x000000bf02027836 */ /* 0x000fd00000000000 */
[----:B------:R-:W0:Y:S01]  /*d3b0*/  @P0 LDC R4, c[0x0][0x44c] ;  /* 0x00011300ff040b82 */ /* 0x000e220000000800 */
[----:B------:R-:W-:-:S07]  /*d3c0*/  @P0 LOP3.LUT R22, R22, 0x20, RZ, 0xfc, !PT ;  /* 0x0000002016160812 */ /* 0x000fce00078efcff */
[----:B------:R-:W2:Y:S01]  /*d3d0*/  @P0 LDC R3, c[0x0][0x450] ;  /* 0x00011400ff030b82 */ /* 0x000ea20000000800 */
[----:B0-----:R-:W-:-:S05]  /*d3e0*/  @P0 IMAD.HI.U32 R4, R2, R4, RZ ;  /* 0x0000000402040227 */ /* 0x001fca00078e00ff */
[----:B--2---:R-:W-:Y:S02]  /*d3f0*/  @P0 SHF.R.U32.HI R2, RZ, R3, R4 ;  /* 0x00000003ff020219 */ /* 0x004fe40000011604 */
[----:B---3--:R-:W-:-:S05]  /*d400*/  IADD3 R0, R5, 0x80, -R6 ;  /* 0x0000008005007810 */ /* 0x008fca0007ffe806 */
[----:B------:R-:W-:-:S05]  /*d410*/  IMAD.IADD R0, R0, 0x1, R2 ;  /* 0x0000000100007824 */ /* 0x000fca00078e0202 */
[----:B------:R-:W-:-:S04]  /*d420*/  SHF.R.S32.HI R2, RZ, 0x1f, R0 ;  /* 0x0000001fff027819 */ /* 0x000fc80000011400 */
[----:B------:R-:W-:Y:S02]  /*d430*/  LEA.HI R0, R2, R0, RZ, 0x7 ;  /* 0x0000000002007211 */ /* 0x000fe400078f38ff */
[----:B------:R-:W-:Y:S02]  /*d440*/  IADD3 R2, R5, 0x7f, RZ ;  /* 0x0000007f05027810 */ /* 0x000fe40007ffe0ff */
[----:B------:R-:W-:Y:S02]  /*d450*/  SHF.R.S32.HI R0, RZ, 0x7, R0 ;  /* 0x00000007ff007819 */ /* 0x000fe40000011400 */
[----:B------:R-:W-:-:S04]  /*d460*/  SHF.R.S32.HI R3, RZ, 0x1f, R2 ;  /* 0x0000001fff037819 */ /* 0x000fc80000011402 */
[----:B------:R-:W-:-:S04]  /*d470*/  LEA.HI R2, R3, R2, RZ, 0x7 ;  /* 0x0000000203027211 */ /* 0x000fc800078f38ff */
[----:B------:R-:W-:-:S04]  /*d480*/  SHF.R.S32.HI R2, RZ, 0x7, R2 ;  /* 0x00000007ff027819 */ /* 0x000fc80000011402 */
[----:B------:R-:W-:-:S04]  /*d490*/  VIMNMX R4, R2, R0, PT ;  /* 0x0000000002047248 */ /* 0x000fc80003fe0100 */
[----:B------:R-:W-:Y:S01]  /*d4a0*/  ISETP.GT.AND P0, PT, R4, RZ, PT ;  /* 0x000000ff0400720c */ /* 0x000fe20003f04270 */
[----:B------:R1:W-:-:S12]  /*d4b0*/  STL [R1+0x24], R4 ;  /* 0x0000240401007387 */ /* 0x0003d80000100800 */
[----:B-1----:R-:W-:Y:S05]  /*d4c0*/  @P0 BRA `(.L_x_2127) ;  /* 0x0000000000440947 */ /* 0x002fea0003800000 */
[----:B------:R-:W0:Y:S02]  /*d4d0*/  S2R R5, SR_TID.X ;  /* 0x0000000000057919 */ /* 0x000e240000002100 */
[----:B0-----:R-:W-:-:S04]  /*d4e0*/  LOP3.LUT R5, R5, 0x7f, RZ, 0xc0, !PT ;  /* 0x0000007f05057812 */ /* 0x001fc800078ec0ff */
[----:B------:R-:W-:-:S13]  /*d4f0*/  ISETP.NE.AND P0, PT, R5, RZ, PT ;  /* 0x000000ff0500720c */ /* 0x000fda0003f05270 */
[----:B------:R-:W-:Y:S05]  /*d500*/  @P0 BRA `(.L_x_2128) ;  /* 0x00000034005c0947 */ /* 0x000fea0003800000 */
[----:B------:R-:W0:Y:S01]  /*d510*/  S2R R5, SR_LANEID ;  /* 0x0000000000057919 */ /* 0x000e220000000000 */
        /* <DEDUP_REMOVED lines=10> */
[----:B0-----:R-:W-:Y:S01]  /*d5c0*/  IADD3 R16, R0, UR38, R7 ;  /* 0x0000002600107c10 */ /* 0x001fe2000fffe007 */
[----:B------:R-:W-:Y:S06]  /*d5d0*/  BRA `(.L_x_2128) ;  /* 0x0000003400287947 */ /* 0x000fec0003800000 */
.L_x_2127:
        /* <DEDUP_REMOVED lines=20> */
.L_x_2130:
[----:B------:R-:W-:Y:S05]  /*d720*/  BSYNC B6 ;  /* 0x0000000000067941 */ /* 0x000fea0003800000 */
.L_x_2129:
        /* <DEDUP_REMOVED lines=20> */
.L_x_2133:
[----:B------:R0:W1:Y:S01]  /*d870*/  LDC.64 R2, c[0x4][R27] ;  /* 0x010000001b027b82 */ /* 0x0000620000000a00 */
[----:B------:R-:W-:Y:S01]  /*d880*/  ULDC.64 UR6, c[0x4][0x88] ;  /* 0x0100220000067ab9 */ /* 0x000fe20000000a00 */
[----:B------:R-:W-:Y:S01]  /*d890*/  ULDC.64 UR8, c[0x4][0x90] ;  /* 0x0100240000087ab9 */ /* 0x000fe20000000a00 */
[----:B------:R-:W-:Y:S01]  /*d8a0*/  ULDC.64 UR4, c[0x4][0x18] ;  /* 0x0100060000047ab9 */ /* 0x000fe20000000a00 */
[----:B------:R-:W-:Y:S01]  /*d8b0*/  MOV R4, UR6 ;  /* 0x0000000600047c02 */ /* 0x000fe20008000f00 */
[----:B------:R-:W-:Y:S01]  /*d8c0*/  IMAD.U32 R5, RZ, RZ, UR7 ;  /* 0x00000007ff057e24 */ /* 0x000fe2000f8e00ff */
[----:B------:R-:W-:Y:S01]  /*d8d0*/  MOV R12, 0x1 ;  /* 0x00000001000c7802 */ /* 0x000fe20000000f00 */
[----:B------:R-:W-:Y:S02]  /*d8e0*/  IMAD.U32 R6, RZ, RZ, UR8 ;  /* 0x00000008ff067e24 */ /* 0x000fe4000f8e00ff */
[----:B------:R-:W-:Y:S02]  /*d8f0*/  IMAD.U32 R7, RZ, RZ, UR9 ;  /* 0x00000009ff077e24 */ /* 0x000fe4000f8e00ff */
[----:B------:R-:W-:-:S02]  /*d900*/  IMAD.U32 R10, RZ, RZ, UR4 ;  /* 0x00000004ff0a7e24 */ /* 0x000fc4000f8e00ff */
[----:B------:R-:W-:Y:S02]  /*d910*/  IMAD.U32 R11, RZ, RZ, UR5 ;  /* 0x00000005ff0b7e24 */ /* 0x000fe4000f8e00ff */
[----:B------:R-:W-:Y:S02]  /*d920*/  IMAD.MOV.U32 R8, RZ, RZ, 0x70 ;  /* 0x00000070ff087424 */ /* 0x000fe400078e00ff */
[----:B0-----:R-:W-:-:S07]  /*d930*/  IMAD.MOV.U32 R13, RZ, RZ, RZ ;  /* 0x000000ffff0d7224 */ /* 0x001fce00078e00ff */
[----:B------:R-:W-:-:S07]  /*d940*/  LEPC R20, `(.L_x_2132) ;  /* 0x000000001014794e */ /* 0x000fce0000000000 */
[----:B-1----:R-:W-:Y:S05]  /*d950*/  CALL.ABS.NOINC R2 ;  /* 0x0000000002007343 */ /* 0x002fea0003c00000 */
.L_x_2132:
[----:B------:R-:W-:Y:S05]  /*d960*/  BSYNC B6 ;  /* 0x0000000000067941 */ /* 0x000fea0003800000 */
.L_x_2131:
[----:B------:R0:W2:Y:S01]  /*d970*/  LDL R20, [R1+0x8] ;  /* 0x0000080001147983 */ /* 0x0000a20000100800 */
[----:B------:R-:W-:Y:S01]  /*d980*/  ULDC.64 UR4, c[0x0][0x9f8] ;  /* 0x00027e0000047ab9 */ /* 0x000fe20000000a00 */
[----:B------:R-:W1:Y:S01]  /*d990*/  LDC R7, c[0x0][0x430] ;  /* 0x00010c00ff077b82 */ /* 0x000e620000000800 */
[----:B------:R-:W-:Y:S01]  /*d9a0*/  ISETP.NE.U32.AND P0, PT, RZ, UR4, PT ;  /* 0x00000004ff007c0c */ /* 0x000fe2000bf05070 */
[----:B------:R-:W3:Y:S03]  /*d9b0*/  LDL R27, [R1+0x24] ;  /* 0x00002400011b7983 */ /* 0x000ee60000100800 */
[----:B------:R-:W-:Y:S01]  /*d9c0*/  ISETP.NE.AND.EX P0, PT, RZ, UR5, PT, P0 ;  /* 0x00000005ff007c0c */ /* 0x000fe2000bf05300 */
[----:B------:R-:W4:Y:S04]  /*d9d0*/  LDL R21, [R1+0xc] ;  /* 0x00000c0001157983 */ /* 0x000f280000100800 */
[----:B------:R-:W4:Y:S08]  /*d9e0*/  LDL R2, [R1+0x10] ;  /* 0x0000100001027983 */ /* 0x000f300000100800 */
[----:B------:R-:W-:Y:S01]  /*d9f0*/  @P0 IADD3 R24, P1, R24, UR4, RZ ;  /* 0x0000000418180c10 */ /* 0x000fe2000ff3e0ff */
[----:B------:R-:W0:Y:S01]  /*da00*/  S2R R3, SR_TID.X ;  /* 0x0000000000037919 */ /* 0x000e220000002100 */
[----:B------:R-:W0:Y:S02]  /*da10*/  S2R R0, SR_TID.X ;  /* 0x0000000000007919 */ /* 0x000e240000002100 */
[----:B------:R-:W-:Y:S01]  /*da20*/  @P0 IADD3.X R25, R25, UR5, RZ, P1, !PT ;  /* 0x0000000519190c10 */ /* 0x000fe20008ffe4ff */
[----:B------:R-:W-:-:S04]  /*da30*/  ULDC UR4, c[0x0][0x2f4] ;  /* 0x0000bd0000047ab9 */ /* 0x000fc80000000800 */
[----:B--2---:R-:W2:Y:S01]  /*da40*/  @P0 LDG.E R20, desc[UR36][R24.64] ;  /* 0x0000002418140981 */ /* 0x004ea2000c1e1900 */
[----:B-1----:R-:W-:Y:S01]  /*da50*/  ISETP.NE.AND P2, PT, R7, 0x1, PT ;  /* 0x000000010700780c */ /* 0x002fe20003f45270 */
[----:B0-----:R-:W-:Y:S01]  /*da60*/  IMAD.SHL.U32 R3, R3, 0x20, RZ ;  /* 0x0000002003037824 */ /* 0x001fe200078e00ff */
[----:B------:R-:W-:Y:S01]  /*da70*/  LOP3.LUT R0, R0, 0x7f, RZ, 0xc0, !PT ;  /* 0x0000007f00007812 */ /* 0x000fe200078ec0ff */
[----:B---3--:R-:W-:-:S03]  /*da80*/  VIADD R27, R27, 0xffffffff ;  /* 0xffffffff1b1b7836 */ /* 0x008fc60000000000 */
[----:B------:R-:W-:Y:S01]  /*da90*/  SHF.R.U32.HI R0, RZ, 0x2, R0 ;  /* 0x00000002ff007819 */ /* 0x000fe20000011600 */
[----:B------:R-:W-:Y:S01]  /*daa0*/  IMAD.SHL.U32 R8, R27, 0x80, RZ ;  /* 0x000000801b087824 */ /* 0x000fe200078e00ff */
[----:B------:R-:W-:-:S04]  /*dab0*/  LOP3.LUT R3, R3, 0x60, RZ, 0xc0, !PT ;  /* 0x0000006003037812 */ /* 0x000fc800078ec0ff */
[----:B------:R-:W-:Y:S01]  /*dac0*/  LOP3.LUT R4, R8, R0, R3, 0xfe, !PT ;  /* 0x0000000008047212 */ /* 0x000fe200078efe03 */
[----:B------:R-:W0:Y:S08]  /*dad0*/  @P2 LDC R5, c[0x0][0x434] ;  /* 0x00010d00ff052b82 */ /* 0x000e300000000800 */
[----:B------:R-:W1:Y:S01]  /*dae0*/  @P2 LDC R0, c[0x0][0x438] ;  /* 0x00010e00ff002b82 */ /* 0x000e620000000800 */
[----:B------:R-:W3:Y:S01]  /*daf0*/  S2R R9, SR_TID.X ;  /* 0x0000000000097919 */ /* 0x000ee20000002100 */
[----:B------:R-:W-:-:S04]  /*db00*/  LOP3.LUT R22, R22, 0xffffffef, RZ, 0xc0, !PT ;  /* 0xffffffef16167812 */ /* 0x000fc800078ec0ff */
[----:B------:R-:W-:-:S04]  /*db10*/  @P2 LOP3.LUT R22, R22, 0x10, RZ, 0xfc, !PT ;  /* 0x0000001016162812 */ /* 0x000fc800078efcff */
        /* <DEDUP_REMOVED lines=16> */
[----:B------:R-:W0:Y:S01]  /*dc20*/  @!P0 LDC.64 R2, c[0x0][0x418] ;  /* 0x00010600ff028b82 */ /* 0x000e220000000a00 */
[----:B---3--:R-:W-:-:S05]  /*dc30*/  IMAD.SHL.U32 R20, R9, 0x8, RZ ;  /* 0x0000000809147824 */ /* 0x008fca00078e00ff */
[----:B------:R-:W-:Y:S01]  /*dc40*/  LOP3.LUT R20, R20, 0x18, RZ, 0xc0, !PT ;  /* 0x0000001814147812 */ /* 0x000fe200078ec0ff */
[----:B------:R-:W-:-:S03]  /*dc50*/  @!P0 IMAD.IADD R0, R7, 0x1, R0 ;  /* 0x0000000107008824 */ /* 0x000fc600078e0200 */
[C---:B------:R-:W-:Y:S01]  /*dc60*/  ISETP.GE.AND P2, PT, R20.reuse, UR4, PT ;  /* 0x0000000414007c0c */ /* 0x040fe2000bf46270 */
[----:B------:R1:W-:Y:S01]  /*dc70*/  STL [R1+0x14], R5 ;  /* 0x0000140501007387 */ /* 0x0003e20000100800 */
[C---:B------:R-:W-:Y:S02]  /*dc80*/  LOP3.LUT R10, R20.reuse, 0x20, RZ, 0xfc, !PT ;  /* 0x00000020140a7812 */ /* 0x040fe400078efcff */
[----:B------:R-:W-:Y:S02]  /*dc90*/  LOP3.LUT R9, R20, 0x40, RZ, 0xfc, !PT ;  /* 0x0000004014097812 */ /* 0x000fe400078efcff */
[----:B0-----:R-:W-:-:S04]  /*dca0*/  @!P0 LEA R2, P1, R6, R2, 0x2 ;  /* 0x0000000206028211 */ /* 0x001fc800078210ff */
[----:B------:R-:W-:Y:S01]  /*dcb0*/  @!P0 LEA.HI.X R3, R6, R3, R0, 0x2, P1 ;  /* 0x0000000306038211 */ /* 0x000fe200008f1400 */
[----:B------:R-:W-:Y:S01]  /*dcc0*/  IMAD.MOV.U32 R0, RZ, RZ, RZ ;  /* 0x000000ffff007224 */ /* 0x000fe200078e00ff */
[----:B------:R-:W-:Y:S02]  /*dcd0*/  ISETP.GE.AND P1, PT, R10, UR4, PT ;  /* 0x000000040a007c0c */ /* 0x000fe4000bf26270 */
[----:B------:R-:W-:-:S03]  /*dce0*/  @P2 LOP3.LUT R22, R22, 0x4, RZ, 0xfc, !PT ;  /* 0x0000000416162812 */ /* 0x000fc600078efcff */
[----:B------:R1:W5:Y:S01]  /*dcf0*/  @!P0 LDG.E R0, desc[UR36][R2.64] ;  /* 0x0000002402008981 */ /* 0x000362000c1e1900 */
[----:B------:R-:W-:Y:S02]  /*dd00*/  ISETP.GE.AND P0, PT, R9, UR4, PT ;  /* 0x0000000409007c0c */ /* 0x000fe4000bf06270 */
[----:B------:R-:W-:-:S04]  /*dd10*/  LOP3.LUT R22, R22, 0xfffffffe, RZ, 0xc0, !PT ;  /* 0xfffffffe16167812 */ /* 0x000fc800078ec0ff */
[----:B------:R-:W-:-:S04]  /*dd20*/  LOP3.LUT R22, R22, 0xfffffffd, RZ, 0xc0, !PT ;  /* 0xfffffffd16167812 */ /* 0x000fc800078ec0ff */
[----:B------:R-:W-:-:S04]  /*dd30*/  @P1 LOP3.LUT R22, R22, 0x2, RZ, 0xfc, !PT ;  /* 0x0000000216161812 */ /* 0x000fc800078efcff */
[----:B------:R-:W-:Y:S01]  /*dd40*/  @P0 LOP3.LUT R22, R22, 0x1, RZ, 0xfc, !PT ;  /* 0x0000000116160812 */ /* 0x000fe200078efcff */
[----:B-1----:R-:W-:Y:S06]  /*dd50*/  BRA.DIV UR5, `(.L_x_2134) ;  /* 0x0000003e05e07947 */ /* 0x002fec000b800000 */
.L_x_2200:
[----:B------:R-:W2:Y:S01]  /*dd60*/  LDL R2, [R1+0x38] ;  /* 0x0000380001027983 */ /* 0x000ea20000100800 */
[----:B------:R-:W-:Y:S02]  /*dd70*/  SHF.R.S32.HI R9, RZ, 0x1f, R18 ;  /* 0x0000001fff097819 */ /* 0x000fe40000011412 */
[----:B------:R-:W-:-:S03]  /*dd80*/  LOP3.LUT R22, R22, 0xfffffff7, RZ, 0xc0, !PT ;  /* 0xfffffff716167812 */ /* 0x000fc600078ec0ff */
[----:B------:R0:W-:Y:S01]  /*dd90*/  STL [R1+0x4], R9 ;  /* 0x0000040901007387 */ /* 0x0001e20000100800 */
[----:B--2---:R-:W-:-:S13]  /*dda0*/  ISETP.NE.AND P0, PT, R2, 0x3, PT ;  /* 0x000000030200780c */ /* 0x004fda0003f05270 */
[----:B------:R-:W-:Y:S01]  /*ddb0*/  @P0 LOP3.LUT R22, R22, 0x8, RZ, 0xfc, !PT ;  /* 0x0000000816160812 */ /* 0x000fe200078efcff */
[----:B0-----:R-:W-:Y:S06]  /*ddc0*/  @!P0 BRA `(.L_x_2135) ;  /* 0x0000000000048947 */ /* 0x001fec0003800000 */
[----:B------:R-:W-:Y:S01]  /*ddd0*/  BPT.TRAP 0x1 ;  /* 0x000000040000795c */ /* 0x000fe20000300000 */
.L_x_2135:
        /* <DEDUP_REMOVED lines=19> */
[----:B------:R-:W-:Y:S01]  /*df10*/  IMAD.IADD R25, R3, 0x1, R7 ;  /* 0x0000000103197824 */ /* 0x000fe200078e0207 */
[----:B------:R-:W-:-:S04]  /*df20*/  SHF.L.U32 R3, R29, 0x1f, RZ ;  /* 0x0000001f1d037819 */ /* 0x000fc800000006ff */
[----:B------:R-:W-:Y:S02]  /*df30*/  LEA.HI.X R25, R2, UR5, R25, 0x1, P0 ;  /* 0x0000000502197c11 */ /* 0x000fe400080f0c19 */
[----:B------:R-:W-:-:S04]  /*df40*/  LEA R2, R26, R23, 0x3 ;  /* 0x000000171a027211 */ /* 0x000fc800078e18ff */
[----:B------:R-:W0:Y:S02]  /*df50*/  SYNCS.PHASECHK.TRANS64.TRYWAIT P0, [R2+URZ+0x2d840], R3 ;  /* 0x02d84003020075a7 */ /* 0x000e24000800017f */
[----:B0-----:R-:W-:Y:S05]  /*df60*/  @!P0 BRA `(.L_x_2137) ;  /* 0x0000003c00908947 */ /* 0x001fea0003800000 */
.L_x_2201:
[----:B------:R-:W-:Y:S05]  /*df70*/  BSYNC B0 ;  /* 0x0000000000007941 */ /* 0x000fea0003800000 */
.L_x_2136:
[----:B------:R-:W2:Y:S01]  /*df80*/  LDL R7, [R1+0x4] ;  /* 0x0000040001077983 */ /* 0x000ea20000100800 */
[----:B------:R-:W-:-:S03]  /*df90*/  ULDC.64 UR4, c[0x0][0x300] ;  /* 0x0000c00000047ab9 */ /* 0x000fc60000000a00 */
[----:B------:R-:W3:Y:S01]  /*dfa0*/  LDL R12, [R1+0xc] ;  /* 0x00000c00010c7983 */ /* 0x000ee20000100800 */
[----:B------:R-:W-:Y:S01]  /*dfb0*/  IMAD R5, R5, UR4, RZ ;  /* 0x0000000405057c24 */ /* 0x000fe2000f8e02ff */
[----:B------:R-:W-:Y:S01]  /*dfc0*/  LOP3.LUT P4, RZ, R22, 0x4, RZ, 0xc0, !PT ;  /* 0x0000000416ff7812 */ /* 0x000fe2000788c0ff */
[----:B------:R-:W1:Y:S02]  /*dfd0*/  S2R R9, SR_TID.X ;  /* 0x0000000000097919 */ /* 0x000e640000002100 */
[----:B0-----:R-:W-:Y:S01]  /*dfe0*/  IMAD R3, R4, UR5, R5 ;  /* 0x0000000504037c24 */ /* 0x001fe2000f8e0205 */
        /* <DEDUP_REMOVED lines=13> */
[----:B------:R-:W0:Y:S02]  /*e0c0*/  S2R R7, SR_TID.X ;  /* 0x0000000000077919 */ /* 0x000e240000002100 */
[----:B------:R-:W-:Y:S01]  /*e0d0*/  IMAD R0, R18, UR5, R0 ;  /* 0x0000000512007c24 */ /* 0x000fe2000f8e0200 */
[----:B------:R-:W-:-:S03]  /*e0e0*/  ULDC.64 UR4, c[0x0][0x2e8] ;  /* 0x0000ba0000047ab9 */ /* 0x000fc60000000a00 */
[----:B------:R-:W-:Y:S01]  /*e0f0*/  IMAD.IADD R6, R5, 0x1, R0 ;  /* 0x0000000105067824 */ /* 0x000fe200078e0200 */
        /* <DEDUP_REMOVED lines=16> */
[----:B------:R-:W-:-:S03]  /*e200*/  @P0 IMAD R8, R7, 0x2, R23 ;  /* 0x0000000207080824 */ /* 0x000fc600078e0217 */
[----:B------:R-:W1:Y:S01]  /*e210*/  SHFL.IDX PT, R4, R6, RZ, 0x1c1f ;  /* 0x001c1fff06047589 */ /* 0x000e6200000e0000 */
[----:B0-----:R-:W-:-:S04]  /*e220*/  @P0 LEA R5, P1, R9, R5, 0x1 ;  /* 0x0000000509050211 */ /* 0x001fc800078208ff */
[----:B-1----:R-:W-:Y:S02]  /*e230*/  @P0 IADD3.X R4, RZ, R4, RZ, P1, !PT ;  /* 0x00000004ff040210 */ /* 0x002fe40000ffe4ff */
[----:B------:R-:W-:Y:S02]  /*e240*/  ISETP.GE.AND P1, PT, R3, 0x21, PT ;  /* 0x000000210300780c */ /* 0x000fe40003f26270 */
        /* <DEDUP_REMOVED lines=32> */
.L_x_2211:
[----:B------:R-:W-:-:S13]  /*e450*/  ISETP.GE.AND P0, PT, R3, 0x61, PT ;  /* 0x000000610300780c */ /* 0x000fda0003f06270 */
[----:B01----:R-:W-:Y:S02]  /*e460*/  @P0 LEA R4, P1, R9, R0, 0x1 ;  /* 0x0000000009040211 */ /* 0x003fe400078208ff */
[----:B------:R-:W-:-:S03]  /*e470*/  @P0 LEA R7, R7, R23, 0x1 ;  /* 0x0000001707070211 */ /* 0x000fc600078e08ff */
        /* <DEDUP_REMOVED lines=9> */
.L_x_2139:
        /* <DEDUP_REMOVED lines=11> */
.L_x_2140:
[----:B------:R1:W5:Y:S01]  /*e5c0*/  LDL.LU R0, [R1+0x28] ;  /* 0x0000280001007983 */ /* 0x0003620000300800 */
[----:B------:R-:W-:Y:S01]  /*e5d0*/  LOP3.LUT P0, RZ, R22, 0x40, RZ, 0xc0, !PT ;  /* 0x0000004016ff7812 */ /* 0x000fe2000780c0ff */
[----:B------:R1:W-:Y:S02]  /*e5e0*/  SYNCS.ARRIVE.TRANS64.A1T0 RZ, [R2+URZ+0x2d830], RZ ;  /* 0x02d830ff02ff79a7 */ /* 0x0003e4000810003f */
[----:B------:R1:W5:Y:S10]  /*e5f0*/  LDL.LU R3, [R1] ;  /* 0x0000000001037983 */ /* 0x0003740000300800 */
[----:B------:R-:W-:Y:S05]  /*e600*/  WARPSYNC.ALL ;  /* 0x0000000000007948 */ /* 0x000fea0003800000 */
[----:B------:R-:W-:Y:S01]  /*e610*/  ULDC.64 UR4, c[0x0][0x298] ;  /* 0x0000a60000047ab9 */ /* 0x000fe20000000a00 */
[----:B-1----:R-:W-:Y:S01]  /*e620*/  VIADD R2, R23, 0xc400 ;  /* 0x0000c40017027836 */ /* 0x002fe20000000000 */
[----:B------:R-:W-:Y:S01]  /*e630*/  SEL R28, R28, RZ, !P0 ;  /* 0x000000ff1c1c7207 */ /* 0x000fe20004000000 */
[----:B------:R-:W-:Y:S01]  /*e640*/  BSSY B6, `(.L_x_2141) ;  /* 0x000001d000067945 */ /* 0x000fe20003800000 */
[----:B------:R-:W-:Y:S01]  /*e650*/  BAR.SYNC.DEFER_BLOCKING 0x8, 0x200 ;  /* 0x0208000000007b1d */ /* 0x000fe20000010000 */
[----:B-----5:R-:W-:-:S02]  /*e660*/  SEL R0, R0, RZ, !P0 ;  /* 0x000000ff00007207 */ /* 0x020fc40004000000 */
[----:B------:R-:W-:Y:S01]  /*e670*/  LOP3.LUT P0, RZ, R2, 0x1bf, RZ, 0xc0, !PT ;  /* 0x000001bf02ff7812 */ /* 0x000fe2000780c0ff */
[----:B0-----:R-:W-:Y:S02]  /*e680*/  IMAD.WIDE.U32 R4, R3, UR4, RZ ;  /* 0x0000000403047c25 */ /* 0x001fe4000f8e00ff */
[----:B------:R0:W-:Y:S04]  /*e690*/  STL [R1+0x30], R0 ;  /* 0x0000300001007387 */ /* 0x0001e80000100800 */
[----:B------:R1:W-:Y:S01]  /*e6a0*/  STL.64 [R1+0x28], R4 ;  /* 0x0000280401007387 */ /* 0x0003e20000100a00 */
[----:B0-----:R-:W-:-:S05]  /*e6b0*/  SHF.R.S32.HI R0, RZ, 0x1f, R3 ;  /* 0x0000001fff007819 */ /* 0x001fca0000011403 */
[----:B------:R-:W-:-:S04]  /*e6c0*/  IMAD R0, R0, UR4, RZ ;  /* 0x0000000400007c24 */ /* 0x000fc8000f8e02ff */
        /* <DEDUP_REMOVED lines=8> */
[----:B-1----:R-:W-:Y:S01]  /*e750*/  IMAD.U32 R4, RZ, RZ, UR6 ;  /* 0x00000006ff047e24 */ /* 0x002fe2000f8e00ff */
        /* <DEDUP_REMOVED lines=11> */
.L_x_2142:
[----:B------:R-:W-:Y:S05]  /*e810*/  BSYNC B6 ;  /* 0x0000000000067941 */ /* 0x000fea0003800000 */
.L_x_2141:
[----:B------:R-:W2:Y:S01]  /*e820*/  LDL.LU R21, [R1+0x30] ;  /* 0x0000300001157983 */ /* 0x000ea20000300800 */
[----:B------:R-:W-:Y:S01]  /*e830*/  ULDC.64 UR4, c[0x0][0x2d8] ;  /* 0x0000b60000047ab9 */ /* 0x000fe20000000a00 */
[----:B-1----:R-:W0:Y:S01]  /*e840*/  LDC R4, c[0x0][0x448] ;  /* 0x00011200ff047b82 */ /* 0x002e220000000800 */
[----:B------:R-:W-:Y:S01]  /*e850*/  ULDC.64 UR6, c[0x0][0x2c8] ;  /* 0x0000b20000067ab9 */ /* 0x000fe20000000a00 */
[----:B------:R-:W3:Y:S01]  /*e860*/  LDL.LU R0, [R1] ;  /* 0x0000000001007983 */ /* 0x000ee20000300800 */
[----:B------:R-:W-:-:S03]  /*e870*/  ULDC.64 UR8, c[0x0][0x280] ;  /* 0x0000a00000087ab9 */ /* 0x000fc60000000a00 */
[----:B------:R-:W3:Y:S02]  /*e880*/  LDL.LU.64 R2, [R1+0x28] ;  /* 0x0000280001027983 */ /* 0x000ee40000300a00 */
[----:B------:R-:W1:Y:S02]  /*e890*/  LDC R10, c[0x0][0x448] ;  /* 0x00011200ff0a7b82 */ /* 0x000e640000000800 */
[----:B------:R-:W4:Y:S01]  /*e8a0*/  LDL R20, [R1+0x4] ;  /* 0x0000040001147983 */ /* 0x000f220000100800 */
[----:B------:R-:W5:Y:S01]  /*e8b0*/  S2R R13, SR_TID.X ;  /* 0x00000000000d7919 */ /* 0x000f620000002100 */
[----:B0-----:R-:W-:-:S13]  /*e8c0*/  ISETP.NE.AND P6, PT, R4, 0x1, PT ;  /* 0x000000010400780c */ /* 0x001fda0003fc5270 */
[----:B------:R-:W0:Y:S01]  /*e8d0*/  @P6 LDC R5, c[0x0][0x450] ;  /* 0x00011400ff056b82 */ /* 0x000e220000000800 */
[----:B-----5:R-:W-:-:S05]  /*e8e0*/  IMAD.SHL.U32 R11, R13, 0x8, RZ ;  /* 0x000000080d0b7824 */ /* 0x020fca00078e00ff */
[----:B------:R-:W-:-:S04]  /*e8f0*/  LOP3.LUT R11, R11, 0x18, RZ, 0xc0, !PT ;  /* 0x000000180b0b7812 */ /* 0x000fc800078ec0ff */
[C---:B------:R-:W-:Y:S02]  /*e900*/  LOP3.LUT R12, R11.reuse, 0x20, RZ, 0xfc, !PT ;  /* 0x000000200b0c7812 */ /* 0x040fe400078efcff */
[----:B------:R-:W-:Y:S01]  /*e910*/  LOP3.LUT R11, R11, 0x40, RZ, 0xfc, !PT ;  /* 0x000000400b0b7812 */ /* 0x000fe200078efcff */
[----:B---3--:R-:W-:Y:S02]  /*e920*/  IMAD.MOV.U32 R3, RZ, RZ, R0 ;  /* 0x000000ffff037224 */ /* 0x008fe400078e0000 */
[----:B----4-:R-:W-:Y:S02]  /*e930*/  IMAD R0, R20, UR4, RZ ;  /* 0x0000000414007c24 */ /* 0x010fe4000f8e02ff */
[C---:B------:R-:W-:Y:S01]  /*e940*/  IMAD.WIDE.U32 R2, R18.reuse, UR4, R2 ;  /* 0x0000000412027c25 */ /* 0x040fe2000f8e0002 */
[----:B------:R-:W3:Y:S03]  /*e950*/  S2R R20, SR_TID.X ;  /* 0x0000000000147919 */ /* 0x000ee60000002100 */
[----:B------:R-:W-:Y:S01]  /*e960*/  IMAD R0, R18, UR5, R0 ;  /* 0x0000000512007c24 */ /* 0x000fe2000f8e0200 */
[----:B------:R-:W-:-:S03]  /*e970*/  ULDC.64 UR4, c[0x0][0x2e0] ;  /* 0x0000b80000047ab9 */ /* 0x000fc60000000a00 */
[----:B------:R-:W-:Y:S02]  /*e980*/  IMAD.IADD R3, R3, 0x1, R0 ;  /* 0x0000000103037824 */ /* 0x000fe400078e0200 */
[----:B--2---:R-:W-:Y:S02]  /*e990*/  IMAD R0, R21, UR4, RZ ;  /* 0x0000000415007c24 */ /* 0x004fe4000f8e02ff */
[----:B------:R-:W2:Y:S01]  /*e9a0*/  S2R R21, SR_TID.X ;  /* 0x0000000000157919 */ /* 0x000ea20000002100 */
[----:B------:R-:W-:-:S04]  /*e9b0*/  IMAD.WIDE.U32 R2, R28, UR4, R2 ;  /* 0x000000041c027c25 */ /* 0x000fc8000f8e0002 */
[----:B------:R-:W-:Y:S01]  /*e9c0*/  IMAD R4, R28, UR5, R0 ;  /* 0x000000051c047c24 */ /* 0x000fe2000f8e0200 */
[----:B------:R-:W-:Y:S01]  /*e9d0*/  ULDC.64 UR4, c[0x0][0x2d0] ;  /* 0x0000b40000047ab9 */ /* 0x000fe20000000a00 */
[----:B------:R-:W4:Y:S02]  /*e9e0*/  @P6 LDC R0, c[0x0][0x44c] ;  /* 0x00011300ff006b82 */ /* 0x000f240000000800 */
[----:B------:R-:W-:Y:S01]  /*e9f0*/  IMAD.IADD R3, R3, 0x1, R4 ;  /* 0x0000000103037824 */ /* 0x000fe200078e0204 */
[----:B---3--:R-:W-:-:S04]  /*ea00*/  LOP3.LUT R20, R20, 0x7f, RZ, 0xc0, !PT ;  /* 0x0000007f14147812 */ /* 0x008fc800078ec0ff */
[----:B------:R-:W-:Y:S02]  /*ea10*/  SHF.R.U32.HI R20, RZ, 0x2, R20 ;  /* 0x00000002ff147819 */ /* 0x000fe40000011614 */
[----:B--2---:R-:W-:-:S04]  /*ea20*/  SHF.L.U32 R21, R21, 0x5, RZ ;  /* 0x0000000515157819 */ /* 0x004fc800000006ff */
[----:B------:R-:W-:-:S04]  /*ea30*/  LOP3.LUT R21, R21, 0x60, RZ, 0xc0, !PT ;  /* 0x0000006015157812 */ /* 0x000fc800078ec0ff */
[----:B------:R-:W-:Y:S02]  /*ea40*/  LOP3.LUT R20, R20, R21, RZ, 0xfc, !PT ;  /* 0x0000001514147212 */ /* 0x000fe400078efcff */
[----:B------:R-:W-:-:S03]  /*ea50*/  LOP3.LUT R21, R13, 0x7f, RZ, 0xc0, !PT ;  /* 0x0000007f0d157812 */ /* 0x000fc600078ec0ff */
[----:B------:R-:W-:Y:S01]  /*ea60*/  IMAD R6, R17, 0xc0, R20 ;  /* 0x000000c011067824 */ /* 0x000fe200078e0214 */
[----:B------:R-:W-:Y:S01]  /*ea70*/  SHF.R.U32.HI R21, RZ, 0x2, R21 ;  /* 0x00000002ff157819 */ /* 0x000fe20000011615 */
[----:B------:R-:W-:Y:S02]  /*ea80*/  IMAD.SHL.U32 R20, R13, 0x8, RZ ;  /* 0x000000080d147824 */ /* 0x000fe400078e00ff */
[----:B----4-:R-:W-:-:S03]  /*ea90*/  @P6 IMAD.HI.U32 R0, R6, R0, RZ ;  /* 0x0000000006006227 */ /* 0x010fc600078e00ff */
[----:B------:R-:W-:Y:S01]  /*eaa0*/  LOP3.LUT R20, R20, 0x18, RZ, 0xc0, !PT ;  /* 0x0000001814147812 */ /* 0x000fe200078ec0ff */
[----:B------:R-:W-:Y:S01]  /*eab0*/  IMAD.MOV.U32 R4, RZ, RZ, R6 ;  /* 0x000000ffff047224 */ /* 0x000fe200078e0006 */
[----:B0-----:R-:W-:-:S04]  /*eac0*/  @P6 SHF.R.U32.HI R4, RZ, R5, R0 ;  /* 0x00000005ff046219 */ /* 0x001fc80000011600 */
[--C-:B------:R-:W-:Y:S01]  /*ead0*/  SHF.R.S32.HI R0, RZ, 0x1f, R4.reuse ;  /* 0x0000001fff007819 */ /* 0x100fe20000011404 */
[----:B------:R-:W-:-:S04]  /*eae0*/  IMAD.MOV R7, RZ, RZ, -R4 ;  /* 0x000000ffff077224 */ /* 0x000fc800078e0a04 */
[----:B------:R-:W-:-:S04]  /*eaf0*/  IMAD R0, R0, UR4, RZ ;  /* 0x0000000400007c24 */ /* 0x000fc8000f8e02ff */
[C---:B------:R-:W-:Y:S02]  /*eb00*/  IMAD R0, R4.reuse, UR5, R0 ;  /* 0x0000000504007c24 */ /* 0x040fe4000f8e0200 */
[----:B------:R-:W-:-:S04]  /*eb10*/  IMAD.WIDE.U32 R4, R4, UR4, R2 ;  /* 0x0000000404047c25 */ /* 0x000fc8000f8e0002 */
[----:B------:R-:W-:Y:S02]  /*eb20*/  IMAD.IADD R5, R5, 0x1, R0 ;  /* 0x0000000105057824 */ /* 0x000fe400078e0200 */
[----:B-1----:R-:W-:-:S04]  /*eb30*/  IMAD R0, R10, R7, R6 ;  /* 0x000000070a007224 */ /* 0x002fc800078e0206 */
[----:B------:R-:W-:Y:S01]  /*eb40*/  IMAD.WIDE.U32 R8, R0, UR6, R4 ;  /* 0x0000000600087c25 */ /* 0x000fe2000f8e0004 */
[----:B------:R-:W-:-:S03]  /*eb50*/  SHF.R.S32.HI R7, RZ, 0x1f, R0 ;  /* 0x0000001fff077819 */ /* 0x000fc60000011400 */
[----:B------:R-:W-:Y:S01]  /*eb60*/  VIADD R5, R6, 0x80 ;  /* 0x0000008006057836 */ /* 0x000fe20000000000 */
[----:B------:R-:W-:Y:S01]  /*eb70*/  LEA R4, P0, R8, UR8, 0x1 ;  /* 0x0000000808047c11 */ /* 0x000fe2000f8008ff */
[----:B------:R-:W-:-:S03]  /*eb80*/  IMAD R7, R7, UR6, RZ ;  /* 0x0000000607077c24 */ /* 0x000fc6000f8e02ff */
[----:B------:R-:W-:Y:S01]  /*eb90*/  MOV R6, R5 ;  /* 0x0000000500067202 */ /* 0x000fe20000000f00 */
        /* <DEDUP_REMOVED lines=15> */
[----:B------:R-:W-:Y:S01]  /*ec90*/  UMOV UR5, 0xffffffff ;  /* 0xffffffff00057882 */ /* 0x000fe20000000000 */
[----:B------:R-:W-:Y:S02]  /*eca0*/  ISETP.GE.AND P1, PT, R11, UR4, PT ;  /* 0x000000040b007c0c */ /* 0x000fe4000bf26270 */
[----:B------:R-:W-:Y:S01]  /*ecb0*/  IMAD.IADD R3, R3, 0x1, R6 ;  /* 0x0000000103037824 */ /* 0x000fe200078e0206 */
[----:B------:R-:W-:Y:S01]  /*ecc0*/  SHF.R.S32.HI R6, RZ, 0x1f, R5 ;  /* 0x0000001fff067819 */ /* 0x000fe20000011405 */
[----:B------:R-:W-:-:S04]  /*ecd0*/  IMAD.WIDE.U32 R2, R5, UR6, R2 ;  /* 0x0000000605027c25 */ /* 0x000fc8000f8e0002 */
[----:B------:R-:W-:Y:S01]  /*ece0*/  IMAD R6, R6, UR6, RZ ;  /* 0x0000000606067c24 */ /* 0x000fe2000f8e02ff */
[----:B------:R-:W-:-:S03]  /*ecf0*/  LEA R8, P0, R2, UR8, 0x1 ;  /* 0x0000000802087c11 */ /* 0x000fc6000f8008ff */
[----:B------:R-:W-:-:S04]  /*ed00*/  IMAD R6, R5, UR7, R6 ;  /* 0x0000000705067c24 */ /* 0x000fc8000f8e0206 */
[----:B------:R-:W-:-:S05]  /*ed10*/  IMAD.IADD R3, R3, 0x1, R6 ;  /* 0x0000000103037824 */ /* 0x000fca00078e0206 */
[----:B------:R-:W-:Y:S02]  /*ed20*/  LEA.HI.X R3, R2, UR9, R3, 0x1, P0 ;  /* 0x0000000902037c11 */ /* 0x000fe400080f0c03 */
[----:B------:R-:W-:Y:S01]  /*ed30*/  ISETP.GE.AND P0, PT, R12, UR4, PT ;  /* 0x000000040c007c0c */ /* 0x000fe2000bf06270 */
[----:B------:R-:W-:-:S12]  /*ed40*/  BRA.DIV UR5, `(.L_x_2143) ;  /* 0x0000003605947947 */ /* 0x000fd8000b800000 */
[----:B------:R-:W2:Y:S04]  /*ed50*/  LDL.LU R5, [R1+0x20] ;  /* 0x0000200001057983 */ /* 0x000ea80000300800 */
[----:B------:R-:W3:Y:S01]  /*ed60*/  LDL R9, [R1+0x18] ;  /* 0x0000180001097983 */ /* 0x000ee20000100800 */
[----:B------:R-:W-:-:S03]  /*ed70*/  IMAD R17, R17, 0xc0, R21 ;  /* 0x000000c011117824 */ /* 0x000fc600078e0215 */
[----:B------:R-:W0:Y:S04]  /*ed80*/  SHFL.IDX PT, R7, R4, RZ, 0x1c1f ;  /* 0x001c1fff04077589 */ /* 0x000e2800000e0000 */
[----:B------:R-:W1:Y:S01]  /*ed90*/  SHFL.IDX PT, R6, R0, RZ, 0x1c1f ;  /* 0x001c1fff00067589 */ /* 0x000e6200000e0000 */
[----:B--2---:R-:W-:Y:S01]  /*eda0*/  IMAD R2, R5, R10, RZ ;  /* 0x0000000a05027224 */ /* 0x004fe200078e02ff */
[----:B------:R-:W-:-:S04]  /*edb0*/  IADD3 R5, R17, 0x20, RZ ;  /* 0x0000002011057810 */ /* 0x000fc80007ffe0ff */
[----:B------:R-:W-:-:S13]  /*edc0*/  ISETP.GE.AND P2, PT, R17, R2, PT ;  /* 0x000000021100720c */ /* 0x000fda0003f46270 */
[----:B0-----:R-:W-:-:S05]  /*edd0*/  @!P2 LEA R7, P4, R20, R7, 0x1 ;  /* 0x000000071407a211 */ /* 0x001fca00078808ff */
[----:B-1----:R-:W-:-:S05]  /*ede0*/  @!P2 IMAD.X R6, RZ, RZ, R6, P4 ;  /* 0x000000ffff06a224 */ /* 0x002fca00020e0606 */
[----:B------:R-:W-:-:S04]  /*edf0*/  @!P2 LOP3.LUT R7, R7, R6, RZ, 0x3c, !PT ;  /* 0x000000060707a212 */ /* 0x000fc800078e3cff */
[----:B------:R-:W-:-:S04]  /*ee00*/  @!P2 LOP3.LUT R6, R7, R6, RZ, 0x3c, !PT ;  /* 0x000000060706a212 */ /* 0x000fc800078e3cff */
[----:B------:R-:W-:-:S05]  /*ee10*/  @!P2 LOP3.LUT R7, R7, R6, RZ, 0x3c, !PT ;  /* 0x000000060707a212 */ /* 0x000fca00078e3cff */
[----:B------:R-:W-:Y:S01]  /*ee20*/  @!PT LDS RZ, [RZ] ;  /* 0x00000000fffff984 */ /* 0x000fe20000000800 */
[----:B---3--:R-:W-:Y:S04]  /*ee30*/  @!P2 LDGSTS.E.BYPASS.LTC128B.128 [R9+0xc400], desc[UR36][R6.64], !P3 ;  /* 0x0c4000000609afae */ /* 0x008fe8000d901d64 */
[----:B------:R-:W-:Y:S04]  /*ee40*/  @!P2 LDGSTS.E.BYPASS.LTC128B.128 [R9+0xf400], desc[UR36][R6.64+0x40], !P0 ;  /* 0x0f4000400609afae */ /* 0x000fe8000c101d64 */
[----:B------:R0:W-:Y:S01]  /*ee50*/  @!P2 LDGSTS.E.BYPASS.LTC128B.128 [R9+0x12400], desc[UR36][R6.64+0x80], !P1 ;  /* 0x124000800609afae */ /* 0x0001e2000c901d64 */
[----:B------:R-:W-:Y:S01]  /*ee60*/  ISETP.GE.AND P2, PT, R5, R2, PT ;  /* 0x000000020500720c */ /* 0x000fe20003f46270 */
        /* <DEDUP_REMOVED lines=11> */
[----:B------:R-:W-:Y:S01]  /*ef20*/  ISETP.GE.AND P2, PT, R5, R2, PT ;  /* 0x000000020500720c */ /* 0x000fe20003f46270 */
[----:B------:R-:W-:-:S02]  /*ef30*/  VIADD R5, R17, 0x60 ;  /* 0x0000006011057836 */ /* 0x000fc40000000000 */
        /* <DEDUP_REMOVED lines=11> */
[----:B------:R-:W-:Y:S01]  /*eff0*/  @!P2 LDGSTS.E.BYPASS.LTC128B.128 [R9+0x13400], desc[UR36][R6.64+0x80], !P1 ;  /* 0x134000800609afae */ /* 0x000fe2000c901d64 */
[----:B------:R-:W-:-:S13]  /*f000*/  ISETP.GE.AND P2, PT, R5, R2, PT ;  /* 0x000000020500720c */ /* 0x000fda0003f46270 */
[----:B--2---:R-:W-:-:S05]  /*f010*/  @!P2 LEA R4, P4, R20, R4, 0x1 ;  /* 0x000000041404a211 */ /* 0x004fca00078808ff */
[----:B---3--:R-:W-:-:S04]  /*f020*/  @!P2 IMAD.X R0, RZ, RZ, R0, P4 ;  /* 0x000000ffff00a224 */ /* 0x008fc800020e0600 */
[----:B------:R-:W-:Y:S02]  /*f030*/  @!P2 IMAD.MOV.U32 R5, RZ, RZ, R0 ;  /* 0x000000ffff05a224 */ /* 0x000fe400078e0000 */
[----:B------:R-:W-:Y:S04]  /*f040*/  SHFL.IDX PT, R0, R3, RZ, 0x1c1f ;  /* 0x001c1fff03007589 */ /* 0x000fe800000e0000 */
[----:B------:R-:W-:Y:S04]  /*f050*/  @!P2 LDGSTS.E.BYPASS.LTC128B.128 [R9+0xdc00], desc[UR36][R4.64], !P3 ;  /* 0x0dc000000409afae */ /* 0x000fe8000d901d64 */
[----:B------:R-:W-:Y:S04]  /*f060*/  @!P2 LDGSTS.E.BYPASS.LTC128B.128 [R9+0x10c00], desc[UR36][R4.64+0x40], !P0 ;  /* 0x10c000400409afae */ /* 0x000fe8000c101d64 */
[----:B------:R0:W-:Y:S04]  /*f070*/  @!P2 LDGSTS.E.BYPASS.LTC128B.128 [R9+0x13c00], desc[UR36][R4.64+0x80], !P1 ;  /* 0x13c000800409afae */ /* 0x0001e8000c901d64 */
[----:B------:R-:W-:Y:S04]  /*f080*/  SHFL.IDX PT, R3, R3, 0x1, 0x1c1f ;  /* 0x003c1f0003037f89 */ /* 0x000fe800000e0000 */
[----:B0-----:R-:W0:Y:S01]  /*f090*/  SHFL.IDX PT, R4, R8, RZ, 0x1c1f ;  /* 0x001c1fff08047589 */ /* 0x001e2200000e0000 */
[----:B------:R-:W-:-:S03]  /*f0a0*/  IADD3 R5, R17, 0x80, RZ ;  /* 0x0000008011057810 */ /* 0x000fc60007ffe0ff */
[----:B------:R-:W1:Y:S01]  /*f0b0*/  SHFL.IDX PT, R8, R8, 0x1, 0x1c1f ;  /* 0x003c1f0008087f89 */ /* 0x000e6200000e0000 */
[----:B------:R-:W-:-:S13]  /*f0c0*/  ISETP.GE.AND P2, PT, R5, R2, PT ;  /* 0x000000020500720c */ /* 0x000fda0003f46270 */
[----:B0-----:R-:W-:-:S05]  /*f0d0*/  @!P2 LEA R4, P4, R20, R4, 0x1 ;  /* 0x000000041404a211 */ /* 0x001fca00078808ff */
[----:B------:R-:W-:-:S04]  /*f0e0*/  @!P2 IMAD.X R0, RZ, RZ, R0, P4 ;  /* 0x000000ffff00a224 */ /* 0x000fc800020e0600 */
[----:B------:R-:W-:-:S05]  /*f0f0*/  @!P2 IMAD.MOV.U32 R5, RZ, RZ, R0 ;  /* 0x000000ffff05a224 */ /* 0x000fca00078e0000 */
[----:B------:R0:W-:Y:S04]  /*f100*/  @!P2 LDGSTS.E.BYPASS.LTC128B.128 [R9+0xe400], desc[UR36][R4.64], !P3 ;  /* 0x0e4000000409afae */ /* 0x0001e8000d901d64 */
[----:B------:R0:W-:Y:S04]  /*f110*/  @!P2 LDGSTS.E.BYPASS.LTC128B.128 [R9+0x11400], desc[UR36][R4.64+0x40], !P0 ;  /* 0x114000400409afae */ /* 0x0001e8000c101d64 */
[----:B-1----:R0:W-:Y:S02]  /*f120*/  @!P2 LDGSTS.E.BYPASS.LTC128B.128 [R9+0x14400], desc[UR36][R4.64+0x80], !P1 ;  /* 0x144000800409afae */ /* 0x0021e4000c901d64 */
.L_x_2224:
        /* <DEDUP_REMOVED lines=13> */
.L_x_2144:
        /* <DEDUP_REMOVED lines=18> */
.L_x_2225:
[----:B------:R-:W-:Y:S05]  /*f320*/  BSYNC B0 ;  /* 0x0000000000007941 */ /* 0x000fea0003800000 */
.L_x_2145:
[----:B------:R-:W2:Y:S01]  /*f330*/  LDL R3, [R1+0x24] ;  /* 0x0000240001037983 */ /* 0x000ea20000100800 */
[----:B------:R-:W-:Y:S01]  /*f340*/  BSSY B0, `(.L_x_2147) ;  /* 0x00000ff000007945 */ /* 0x000fe20003800000 */
[----:B--2---:R-:W-:-:S13]  /*f350*/  ISETP.GE.AND P0, PT, R3, 0x2, PT ;  /* 0x000000020300780c */ /* 0x004fda0003f06270 */
[----:B------:R-:W-:Y:S05]  /*f360*/  @!P0 BRA `(.L_x_2148) ;  /* 0x0000000c00f08947 */ /* 0x000fea0003800000 */
[----:B------:R-:W0:Y:S01]  /*f370*/  S2R R2, SR_TID.X ;  /* 0x0000000000027919 */ /* 0x000e220000002100 */
[----:B-1----:R-:W-:Y:S01]  /*f380*/  IADD3 R0, R3, -0x2, RZ ;  /* 0xfffffffe03007810 */ /* 0x002fe20007ffe0ff */
        /* <DEDUP_REMOVED lines=11> */
.L_x_2161:
        /* <DEDUP_REMOVED lines=19> */
[----:B-1----:R-:W-:-:S04]  /*f570*/  @P0 SHF.R.U32.HI R2, RZ, R3, R5 ;  /* 0x00000003ff020219 */ /* 0x002fc80000011605 */
[----:B------:R-:W-:Y:S02]  /*f580*/  IADD3 R9, -R2, RZ, RZ ;  /* 0x000000ff02097210 */ /* 0x000fe40007ffe1ff */
        /* <DEDUP_REMOVED lines=21> */
.L_x_2149:
[----:B------:R-:W-:Y:S01]  /*f6e0*/  IMAD R5, R26, 0x8, R23 ;  /* 0x000000081a057824 */ /* 0x000fe200078e0217 */
[----:B------:R-:W-:Y:S01]  /*f6f0*/  SHF.L.U32 R0, R29, 0x1f, RZ ;  /* 0x0000001f1d007819 */ /* 0x000fe200000006ff */
[----:B------:R-:W-:Y:S03]  /*f700*/  BSSY B1, `(.L_x_2150) ;  /* 0x0000003000017945 */ /* 0x000fe60003800000 */
[----:B------:R-:W0:Y:S02]  /*f710*/  SYNCS.PHASECHK.TRANS64.TRYWAIT P0, [R5+URZ+0x2d840], R0 ;  /* 0x02d84000050075a7 */ /* 0x000e24000800017f */
[----:B0-----:R-:W-:Y:S05]  /*f720*/  @!P0 BRA `(.L_x_2151) ;  /* 0x0000003400448947 */ /* 0x001fea0003800000 */
.L_x_2226:
[----:B------:R-:W-:Y:S05]  /*f730*/  BSYNC B1 ;  /* 0x0000000000017941 */ /* 0x000fea0003800000 */
.L_x_2150:
        /* <DEDUP_REMOVED lines=16> */
[----:B------:R-:W-:Y:S01]  /*f840*/  IMAD.WIDE.U32 R2, R18, UR4, R2 ;  /* 0x0000000412027c25 */ /* 0x000fe2000f8e0002 */
[----:B-1----:R-:W-:-:S03]  /*f850*/  SHF.L.U32 R11, R6, 0x3, RZ ;  /* 0x00000003060b7819 */ /* 0x002fc600000006ff */
        /* <DEDUP_REMOVED lines=29> */
[----:B0-----:R-:W-:-:S04]  /*fa30*/  IADD3 R2, P0, R2, R0, RZ ;  /* 0x0000000002027210 */ /* 0x001fc80007f1e0ff */
[----:B-1----:R-:W-:-:S05]  /*fa40*/  IADD3.X R3, RZ, R3, RZ, P0, !PT ;  /* 0x00000003ff037210 */ /* 0x002fca00007fe4ff */
        /* <DEDUP_REMOVED lines=11> */
.L_x_2236:
        /* <DEDUP_REMOVED lines=11> */
.L_x_2153:
        /* <DEDUP_REMOVED lines=11> */
.L_x_2154:
[----:B------:R1:W-:Y:S01]  /*fc60*/  SYNCS.ARRIVE.TRANS64.A1T0 RZ, [R5+URZ+0x2d830], RZ ;  /* 0x02d830ff05ff79a7 */ /* 0x0003e2000810003f */
[----:B------:R-:W-:Y:S05]  /*fc70*/  @!P5 BRA `(.L_x_2155) ;  /* 0x000000000004d947 */ /* 0x000fea0003800000 */
[----:B------:R-:W-:Y:S01]  /*fc80*/  BPT.TRAP 0x1 ;  /* 0x000000040000795c */ /* 0x000fe20000300000 */
.L_x_2155:
[----:B------:R-:W-:Y:S01]  /*fc90*/  SHF.L.U32 R2, R17, 0x1f, RZ ;  /* 0x0000001f11027819 */ /* 0x000fe200000006ff */
[----:B-1----:R-:W-:Y:S01]  /*fca0*/  IMAD R5, R10, 0x8, R23 ;  /* 0x000000080a057824 */ /* 0x002fe200078e0217 */
[----:B------:R-:W-:Y:S03]  /*fcb0*/  BSSY B1, `(.L_x_2156) ;  /* 0x0000003000017945 */ /* 0x000fe60003800000 */
[----:B------:R-:W1:Y:S02]  /*fcc0*/  SYNCS.PHASECHK.TRANS64.TRYWAIT P0, [R5+URZ+0x2d860], R2 ;  /* 0x02d86002050075a7 */ /* 0x000e64000800017f */
[----:B-1----:R-:W-:Y:S05]  /*fcd0*/  @!P0 BRA `(.L_x_2157) ;  /* 0x0000003400408947 */ /* 0x002fea0003800000 */
.L_x_2237:
[----:B------:R-:W-:Y:S05]  /*fce0*/  BSYNC B1 ;  /* 0x0000000000017941 */ /* 0x000fea0003800000 */
.L_x_2156:
        /* <DEDUP_REMOVED lines=49> */
.L_x_2247:
        /* <DEDUP_REMOVED lines=27> */
[----:B0-----:R-:W-:Y:S02]  /*101b0*/  LEA R24, P0, R2, UR4, 0x1 ;  /* 0x0000000402187c11 */ /* 0x001fe4000f8008ff */
[----:B------:R-:W-:-:S04]  /*101c0*/  IADD3 R0, R0, R3, RZ ;  /* 0x0000000300007210 */ /* 0x000fc80007ffe0ff */
[----:B------:R-:W-:Y:S01]  /*101d0*/  LEA.HI.X R0, R2, UR5, R0, 0x1, P0 ;  /* 0x0000000502007c11 */ /* 0x000fe200080f0c00 */
[----:B------:R-:W-:Y:S01]  /*101e0*/  NOP ;  /* 0x0000000000007918 */ /* 0x000fe20000000000 */
[----:B------:R-:W-:-:S13]  /*101f0*/  PLOP3.LUT P0, PT, PT, PT, PT, 0x80, 0x0 ;  /* 0x000000000000781c */ /* 0x000fda0003f0f070 */
.L_x_2159:
        /* <DEDUP_REMOVED lines=12> */
.L_x_2160:
[----:B------:R2:W-:Y:S01]  /*102c0*/  STL [R1], R27 ;  /* 0x0000001b01007387 */ /* 0x0005e20000100800 */
[C---:B------:R-:W-:Y:S01]  /*102d0*/  ISETP.GT.AND P0, PT, R27.reuse, RZ, PT ;  /* 0x000000ff1b00720c */ /* 0x040fe20003f04270 */
[----:B------:R2:W-:Y:S01]  /*102e0*/  SYNCS.ARRIVE.TRANS64.A1T0 RZ, [R5+URZ+0x2d850], RZ ;  /* 0x02d850ff05ff79a7 */ /* 0x0005e2000810003f */
[----:B------:R-:W-:Y:S02]  /*102f0*/  VIADD R0, R27, 0xffffffff ;  /* 0xffffffff1b007836 */ /* 0x000fe40000000000 */
[----:B------:R-:W-:Y:S02]  /*10300*/  IMAD.MOV.U32 R17, RZ, RZ, R29 ;  /* 0x000000ffff117224 */ /* 0x000fe400078e001d */
[----:B------:R-:W-:-:S07]  /*10310*/  IMAD.MOV.U32 R10, RZ, RZ, R26 ;  /* 0x000000ffff0a7224 */ /* 0x000fce00078e001a */
[----:B--2---:R-:W-:Y:S05]  /*10320*/  @P0 BRA `(.L_x_2161) ;  /* 0xfffffff000440947 */ /* 0x004fea000383ffff */
.L_x_2148:
[----:B------:R-:W-:Y:S05]  /*10330*/  BSYNC B0 ;  /* 0x0000000000007941 */ /* 0x000fea0003800000 */
.L_x_2147:
        /* <DEDUP_REMOVED lines=17> */
.L_x_2163:
[----:B------:R-:W-:Y:S05]  /*10450*/  BSYNC B0 ;  /* 0x0000000000007941 */ /* 0x000fea0003800000 */
.L_x_2162:
[----:B-1----:R-:W2:Y:S02]  /*10460*/  LDL R0, [R1+0x38] ;  /* 0x0000380001007983 */ /* 0x002ea40000100800 */
[----:B--2---:R-:W-:-:S13]  /*10470*/  ISETP.NE.AND P0, PT, R0, 0x3, PT ;  /* 0x000000030000780c */ /* 0x004fda0003f05270 */
[----:B------:R-:W-:Y:S05]  /*10480*/  @!P0 BRA `(.L_x_2164) ;  /* 0x0000000000048947 */ /* 0x000fea0003800000 */
[----:B------:R-:W-:Y:S01]  /*10490*/  BPT.TRAP 0x1 ;  /* 0x000000040000795c */ /* 0x000fe20000300000 */
.L_x_2164:
[----:B------:R-:W2:Y:S01]  /*104a0*/  LDL.LU R2, [R1+0xc] ;  /* 0x00000c0001027983 */ /* 0x000ea20000300800 */
[----:B------:R-:W-:Y:S01]  /*104b0*/  IMAD R0, R26, 0x8, R23 ;  /* 0x000000081a007824 */ /* 0x000fe200078e0217 */
[----:B------:R-:W-:Y:S01]  /*104c0*/  SHF.L.U32 R3, R29, 0x1f, RZ ;  /* 0x0000001f1d037819 */ /* 0x000fe200000006ff */
[----:B------:R-:W-:Y:S03]  /*104d0*/  BSSY B0, `(.L_x_2165) ;  /* 0x0000004000007945 */ /* 0x000fe60003800000 */
[----:B------:R-:W1:Y:S01]  /*104e0*/  SYNCS.PHASECHK.TRANS64.TRYWAIT P0, [R0+URZ+0x2d860], R3 ;  /* 0x02d86003000075a7 */ /* 0x000e62000800017f */
[----:B--2---:R-:W-:Y:S01]  /*104f0*/  IMAD R6, R27, -0x80, R2 ;  /* 0xffffff801b067824 */ /* 0x004fe200078e0202 */
[----:B-1----:R-:W-:Y:S06]  /*10500*/  @!P0 BRA `(.L_x_2166) ;  /* 0x0000003000ac8947 */ /* 0x002fec0003800000 */
.L_x_2248:
[----:B------:R-:W-:Y:S05]  /*10510*/  BSYNC B0 ;  /* 0x0000000000007941 */ /* 0x000fea0003800000 */
.L_x_2165:
[----:B------:R-:W0:Y:S01]  /*10520*/  S2R R2, SR_TID.X ;  /* 0x0000000000027919 */ /* 0x000e220000002100 */
[----:B------:R-:W-:Y:S01]  /*10530*/  UMOV UR4, 0xffffffff ;  /* 0xffffffff00047882 */ /* 0x000fe20000000000 */
[----:B------:R-:W2:Y:S01]  /*10540*/  S2R R7, SR_TID.X ;  /* 0x0000000000077919 */ /* 0x000ea20000002100 */
[----:B0-----:R-:W-:Y:S02]  /*10550*/  LOP3.LUT R5, R2, 0x7f, RZ, 0xc0, !PT ;  /* 0x0000007f02057812 */ /* 0x001fe400078ec0ff */
[C---:B--2---:R-:W-:Y:S01]  /*10560*/  SHF.L.U32 R2, R7.reuse, 0x3, RZ ;  /* 0x0000000307027819 */ /* 0x044fe200000006ff */
[----:B------:R-:W-:Y:S01]  /*10570*/  IMAD.SHL.U32 R4, R7, 0x8, RZ ;  /* 0x0000000807047824 */ /* 0x000fe200078e00ff */
[----:B------:R-:W-:Y:S02]  /*10580*/  SHF.R.U32.HI R5, RZ, 0x2, R5 ;  /* 0x00000002ff057819 */ /* 0x000fe40000011605 */
        /* <DEDUP_REMOVED lines=43> */
[----:B-1----:R-:W-:Y:S02]  /*10840*/  IADD3.X R3, RZ, R3, RZ, P3, !PT ;  /* 0x00000003ff037210 */ /* 0x002fe40001ffe4ff */
[----:B------:R-:W-:-:S03]  /*10850*/  ISETP.LT.OR P3, PT, R6, 0x41, P1 ;  /* 0x000000410600780c */ /* 0x000fc60000f61670 */
[----:B------:R2:W-:Y:S01]  /*10860*/  LDGSTS.E.BYPASS.LTC128B.128 [R4+0x1400], desc[UR36][R2.64], !P4 ;  /* 0x0140000002047fae */ /* 0x0005e2000e101d64 */
[----:B------:R-:W-:-:S09]  /*10870*/  ISETP.LT.OR P4, PT, R6, 0x41, P0 ;  /* 0x000000410600780c */ /* 0x000fd20000781670 */
[----:B------:R2:W-:Y:S04]  /*10880*/  LDGSTS.E.BYPASS.LTC128B.128 [R4+0x3400], desc[UR36][R2.64+0x40], !P3 ;  /* 0x0340004002047fae */ /* 0x0005e8000d901d64 */
[----:B0--3--:R2:W-:Y:S02]  /*10890*/  LDGSTS.E.BYPASS.LTC128B.128 [R4+0x5400], desc[UR36][R2.64+0x80], !P4 ;  /* 0x0540008002047fae */ /* 0x0095e4000e101d64 */
.L_x_2258:
        /* <DEDUP_REMOVED lines=13> */
.L_x_2168:
        /* <DEDUP_REMOVED lines=11> */
.L_x_2169:
[----:B------:R-:W-:Y:S01]  /*10a20*/  VIADD R26, R26, 0x1 ;  /* 0x000000011a1a7836 */ /* 0x000fe20000000000 */
[----:B------:R0:W-:Y:S04]  /*10a30*/  SYNCS.ARRIVE.TRANS64.A1T0 RZ, [R0+URZ+0x2d850], RZ ;  /* 0x02d850ff00ff79a7 */ /* 0x0001e8000810003f */
[----:B------:R-:W-:-:S04]  /*10a40*/  ISETP.NE.AND P0, PT, R26, 0x2, PT ;  /* 0x000000021a00780c */ /* 0x000fc80003f05270 */
[----:B0-----:R-:W-:Y:S02]  /*10a50*/  SEL R0, RZ, 0x1, P0 ;  /* 0x00000001ff007807 */ /* 0x001fe40000000000 */
[----:B------:R-:W-:Y:S02]  /*10a60*/  SEL R26, R26, RZ, P0 ;  /* 0x000000ff1a1a7207 */ /* 0x000fe40000000000 */
[----:B------:R-:W-:-:S07]  /*10a70*/  LOP3.LUT R29, R29, R0, RZ, 0x3c, !PT ;  /* 0x000000001d1d7212 */ /* 0x000fce00078e3cff */
.L_x_2128:
[----:B------:R-:W-:Y:S05]  /*10a80*/  BSYNC B7 ;  /* 0x0000000000077941 */ /* 0x000fea0003800000 */
.L_x_2126:
[----:B------:R-:W-:-:S13]  /*10a90*/  LOP3.LUT P0, RZ, R22, 0x80, RZ, 0xc0, !PT ;  /* 0x0000008016ff7812 */ /* 0x000fda000780c0ff */
[----:B------:R-:W-:Y:S05]  /*10aa0*/  @!P0 BRA `(.L_x_2170) ;  /* 0x0000000000248947 */ /* 0x000fea0003800000 */
[----:B------:R-:W-:Y:S05]  /*10ab0*/  WARPSYNC.ALL ;  /* 0x0000000000007948 */ /* 0x000fea0003800000 */
[----:B------:R-:W0:Y:S08]  /*10ac0*/  S2UR UR5, SR_CgaCtaId ;  /* 0x00000000000579c3 */ /* 0x000e300000008800 */
[----:B------:R-:W-:Y:S06]  /*10ad0*/  BAR.SYNC.DEFER_BLOCKING 0x5, 0x200 ;  /* 0x0148000000007b1d */ /* 0x000fec0000010000 */
[----:B------:R-:W-:-:S02]  /*10ae0*/  UMOV UR4, 0x400 ;  /* 0x0000040000047882 */ /* 0x000fc40000000000 */
[----:B0-----:R-:W-:-:S06]  /*10af0*/  ULEA UR4, UR5, UR4, 0x18 ;  /* 0x0000000405047291 */ /* 0x001fcc000f8ec03f */
[----:B------:R-:W-:-:S05]  /*10b00*/  IMAD.U32 R23, RZ, RZ, UR4 ;  /* 0x00000004ff177e24 */ /* 0x000fca000f8e00ff */
[----:B------:R1:W2:Y:S01]  /*10b10*/  LDS.128 R16, [R23+0x2d8d0] ;  /* 0x02d8d00017107984 */ /* 0x0002a20000000c00 */
[----:B------:R-:W-:Y:S06]  /*10b20*/  BAR.ARV 0x4, 0x200 ;  /* 0x0108000000007b1d */ /* 0x000fec0000002000 */
[----:B------:R-:W-:Y:S05]  /*10b30*/  BRA `(.L_x_2171) ;  /* 0x0000000800cc7947 */ /* 0x000fea0003800000 */
.L_x_2170:
[----:B------:R-:W0:Y:S01]  /*10b40*/  S2R R0, SR_TID.X ;  /* 0x0000000000007919 */ /* 0x000e220000002100 */
[----:B------:R-:W-:Y:S01]  /*10b50*/  UMOV UR4, 0xffffffff ;  /* 0xffffffff00047882 */ /* 0x000fe20000000000 */
[----:B0-----:R-:W-:-:S04]  /*10b60*/  LOP3.LUT R7, R0, 0x1f, RZ, 0xc0, !PT ;  /* 0x0000001f00077812 */ /* 0x001fc800078ec0ff */
[----:B------:R-:W-:Y:S01]  /*10b70*/  ISETP.NE.AND P0, PT, R7, 0x1f, PT ;  /* 0x0000001f0700780c */ /* 0x000fe20003f05270 */
[----:B------:R-:W-:-:S12]  /*10b80*/  BRA.DIV UR4, `(.L_x_2172) ;  /* 0x0000003204907947 */ /* 0x000fd8000b800000 */
[----:B------:R-:W-:Y:S01]  /*10b90*/  IMAD.IADD R5, R19, 0x1, R7 ;  /* 0x0000000113057824 */ /* 0x000fe200078e0207 */
        /* <DEDUP_REMOVED lines=30> */
.L_x_2268:
[----:B------:R-:W-:Y:S02]  /*10d80*/  ULDC UR4, c[0x0][0xc38] ;  /* 0x00030e0000047ab9 */ /* 0x000fe40000000800 */
[----:B------:R-:W-:-:S04]  /*10d90*/  IMAD.U32 R4, RZ, RZ, UR4 ;  /* 0x00000004ff047e24 */ /* 0x000fc8000f8e00ff */
[----:B-1----:R-:W-:-:S04]  /*10da0*/  IMAD R5, R14, R4, RZ ;  /* 0x000000040e057224 */ /* 0x002fc800078e02ff */
[----:B------:R-:W-:-:S05]  /*10db0*/  IMAD.IADD R16, R16, 0x1, R5 ;  /* 0x0000000110107824 */ /* 0x000fca00078e0205 */
[----:B------:R-:W-:-:S13]  /*10dc0*/  ISETP.GT.AND P6, PT, R16, R0, PT ;  /* 0x000000001000720c */ /* 0x000fda0003fc4270 */
[----:B------:R-:W-:Y:S05]  /*10dd0*/  @P6 BRA `(.L_x_2173) ;  /* 0x00000000009c6947 */ /* 0x000fea0003800000 */
.L_x_2178:
        /* <DEDUP_REMOVED lines=14> */
.L_x_2176:
[----:B------:R-:W-:Y:S05]  /*10ec0*/  BSYNC B0 ;  /* 0x0000000000007941 */ /* 0x000fea0003800000 */
.L_x_2175:
        /* <DEDUP_REMOVED lines=17> */
[----:B------:R0:W1:Y:S02]  /*10fe0*/  SHFL.IDX PT, R14, R3, 0x1f, 0x1f ;  /* 0x03e01f00030e7f89 */ /* 0x00006400000e0000 */
.L_x_2276:
[----:B------:R-:W-:Y:S02]  /*10ff0*/  ULDC UR4, c[0x0][0xc38] ;  /* 0x00030e0000047ab9 */ /* 0x000fe40000000800 */
[----:B------:R-:W-:-:S04]  /*11000*/  IMAD.U32 R4, RZ, RZ, UR4 ;  /* 0x00000004ff047e24 */ /* 0x000fc8000f8e00ff */
[----:B-1----:R-:W-:-:S04]  /*11010*/  IMAD R5, R14, R4, RZ ;  /* 0x000000040e057224 */ /* 0x002fc800078e02ff */
[----:B------:R-:W-:-:S05]  /*11020*/  IMAD.IADD R16, R5, 0x1, R16 ;  /* 0x0000000105107824 */ /* 0x000fca00078e0210 */
[----:B------:R-:W-:-:S13]  /*11030*/  ISETP.GT.AND P6, PT, R16, R0, PT ;  /* 0x000000001000720c */ /* 0x000fda0003fc4270 */
[----:B------:R-:W-:Y:S05]  /*11040*/  @!P6 BRA `(.L_x_2178) ;  /* 0xfffffffc0064e947 */ /* 0x000fea000383ffff */
.L_x_2173:
        /* <DEDUP_REMOVED lines=8> */
.L_x_2280:
[----:B------:R-:W-:Y:S01]  /*110d0*/  ISETP.NE.AND P0, PT, R5, RZ, PT ;  /* 0x000000ff0500720c */ /* 0x000fe20003f05270 */
[----:B------:R-:W-:-:S12]  /*110e0*/  IMAD.MOV.U32 R5, RZ, RZ, RZ ;  /* 0x000000ffff057224 */ /* 0x000fd800078e00ff */
[----:B------:R-:W-:Y:S05]  /*110f0*/  @!P0 BRA `(.L_x_2180) ;  /* 0x0000000000108947 */ /* 0x000fea0003800000 */
[----:B------:R-:W-:Y:S01]  /*11100*/  UMOV UR4, 0xffffffff ;  /* 0xffffffff00047882 */ /* 0x000fe20000000000 */
[----:B------:R-:W-:Y:S02]  /*11110*/  VIADD R12, R6, 0xffffffff ;  /* 0xffffffff060c7836 */ /* 0x000fe40000000000 */
[----:B------:R-:W-:Y:S05]  /*11120*/  BRA.DIV UR4, `(.L_x_2181) ;  /* 0x0000003604507947 */ /* 0x000fea000b800000 */
[----:B------:R3:W4:Y:S02]  /*11130*/  SHFL.IDX PT, R5, R3, R12, 0x1f ;  /* 0x00001f0c03057589 */ /* 0x00072400000e0000 */
.L_x_2180:
        /* <DEDUP_REMOVED lines=10> */
[----:B0-----:R-:W-:-:S06]  /*111e0*/  IADD3 R10, R9, 0xffffffe, RZ ;  /* 0x0ffffffe090a7810 */ /* 0x001fcc0007ffe0ff */
        /* <DEDUP_REMOVED lines=17> */
[----:B------:R-:W-:-:S05]  /*11300*/  @P0 IADD3 R2, R2, 0x1, RZ ;  /* 0x0000000102020810 */ /* 0x000fca0007ffe0ff */
        /* <DEDUP_REMOVED lines=9> */
[----:B------:R-:W0:Y:S02]  /*113a0*/  I2F.RP R8, R7 ;  /* 0x0000000700087306 */ /* 0x000e240000209400 */
[----:B------:R-:W-:-:S06]  /*113b0*/  IADD3 R6, RZ, -R6, RZ ;  /* 0x80000006ff067210 */ /* 0x000fcc0007ffe0ff */
        /* <DEDUP_REMOVED lines=23> */
[----:B------:R-:W-:-:S04]  /*11530*/  LOP3.LUT R2, RZ, R2, RZ, 0x33, !PT ;  /* 0x00000002ff027212 */ /* 0x000fc800078e33ff */
[----:B------:R-:W-:Y:S01]  /*11540*/  IADD3 R17, R17, R2, RZ ;  /* 0x0000000211117210 */ /* 0x000fe20007ffe0ff */
[----:B------:R-:W-:Y:S06]  /*11550*/  BRA `(.L_x_2182) ;  /* 0x00000000001c7947 */ /* 0x000fec0003800000 */
.L_x_2174:
[----:B------:R-:W-:Y:S01]  /*11560*/  UMOV UR4, URZ ;  /* 0x0000003f00047c82 */ /* 0x000fe20008000000 */
[----:B------:R-:W-:Y:S01]  /*11570*/  UMOV UR5, URZ ;  /* 0x0000003f00057c82 */ /* 0x000fe20008000000 */
[----:B------:R-:W-:Y:S01]  /*11580*/  ULDC UR6, c[0x0][0xc3c] ;  /* 0x00030f0000067ab9 */ /* 0x000fe20000000800 */
[----:B------:R-:W-:Y:S02]  /*11590*/  IMAD.MOV.U32 R16, RZ, RZ, R0 ;  /* 0x000000ffff107224 */ /* 0x000fe400078e0000 */
[----:B------:R-:W-:Y:S02]  /*115a0*/  IMAD.U32 R17, RZ, RZ, UR4 ;  /* 0x00000004ff117e24 */ /* 0x000fe4000f8e00ff */
[----:B------:R-:W-:Y:S02]  /*115b0*/  IMAD.U32 R18, RZ, RZ, UR5 ;  /* 0x00000005ff127e24 */ /* 0x000fe4000f8e00ff */
[----:B------:R-:W-:-:S07]  /*115c0*/  IMAD.U32 R19, RZ, RZ, UR6 ;  /* 0x00000006ff137e24 */ /* 0x000fce000f8e00ff */
.L_x_2182:
        /* <DEDUP_REMOVED lines=10> */
.L_x_2171:
[----:B------:R-:W-:Y:S02]  /*11670*/  ULDC UR4, c[0x0][0xc3c] ;  /* 0x00030f0000047ab9 */ /* 0x000fe40000000800 */
[----:B--2---:R-:W-:-:S13]  /*11680*/  ISETP.GE.AND P0, PT, R19, UR4, PT ;  /* 0x0000000413007c0c */ /* 0x004fda000bf06270 */
[----:B------:R-:W-:Y:S05]  /*11690*/  @!P0 BRA `(.L_x_2183) ;  /* 0xffffffb8000c8947 */ /* 0x000fea000383ffff */
[----:B------:R-:W-:Y:S05]  /*116a0*/  BSYNC B8 ;  /* 0x0000000000087941 */ /* 0x000fea0003800000 */
.L_x_2122:
[----:B-1----:R-:W2:Y:S01]  /*116b0*/  LDL.LU R0, [R1+0x34] ;  /* 0x0000340001007983 */ /* 0x002ea20000300800 */
[----:B------:R-:W-:Y:S01]  /*116c0*/  BSSY B0, `(.L_x_2184) ;  /* 0x000000b000007945 */ /* 0x000fe20003800000 */
[----:B------:R-:W1:Y:S01]  /*116d0*/  S2R R5, SR_CgaCtaId ;  /* 0x0000000000057919 */ /* 0x000e620000008800 */
[----:B--2---:R-:W-:-:S05]  /*116e0*/  VIADD R0, R0, 0x1 ;  /* 0x0000000100007836 */ /* 0x004fca0000000000 */
[----:B------:R-:W-:-:S04]  /*116f0*/  LEA.HI R2, R0, R0, RZ, 0x1 ;  /* 0x0000000000027211 */ /* 0x000fc800078f08ff */
[----:B------:R-:W-:Y:S02]  /*11700*/  LOP3.LUT R3, R2, 0xfffffffe, RZ, 0xc0, !PT ;  /* 0xfffffffe02037812 */ /* 0x000fe400078ec0ff */
[----:B------:R-:W-:-:S03]  /*11710*/  MOV R2, 0x400 ;  /* 0x0000040000027802 */ /* 0x000fc60000000f00 */
[----:B------:R-:W-:Y:S01]  /*11720*/  IMAD.IADD R0, R0, 0x1, -R3 ;  /* 0x0000000100007824 */ /* 0x000fe200078e0a03 */
[----:B-1----:R-:W-:-:S04]  /*11730*/  LEA R5, R5, R2, 0x18 ;  /* 0x0000000205057211 */ /* 0x002fc800078ec0ff */
[----:B------:R-:W-:-:S04]  /*11740*/  SHF.L.U32 R0, R0, 0x1f, RZ ;  /* 0x0000001f00007819 */ /* 0x000fc800000006ff */
[----:B------:R-:W1:Y:S02]  /*11750*/  SYNCS.PHASECHK.TRANS64.TRYWAIT P0, [R5+URZ+0x2d820], R0 ;  /* 0x02d82000050075a7 */ /* 0x000e64000800017f */
[----:B-1----:R-:W-:Y:S05]  /*11760*/  @!P0 BRA `(.L_x_2185) ;  /* 0x0000002c00e88947 */ /* 0x002fea0003800000 */
.L_x_2283:
[----:B------:R-:W-:Y:S05]  /*11770*/  BSYNC B0 ;  /* 0x0000000000007941 */ /* 0x000fea0003800000 */
.L_x_2184:
[----:B------:R-:W-:-:S03]  /*11780*/  UMOV UR4, 0xffffffff ;  /* 0xffffffff00047882 */ /* 0x000fc60000000000 */
[----:B------:R-:W-:Y:S05]  /*11790*/  BRA.DIV UR4, `(.L_x_2186) ;  /* 0x0000002e04f07947 */ /* 0x000fea000b800000 */
[----:B-1----:R-:W1:Y:S02]  /*117a0*/  S2R R0, SR_TID.X ;  /* 0x0000000000007919 */ /* 0x002e640000002100 */
[----:B-1----:R-:W-:-:S04]  /*117b0*/  SHF.R.U32.HI R0, RZ, 0x5, R0 ;  /* 0x00000005ff007819 */ /* 0x002fc80000011600 */
[----:B------:R-:W-:-:S05]  /*117c0*/  LOP3.LUT R0, R0, 0x3, RZ, 0xc0, !PT ;  /* 0x0000000300007812 */ /* 0x000fca00078ec0ff */
[----:B------:R1:W2:Y:S02]  /*117d0*/  SHFL.IDX PT, R14, R0, RZ, 0x1f ;  /* 0x00001fff000e7589 */ /* 0x0002a400000e0000 */
.L_x_2286:
[----:B--2---:R-:W-:Y:S01]  /*117e0*/  ISETP.NE.AND P0, PT, R14, RZ, PT ;  /* 0x000000ff0e00720c */ /* 0x004fe20003f05270 */
[----:B------:R-:W-:-:S12]  /*117f0*/  BSSY B0, `(.L_x_2187) ;  /* 0x0000024000007945 */ /* 0x000fd80003800000 */
[----:B------:R-:W-:Y:S05]  /*11800*/  @P0 BRA `(.L_x_2188) ;  /* 0x0000000000880947 */ /* 0x000fea0003800000 */
[----:B------:R-:W-:-:S03]  /*11810*/  UMOV UR4, 0xffffffff ;  /* 0xffffffff00047882 */ /* 0x000fc60000000000 */
[----:B------:R-:W-:Y:S05]  /*11820*/  BRA.DIV UR4, `(.L_x_2189) ;  /* 0x0000003204007947 */ /* 0x000fea000b800000 */
[----:B------:R-:W-:-:S13]  /*11830*/  ELECT P6, URZ, PT ;  /* 0x00000000003f782f */ /* 0x000fda00038c0000 */
.L_x_2289:
[----:B------:R-:W-:Y:S05]  /*11840*/  @!P6 BRA `(.L_x_2188) ;  /* 0x000000000078e947 */ /* 0x000fea0003800000 */
[----:B-1----:R-:W2:Y:S02]  /*11850*/  LDL.LU R0, [R1+0x1c] ;  /* 0x00001c0001007983 */ /* 0x002ea40000300800 */
[----:B--2---:R-:W-:-:S04]  /*11860*/  LOP3.LUT R0, R0, 0x2, RZ, 0xfc, !PT ;  /* 0x0000000200007812 */ /* 0x004fc800078efcff */
[----:B------:R-:W-:-:S13]  /*11870*/  ISETP.NE.AND P0, PT, R0, 0x3, PT ;  /* 0x000000030000780c */ /* 0x000fda0003f05270 */
[----:B------:R-:W-:Y:S05]  /*11880*/  @!P0 BRA `(.L_x_2190) ;  /* 0x0000000000048947 */ /* 0x000fea0003800000 */
[----:B------:R-:W-:Y:S01]  /*11890*/  BPT.TRAP 0x1 ;  /* 0x000000040000795c */ /* 0x000fe20000300000 */
.L_x_2190:
[C---:B------:R-:W-:Y:S01]  /*118a0*/  LEA R3, R26.reuse, R5, 0x3 ;  /* 0x000000051a037211 */ /* 0x040fe200078e18ff */
[----:B------:R-:W-:Y:S01]  /*118b0*/  VIADD R26, R26, 0x1 ;  /* 0x000000011a1a7836 */ /* 0x000fe20000000000 */
[----:B------:R-:W-:-:S04]  /*118c0*/  SHF.L.U32 R2, R29, 0x1f, RZ ;  /* 0x0000001f1d027819 */ /* 0x000fc800000006ff */
[----:B------:R-:W1:Y:S01]  /*118d0*/  SYNCS.PHASECHK.TRANS64.TRYWAIT P1, [R3+URZ+0x2d840], R2 ;  /* 0x02d84002030075a7 */ /* 0x000e62000802017f */
[----:B------:R-:W-:-:S04]  /*118e0*/  ISETP.NE.AND P2, PT, R26, 0x2, PT ;  /* 0x000000021a00780c */ /* 0x000fc80003f45270 */
[----:B------:R-:W-:Y:S01]  /*118f0*/  SEL R0, RZ, 0x1, P2 ;  /* 0x00000001ff007807 */ /* 0x000fe20001000000 */
[----:B-1----:R-:W-:Y:S08]  /*11900*/  @!P1 BRA `(.L_x_2191) ;  /* 0x0000002c00e89947 */ /* 0x002ff00003800000 */
.L_x_2290:
[----:B------:R-:W-:Y:S02]  /*11910*/  SEL R26, R26, RZ, P2 ;  /* 0x000000ff1a1a7207 */ /* 0x000fe40001000000 */
[----:B------:R-:W-:Y:S01]  /*11920*/  LOP3.LUT R0, R29, R0, RZ, 0x3c, !PT ;  /* 0x000000001d007212 */ /* 0x000fe200078e3cff */
[----:B------:R-:W-:Y:S06]  /*11930*/  @!P0 BRA `(.L_x_2192) ;  /* 0x0000000000048947 */ /* 0x000fec0003800000 */
[----:B------:R-:W-:Y:S01]  /*11940*/  BPT.TRAP 0x1 ;  /* 0x000000040000795c */ /* 0x000fe20000300000 */
.L_x_2192:
[----:B------:R-:W-:Y:S01]  /*11950*/  IMAD R5, R26, 0x8, R5 ;  /* 0x000000081a057824 */ /* 0x000fe200078e0205 */
[----:B------:R-:W-:-:S04]  /*11960*/  SHF.L.U32 R0, R0, 0x1f, RZ ;  /* 0x0000001f00007819 */ /* 0x000fc800000006ff */
[----:B------:R-:W2:Y:S02]  /*11970*/  SYNCS.PHASECHK.TRANS64.TRYWAIT P1, [R5+URZ+0x2d840], R0 ;  /* 0x02d84000050075a7 */ /* 0x000ea4000802017f */
[----:B--2---:R-:W-:Y:S05]  /*11980*/  @!P1 BRA `(.L_x_2193) ;  /* 0x0000002c00dc9947 */ /* 0x004fea0003800000 */
.L_x_2291:
[----:B------:R-:W-:Y:S05]  /*11990*/  @!P0 BRA `(.L_x_2194) ;  /* 0x0000000000048947 */ /* 0x000fea0003800000 */
[----:B------:R-:W-:Y:S01]  /*119a0*/  BPT.TRAP 0x1 ;  /* 0x000000040000795c */ /* 0x000fe20000300000 */
.L_x_2194:
[----:B------:R-:W3:Y:S02]  /*119b0*/  SYNCS.PHASECHK.TRANS64.TRYWAIT P1, [R3+URZ+0x2d860], R2 ;  /* 0x02d86002030075a7 */ /* 0x000ee4000802017f */
[----:B---3--:R-:W-:Y:S05]  /*119c0*/  @!P1 BRA `(.L_x_2195) ;  /* 0x0000002c00e09947 */ /* 0x008fea0003800000 */
.L_x_2292:
[----:B------:R-:W-:Y:S05]  /*119d0*/  @!P0 BRA `(.L_x_2196) ;  /* 0x0000000000048947 */ /* 0x000fea0003800000 */
[----:B------:R-:W-:Y:S01]  /*119e0*/  BPT.TRAP 0x1 ;  /* 0x000000040000795c */ /* 0x000fe20000300000 */
.L_x_2196:
[----:B----4-:R4:W0:Y:S02]  /*119f0*/  SYNCS.PHASECHK.TRANS64.TRYWAIT P0, [R5+URZ+0x2d860], R0 ;  /* 0x02d86000050075a7 */ /* 0x010824000800017f */
[----:B0-----:R-:W-:Y:S05]  /*11a00*/  @!P0 NANOSLEEP.SYNCS 0x989680 ;  /* 0x009896800000895d */ /* 0x001fea0003900000 */
[----:B------:R-:W0:Y:S02]  /*11a10*/  @!P0 SYNCS.PHASECHK.TRANS64 P0, [R5+URZ+0x2d860], R0 ;  /* 0x02d86000050085a7 */ /* 0x000e24000800007f */
[----:B0-----:R-:W-:Y:S05]  /*11a20*/  @!P0 BRA `(.L_x_2196) ;  /* 0xfffffffc00f08947 */ /* 0x001fea000383ffff */
.L_x_2188:
[----:B------:R-:W-:Y:S05]  /*11a30*/  BSYNC B0 ;  /* 0x0000000000007941 */ /* 0x000fea0003800000 */
.L_x_2187:
[----:B------:R-:W-:Y:S05]  /*11a40*/  EXIT ;  /* 0x000000000000794d */ /* 0x000fea0003800000 */
.L_x_2066:
[----:B0-----:R-:W-:-:S04]  /*11a50*/  IMAD.U32 R3, RZ, RZ, UR41 ;  /* 0x00000029ff037e24 */ /* 0x001fc8000f8e00ff */
[----:B------:R0:W1:Y:S03]  /*11a60*/  SYNCS.PHASECHK.TRANS64.TRYWAIT P1, [R3+URZ+0x2d800], R0 ;  /* 0x02d80000030075a7 */ /* 0x000066000802017f */
[----:B-1----:R-:W-:Y:S05]  /*11a70*/  @!P1 NANOSLEEP.SYNCS 0x989680 ;  /* 0x009896800000995d */ /* 0x002fea0003900000 */
[----:B------:R-:W1:Y:S02]  /*11a80*/  @!P1 SYNCS.PHASECHK.TRANS64 P1, [R3+URZ+0x2d800], R0 ;  /* 0x02d80000030095a7 */ /* 0x000e64000802007f */
[----:B-1----:R-:W-:Y:S05]  /*11a90*/  @!P1 BRA `(.L_x_2066) ;  /* 0xfffffffc00ec9947 */ /* 0x002fea000383ffff */
[----:B------:R-:W-:Y:S05]  /*11aa0*/  BRA `(.L_x_2197) ;  /* 0xfffffefc00287947 */ /* 0x000fea000383ffff */
.L_x_2070:
[----:B-1----:R1:W2:Y:S02]  /*11ab0*/  SYNCS.PHASECHK.TRANS64.TRYWAIT P1, [R0+URZ+0x2d830], R3 ;  /* 0x02d83003000075a7 */ /* 0x0022a4000802017f */
[----:B--2---:R-:W-:Y:S05]  /*11ac0*/  @!P1 NANOSLEEP.SYNCS 0x989680 ;  /* 0x009896800000995d */ /* 0x004fea0003900000 */
[----:B------:R-:W2:Y:S02]  /*11ad0*/  @!P1 SYNCS.PHASECHK.TRANS64 P1, [R0+URZ+0x2d830], R3 ;  /* 0x02d83003000095a7 */ /* 0x000ea4000802007f */
[----:B--2---:R-:W-:Y:S05]  /*11ae0*/  @!P1 BRA `(.L_x_2070) ;  /* 0xfffffffc00f09947 */ /* 0x004fea000383ffff */
[----:B------:R-:W-:Y:S05]  /*11af0*/  BRA `(.L_x_2069) ;  /* 0xfffffefc00407947 */ /* 0x000fea000383ffff */
.L_x_2076:
[----:B--2---:R-:W-:-:S04]  /*11b00*/  IMAD.U32 R10, RZ, RZ, UR7 ;  /* 0x00000007ff0a7e24 */ /* 0x004fc8000f8e00ff */
[----:B------:R2:W3:Y:S03]  /*11b10*/  SYNCS.PHASECHK.TRANS64.TRYWAIT P1, [R10+URZ+0x2d830], R9 ;  /* 0x02d830090a0075a7 */ /* 0x0004e6000802017f */
[----:B---3--:R-:W-:Y:S05]  /*11b20*/  @!P1 NANOSLEEP.SYNCS 0x989680 ;  /* 0x009896800000995d */ /* 0x008fea0003900000 */
[----:B------:R-:W3:Y:S02]  /*11b30*/  @!P1 SYNCS.PHASECHK.TRANS64 P1, [R10+URZ+0x2d830], R9 ;  /* 0x02d830090a0095a7 */ /* 0x000ee4000802007f */
[----:B---3--:R-:W-:Y:S05]  /*11b40*/  @!P1 BRA `(.L_x_2076) ;  /* 0xfffffffc00ec9947 */ /* 0x008fea000383ffff */
[----:B------:R-:W-:Y:S05]  /*11b50*/  BRA `(.L_x_2073) ;  /* 0xffffff2800147947 */ /* 0x000fea000383ffff */
.L_x_2080:
[----:B-1----:R-:W-:-:S04]  /*11b60*/  IMAD.U32 R9, RZ, RZ, UR7 ;  /* 0x00000007ff097e24 */ /* 0x002fc8000f8e00ff */
[----:B------:R1:W2:Y:S03]  /*11b70*/  SYNCS.PHASECHK.TRANS64.TRYWAIT P1, [R9+URZ+0x2d850], R6 ;  /* 0x02d85006090075a7 */ /* 0x0002a6000802017f */
[----:B--2---:R-:W-:Y:S05]  /*11b80*/  @!P1 NANOSLEEP.SYNCS 0x989680 ;  /* 0x009896800000995d */ /* 0x004fea0003900000 */
[----:B------:R-:W2:Y:S02]  /*11b90*/  @!P1 SYNCS.PHASECHK.TRANS64 P1, [R9+URZ+0x2d850], R6 ;  /* 0x02d85006090095a7 */ /* 0x000ea4000802007f */
[----:B--2---:R-:W-:Y:S05]  /*11ba0*/  @!P1 BRA `(.L_x_2080) ;  /* 0xfffffffc00ec9947 */ /* 0x004fea000383ffff */
[----:B------:R-:W-:Y:S05]  /*11bb0*/  BRA `(.L_x_2077) ;  /* 0xffffff2800bc7947 */ /* 0x000fea000383ffff */
.L_x_2088:
[----:B--2---:R-:W-:-:S04]  /*11bc0*/  IMAD.U32 R9, RZ, RZ, UR7 ;  /* 0x00000007ff097e24 */ /* 0x004fc8000f8e00ff */
[----:B------:R2:W3:Y:S03]  /*11bd0*/  SYNCS.PHASECHK.TRANS64.TRYWAIT P1, [R9+URZ+0x2d830], R8 ;  /* 0x02d83008090075a7 */ /* 0x0004e6000802017f */
[----:B---3--:R-:W-:Y:S05]  /*11be0*/  @!P1 NANOSLEEP.SYNCS 0x989680 ;  /* 0x009896800000995d */ /* 0x008fea0003900000 */
[----:B------:R-:W3:Y:S02]  /*11bf0*/  @!P1 SYNCS.PHASECHK.TRANS64 P1, [R9+URZ+0x2d830], R8 ;  /* 0x02d83008090095a7 */ /* 0x000ee4000802007f */
[----:B---3--:R-:W-:Y:S05]  /*11c00*/  @!P1 BRA `(.L_x_2088) ;  /* 0xfffffffc00ec9947 */ /* 0x008fea000383ffff */
[----:B------:R-:W-:Y:S05]  /*11c10*/  BRA `(.L_x_2085) ;  /* 0xffffff5800747947 */ /* 0x000fea000383ffff */
.L_x_2092:
[----:B-1----:R-:W-:-:S04]  /*11c20*/  MOV R8, UR7 ;  /* 0x0000000700087c02 */ /* 0x002fc80008000f00 */
[----:B------:R1:W2:Y:S03]  /*11c30*/  SYNCS.PHASECHK.TRANS64.TRYWAIT P1, [R8+URZ+0x2d850], R7 ;  /* 0x02d85007080075a7 */ /* 0x0002a6000802017f */
[----:B--2---:R-:W-:Y:S05]  /*11c40*/  @!P1 NANOSLEEP.SYNCS 0x989680 ;  /* 0x009896800000995d */ /* 0x004fea0003900000 */
[----:B------:R-:W2:Y:S02]  /*11c50*/  @!P1 SYNCS.PHASECHK.TRANS64 P1, [R8+URZ+0x2d850], R7 ;  /* 0x02d85007080095a7 */ /* 0x000ea4000802007f */
[----:B--2---:R-:W-:Y:S05]  /*11c60*/  @!P1 BRA `(.L_x_2092) ;  /* 0xfffffffc00ec9947 */ /* 0x004fea000383ffff */
[----:B------:R-:W-:Y:S05]  /*11c70*/  BRA `(.L_x_2089) ;  /* 0xffffff5c001c7947 */ /* 0x000fea000383ffff */
.L_x_2099:
[----:B--2---:R-:W-:-:S04]  /*11c80*/  IMAD.U32 R5, RZ, RZ, UR4 ;  /* 0x00000004ff057e24 */ /* 0x004fc8000f8e00ff */
[----:B------:R2:W3:Y:S03]  /*11c90*/  SYNCS.PHASECHK.TRANS64.TRYWAIT P1, [R5+URZ+0x2d850], R4 ;  /* 0x02d85004050075a7 */ /* 0x0004e6000802017f */
[----:B---3--:R-:W-:Y:S05]  /*11ca0*/  @!P1 NANOSLEEP.SYNCS 0x989680 ;  /* 0x009896800000995d */ /* 0x008fea0003900000 */
[----:B------:R-:W3:Y:S02]  /*11cb0*/  @!P1 SYNCS.PHASECHK.TRANS64 P1, [R5+URZ+0x2d850], R4 ;  /* 0x02d85004050095a7 */ /* 0x000ee4000802007f */
[----:B---3--:R-:W-:Y:S05]  /*11cc0*/  @!P1 BRA `(.L_x_2099) ;  /* 0xfffffffc00ec9947 */ /* 0x008fea000383ffff */
[----:B------:R-:W-:Y:S05]  /*11cd0*/  BRA `(.L_x_2098) ;  /* 0xffffff80004c7947 */ /* 0x000fea000383ffff */
.L_x_2134:
        /* <DEDUP_REMOVED lines=11> */
.L_x_2199:
[----:B------:R-:W-:Y:S05]  /*11d90*/  BSYNC B0 ;  /* 0x0000000000007941 */ /* 0x000fea0003800000 */
.L_x_2198:
[----:B------:R-:W-:Y:S05]  /*11da0*/  BRA `(.L_x_2200) ;  /* 0xffffffbc00ec7947 */ /* 0x000fea000383ffff */
.L_x_2137:
[----:B0-----:R0:W1:Y:S02]  /*11db0*/  SYNCS.PHASECHK.TRANS64.TRYWAIT P0, [R2+URZ+0x2d840], R3 ;  /* 0x02d84003020075a7 */ /* 0x001064000800017f */
[----:B-1----:R-:W-:Y:S05]  /*11dc0*/  @!P0 NANOSLEEP.SYNCS 0x989680 ;  /* 0x009896800000895d */ /* 0x002fea0003900000 */
[----:B------:R-:W1:Y:S02]  /*11dd0*/  @!P0 SYNCS.PHASECHK.TRANS64 P0, [R2+URZ+0x2d840], R3 ;  /* 0x02d84003020085a7 */ /* 0x000e64000800007f */
[----:B-1----:R-:W-:Y:S05]  /*11de0*/  @!P0 BRA `(.L_x_2137) ;  /* 0xfffffffc00f08947 */ /* 0x002fea000383ffff */
[----:B------:R-:W-:Y:S05]  /*11df0*/  BRA `(.L_x_2201) ;  /* 0xffffffc0005c7947 */ /* 0x000fea000383ffff */
.L_x_2138:
[----:B------:R-:W-:Y:S01]  /*11e00*/  BSSY B0, `(.L_x_2202) ;  /* 0x0000008000007945 */ /* 0x000fe20003800000 */
[----:B------:R-:W-:Y:S01]  /*11e10*/  IMAD.MOV.U32 R13, RZ, RZ, R6 ;  /* 0x000000ffff0d7224 */ /* 0x000fe200078e0006 */
[----:B------:R-:W-:Y:S01]  /*11e20*/  MOV R12, RZ ;  /* 0x000000ff000c7202 */ /* 0x000fe20000000f00 */
[----:B------:R-:W-:Y:S02]  /*11e30*/  IMAD.MOV.U32 R11, RZ, RZ, 0x1c1f ;  /* 0x00001c1fff0b7424 */ /* 0x000fe400078e00ff */
[----:B------:R-:W-:-:S07]  /*11e40*/  IMAD.MOV.U32 R15, RZ, RZ, -0x1 ;  /* 0xffffffffff0f7424 */ /* 0x000fce00078e00ff */
[----:B------:R-:W-:Y:S05]  /*11e50*/  WARPSYNC.COLLECTIVE R15, `(.L_x_2203) ;  /* 0x000000000f087348 */ /* 0x000fea0003c00000 */
[----:B------:R0:W1:Y:S02]  /*11e60*/  SHFL.IDX P6, R14, R13, R12, R11 ;  /* 0x0000000c0d0e7389 */ /* 0x00006400000c000b */
[----:B01----:R-:W-:Y:S01]  /*11e70*/  ENDCOLLECTIVE ;  /* 0x000000000000791b */ /* 0x003fe20003800000 */
.L_x_2203:
[----:B------:R-:W-:Y:S05]  /*11e80*/  BSYNC B0 ;  /* 0x0000000000007941 */ /* 0x000fea0003800000 */
.L_x_2202:
        /* <DEDUP_REMOVED lines=9> */
.L_x_2204:
[----:B------:R-:W-:Y:S02]  /*11f20*/  IMAD.MOV.U32 R13, RZ, RZ, R6 ;  /* 0x000000ffff0d7224 */ /* 0x000fe400078e0006 */
[----:B------:R-:W-:Y:S02]  /*11f30*/  IMAD.MOV.U32 R12, RZ, RZ, 0x1 ;  /* 0x00000001ff0c7424 */ /* 0x000fe400078e00ff */
[----:B------:R-:W-:-:S07]  /*11f40*/  IMAD.MOV.U32 R5, RZ, RZ, R14 ;  /* 0x000000ffff057224 */ /* 0x000fce00078e000e */
[----:B------:R-:W-:Y:S05]  /*11f50*/  WARPSYNC.COLLECTIVE R15, `(.L_x_2205) ;  /* 0x000000000f087348 */ /* 0x000fea0003c00000 */
[----:B------:R0:W1:Y:S02]  /*11f60*/  SHFL.IDX P6, R14, R13, R12, R11 ;  /* 0x0000000c0d0e7389 */ /* 0x00006400000c000b */
[----:B01----:R-:W-:Y:S01]  /*11f70*/  ENDCOLLECTIVE ;  /* 0x000000000000791b */ /* 0x003fe20003800000 */
.L_x_2205:
[----:B------:R-:W-:-:S05]  /*11f80*/  @P0 LEA R5, P1, R9, R5, 0x1 ;  /* 0x0000000509050211 */ /* 0x000fca00078208ff */
[----:B------:R-:W-:Y:S01]  /*11f90*/  @P0 IMAD.X R4, RZ, RZ, R4, P1 ;  /* 0x000000ffff040224 */ /* 0x000fe200008e0604 */
[----:B------:R-:W-:-:S04]  /*11fa0*/  ISETP.GE.AND P1, PT, R3, 0x21, PT ;  /* 0x000000210300780c */ /* 0x000fc80003f26270 */
[----:B------:R-:W-:Y:S02]  /*11fb0*/  @P0 LOP3.LUT R5, R5, R4, RZ, 0x3c, !PT ;  /* 0x0000000405050212 */ /* 0x000fe400078e3cff */
        /* <DEDUP_REMOVED lines=13> */
.L_x_2206:
[----:B------:R-:W-:Y:S02]  /*12090*/  @P1 IMAD R8, R7, 0x2, R23 ;  /* 0x0000000207081824 */ /* 0x000fe400078e0217 */
[----:B------:R-:W-:Y:S02]  /*120a0*/  IMAD.MOV.U32 R13, RZ, RZ, R6 ;  /* 0x000000ffff0d7224 */ /* 0x000fe400078e0006 */
[----:B------:R-:W-:Y:S02]  /*120b0*/  IMAD.MOV.U32 R12, RZ, RZ, 0x2 ;  /* 0x00000002ff0c7424 */ /* 0x000fe400078e00ff */
[----:B------:R-:W-:-:S07]  /*120c0*/  IMAD.MOV.U32 R5, RZ, RZ, R14 ;  /* 0x000000ffff057224 */ /* 0x000fce00078e000e */
[----:B------:R-:W-:Y:S05]  /*120d0*/  WARPSYNC.COLLECTIVE R15, `(.L_x_2207) ;  /* 0x000000000f087348 */ /* 0x000fea0003c00000 */
[----:B------:R0:W1:Y:S02]  /*120e0*/  SHFL.IDX P6, R14, R13, R12, R11 ;  /* 0x0000000c0d0e7389 */ /* 0x00006400000c000b */
[----:B01----:R-:W-:Y:S01]  /*120f0*/  ENDCOLLECTIVE ;  /* 0x000000000000791b */ /* 0x003fe20003800000 */
.L_x_2207:
[----:B------:R-:W-:-:S05]  /*12100*/  @P1 LEA R5, P0, R9, R5, 0x1 ;  /* 0x0000000509051211 */ /* 0x000fca00078008ff */
[----:B------:R-:W-:-:S05]  /*12110*/  @P1 IMAD.X R4, RZ, RZ, R4, P0 ;  /* 0x000000ffff041224 */ /* 0x000fca00000e0604 */
        /* <DEDUP_REMOVED lines=15> */
.L_x_2208:
[----:B------:R-:W-:Y:S02]  /*12210*/  @P1 IMAD R8, R7, 0x2, R23 ;  /* 0x0000000207081824 */ /* 0x000fe400078e0217 */
[----:B------:R-:W-:Y:S02]  /*12220*/  IMAD.MOV.U32 R13, RZ, RZ, R6 ;  /* 0x000000ffff0d7224 */ /* 0x000fe400078e0006 */
[----:B------:R-:W-:Y:S02]  /*12230*/  IMAD.MOV.U32 R12, RZ, RZ, 0x3 ;  /* 0x00000003ff0c7424 */ /* 0x000fe400078e00ff */
[----:B------:R-:W-:-:S07]  /*12240*/  IMAD.MOV.U32 R5, RZ, RZ, R14 ;  /* 0x000000ffff057224 */ /* 0x000fce00078e000e */
[----:B------:R-:W-:Y:S05]  /*12250*/  WARPSYNC.COLLECTIVE R15, `(.L_x_2209) ;  /* 0x000000000f087348 */ /* 0x000fea0003c00000 */
[----:B------:R0:W1:Y:S02]  /*12260*/  SHFL.IDX P6, R14, R13, R12, R11 ;  /* 0x0000000c0d0e7389 */ /* 0x00006400000c000b */
[----:B01----:R-:W-:Y:S01]  /*12270*/  ENDCOLLECTIVE ;  /* 0x000000000000791b */ /* 0x003fe20003800000 */
.L_x_2209:
[----:B------:R-:W-:-:S05]  /*12280*/  @P1 LEA R5, P0, R9, R5, 0x1 ;  /* 0x0000000509051211 */ /* 0x000fca00078008ff */
[----:B------:R-:W-:-:S05]  /*12290*/  @P1 IMAD.X R4, RZ, RZ, R4, P0 ;  /* 0x000000ffff041224 */ /* 0x000fca00000e0604 */
[----:B------:R-:W-:Y:S02]  /*122a0*/  @P1 LOP3.LUT R5, R5, R4, RZ, 0x3c, !PT ;  /* 0x0000000405051212 */ /* 0x000fe400078e3cff */
[----:B------:R-:W-:Y:S02]  /*122b0*/  MOV R13, R0 ;  /* 0x00000000000d7202 */ /* 0x000fe40000000f00 */
[----:B------:R-:W-:-:S04]  /*122c0*/  @P1 LOP3.LUT R4, R5, R4, RZ, 0x3c, !PT ;  /* 0x0000000405041212 */ /* 0x000fc800078e3cff */
[----:B------:R-:W-:Y:S01]  /*122d0*/  @P1 LOP3.LUT R5, R5, R4, RZ, 0x3c, !PT ;  /* 0x0000000405051212 */ /* 0x000fe200078e3cff */
[----:B------:R-:W-:-:S07]  /*122e0*/  IMAD.MOV.U32 R6, RZ, RZ, R14 ;  /* 0x000000ffff067224 */ /* 0x000fce00078e000e */
[----:B------:R-:W-:Y:S05]  /*122f0*/  WARPSYNC.COLLECTIVE R15, `(.L_x_2210) ;  /* 0x000000000f087348 */ /* 0x000fea0003c00000 */
[----:B------:R0:W1:Y:S02]  /*12300*/  SHFL.IDX P6, R14, R13, R12, R11 ;  /* 0x0000000c0d0e7389 */ /* 0x00006400000c000b */
[----:B01----:R-:W-:Y:S01]  /*12310*/  ENDCOLLECTIVE ;  /* 0x000000000000791b */ /* 0x003fe20003800000 */
.L_x_2210:
        /* <DEDUP_REMOVED lines=8> */
.L_x_2143:
[----:B------:R-:W2:Y:S04]  /*123a0*/  LDL.LU R11, [R1+0x20] ;  /* 0x00002000010b7983 */ /* 0x000ea80000300800 */
[----:B------:R0:W5:Y:S01]  /*123b0*/  LDL R9, [R1+0x18] ;  /* 0x0000180001097983 */ /* 0x0001620000100800 */
[----:B------:R-:W-:Y:S02]  /*123c0*/  IMAD.MOV.U32 R13, RZ, RZ, R0 ;  /* 0x000000ffff0d7224 */ /* 0x000fe400078e0000 */
[----:B------:R-:W-:Y:S02]  /*123d0*/  IMAD.MOV.U32 R12, RZ, RZ, RZ ;  /* 0x000000ffff0c7224 */ /* 0x000fe400078e00ff */
[----:B------:R-:W-:Y:S02]  /*123e0*/  IMAD.MOV.U32 R15, RZ, RZ, -0x1 ;  /* 0xffffffffff0f7424 */ /* 0x000fe400078e00ff */
[----:B------:R-:W-:-:S04]  /*123f0*/  IMAD R17, R17, 0xc0, R21 ;  /* 0x000000c011117824 */ /* 0x000fc800078e0215 */
[----:B------:R-:W-:Y:S02]  /*12400*/  VIADD R5, R17, 0x20 ;  /* 0x0000002011057836 */ /* 0x000fe40000000000 */
[----:B--2---:R-:W-:Y:S02]  /*12410*/  IMAD R2, R11, R10, RZ ;  /* 0x0000000a0b027224 */ /* 0x004fe400078e02ff */
[----:B0-----:R-:W-:-:S07]  /*12420*/  IMAD.MOV.U32 R11, RZ, RZ, 0x1c1f ;  /* 0x00001c1fff0b7424 */ /* 0x001fce00078e00ff */
[----:B-----5:R-:W-:Y:S05]  /*12430*/  WARPSYNC.COLLECTIVE R15, `(.L_x_2212) ;  /* 0x000000000f087348 */ /* 0x020fea0003c00000 */
[----:B------:R0:W1:Y:S02]  /*12440*/  SHFL.IDX P6, R14, R13, R12, R11 ;  /* 0x0000000c0d0e7389 */ /* 0x00006400000c000b */
[----:B01---5:R-:W-:Y:S01]  /*12450*/  ENDCOLLECTIVE ;  /* 0x000000000000791b */ /* 0x023fe20003800000 */
.L_x_2212:
[----:B------:R-:W-:Y:S01]  /*12460*/  MOV R13, R4 ;  /* 0x00000004000d7202 */ /* 0x000fe20000000f00 */
[----:B------:R-:W-:-:S07]  /*12470*/  IMAD.MOV.U32 R6, RZ, RZ, R14 ;  /* 0x000000ffff067224 */ /* 0x000fce00078e000e */
[----:B------:R-:W-:Y:S05]  /*12480*/  WARPSYNC.COLLECTIVE R15, `(.L_x_2213) ;  /* 0x000000000f087348 */ /* 0x000fea0003c00000 */
[----:B------:R0:W1:Y:S02]  /*12490*/  SHFL.IDX P6, R14, R13, R12, R11 ;  /* 0x0000000c0d0e7389 */ /* 0x00006400000c000b */
[----:B01----:R-:W-:Y:S01]  /*124a0*/  ENDCOLLECTIVE ;  /* 0x000000000000791b */ /* 0x003fe20003800000 */
.L_x_2213:
[----:B------:R-:W-:Y:S01]  /*124b0*/  ISETP.GE.AND P2, PT, R17, R2, PT ;  /* 0x000000021100720c */ /* 0x000fe20003f46270 */
[----:B------:R-:W-:Y:S02]  /*124c0*/  IMAD.MOV.U32 R13, RZ, RZ, R0 ;  /* 0x000000ffff0d7224 */ /* 0x000fe400078e0000 */
[----:B------:R-:W-:Y:S02]  /*124d0*/  IMAD.MOV.U32 R12, RZ, RZ, 0x1 ;  /* 0x00000001ff0c7424 */ /* 0x000fe400078e00ff */
[----:B------:R-:W-:-:S08]  /*124e0*/  IMAD.MOV.U32 R7, RZ, RZ, R14 ;  /* 0x000000ffff077224 */ /* 0x000fd000078e000e */
[----:B------:R-:W-:Y:S05]  /*124f0*/  WARPSYNC.COLLECTIVE R15, `(.L_x_2214) ;  /* 0x000000000f087348 */ /* 0x000fea0003c00000 */
[----:B------:R0:W1:Y:S02]  /*12500*/  SHFL.IDX P6, R14, R13, R12, R11 ;  /* 0x0000000c0d0e7389 */ /* 0x00006400000c000b */
[----:B01----:R-:W-:Y:S01]  /*12510*/  ENDCOLLECTIVE ;  /* 0x000000000000791b */ /* 0x003fe20003800000 */
.L_x_2214:
[----:B------:R-:W-:-:S05]  /*12520*/  @!P2 LEA R7, P4, R20, R7, 0x1 ;  /* 0x000000071407a211 */ /* 0x000fca00078808ff */
[----:B------:R-:W-:-:S05]  /*12530*/  @!P2 IMAD.X R6, RZ, RZ, R6, P4 ;  /* 0x000000ffff06a224 */ /* 0x000fca00020e0606 */
[----:B------:R-:W-:-:S04]  /*12540*/  @!P2 LOP3.LUT R7, R7, R6, RZ, 0x3c, !PT ;  /* 0x000000060707a212 */ /* 0x000fc800078e3cff */
[----:B------:R-:W-:-:S04]  /*12550*/  @!P2 LOP3.LUT R6, R7, R6, RZ, 0x3c, !PT ;  /* 0x000000060706a212 */ /* 0x000fc800078e3cff */
[----:B------:R-:W-:Y:S02]  /*12560*/  @!P2 LOP3.LUT R7, R7, R6, RZ, 0x3c, !PT ;  /* 0x000000060707a212 */ /* 0x000fe400078e3cff */
[----:B------:R-:W-:-:S03]  /*12570*/  MOV R13, R4 ;  /* 0x00000004000d7202 */ /* 0x000fc60000000f00 */
        /* <DEDUP_REMOVED lines=10> */
.L_x_2215:
[----:B------:R-:W-:Y:S01]  /*12620*/  ISETP.GE.AND P2, PT, R5, R2, PT ;  /* 0x000000020500720c */ /* 0x000fe20003f46270 */
[----:B------:R-:W-:Y:S02]  /*12630*/  IMAD.MOV.U32 R13, RZ, RZ, R0 ;  /* 0x000000ffff0d7224 */ /* 0x000fe400078e0000 */
[----:B------:R-:W-:Y:S02]  /*12640*/  IMAD.MOV.U32 R12, RZ, RZ, 0x2 ;  /* 0x00000002ff0c7424 */ /* 0x000fe400078e00ff */
[----:B------:R-:W-:-:S08]  /*12650*/  IMAD.MOV.U32 R7, RZ, RZ, R14 ;  /* 0x000000ffff077224 */ /* 0x000fd000078e000e */
[----:B------:R-:W-:Y:S05]  /*12660*/  WARPSYNC.COLLECTIVE R15, `(.L_x_2216) ;  /* 0x000000000f087348 */ /* 0x000fea0003c00000 */
[----:B------:R0:W1:Y:S02]  /*12670*/  SHFL.IDX P6, R14, R13, R12, R11 ;  /* 0x0000000c0d0e7389 */ /* 0x00006400000c000b */
[----:B01----:R-:W-:Y:S01]  /*12680*/  ENDCOLLECTIVE ;  /* 0x000000000000791b */ /* 0x003fe20003800000 */
.L_x_2216:
        /* <DEDUP_REMOVED lines=16> */
.L_x_2217:
[----:B------:R-:W-:Y:S02]  /*12790*/  VIADD R5, R17, 0x40 ;  /* 0x0000004011057836 */ /* 0x000fe40000000000 */
[----:B------:R-:W-:Y:S02]  /*127a0*/  IMAD.MOV.U32 R13, RZ, RZ, R0 ;  /* 0x000000ffff0d7224 */ /* 0x000fe400078e0000 */
[----:B------:R-:W-:Y:S01]  /*127b0*/  IMAD.MOV.U32 R12, RZ, RZ, 0x3 ;  /* 0x00000003ff0c7424 */ /* 0x000fe200078e00ff */
[----:B------:R-:W-:Y:S01]  /*127c0*/  ISETP.GE.AND P2, PT, R5, R2, PT ;  /* 0x000000020500720c */ /* 0x000fe20003f46270 */
[----:B------:R-:W-:-:S12]  /*127d0*/  IMAD.MOV.U32 R7, RZ, RZ, R14 ;  /* 0x000000ffff077224 */ /* 0x000fd800078e000e */
[----:B------:R-:W-:Y:S05]  /*127e0*/  WARPSYNC.COLLECTIVE R15, `(.L_x_2218) ;  /* 0x000000000f087348 */ /* 0x000fea0003c00000 */
[----:B------:R0:W1:Y:S02]  /*127f0*/  SHFL.IDX P6, R14, R13, R12, R11 ;  /* 0x0000000c0d0e7389 */ /* 0x00006400000c000b */
[----:B01----:R-:W-:Y:S01]  /*12800*/  ENDCOLLECTIVE ;  /* 0x000000000000791b */ /* 0x003fe20003800000 */
.L_x_2218:
[----:B------:R-:W-:-:S05]  /*12810*/  @!P2 LEA R7, P4, R20, R7, 0x1 ;  /* 0x000000071407a211 */ /* 0x000fca00078808ff */
[----:B------:R-:W-:Y:S02]  /*12820*/  @!P2 IMAD.X R6, RZ, RZ, R6, P4 ;  /* 0x000000ffff06a224 */ /* 0x000fe400020e0606 */
[----:B------:R-:W-:-:S03]  /*12830*/  IMAD.MOV.U32 R13, RZ, RZ, R4 ;  /* 0x000000ffff0d7224 */ /* 0x000fc600078e0004 */
[----:B------:R-:W-:Y:S01]  /*12840*/  @!P2 LOP3.LUT R7, R7, R6, RZ, 0x3c, !PT ;  /* 0x000000060707a212 */ /* 0x000fe200078e3cff */
[----:B------:R-:W-:-:S07]  /*12850*/  IMAD.MOV.U32 R0, RZ, RZ, R14 ;  /* 0x000000ffff007224 */ /* 0x000fce00078e000e */
[----:B------:R-:W-:Y:S05]  /*12860*/  WARPSYNC.COLLECTIVE R15, `(.L_x_2219) ;  /* 0x000000000f087348 */ /* 0x000fea0003c00000 */
[----:B------:R0:W1:Y:S02]  /*12870*/  SHFL.IDX P6, R14, R13, R12, R11 ;  /* 0x0000000c0d0e7389 */ /* 0x00006400000c000b */
[----:B01----:R-:W-:Y:S01]  /*12880*/  ENDCOLLECTIVE ;  /* 0x000000000000791b */ /* 0x003fe20003800000 */
.L_x_2219:
[----:B------:R-:W-:Y:S01]  /*12890*/  @!P2 LOP3.LUT R6, R7, R6, RZ, 0x3c, !PT ;  /* 0x000000060706a212 */ /* 0x000fe200078e3cff */
[----:B------:R-:W-:-:S03]  /*128a0*/  VIADD R5, R17, 0x60 ;  /* 0x0000006011057836 */ /* 0x000fc60000000000 */
[----:B------:R-:W-:-:S05]  /*128b0*/  @!P2 LOP3.LUT R7, R7, R6, RZ, 0x3c, !PT ;  /* 0x000000060707a212 */ /* 0x000fca00078e3cff */
[----:B------:R-:W-:Y:S01]  /*128c0*/  @!PT LDS RZ, [RZ] ;  /* 0x00000000fffff984 */ /* 0x000fe20000000800 */
[----:B------:R-:W-:Y:S01]  /*128d0*/  @!PT LDS RZ, [RZ] ;  /* 0x00000000fffff984 */ /* 0x000fe20000000800 */
[----:B------:R-:W-:Y:S01]  /*128e0*/  @!PT LDS RZ, [RZ] ;  /* 0x00000000fffff984 */ /* 0x000fe20000000800 */
[----:B------:R0:W-:Y:S04]  /*128f0*/  @!P2 LDGSTS.E.BYPASS.LTC128B.128 [R9+0xd400], desc[UR36][R6.64], !P3 ;  /* 0x0d4000000609afae */ /* 0x0001e8000d901d64 */
[----:B------:R0:W-:Y:S01]  /*12900*/  @!P2 LDGSTS.E.BYPASS.LTC128B.128 [R9+0x10400], desc[UR36][R6.64+0x40], !P0 ;  /* 0x104000400609afae */ /* 0x0001e2000c101d64 */
[----:B------:R-:W-:-:S03]  /*12910*/  IMAD.MOV.U32 R13, RZ, RZ, R3 ;  /* 0x000000ffff0d7224 */ /* 0x000fc600078e0003 */
[----:B------:R0:W-:Y:S01]  /*12920*/  @!P2 LDGSTS.E.BYPASS.LTC128B.128 [R9+0x13400], desc[UR36][R6.64+0x80], !P1 ;  /* 0x134000800609afae */ /* 0x0001e2000c901d64 */
[----:B------:R-:W-:Y:S01]  /*12930*/  ISETP.GE.AND P2, PT, R5, R2, PT ;  /* 0x000000020500720c */ /* 0x000fe20003f46270 */
[----:B------:R-:W-:Y:S01]  /*12940*/  IMAD.MOV.U32 R12, RZ, RZ, RZ ;  /* 0x000000ffff0c7224 */ /* 0x000fe200078e00ff */
[----:B------:R-:W-:-:S11]  /*12950*/  MOV R4, R14 ;  /* 0x0000000e00047202 */ /* 0x000fd60000000f00 */
[----:B0-----:R-:W-:Y:S05]  /*12960*/  WARPSYNC.COLLECTIVE R15, `(.L_x_2220) ;  /* 0x000000000f087348 */ /* 0x001fea0003c00000 */
[----:B------:R1:W2:Y:S02]  /*12970*/  SHFL.IDX P6, R14, R13, R12, R11 ;  /* 0x0000000c0d0e7389 */ /* 0x0002a400000c000b */
[----:B012---:R-:W-:Y:S01]  /*12980*/  ENDCOLLECTIVE ;  /* 0x000000000000791b */ /* 0x007fe20003800000 */
.L_x_2220:
        /* <DEDUP_REMOVED lines=16> */
.L_x_2221:
[----:B------:R-:W-:Y:S02]  /*12a90*/  IMAD.MOV.U32 R13, RZ, RZ, R3 ;  /* 0x000000ffff0d7224 */ /* 0x000fe400078e0003 */
[----:B------:R-:W-:Y:S02]  /*12aa0*/  IMAD.MOV.U32 R12, RZ, RZ, 0x1 ;  /* 0x00000001ff0c7424 */ /* 0x000fe400078e00ff */
[----:B------:R-:W-:-:S07]  /*12ab0*/  IMAD.MOV.U32 R4, RZ, RZ, R14 ;  /* 0x000000ffff047224 */ /* 0x000fce00078e000e */
[----:B------:R-:W-:Y:S05]  /*12ac0*/  WARPSYNC.COLLECTIVE R15, `(.L_x_2222) ;  /* 0x000000000f087348 */ /* 0x000fea0003c00000 */
[----:B------:R0:W1:Y:S02]  /*12ad0*/  SHFL.IDX P6, R14, R13, R12, R11 ;  /* 0x0000000c0d0e7389 */ /* 0x00006400000c000b */
[----:B01----:R-:W-:Y:S01]  /*12ae0*/  ENDCOLLECTIVE ;  /* 0x000000000000791b */ /* 0x003fe20003800000 */
.L_x_2222:
        /* <DEDUP_REMOVED lines=9> */
[----:B------:R-:W-:-:S03]  /*12b80*/  MOV R3, R14 ;  /* 0x0000000e00037202 */ /* 0x000fc60000000f00 */
[----:B------:R0:W-:Y:S04]  /*12b90*/  @!P2 LDGSTS.E.BYPASS.LTC128B.128 [R9+0x14400], desc[UR36][R4.64+0x80], !P1 ;  /* 0x144000800409afae */ /* 0x0001e8000c901d64 */
[----:B0-----:R-:W-:Y:S05]  /*12ba0*/  WARPSYNC.COLLECTIVE R15, `(.L_x_2223) ;  /* 0x000000000f087348 */ /* 0x001fea0003c00000 */
[----:B------:R1:W2:Y:S02]  /*12bb0*/  SHFL.IDX P6, R14, R13, R12, R11 ;  /* 0x0000000c0d0e7389 */ /* 0x0002a400000c000b */
[----:B012---:R-:W-:Y:S01]  /*12bc0*/  ENDCOLLECTIVE ;  /* 0x000000000000791b */ /* 0x007fe20003800000 */
.L_x_2223:
[----:B------:R-:W-:Y:S01]  /*12bd0*/  IMAD.MOV.U32 R8, RZ, RZ, R14 ;  /* 0x000000ffff087224 */ /* 0x000fe200078e000e */
[----:B------:R-:W-:Y:S06]  /*12be0*/  BRA `(.L_x_2224) ;  /* 0xffffffc400507947 */ /* 0x000fec000383ffff */
.L_x_2146:
[----:B-1----:R1:W2:Y:S02]  /*12bf0*/  SYNCS.PHASECHK.TRANS64.TRYWAIT P0, [R23+URZ+0x2d820], R0 ;  /* 0x02d82000170075a7 */ /* 0x0022a4000800017f */
[----:B--2---:R-:W-:Y:S05]  /*12c00*/  @!P0 NANOSLEEP.SYNCS 0x989680 ;  /* 0x009896800000895d */ /* 0x004fea0003900000 */
[----:B------:R-:W2:Y:S02]  /*12c10*/  @!P0 SYNCS.PHASECHK.TRANS64 P0, [R23+URZ+0x2d820], R0 ;  /* 0x02d82000170085a7 */ /* 0x000ea4000800007f */
[----:B--2---:R-:W-:Y:S05]  /*12c20*/  @!P0 BRA `(.L_x_2146) ;  /* 0xfffffffc00f08947 */ /* 0x004fea000383ffff */
[----:B------:R-:W-:Y:S05]  /*12c30*/  BRA `(.L_x_2225) ;  /* 0xffffffc400b87947 */ /* 0x000fea000383ffff */
.L_x_2151:
[----:B0-----:R0:W1:Y:S02]  /*12c40*/  SYNCS.PHASECHK.TRANS64.TRYWAIT P0, [R5+URZ+0x2d840], R0 ;  /* 0x02d84000050075a7 */ /* 0x001064000800017f */
[----:B-1----:R-:W-:Y:S05]  /*12c50*/  @!P0 NANOSLEEP.SYNCS 0x989680 ;  /* 0x009896800000895d */ /* 0x002fea0003900000 */
[----:B------:R-:W1:Y:S02]  /*12c60*/  @!P0 SYNCS.PHASECHK.TRANS64 P0, [R5+URZ+0x2d840], R0 ;  /* 0x02d84000050085a7 */ /* 0x000e64000800007f */
[----:B-1----:R-:W-:Y:S05]  /*12c70*/  @!P0 BRA `(.L_x_2151) ;  /* 0xfffffffc00f08947 */ /* 0x002fea000383ffff */
[----:B------:R-:W-:Y:S05]  /*12c80*/  BRA `(.L_x_2226) ;  /* 0xffffffc800a87947 */ /* 0x000fea000383ffff */
.L_x_2152:
        /* <DEDUP_REMOVED lines=8> */
.L_x_2228:
[----:B------:R-:W-:Y:S05]  /*12d10*/  BSYNC B1 ;  /* 0x0000000000017941 */ /* 0x000fea0003800000 */
.L_x_2227:
[----:B------:R-:W0:Y:S01]  /*12d20*/  S2R R21, SR_TID.X ;  /* 0x0000000000157919 */ /* 0x000e220000002100 */
[----:B------:R-:W-:Y:S01]  /*12d30*/  IMAD.MOV.U32 R13, RZ, RZ, R6 ;  /* 0x000000ffff0d7224 */ /* 0x000fe200078e0006 */
[----:B------:R-:W-:Y:S01]  /*12d40*/  MOV R3, R14 ;  /* 0x0000000e00037202 */ /* 0x000fe20000000f00 */
[----:B------:R-:W-:Y:S01]  /*12d50*/  IMAD.MOV.U32 R12, RZ, RZ, RZ ;  /* 0x000000ffff0c7224 */ /* 0x000fe200078e00ff */
[----:B------:R-:W-:Y:S01]  /*12d60*/  LOP3.LUT R22, R22, 0xfffffeff, RZ, 0xc0, !PT ;  /* 0xfffffeff16167812 */ /* 0x000fe200078ec0ff */
[----:B------:R-:W-:Y:S02]  /*12d70*/  IMAD.MOV.U32 R11, RZ, RZ, 0x1c1f ;  /* 0x00001c1fff0b7424 */ /* 0x000fe400078e00ff */
[----:B------:R-:W-:Y:S01]  /*12d80*/  IMAD.MOV.U32 R15, RZ, RZ, -0x1 ;  /* 0xffffffffff0f7424 */ /* 0x000fe200078e00ff */
[----:B------:R-:W-:Y:S01]  /*12d90*/  @P1 LOP3.LUT R22, R22, 0x100, RZ, 0xfc, !PT ;  /* 0x0000010016161812 */ /* 0x000fe200078efcff */
[----:B------:R-:W-:-:S07]  /*12da0*/  IMAD R4, R4, 0x2, R23 ;  /* 0x0000000204047824 */ /* 0x000fce00078e0217 */
[----:B0-----:R-:W-:Y:S05]  /*12db0*/  WARPSYNC.COLLECTIVE R15, `(.L_x_2229) ;  /* 0x000000000f087348 */ /* 0x001fea0003c00000 */
[----:B------:R1:W2:Y:S02]  /*12dc0*/  SHFL.IDX P6, R14, R13, R12, R11 ;  /* 0x0000000c0d0e7389 */ /* 0x0002a400000c000b */
[----:B012---:R-:W-:Y:S01]  /*12dd0*/  ENDCOLLECTIVE ;  /* 0x000000000000791b */ /* 0x007fe20003800000 */
.L_x_2229:
[----:B------:R-:W-:Y:S01]  /*12de0*/  LOP3.LUT P1, RZ, R22, 0x4, RZ, 0xc0, !PT ;  /* 0x0000000416ff7812 */ /* 0x000fe2000782c0ff */
        /* <DEDUP_REMOVED lines=8> */
.L_x_2230:
[----:B------:R-:W-:-:S04]  /*12e70*/  SHF.L.U32 R0, R21, 0x1, RZ ;  /* 0x0000000115007819 */ /* 0x000fc800000006ff */
        /* <DEDUP_REMOVED lines=13> */
.L_x_2231:
[----:B------:R-:W-:Y:S02]  /*12f50*/  IMAD.MOV.U32 R13, RZ, RZ, R7 ;  /* 0x000000ffff0d7224 */ /* 0x000fe400078e0007 */
[----:B------:R-:W-:Y:S01]  /*12f60*/  IMAD.MOV.U32 R12, RZ, RZ, 0x2 ;  /* 0x00000002ff0c7424 */ /* 0x000fe200078e00ff */
[----:B------:R-:W-:-:S07]  /*12f70*/  MOV R2, R14 ;  /* 0x0000000e00027202 */ /* 0x000fce0000000f00 */
[----:B------:R-:W-:Y:S05]  /*12f80*/  WARPSYNC.COLLECTIVE R15, `(.L_x_2232) ;  /* 0x000000000f087348 */ /* 0x000fea0003c00000 */
[----:B------:R0:W1:Y:S02]  /*12f90*/  SHFL.IDX P6, R14, R13, R12, R11 ;  /* 0x0000000c0d0e7389 */ /* 0x00006400000c000b */
[----:B01----:R-:W-:Y:S01]  /*12fa0*/  ENDCOLLECTIVE ;  /* 0x000000000000791b */ /* 0x003fe20003800000 */
.L_x_2232:
        /* <DEDUP_REMOVED lines=13> */
.L_x_2233:
[----:B------:R-:W-:Y:S02]  /*13080*/  IMAD.MOV.U32 R13, RZ, RZ, R7 ;  /* 0x000000ffff0d7224 */ /* 0x000fe400078e0007 */
[----:B------:R-:W-:Y:S02]  /*13090*/  IMAD.MOV.U32 R12, RZ, RZ, 0x3 ;  /* 0x00000003ff0c7424 */ /* 0x000fe400078e00ff */
[----:B------:R-:W-:-:S07]  /*130a0*/  IMAD.MOV.U32 R2, RZ, RZ, R14 ;  /* 0x000000ffff027224 */ /* 0x000fce00078e000e */
[----:B------:R-:W-:Y:S05]  /*130b0*/  WARPSYNC.COLLECTIVE R15, `(.L_x_2234) ;  /* 0x000000000f087348 */ /* 0x000fea0003c00000 */
[----:B------:R0:W1:Y:S02]  /*130c0*/  SHFL.IDX P6, R14, R13, R12, R11 ;  /* 0x0000000c0d0e7389 */ /* 0x00006400000c000b */
[----:B01----:R-:W-:Y:S01]  /*130d0*/  ENDCOLLECTIVE ;  /* 0x000000000000791b */ /* 0x003fe20003800000 */
.L_x_2234:
        /* <DEDUP_REMOVED lines=14> */
.L_x_2235:
[----:B------:R-:W-:Y:S01]  /*131c0*/  IMAD.MOV.U32 R2, RZ, RZ, R14 ;  /* 0x000000ffff027224 */ /* 0x000fe200078e000e */
[----:B------:R-:W-:Y:S06]  /*131d0*/  BRA `(.L_x_2236) ;  /* 0xffffffc800487947 */ /* 0x000fec000383ffff */
.L_x_2157:
[----:B-1----:R1:W2:Y:S02]  /*131e0*/  SYNCS.PHASECHK.TRANS64.TRYWAIT P0, [R5+URZ+0x2d860], R2 ;  /* 0x02d86002050075a7 */ /* 0x0022a4000800017f */
[----:B--2---:R-:W-:Y:S05]  /*131f0*/  @!P0 NANOSLEEP.SYNCS 0x989680 ;  /* 0x009896800000895d */ /* 0x004fea0003900000 */
[----:B------:R-:W2:Y:S02]  /*13200*/  @!P0 SYNCS.PHASECHK.TRANS64 P0, [R5+URZ+0x2d860], R2 ;  /* 0x02d86002050085a7 */ /* 0x000ea4000800007f */
[----:B--2---:R-:W-:Y:S05]  /*13210*/  @!P0 BRA `(.L_x_2157) ;  /* 0xfffffffc00f08947 */ /* 0x004fea000383ffff */
[----:B------:R-:W-:Y:S05]  /*13220*/  BRA `(.L_x_2237) ;  /* 0xffffffc800ac7947 */ /* 0x000fea000383ffff */
.L_x_2158:
[----:B------:R-:W-:Y:S01]  /*13230*/  BSSY B1, `(.L_x_2238) ;  /* 0x0000008000017945 */ /* 0x000fe20003800000 */
[----:B------:R-:W-:Y:S01]  /*13240*/  IMAD.MOV.U32 R13, RZ, RZ, R25 ;  /* 0x000000ffff0d7224 */ /* 0x000fe200078e0019 */
[----:B------:R-:W-:Y:S01]  /*13250*/  MOV R12, RZ ;  /* 0x000000ff000c7202 */ /* 0x000fe20000000f00 */
[----:B------:R-:W-:Y:S02]  /*13260*/  IMAD.MOV.U32 R11, RZ, RZ, 0x1c1f ;  /* 0x00001c1fff0b7424 */ /* 0x000fe400078e00ff */
[----:B------:R-:W-:-:S07]  /*13270*/  IMAD.MOV.U32 R15, RZ, RZ, -0x1 ;  /* 0xffffffffff0f7424 */ /* 0x000fce00078e00ff */
[----:B-1----:R-:W-:Y:S05]  /*13280*/  WARPSYNC.COLLECTIVE R15, `(.L_x_2239) ;  /* 0x000000000f087348 */ /* 0x002fea0003c00000 */
[----:B------:R0:W2:Y:S02]  /*13290*/  SHFL.IDX P6, R14, R13, R12, R11 ;  /* 0x0000000c0d0e7389 */ /* 0x0000a400000c000b */
[----:B012---:R-:W-:Y:S01]  /*132a0*/  ENDCOLLECTIVE ;  /* 0x000000000000791b */ /* 0x007fe20003800000 */
.L_x_2239:
[----:B------:R-:W-:Y:S05]  /*132b0*/  BSYNC B1 ;  /* 0x0000000000017941 */ /* 0x000fea0003800000 */
.L_x_2238:
[----:B------:R-:W-:Y:S01]  /*132c0*/  IMAD.MOV.U32 R13, RZ, RZ, R24 ;  /* 0x000000ffff0d7224 */ /* 0x000fe200078e0018 */
[----:B------:R-:W-:Y:S01]  /*132d0*/  MOV R15, 0xffffffff ;  /* 0xffffffff000f7802 */ /* 0x000fe20000000f00 */
[----:B------:R-:W-:Y:S02]  /*132e0*/  IMAD.MOV.U32 R12, RZ, RZ, RZ ;  /* 0x000000ffff0c7224 */ /* 0x000fe400078e00ff */
[----:B------:R-:W-:Y:S02]  /*132f0*/  IMAD.MOV.U32 R11, RZ, RZ, 0x1c1f ;  /* 0x00001c1fff0b7424 */ /* 0x000fe400078e00ff */
[----:B------:R-:W-:Y:S02]  /*13300*/  IMAD.MOV.U32 R3, RZ, RZ, R14 ;  /* 0x000000ffff037224 */ /* 0x000fe400078e000e */
[----:B------:R-:W-:-:S07]  /*13310*/  IMAD R4, R4, 0x2, R23 ;  /* 0x0000000204047824 */ /* 0x000fce00078e0217 */
[----:B------:R-:W-:Y:S05]  /*13320*/  WARPSYNC.COLLECTIVE R15, `(.L_x_2240) ;  /* 0x000000000f087348 */ /* 0x000fea0003c00000 */
[----:B------:R0:W1:Y:S02]  /*13330*/  SHFL.IDX P6, R14, R13, R12, R11 ;  /* 0x0000000c0d0e7389 */ /* 0x00006400000c000b */
[----:B01----:R-:W-:Y:S01]  /*13340*/  ENDCOLLECTIVE ;  /* 0x000000000000791b */ /* 0x003fe20003800000 */
.L_x_2240:
[----:B------:R-:W-:Y:S02]  /*13350*/  IMAD.MOV.U32 R13, RZ, RZ, R25 ;  /* 0x000000ffff0d7224 */ /* 0x000fe400078e0019 */
[----:B------:R-:W-:Y:S02]  /*13360*/  IMAD.MOV.U32 R12, RZ, RZ, 0x1 ;  /* 0x00000001ff0c7424 */ /* 0x000fe400078e00ff */
[----:B------:R-:W-:-:S07]  /*13370*/  IMAD.MOV.U32 R2, RZ, RZ, R14 ;  /* 0x000000ffff027224 */ /* 0x000fce00078e000e */
[----:B------:R-:W-:Y:S05]  /*13380*/  WARPSYNC.COLLECTIVE R15, `(.L_x_2241) ;  /* 0x000000000f087348 */ /* 0x000fea0003c00000 */
[----:B------:R0:W1:Y:S02]  /*13390*/  SHFL.IDX P6, R14, R13, R12, R11 ;  /* 0x0000000c0d0e7389 */ /* 0x00006400000c000b */
[----:B01----:R-:W-:Y:S01]  /*133a0*/  ENDCOLLECTIVE ;  /* 0x000000000000791b */ /* 0x003fe20003800000 */
.L_x_2241:
[----:B------:R-:W-:-:S05]  /*133b0*/  IADD3 R2, P0, R2, R0, RZ ;  /* 0x0000000002027210 */ /* 0x000fca0007f1e0ff */
[----:B------:R-:W-:Y:S01]  /*133c0*/  IMAD.X R3, RZ, RZ, R3, P0 ;  /* 0x000000ffff037224 */ /* 0x000fe200000e0603 */
        /* <DEDUP_REMOVED lines=14> */
.L_x_2242:
[----:B------:R-:W-:Y:S02]  /*134b0*/  IMAD.MOV.U32 R13, RZ, RZ, R25 ;  /* 0x000000ffff0d7224 */ /* 0x000fe400078e0019 */
[----:B------:R-:W-:Y:S02]  /*134c0*/  IMAD.MOV.U32 R12, RZ, RZ, 0x2 ;  /* 0x00000002ff0c7424 */ /* 0x000fe400078e00ff */
[----:B------:R-:W-:-:S07]  /*134d0*/  IMAD.MOV.U32 R2, RZ, RZ, R14 ;  /* 0x000000ffff027224 */ /* 0x000fce00078e000e */
[----:B------:R-:W-:Y:S05]  /*134e0*/  WARPSYNC.COLLECTIVE R15, `(.L_x_2243) ;  /* 0x000000000f087348 */ /* 0x000fea0003c00000 */
[----:B------:R0:W1:Y:S02]  /*134f0*/  SHFL.IDX P6, R14, R13, R12, R11 ;  /* 0x0000000c0d0e7389 */ /* 0x00006400000c000b */
[----:B01----:R-:W-:Y:S01]  /*13500*/  ENDCOLLECTIVE ;  /* 0x000000000000791b */ /* 0x003fe20003800000 */
.L_x_2243:
        /* <DEDUP_REMOVED lines=16> */
.L_x_2244:
[----:B------:R-:W-:Y:S02]  /*13610*/  IMAD.MOV.U32 R13, RZ, RZ, R25 ;  /* 0x000000ffff0d7224 */ /* 0x000fe400078e0019 */
[----:B------:R-:W-:Y:S01]  /*13620*/  IMAD.MOV.U32 R12, RZ, RZ, 0x3 ;  /* 0x00000003ff0c7424 */ /* 0x000fe200078e00ff */
[----:B------:R-:W-:-:S07]  /*13630*/  MOV R2, R14 ;  /* 0x0000000e00027202 */ /* 0x000fce0000000f00 */
[----:B------:R-:W-:Y:S05]  /*13640*/  WARPSYNC.COLLECTIVE R15, `(.L_x_2245) ;  /* 0x000000000f087348 */ /* 0x000fea0003c00000 */
[----:B------:R0:W1:Y:S02]  /*13650*/  SHFL.IDX P6, R14, R13, R12, R11 ;  /* 0x0000000c0d0e7389 */ /* 0x00006400000c000b */
[----:B01----:R-:W-:Y:S01]  /*13660*/  ENDCOLLECTIVE ;  /* 0x000000000000791b */ /* 0x003fe20003800000 */
.L_x_2245:
        /* <DEDUP_REMOVED lines=13> */
.L_x_2246:
        /* <DEDUP_REMOVED lines=8> */
.L_x_2166:
[----:B-1----:R1:W2:Y:S02]  /*137c0*/  SYNCS.PHASECHK.TRANS64.TRYWAIT P0, [R0+URZ+0x2d860], R3 ;  /* 0x02d86003000075a7 */ /* 0x0022a4000800017f */
[----:B--2---:R-:W-:Y:S05]  /*137d0*/  @!P0 NANOSLEEP.SYNCS 0x989680 ;  /* 0x009896800000895d */ /* 0x004fea0003900000 */
[----:B------:R-:W2:Y:S02]  /*137e0*/  @!P0 SYNCS.PHASECHK.TRANS64 P0, [R0+URZ+0x2d860], R3 ;  /* 0x02d86003000085a7 */ /* 0x000ea4000800007f */
[----:B--2---:R-:W-:Y:S05]  /*137f0*/  @!P0 BRA `(.L_x_2166) ;  /* 0xfffffffc00f08947 */ /* 0x004fea000383ffff */
[----:B------:R-:W-:Y:S05]  /*13800*/  BRA `(.L_x_2248) ;  /* 0xffffffcc00407947 */ /* 0x000fea000383ffff */
.L_x_2167:
[----:B------:R-:W-:Y:S01]  /*13810*/  BSSY B0, `(.L_x_2249) ;  /* 0x0000008000007945 */ /* 0x000fe20003800000 */
[----:B------:R-:W-:Y:S01]  /*13820*/  MOV R13, R25 ;  /* 0x00000019000d7202 */ /* 0x000fe20000000f00 */
[----:B------:R-:W-:Y:S02]  /*13830*/  IMAD.MOV.U32 R12, RZ, RZ, RZ ;  /* 0x000000ffff0c7224 */ /* 0x000fe400078e00ff */
[----:B------:R-:W-:Y:S02]  /*13840*/  IMAD.MOV.U32 R11, RZ, RZ, 0x1c1f ;  /* 0x00001c1fff0b7424 */ /* 0x000fe400078e00ff */
[----:B------:R-:W-:-:S07]  /*13850*/  IMAD.MOV.U32 R15, RZ, RZ, -0x1 ;  /* 0xffffffffff0f7424 */ /* 0x000fce00078e00ff */
[----:B-1----:R-:W-:Y:S05]  /*13860*/  WARPSYNC.COLLECTIVE R15, `(.L_x_2250) ;  /* 0x000000000f087348 */ /* 0x002fea0003c00000 */
[----:B------:R0:W2:Y:S02]  /*13870*/  SHFL.IDX P6, R14, R13, R12, R11 ;  /* 0x0000000c0d0e7389 */ /* 0x0000a400000c000b */
[----:B012---:R-:W-:Y:S01]  /*13880*/  ENDCOLLECTIVE ;  /* 0x000000000000791b */ /* 0x007fe20003800000 */
.L_x_2250:
[----:B------:R-:W-:Y:S05]  /*13890*/  BSYNC B0 ;  /* 0x0000000000007941 */ /* 0x000fea0003800000 */
.L_x_2249:
        /* <DEDUP_REMOVED lines=10> */
.L_x_2251:
[----:B------:R-:W-:Y:S01]  /*13940*/  ULDC UR4, c[0x0][0x2f4] ;  /* 0x0000bd0000047ab9 */ /* 0x000fe20000000800 */
[----:B------:R-:W-:Y:S01]  /*13950*/  IMAD.MOV.U32 R13, RZ, RZ, R25 ;  /* 0x000000ffff0d7224 */ /* 0x000fe200078e0019 */
[----:B------:R-:W-:Y:S01]  /*13960*/  MOV R12, 0x1 ;  /* 0x00000001000c7802 */ /* 0x000fe20000000f00 */
        /* <DEDUP_REMOVED lines=14> */
.L_x_2252:
        /* <DEDUP_REMOVED lines=14> */
.L_x_2253:
[----:B------:R-:W-:Y:S02]  /*13b30*/  IMAD.MOV.U32 R13, RZ, RZ, R25 ;  /* 0x000000ffff0d7224 */ /* 0x000fe400078e0019 */
[----:B------:R-:W-:Y:S01]  /*13b40*/  IMAD.MOV.U32 R12, RZ, RZ, 0x2 ;  /* 0x00000002ff0c7424 */ /* 0x000fe200078e00ff */
[----:B------:R-:W-:-:S13]  /*13b50*/  IADD3 R2, P4, R14, R5, RZ ;  /* 0x000000050e027210 */ /* 0x000fda0007f9e0ff */
[----:B------:R-:W-:Y:S05]  /*13b60*/  WARPSYNC.COLLECTIVE R15, `(.L_x_2254) ;  /* 0x000000000f087348 */ /* 0x000fea0003c00000 */
[----:B------:R0:W1:Y:S02]  /*13b70*/  SHFL.IDX P6, R14, R13, R12, R11 ;  /* 0x0000000c0d0e7389 */ /* 0x00006400000c000b */
[----:B01----:R-:W-:Y:S01]  /*13b80*/  ENDCOLLECTIVE ;  /* 0x000000000000791b */ /* 0x003fe20003800000 */
.L_x_2254:
[----:B------:R-:W-:Y:S01]  /*13b90*/  IMAD.X R3, RZ, RZ, R3, P4 ;  /* 0x000000ffff037224 */ /* 0x000fe200020e0603 */
[----:B------:R-:W-:-:S04]  /*13ba0*/  ISETP.LT.OR P4, PT, R6, 0x21, P1 ;  /* 0x000000210600780c */ /* 0x000fc80000f81670 */
[----:B------:R-:W-:Y:S01]  /*13bb0*/  @!PT LDS RZ, [RZ] ;  /* 0x00000000fffff984 */ /* 0x000fe20000000800 */
[----:B------:R-:W-:Y:S01]  /*13bc0*/  @!PT LDS RZ, [RZ] ;  /* 0x00000000fffff984 */ /* 0x000fe20000000800 */
[----:B------:R-:W-:Y:S01]  /*13bd0*/  @!PT LDS RZ, [RZ] ;  /* 0x00000000fffff984 */ /* 0x000fe20000000800 */
[----:B------:R-:W-:Y:S01]  /*13be0*/  LDGSTS.E.BYPASS.LTC128B.128 [R4+0xc00], desc[UR36][R2.64], !P3 ;  /* 0x00c0000002047fae */ /* 0x000fe2000d901d64 */
[----:B------:R-:W-:Y:S02]  /*13bf0*/  ISETP.LT.OR P3, PT, R6, 0x21, P0 ;  /* 0x000000210600780c */ /* 0x000fe40000761670 */
[----:B------:R-:W-:-:S06]  /*13c00*/  MOV R13, R24 ;  /* 0x00000018000d7202 */ /* 0x000fcc0000000f00 */
[----:B------:R-:W-:Y:S05]  /*13c10*/  LDGSTS.E.BYPASS.LTC128B.128 [R4+0x2c00], desc[UR36][R2.64+0x40], !P4 ;  /* 0x02c0004002047fae */ /* 0x000fea000e101d64 */
[----:B------:R0:W-:Y:S01]  /*13c20*/  LDGSTS.E.BYPASS.LTC128B.128 [R4+0x4c00], desc[UR36][R2.64+0x80], !P3 ;  /* 0x04c0008002047fae */ /* 0x0001e2000d901d64 */
[----:B------:R-:W-:Y:S01]  /*13c30*/  ISETP.LT.OR P3, PT, R6, 0x41, P2 ;  /* 0x000000410600780c */ /* 0x000fe20001761670 */
[----:B0-----:R-:W-:-:S12]  /*13c40*/  IMAD.MOV.U32 R3, RZ, RZ, R14 ;  /* 0x000000ffff037224 */ /* 0x001fd800078e000e */
[----:B------:R-:W-:Y:S05]  /*13c50*/  WARPSYNC.COLLECTIVE R15, `(.L_x_2255) ;  /* 0x000000000f087348 */ /* 0x000fea0003c00000 */
[----:B------:R0:W1:Y:S02]  /*13c60*/  SHFL.IDX P6, R14, R13, R12, R11 ;  /* 0x0000000c0d0e7389 */ /* 0x00006400000c000b */
[----:B01----:R-:W-:Y:S01]  /*13c70*/  ENDCOLLECTIVE ;  /* 0x000000000000791b */ /* 0x003fe20003800000 */
.L_x_2255:
[----:B------:R-:W-:Y:S02]  /*13c80*/  IMAD.MOV.U32 R13, RZ, RZ, R25 ;  /* 0x000000ffff0d7224 */ /* 0x000fe400078e0019 */
[----:B------:R-:W-:Y:S01]  /*13c90*/  IMAD.MOV.U32 R12, RZ, RZ, 0x3 ;  /* 0x00000003ff0c7424 */ /* 0x000fe200078e00ff */
[----:B------:R-:W-:-:S13]  /*13ca0*/  IADD3 R2, P4, R14, R5, RZ ;  /* 0x000000050e027210 */ /* 0x000fda0007f9e0ff */
[----:B------:R-:W-:Y:S05]  /*13cb0*/  WARPSYNC.COLLECTIVE R15, `(.L_x_2256) ;  /* 0x000000000f087348 */ /* 0x000fea0003c00000 */
[----:B------:R0:W1:Y:S02]  /*13cc0*/  SHFL.IDX P6, R14, R13, R12, R11 ;  /* 0x0000000c0d0e7389 */ /* 0x00006400000c000b */
[----:B01----:R-:W-:Y:S01]  /*13cd0*/  ENDCOLLECTIVE ;  /* 0x000000000000791b */ /* 0x003fe20003800000 */
.L_x_2256:
        /* <DEDUP_REMOVED lines=14> */
.L_x_2257:
[----:B------:R-:W-:Y:S05]  /*13dc0*/  BRA `(.L_x_2258) ;  /* 0xffffffc800b47947 */ /* 0x000fea000383ffff */
.L_x_2172:
        /* <DEDUP_REMOVED lines=8> */
.L_x_2260:
[----:B------:R-:W-:Y:S05]  /*13e50*/  BSYNC B0 ;  /* 0x0000000000007941 */ /* 0x000fea0003800000 */
.L_x_2259:
[----:B------:R-:W-:Y:S01]  /*13e60*/  IMAD.MOV.U32 R13, RZ, RZ, R16 ;  /* 0x000000ffff0d7224 */ /* 0x000fe200078e0010 */
[----:B------:R-:W-:Y:S01]  /*13e70*/  MOV R15, 0xffffffff ;  /* 0xffffffff000f7802 */ /* 0x000fe20000000f00 */
[----:B------:R-:W-:Y:S02]  /*13e80*/  IMAD.MOV.U32 R12, RZ, RZ, 0x1 ;  /* 0x00000001ff0c7424 */ /* 0x000fe400078e00ff */
[----:B------:R-:W-:Y:S02]  /*13e90*/  IMAD.MOV.U32 R11, RZ, RZ, 0x1f ;  /* 0x0000001fff0b7424 */ /* 0x000fe400078e00ff */
[----:B------:R-:W-:Y:S02]  /*13ea0*/  IMAD.IADD R5, R19, 0x1, R7 ;  /* 0x0000000113057824 */ /* 0x000fe400078e0207 */
[----:B------:R-:W-:-:S07]  /*13eb0*/  IMAD.MOV.U32 R0, RZ, RZ, R14 ;  /* 0x000000ffff007224 */ /* 0x000fce00078e000e */
[----:B------:R-:W-:Y:S05]  /*13ec0*/  WARPSYNC.COLLECTIVE R15, `(.L_x_2261) ;  /* 0x000000000f087348 */ /* 0x000fea0003c00000 */
[----:B------:R0:W1:Y:S02]  /*13ed0*/  SHFL.IDX P6, R14, R13, R12, R11 ;  /* 0x0000000c0d0e7389 */ /* 0x00006400000c000b */
[----:B01----:R-:W-:Y:S01]  /*13ee0*/  ENDCOLLECTIVE ;  /* 0x000000000000791b */ /* 0x003fe20003800000 */
.L_x_2261:
        /* <DEDUP_REMOVED lines=18> */
.L_x_2262:
[----:B------:R-:W-:Y:S01]  /*14010*/  IMAD.MOV.U32 R12, RZ, RZ, 0x2 ;  /* 0x00000002ff0c7424 */ /* 0x000fe200078e00ff */
[----:B------:R-:W-:-:S04]  /*14020*/  SEL R5, R14, RZ, P1 ;  /* 0x000000ff0e057207 */ /* 0x000fc80000800000 */
[----:B------:R-:W-:-:S05]  /*14030*/  IADD3 R4, R2, R5, RZ ;  /* 0x0000000502047210 */ /* 0x000fca0007ffe0ff */
[----:B------:R-:W-:-:S07]  /*14040*/  IMAD.MOV.U32 R13, RZ, RZ, R4 ;  /* 0x000000ffff0d7224 */ /* 0x000fce00078e0004 */
[----:B------:R-:W-:Y:S05]  /*14050*/  WARPSYNC.COLLECTIVE R15, `(.L_x_2263) ;  /* 0x000000000f087348 */ /* 0x000fea0003c00000 */
[----:B------:R0:W1:Y:S02]  /*14060*/  SHFL.UP P6, R14, R13, R12, R11 ;  /* 0x0400000c0d0e7389 */ /* 0x00006400000c000b */
[----:B01----:R-:W-:Y:S01]  /*14070*/  ENDCOLLECTIVE ;  /* 0x000000000000791b */ /* 0x003fe20003800000 */
.L_x_2263:
[----:B------:R-:W-:Y:S01]  /*14080*/  IMAD.MOV.U32 R12, RZ, RZ, 0x4 ;  /* 0x00000004ff0c7424 */ /* 0x000fe200078e00ff */
[----:B------:R-:W-:-:S05]  /*14090*/  SEL R5, R14, RZ, P2 ;  /* 0x000000ff0e057207 */ /* 0x000fca0001000000 */
[----:B------:R-:W-:-:S04]  /*140a0*/  IMAD.IADD R5, R4, 0x1, R5 ;  /* 0x0000000104057824 */ /* 0x000fc800078e0205 */
[----:B------:R-:W-:-:S07]  /*140b0*/  IMAD.MOV.U32 R13, RZ, RZ, R5 ;  /* 0x000000ffff0d7224 */ /* 0x000fce00078e0005 */
[----:B------:R-:W-:Y:S05]  /*140c0*/  WARPSYNC.COLLECTIVE R15, `(.L_x_2264) ;  /* 0x000000000f087348 */ /* 0x000fea0003c00000 */
[----:B------:R0:W1:Y:S02]  /*140d0*/  SHFL.UP P6, R14, R13, R12, R11 ;  /* 0x0400000c0d0e7389 */ /* 0x00006400000c000b */
[----:B01----:R-:W-:Y:S01]  /*140e0*/  ENDCOLLECTIVE ;  /* 0x000000000000791b */ /* 0x003fe20003800000 */
.L_x_2264:
[----:B------:R-:W-:Y:S01]  /*140f0*/  IMAD.MOV.U32 R12, RZ, RZ, 0x8 ;  /* 0x00000008ff0c7424 */ /* 0x000fe200078e00ff */
[----:B------:R-:W-:-:S05]  /*14100*/  SEL R6, R14, RZ, P3 ;  /* 0x000000ff0e067207 */ /* 0x000fca0001800000 */
[----:B------:R-:W-:-:S05]  /*14110*/  IMAD.IADD R6, R5, 0x1, R6 ;  /* 0x0000000105067824 */ /* 0x000fca00078e0206 */
[----:B------:R-:W-:-:S07]  /*14120*/  MOV R13, R6 ;  /* 0x00000006000d7202 */ /* 0x000fce0000000f00 */
[----:B------:R-:W-:Y:S05]  /*14130*/  WARPSYNC.COLLECTIVE R15, `(.L_x_2265) ;  /* 0x000000000f087348 */ /* 0x000fea0003c00000 */
[----:B------:R0:W1:Y:S02]  /*14140*/  SHFL.UP P6, R14, R13, R12, R11 ;  /* 0x0400000c0d0e7389 */ /* 0x00006400000c000b */
[----:B01----:R-:W-:Y:S01]  /*14150*/  ENDCOLLECTIVE ;  /* 0x000000000000791b */ /* 0x003fe20003800000 */
.L_x_2265:
[----:B------:R-:W-:Y:S01]  /*14160*/  IMAD.MOV.U32 R12, RZ, RZ, 0x10 ;  /* 0x00000010ff0c7424 */ /* 0x000fe200078e00ff */
[----:B------:R-:W-:-:S05]  /*14170*/  SEL R3, R14, RZ, P4 ;  /* 0x000000ff0e037207 */ /* 0x000fca0002000000 */
[----:B------:R-:W-:-:S04]  /*14180*/  IMAD.IADD R4, R6, 0x1, R3 ;  /* 0x0000000106047824 */ /* 0x000fc800078e0203 */
[----:B------:R-:W-:-:S07]  /*14190*/  IMAD.MOV.U32 R13, RZ, RZ, R4 ;  /* 0x000000ffff0d7224 */ /* 0x000fce00078e0004 */
[----:B------:R-:W-:Y:S05]  /*141a0*/  WARPSYNC.COLLECTIVE R15, `(.L_x_2266) ;  /* 0x000000000f087348 */ /* 0x000fea0003c00000 */
[----:B------:R0:W1:Y:S02]  /*141b0*/  SHFL.UP P6, R14, R13, R12, R11 ;  /* 0x0400000c0d0e7389 */ /* 0x00006400000c000b */
[----:B01----:R-:W-:Y:S01]  /*141c0*/  ENDCOLLECTIVE ;  /* 0x000000000000791b */ /* 0x003fe20003800000 */
.L_x_2266:
[----:B------:R-:W-:Y:S01]  /*141d0*/  MOV R12, 0x1f ;  /* 0x0000001f000c7802 */ /* 0x000fe20000000f00 */
[----:B------:R-:W-:Y:S01]  /*141e0*/  IMAD.MOV.U32 R11, RZ, RZ, 0x1f ;  /* 0x0000001fff0b7424 */ /* 0x000fe200078e00ff */
[----:B------:R-:W-:-:S05]  /*141f0*/  SEL R3, R14, RZ, P5 ;  /* 0x000000ff0e037207 */ /* 0x000fca0002800000 */
[----:B------:R-:W-:-:S04]  /*14200*/  IMAD.IADD R3, R4, 0x1, R3 ;  /* 0x0000000104037824 */ /* 0x000fc800078e0203 */
[----:B------:R-:W-:-:S07]  /*14210*/  IMAD.MOV.U32 R13, RZ, RZ, R3 ;  /* 0x000000ffff0d7224 */ /* 0x000fce00078e0003 */
[----:B------:R-:W-:Y:S05]  /*14220*/  WARPSYNC.COLLECTIVE R15, `(.L_x_2267) ;  /* 0x000000000f087348 */ /* 0x000fea0003c00000 */
[----:B------:R0:W1:Y:S02]  /*14230*/  SHFL.IDX P6, R14, R13, R12, R11 ;  /* 0x0000000c0d0e7389 */ /* 0x00006400000c000b */
[----:B01----:R-:W-:Y:S01]  /*14240*/  ENDCOLLECTIVE ;  /* 0x000000000000791b */ /* 0x003fe20003800000 */
.L_x_2267:
[----:B------:R-:W-:Y:S05]  /*14250*/  BRA `(.L_x_2268) ;  /* 0xffffffc800c87947 */ /* 0x000fea000383ffff */
.L_x_2177:
        /* <DEDUP_REMOVED lines=8> */
.L_x_2270:
[----:B------:R-:W-:Y:S05]  /*142e0*/  BSYNC B0 ;  /* 0x0000000000007941 */ /* 0x000fea0003800000 */
.L_x_2269:
        /* <DEDUP_REMOVED lines=8> */
.L_x_2271:
[----:B------:R-:W-:Y:S01]  /*14370*/  IMAD.MOV.U32 R12, RZ, RZ, 0x4 ;  /* 0x00000004ff0c7424 */ /* 0x000fe200078e00ff */
[----:B------:R-:W-:-:S05]  /*14380*/  SEL R14, R14, RZ, P2 ;  /* 0x000000ff0e0e7207 */ /* 0x000fca0001000000 */
[----:B------:R-:W-:-:S04]  /*14390*/  IMAD.IADD R3, R13, 0x1, R14 ;  /* 0x000000010d037824 */ /* 0x000fc800078e020e */
[----:B------:R-:W-:-:S07]  /*143a0*/  IMAD.MOV.U32 R13, RZ, RZ, R3 ;  /* 0x000000ffff0d7224 */ /* 0x000fce00078e0003 */
[----:B------:R-:W-:Y:S05]  /*143b0*/  WARPSYNC.COLLECTIVE R15, `(.L_x_2272) ;  /* 0x000000000f087348 */ /* 0x000fea0003c00000 */
[----:B------:R0:W1:Y:S02]  /*143c0*/  SHFL.UP P6, R14, R13, R12, R11 ;  /* 0x0400000c0d0e7389 */ /* 0x00006400000c000b */
[----:B01----:R-:W-:Y:S01]  /*143d0*/  ENDCOLLECTIVE ;  /* 0x000000000000791b */ /* 0x003fe20003800000 */
.L_x_2272:
[----:B------:R-:W-:Y:S01]  /*143e0*/  IMAD.MOV.U32 R12, RZ, RZ, 0x8 ;  /* 0x00000008ff0c7424 */ /* 0x000fe200078e00ff */
[----:B------:R-:W-:-:S05]  /*143f0*/  SEL R4, R14, RZ, P3 ;  /* 0x000000ff0e047207 */ /* 0x000fca0001800000 */
[----:B------:R-:W-:-:S05]  /*14400*/  IMAD.IADD R4, R3, 0x1, R4 ;  /* 0x0000000103047824 */ /* 0x000fca00078e0204 */
[----:B------:R-:W-:-:S07]  /*14410*/  MOV R13, R4 ;  /* 0x00000004000d7202 */ /* 0x000fce0000000f00 */
[----:B------:R-:W-:Y:S05]  /*14420*/  WARPSYNC.COLLECTIVE R15, `(.L_x_2273) ;  /* 0x000000000f087348 */ /* 0x000fea0003c00000 */
[----:B------:R0:W1:Y:S02]  /*14430*/  SHFL.UP P6, R14, R13, R12, R11 ;  /* 0x0400000c0d0e7389 */ /* 0x00006400000c000b */
[----:B01----:R-:W-:Y:S01]  /*14440*/  ENDCOLLECTIVE ;  /* 0x000000000000791b */ /* 0x003fe20003800000 */
.L_x_2273:
[----:B------:R-:W-:Y:S01]  /*14450*/  IMAD.MOV.U32 R12, RZ, RZ, 0x10 ;  /* 0x00000010ff0c7424 */ /* 0x000fe200078e00ff */
[----:B------:R-:W-:-:S05]  /*14460*/  SEL R5, R14, RZ, P4 ;  /* 0x000000ff0e057207 */ /* 0x000fca0002000000 */
[----:B------:R-:W-:-:S04]  /*14470*/  IMAD.IADD R5, R4, 0x1, R5 ;  /* 0x0000000104057824 */ /* 0x000fc800078e0205 */
[----:B------:R-:W-:-:S07]  /*14480*/  IMAD.MOV.U32 R13, RZ, RZ, R5 ;  /* 0x000000ffff0d7224 */ /* 0x000fce00078e0005 */
[----:B------:R-:W-:Y:S05]  /*14490*/  WARPSYNC.COLLECTIVE R15, `(.L_x_2274) ;  /* 0x000000000f087348 */ /* 0x000fea0003c00000 */
[----:B------:R0:W1:Y:S02]  /*144a0*/  SHFL.UP P6, R14, R13, R12, R11 ;  /* 0x0400000c0d0e7389 */ /* 0x00006400000c000b */
[----:B01----:R-:W-:Y:S01]  /*144b0*/  ENDCOLLECTIVE ;  /* 0x000000000000791b */ /* 0x003fe20003800000 */
.L_x_2274:
        /* <DEDUP_REMOVED lines=8> */
.L_x_2275:
[----:B------:R-:W-:Y:S05]  /*14540*/  BRA `(.L_x_2276) ;  /* 0xffffffc800a87947 */ /* 0x000fea000383ffff */
.L_x_2179:
[----:B------:R-:W-:Y:S01]  /*14550*/  BSSY B0, `(.L_x_2277) ;  /* 0x0000006000007945 */ /* 0x000fe20003800000 */
[----:B------:R-:W-:Y:S01]  /*14560*/  PLOP3.LUT P6, PT, P6, PT, PT, 0x8, 0x0 ;  /* 0x000000000000781c */ /* 0x000fe200037ce170 */
[----:B------:R-:W-:-:S12]  /*14570*/  IMAD.MOV.U32 R15, RZ, RZ, -0x1 ;  /* 0xffffffffff0f7424 */ /* 0x000fd800078e00ff */
[----:B0-----:R-:W-:Y:S05]  /*14580*/  WARPSYNC.COLLECTIVE R15, `(.L_x_2278) ;  /* 0x000000000f087348 */ /* 0x001fea0003c00000 */
[----:B------:R-:W-:Y:S01]  /*14590*/  VOTE.ANY R14, PT, P6 ;  /* 0x00000000000e7806 */ /* 0x000fe200030e0100 */
[----:B0-----:R-:W-:Y:S06]  /*145a0*/  ENDCOLLECTIVE ;  /* 0x000000000000791b */ /* 0x001fec0003800000 */
.L_x_2278:
[----:B------:R-:W-:Y:S05]  /*145b0*/  BSYNC B0 ;  /* 0x0000000000007941 */ /* 0x000fea0003800000 */
.L_x_2277:
[----:B------:R-:W-:Y:S01]  /*145c0*/  IMAD.MOV.U32 R5, RZ, RZ, R14 ;  /* 0x000000ffff057224 */ /* 0x000fe200078e000e */
[----:B------:R-:W-:Y:S01]  /*145d0*/  MOV R15, 0xffffffff ;  /* 0xffffffff000f7802 */ /* 0x000fe20000000f00 */
[----:B------:R-:W-:Y:S02]  /*145e0*/  IMAD.MOV.U32 R13, RZ, RZ, R2 ;  /* 0x000000ffff0d7224 */ /* 0x000fe400078e0002 */
[----:B------:R-:W0:Y:S01]  /*145f0*/  POPC R6, R5 ;  /* 0x0000000500067309 */ /* 0x000e220000000000 */
[----:B------:R-:W-:Y:S02]  /*14600*/  IMAD.MOV.U32 R11, RZ, RZ, 0x1f ;  /* 0x0000001fff0b7424 */ /* 0x000fe400078e00ff */
[----:B0-----:R-:W-:-:S07]  /*14610*/  IMAD.MOV.U32 R12, RZ, RZ, R6 ;  /* 0x000000ffff0c7224 */ /* 0x001fce00078e0006 */
[----:B------:R-:W-:Y:S05]  /*14620*/  WARPSYNC.COLLECTIVE R15, `(.L_x_2279) ;  /* 0x000000000f087348 */ /* 0x000fea0003c00000 */
[----:B------:R0:W1:Y:S02]  /*14630*/  SHFL.IDX P6, R14, R13, R12, R11 ;  /* 0x0000000c0d0e7389 */ /* 0x00006400000c000b */
[----:B01----:R-:W-:Y:S01]  /*14640*/  ENDCOLLECTIVE ;  /* 0x000000000000791b */ /* 0x003fe20003800000 */
.L_x_2279:
[----:B------:R-:W-:Y:S01]  /*14650*/  IMAD.MOV.U32 R17, RZ, RZ, R14 ;  /* 0x000000ffff117224 */ /* 0x000fe200078e000e */
[----:B------:R-:W-:Y:S06]  /*14660*/  BRA `(.L_x_2280) ;  /* 0xffffffc800987947 */ /* 0x000fec000383ffff */
.L_x_2181:
[----:B------:R-:W-:Y:S01]  /*14670*/  BSSY B0, `(.L_x_2281) ;  /* 0x0000007000007945 */ /* 0x000fe20003800000 */
[----:B------:R-:W-:Y:S02]  /*14680*/  IMAD.MOV.U32 R13, RZ, RZ, R3 ;  /* 0x000000ffff0d7224 */ /* 0x000fe400078e0003 */
[----:B------:R-:W-:Y:S02]  /*14690*/  IMAD.MOV.U32 R11, RZ, RZ, 0x1f ;  /* 0x0000001fff0b7424 */ /* 0x000fe400078e00ff */
[----:B------:R-:W-:-:S07]  /*146a0*/  IMAD.MOV.U32 R15, RZ, RZ, -0x1 ;  /* 0xffffffffff0f7424 */ /* 0x000fce00078e00ff */
[----:B012---:R-:W-:Y:S05]  /*146b0*/  WARPSYNC.COLLECTIVE R15, `(.L_x_2282) ;  /* 0x000000000f087348 */ /* 0x007fea0003c00000 */
[----:B------:R3:W4:Y:S02]  /*146c0*/  SHFL.IDX P6, R14, R13, R12, R11 ;  /* 0x0000000c0d0e7389 */ /* 0x00072400000c000b */
[----:B01234-:R-:W-:Y:S01]  /*146d0*/  ENDCOLLECTIVE ;  /* 0x000000000000791b */ /* 0x01ffe20003800000 */
.L_x_2282:
[----:B------:R-:W-:Y:S05]  /*146e0*/  BSYNC B0 ;  /* 0x0000000000007941 */ /* 0x000fea0003800000 */
.L_x_2281:
[----:B------:R-:W-:Y:S01]  /*146f0*/  IMAD.MOV.U32 R5, RZ, RZ, R14 ;  /* 0x000000ffff057224 */ /* 0x000fe200078e000e */
[----:B------:R-:W-:Y:S06]  /*14700*/  BRA `(.L_x_2180) ;  /* 0xffffffc8008c7947 */ /* 0x000fec000383ffff */
.L_x_2185:
[----:B-1----:R1:W2:Y:S02]  /*14710*/  SYNCS.PHASECHK.TRANS64.TRYWAIT P0, [R5+URZ+0x2d820], R0 ;  /* 0x02d82000050075a7 */ /* 0x0022a4000800017f */
[----:B--2---:R-:W-:Y:S05]  /*14720*/  @!P0 NANOSLEEP.SYNCS 0x989680 ;  /* 0x009896800000895d */ /* 0x004fea0003900000 */
[----:B------:R-:W2:Y:S02]  /*14730*/  @!P0 SYNCS.PHASECHK.TRANS64 P0, [R5+URZ+0x2d820], R0 ;  /* 0x02d82000050085a7 */ /* 0x000ea4000800007f */
[----:B--2---:R-:W-:Y:S05]  /*14740*/  @!P0 BRA `(.L_x_2185) ;  /* 0xfffffffc00f08947 */ /* 0x004fea000383ffff */
[----:B------:R-:W-:Y:S05]  /*14750*/  BRA `(.L_x_2283) ;  /* 0xffffffd000047947 */ /* 0x000fea000383ffff */
.L_x_2186:
[----:B------:R-:W2:Y:S01]  /*14760*/  S2R R2, SR_TID.X ;  /* 0x0000000000027919 */ /* 0x000ea20000002100 */
[----:B------:R-:W-:Y:S01]  /*14770*/  BSSY B0, `(.L_x_2284) ;  /* 0x000000a000007945 */ /* 0x000fe20003800000 */
[----:B------:R-:W-:Y:S02]  /*14780*/  IMAD.MOV.U32 R12, RZ, RZ, RZ ;  /* 0x000000ffff0c7224 */ /* 0x000fe400078e00ff */
[----:B------:R-:W-:Y:S02]  /*14790*/  IMAD.MOV.U32 R11, RZ, RZ, 0x1f ;  /* 0x0000001fff0b7424 */ /* 0x000fe400078e00ff */
[----:B------:R-:W-:Y:S01]  /*147a0*/  IMAD.MOV.U32 R15, RZ, RZ, -0x1 ;  /* 0xffffffffff0f7424 */ /* 0x000fe200078e00ff */
[----:B--2---:R-:W-:-:S04]  /*147b0*/  SHF.R.U32.HI R2, RZ, 0x5, R2 ;  /* 0x00000005ff027819 */ /* 0x004fc80000011602 */
[----:B------:R-:W-:-:S04]  /*147c0*/  LOP3.LUT R2, R2, 0x3, RZ, 0xc0, !PT ;  /* 0x0000000302027812 */ /* 0x000fc800078ec0ff */
[----:B------:R-:W-:-:S07]  /*147d0*/  MOV R13, R2 ;  /* 0x00000002000d7202 */ /* 0x000fce0000000f00 */
[----:B01----:R-:W-:Y:S05]  /*147e0*/  WARPSYNC.COLLECTIVE R15, `(.L_x_2285) ;  /* 0x000000000f087348 */ /* 0x003fea0003c00000 */
[----:B------:R2:W3:Y:S02]  /*147f0*/  SHFL.IDX P6, R14, R13, R12, R11 ;  /* 0x0000000c0d0e7389 */ /* 0x0004e400000c000b */
[----:B0123--:R-:W-:Y:S01]  /*14800*/  ENDCOLLECTIVE ;  /* 0x000000000000791b */ /* 0x00ffe20003800000 */
.L_x_2285:
[----:B------:R-:W-:Y:S05]  /*14810*/  BSYNC B0 ;  /* 0x0000000000007941 */ /* 0x000fea0003800000 */
.L_x_2284:
[----:B------:R-:W-:Y:S05]  /*14820*/  BRA `(.L_x_2286) ;  /* 0xffffffcc00ec7947 */ /* 0x000fea000383ffff */
.L_x_2189:
[----:B------:R-:W-:Y:S01]  /*14830*/  BSSY B1, `(.L_x_2287) ;  /* 0x0000006000017945 */ /* 0x000fe20003800000 */
[----:B------:R-:W-:-:S07]  /*14840*/  IMAD.MOV.U32 R15, RZ, RZ, -0x1 ;  /* 0xffffffffff0f7424 */ /* 0x000fce00078e00ff */
[----:B01----:R-:W-:Y:S05]  /*14850*/  WARPSYNC.COLLECTIVE R15, `(.L_x_2288) ;  /* 0x000000000f0c7348 */ /* 0x003fea0003c00000 */
[----:B------:R-:W-:Y:S02]  /*14860*/  ELECT P6, UR62, PT ;  /* 0x00000000003e782f */ /* 0x000fe400038c0000 */
[----:B------:R-:W-:Y:S01]  /*14870*/  MOV R14, UR62 ;  /* 0x0000003e000e7c02 */ /* 0x000fe20008000f00 */
[----:B01----:R-:W-:Y:S10]  /*14880*/  ENDCOLLECTIVE ;  /* 0x000000000000791b */ /* 0x003ff40003800000 */
.L_x_2288:
[----:B------:R-:W-:Y:S05]  /*14890*/  BSYNC B1 ;  /* 0x0000000000017941 */ /* 0x000fea0003800000 */
.L_x_2287:
[----:B------:R-:W-:Y:S05]  /*148a0*/  BRA `(.L_x_2289) ;  /* 0xffffffcc00e47947 */ /* 0x000fea000383ffff */
.L_x_2191:
[----:B-1----:R1:W2:Y:S02]  /*148b0*/  SYNCS.PHASECHK.TRANS64.TRYWAIT P1, [R3+URZ+0x2d840], R2 ;  /* 0x02d84002030075a7 */ /* 0x0022a4000802017f */
[----:B--2---:R-:W-:Y:S05]  /*148c0*/  @!P1 NANOSLEEP.SYNCS 0x989680 ;  /* 0x009896800000995d */ /* 0x004fea0003900000 */
[----:B------:R-:W2:Y:S02]  /*148d0*/  @!P1 SYNCS.PHASECHK.TRANS64 P1, [R3+URZ+0x2d840], R2 ;  /* 0x02d84002030095a7 */ /* 0x000ea4000802007f */
[----:B--2---:R-:W-:Y:S05]  /*148e0*/  @!P1 BRA `(.L_x_2191) ;  /* 0xfffffffc00f09947 */ /* 0x004fea000383ffff */
[----:B------:R-:W-:Y:S05]  /*148f0*/  BRA `(.L_x_2290) ;  /* 0xffffffd000047947 */ /* 0x000fea000383ffff */
.L_x_2193:
[----:B--2---:R2:W3:Y:S02]  /*14900*/  SYNCS.PHASECHK.TRANS64.TRYWAIT P1, [R5+URZ+0x2d840], R0 ;  /* 0x02d84000050075a7 */ /* 0x0044e4000802017f */
[----:B---3--:R-:W-:Y:S05]  /*14910*/  @!P1 NANOSLEEP.SYNCS 0x989680 ;  /* 0x009896800000995d */ /* 0x008fea0003900000 */
[----:B------:R-:W3:Y:S02]  /*14920*/  @!P1 SYNCS.PHASECHK.TRANS64 P1, [R5+URZ+0x2d840], R0 ;  /* 0x02d84000050095a7 */ /* 0x000ee4000802007f */
[----:B---3--:R-:W-:Y:S05]  /*14930*/  @!P1 BRA `(.L_x_2193) ;  /* 0xfffffffc00f09947 */ /* 0x008fea000383ffff */
[----:B------:R-:W-:Y:S05]  /*14940*/  BRA `(.L_x_2291) ;  /* 0xffffffd000107947 */ /* 0x000fea000383ffff */
.L_x_2195:
[----:B---3--:R3:W4:Y:S02]  /*14950*/  SYNCS.PHASECHK.TRANS64.TRYWAIT P1, [R3+URZ+0x2d860], R2 ;  /* 0x02d86002030075a7 */ /* 0x008724000802017f */
[----:B----4-:R-:W-:Y:S05]  /*14960*/  @!P1 NANOSLEEP.SYNCS 0x989680 ;  /* 0x009896800000995d */ /* 0x010fea0003900000 */
[----:B------:R-:W4:Y:S02]  /*14970*/  @!P1 SYNCS.PHASECHK.TRANS64 P1, [R3+URZ+0x2d860], R2 ;  /* 0x02d86002030095a7 */ /* 0x000f24000802007f */
[----:B----4-:R-:W-:Y:S05]  /*14980*/  @!P1 BRA `(.L_x_2195) ;  /* 0xfffffffc00f09947 */ /* 0x010fea000383ffff */
[----:B------:R-:W-:Y:S05]  /*14990*/  BRA `(.L_x_2292) ;  /* 0xffffffd0000c7947 */ /* 0x000fea000383ffff */
.L_x_2293:
        /* <DEDUP_REMOVED lines=14> */
.L_x_2735:


//--------------------- .text._ZN7cutlass13device_kernelIN5flash11enable_sm90INS1_16FlashAttnFwdSm90INS1_25CollectiveMainloopFwdSm90ILi2EN4cute5tupleIJNS5_1CILi1EEES8_S8_EEENS6_IJNS7_ILi192EEENS7_ILi128EEENS7_ILi96EEEEEELi96ENS_10bfloat16_tEfNS_4arch4Sm90ELb1ELb0ELb1ELb1ELb1ELb1ELb0ELb0ELb1ELb1ELb0ELb0EEENS1_21CollectiveEpilogueFwdINS6_IJSA_SC_SB_EEES9_SE_SG_Li384ELb1ELb1ELb0ELb0EEENS1_36VarlenDynamicPersistentTileSchedulerILi192ELi128ELi384ELi128ELb0ELb1ELb1ELb1ELb1ELb1EEEEEEEEEvNT_6ParamsE --------------------------
	.section	.text._ZN7cutlass13device_kernelIN5flash11enable_sm90INS1_16FlashAttnFwdSm90INS1_25CollectiveMainloopFwdSm90ILi2EN4cute5tupleIJNS5_1CILi1EEES8_S8_EEENS6_IJNS7_ILi192EEENS7_ILi128EEENS7_ILi96EEEEEELi96ENS_10bfloat16_tEfNS_4arch4Sm90ELb1ELb0ELb1ELb1ELb1ELb1ELb0ELb0ELb1ELb1ELb0ELb0EEENS1_21CollectiveEpilogueFwdINS6_IJSA_SC_SB_EEES9_SE_SG_Li384ELb1ELb1ELb0ELb0EEENS1_36VarlenDynamicPersistentTileSchedulerILi192ELi128ELi384ELi128ELb0ELb1ELb1ELb1ELb1ELb1EEEEEEEEEvNT_6ParamsE,"ax",@progbits
	.align	128
.text._ZN7cutlass13device_kernelIN5flash11enable_sm90INS1_16FlashAttnFwdSm90INS1_25CollectiveMainloopFwdSm90ILi2EN4cute5tupleIJNS5_1CILi1EEES8_S8_EEENS6_IJNS7_ILi192EEENS7_ILi128EEENS7_ILi96EEEEEELi96ENS_10bfloat16_tEfNS_4arch4Sm90ELb1ELb0ELb1ELb1ELb1ELb1ELb0ELb0ELb1ELb1ELb0ELb0EEENS1_21CollectiveEpilogueFwdINS6_IJSA_SC_SB_EEES9_SE_SG_Li384ELb1ELb1ELb0ELb0EEENS1_36VarlenDynamicPersistentTileSchedulerILi192ELi128ELi384ELi128ELb0ELb1ELb1ELb1ELb1ELb1EEEEEEEEEvNT_6ParamsE:
        .type           _ZN7cutlass13device_kernelIN5flash11enable_sm90INS1_16FlashAttnFwdSm90INS1_25CollectiveMainloopFwdSm90ILi2EN4cute5tupleIJNS5_1CILi1EEES8_S8_EEENS6_IJNS7_ILi192EEENS7_ILi128EEENS7_ILi96EEEEEELi96ENS_10bfloat16_tEfNS_4arch4Sm90ELb1ELb0ELb1ELb1ELb1ELb1ELb0ELb0ELb1ELb1ELb0ELb0EEENS1_21CollectiveEpilogueFwdINS6_IJSA_SC_SB_EEES9_SE_SG_Li384ELb1ELb1ELb0ELb0EEENS1_36VarlenDynamicPersistentTileSchedulerILi192ELi128ELi384ELi128ELb0ELb1ELb1ELb1ELb1ELb1EEEEEEEEEvNT_6ParamsE,@function
        .size           _ZN7cutlass13device_kernelIN5flash11enable_sm90INS1_16FlashAttnFwdSm90INS1_25CollectiveMainloopFwdSm90ILi2EN4cute5tupleIJNS5_1CILi1EEES8_S8_EEENS6_IJNS7_ILi192EEENS7_ILi128EEENS7_ILi96EEEEEELi96ENS_10bfloat16_tEfNS_4arch4Sm90ELb1ELb0ELb1ELb1ELb1ELb1ELb0ELb0ELb1ELb1ELb0ELb0EEENS1_21CollectiveEpilogueFwdINS6_IJSA_SC_SB_EEES9_SE_SG_Li384ELb1ELb1ELb0ELb0EEENS1_36VarlenDynamicPersistentTileSchedulerILi192ELi128ELi384ELi128ELb0ELb1ELb1ELb1ELb1ELb1EEEEEEEEEvNT_6ParamsE,(.L_x_2736 - _ZN7cutlass13device_kernelIN5flash11enable_sm90INS1_16FlashAttnFwdSm90INS1_25CollectiveMainloopFwdSm90ILi2EN4cute5tupleIJNS5_1CILi1EEES8_S8_EEENS6_IJNS7_ILi192EEENS7_ILi128EEENS7_ILi96EEEEEELi96ENS_10bfloat16_tEfNS_4arch4Sm90ELb1ELb0ELb1ELb1ELb1ELb1ELb0ELb0ELb1ELb1ELb0ELb0EEENS1_21CollectiveEpilogueFwdINS6_IJSA_SC_SB_EEES9_SE_SG_Li384ELb1ELb1ELb0ELb0EEENS1_36VarlenDynamicPersistentTileSchedulerILi192ELi128ELi384ELi128ELb0ELb1ELb1ELb1ELb1ELb1EEEEEEEEEvNT_6ParamsE)
        .other          _ZN7cutlass13device_kernelIN5flash11enable_sm90INS1_16FlashAttnFwdSm90INS1_25CollectiveMainloopFwdSm90ILi2EN4cute5tupleIJNS5_1CILi1EEES8_S8_EEENS6_IJNS7_ILi192EEENS7_ILi128EEENS7_ILi96EEEEEELi96ENS_10bfloat16_tEfNS_4arch4Sm90ELb1ELb0ELb1ELb1ELb1ELb1ELb0ELb0ELb1ELb1ELb0ELb0EEENS1_21CollectiveEpilogueFwdINS6_IJSA_SC_SB_EEES9_SE_SG_Li384ELb1ELb1ELb0ELb0EEENS1_36VarlenDynamicPersistentTileSchedulerILi192ELi128ELi384ELi128ELb0ELb1ELb1ELb1ELb1ELb1EEEEEEEEEvNT_6ParamsE,@"STO_CUDA_ENTRY STV_DEFAULT"
_ZN7cutlass13device_kernelIN5flash11enable_sm90INS1_16FlashAttnFwdSm90INS1_25CollectiveMainloopFwdSm90ILi2EN4cute5tupleIJNS5_1CILi1EEES8_S8_EEENS6_IJNS7_ILi192EEENS7_ILi128EEENS7_ILi96EEEEEELi96ENS_10bfloat16_tEfNS_4arch4Sm90ELb1ELb0ELb1ELb1ELb1ELb1ELb0ELb0ELb1ELb1ELb0ELb0EEENS1_21CollectiveEpilogueFwdINS6_IJSA_SC_SB_EEES9_SE_SG_Li384ELb1ELb1ELb0ELb0EEENS1_36VarlenDynamicPersistentTileSchedulerILi192ELi128ELi384ELi128ELb0ELb1ELb1ELb1ELb1ELb1EEEEEEEEEvNT_6ParamsE:
        /* <DEDUP_REMOVED lines=18> */
.L_x_2295:
[----:B------:R-:W-:Y:S05]  /*0120*/  BSYNC B0 ;  /* 0x0000000000007941 */ /* 0x000fea0003800000 */
.L_x_2294:
        /* <DEDUP_REMOVED lines=41> */
.L_x_2296:
        /* <DEDUP_REMOVED lines=22> */
.L_x_2297:
        /* <DEDUP_REMOVED lines=18> */
.L_x_2298:
        /* <DEDUP_REMOVED lines=22> */
.L_x_2299:
        /* <DEDUP_REMOVED lines=22> */
.L_x_2300:
        /* <DEDUP_REMOVED lines=8> */
.L_x_2303:
[----:B------:R-:W-:-:S08]  /*0980*/  NOP ;  /* 0x0000000000007918 */ /* 0x000fd00000000000 */
[----:B------:R-:W0:Y:S02]  /*0990*/  USETMAXREG.TRY_ALLOC.CTAPOOL UP0, 0xa0 ;  /* 0x000000a0000079c8 */ /* 0x000e240008000600 */
[----:B0-----:R-:W-:-:S13]  /*09a0*/  PLOP3.LUT P0, PT, PT, PT, UP0, 0x80, 0x0 ;  /* 0x000000000000781c */ /* 0x001fda0003f0f008 */
[----:B------:R-:W-:Y:S05]  /*09b0*/  @!P0 BRA `(.L_x_2303) ;  /* 0xfffffffc00f08947 */ /* 0x000fea000383ffff */
[----:B------:R-:W2:Y:S01]  /*09c0*/  LDL.LU R0, [R1] ;  /* 0x0000000001007983 */ /* 0x000ea20000300800 */
[----:B------:R-:W0:Y:S01]  /*09d0*/  S2R R2, SR_TID.X ;  /* 0x0000000000027919 */ /* 0x000e220000002100 */
[----:B------:R-:W1:Y:S01]  /*09e0*/  S2UR UR40, SR_CgaCtaId ;  /* 0x00000000002879c3 */ /* 0x000e620000008800 */
[----:B------:R-:W-:Y:S01]  /*09f0*/  UMOV UR4, 0x400 ;  /* 0x0000040000047882 */ /* 0x000fe20000000000 */
[----:B0-----:R-:W-:-:S06]  /*0a00*/  SHF.R.U32.HI R2, RZ, 0x7, R2 ;  /* 0x00000007ff027819 */ /* 0x001fcc0000011602 */
[----:B------:R-:W-:Y:S06]  /*0a10*/  BAR.ARV 0x8, 0x200 ;  /* 0x0208000000007b1d */ /* 0x000fec0000002000 */
[----:B------:R-:W-:-:S13]  /*0a20*/  ISETP.NE.AND P0, PT, R2, 0x1, PT ;  /* 0x000000010200780c */ /* 0x000fda0003f05270 */
[----:B------:R-:W-:Y:S08]  /*0a30*/  @!P0 BAR.ARV 0x9, 0x100 ;  /* 0x0244000000008b1d */ /* 0x000ff00000002000 */
[----:B------:R-:W-:Y:S01]  /*0a40*/  BAR.SYNC.DEFER_BLOCKING 0x5, 0x200 ;  /* 0x0148000000007b1d */ /* 0x000fe20000010000 */
[----:B-1----:R-:W-:-:S06]  /*0a50*/  ULEA UR4, UR40, UR4, 0x18 ;  /* 0x0000000428047291 */ /* 0x002fcc000f8ec03f */
[----:B------:R-:W-:Y:S01]  /*0a60*/  IMAD.U32 R2, RZ, RZ, UR4 ;  /* 0x00000004ff027e24 */ /* 0x000fe2000f8e00ff */
[----:B------:R-:W-:-:S04]  /*0a70*/  ULDC UR4, c[0x0][0xc3c] ;  /* 0x00030f0000047ab9 */ /* 0x000fc80000000800 */
[----:B------:R-:W0:Y:S01]  /*0a80*/  LDS.128 R32, [R2+0x2d8d0] ;  /* 0x02d8d00002207984 */ /* 0x000e220000000c00 */
[----:B------:R-:W-:Y:S06]  /*0a90*/  BAR.ARV 0x4, 0x200 ;  /* 0x0108000000007b1d */ /* 0x000fec0000002000 */
[----:B--2---:R-:W-:-:S04]  /*0aa0*/  LOP3.LUT R0, R0, 0xfffffff7, RZ, 0xc0, !PT ;  /* 0xfffffff700007812 */ /* 0x004fc800078ec0ff */
[----:B------:R-:W-:-:S05]  /*0ab0*/  @P0 LOP3.LUT R0, R0, 0x8, RZ, 0xfc, !PT ;  /* 0x0000000800000812 */ /* 0x000fca00078efcff */
[----:B------:R1:W-:Y:S01]  /*0ac0*/  STL [R1], R0 ;  /* 0x0000000001007387 */ /* 0x0003e20000100800 */
[----:B0-----:R-:W-:-:S13]  /*0ad0*/  ISETP.GE.AND P0, PT, R35, UR4, PT ;  /* 0x0000000423007c0c */ /* 0x001fda000bf06270 */
[----:B-1----:R-:W-:Y:S05]  /*0ae0*/  @P0 BRA `(.L_x_2304) ;  /* 0x000001d800900947 */ /* 0x002fea0003800000 */
[----:B------:R-:W0:Y:S01]  /*0af0*/  S2R R0, SR_TID.X ;  /* 0x0000000000007919 */ /* 0x000e220000002100 */
[----:B------:R-:W-:Y:S01]  /*0b00*/  R2UR UR42, R2 ;  /* 0x00000000022a72ca */ /* 0x000fe200000e0000 */
[----:B------:R-:W-:Y:S01]  /*0b10*/  IMAD.MOV.U32 R138, RZ, RZ, RZ ;  /* 0x000000ffff8a7224 */ /* 0x000fe200078e00ff */
[----:B------:R-:W-:Y:S01]  /*0b20*/  ULOP3.LUT UR41, UR36, 0x1, URZ, 0xfc, !UPT ;  /* 0x0000000124297892 */ /* 0x000fe2000f8efc3f */
[----:B------:R-:W-:Y:S01]  /*0b30*/  IMAD.MOV.U32 R137, RZ, RZ, RZ ;  /* 0x000000ffff897224 */ /* 0x000fe200078e00ff */
[----:B------:R-:W-:-:S09]  /*0b40*/  UMOV UR37, URZ ;  /* 0x0000003f00257c82 */ /* 0x000fd20008000000 */
        /* <DEDUP_REMOVED lines=14> */
[----:B------:R-:W-:Y:S01]  /*0c30*/  STL [R1+0x38], R26 ;  /* 0x0000381a01007387 */ /* 0x000fe20000100800 */
[----:B------:R-:W-:Y:S01]  /*0c40*/  LOP3.LUT R6, R5, 0x1ffffffe, RZ, 0xc0, !PT ;  /* 0x1ffffffe05067812 */ /* 0x000fe200078ec0ff */
[----:B------:R-:W-:Y:S01]  /*0c50*/  VIADD R9, R26, 0x20 ;  /* 0x000000201a097836 */ /* 0x000fe20000000000 */
[----:B------:R-:W-:Y:S01]  /*0c60*/  LOP3.LUT R4, R4, 0xfffffff0, RZ, 0xc0, !PT ;  /* 0xfffffff004047812 */ /* 0x000fe200078ec0ff */
[----:B------:R0:W-:Y:S01]  /*0c70*/  STL [R1+0x6c], R8 ;  /* 0x00006c0801007387 */ /* 0x0001e20000100800 */
[----:B------:R-:W-:-:S02]  /*0c80*/  IMAD.IADD R5, R26, 0x1, R8 ;  /* 0x000000011a057824 */ /* 0x000fc400078e0208 */
[----:B------:R-:W-:Y:S01]  /*0c90*/  IMAD.IADD R6, R3, 0x1, -R6 ;  /* 0x0000000103067824 */ /* 0x000fe200078e0a06 */
[----:B------:R1:W-:Y:S01]  /*0ca0*/  STL [R1+0x68], R9 ;  /* 0x0000680901007387 */ /* 0x0003e20000100800 */
[----:B------:R-:W-:Y:S01]  /*0cb0*/  IMAD.IADD R4, R23, 0x1, -R4 ;  /* 0x0000000117047824 */ /* 0x000fe200078e0a04 */
[----:B------:R-:W-:Y:S01]  /*0cc0*/  SHF.R.S32.HI R10, RZ, 0x1f, R5 ;  /* 0x0000001fff0a7819 */ /* 0x000fe20000011405 */
[----:B------:R-:W-:Y:S02]  /*0cd0*/  IMAD.SHL.U32 R6, R6, 0x8, RZ ;  /* 0x0000000806067824 */ /* 0x000fe400078e00ff */
[----:B0-----:R-:W-:Y:S01]  /*0ce0*/  IMAD.IADD R8, R154, 0x1, -R7 ;  /* 0x000000019a087824 */ /* 0x001fe200078e0a07 */
[CC--:B------:R-:W-:Y:S02]  /*0cf0*/  LEA.HI R14, R10.reuse, R5.reuse, RZ, 0x3 ;  /* 0x000000050a0e7211 */ /* 0x0c0fe400078f18ff */
[----:B------:R-:W-:Y:S01]  /*0d00*/  LEA.HI R16, R10, R5, RZ, 0x5 ;  /* 0x000000050a107211 */ /* 0x000fe200078f28ff */
[----:B------:R-:W-:Y:S01]  /*0d10*/  IMAD R18, R3, 0x8, R8 ;  /* 0x0000000803127824 */ /* 0x000fe200078e0208 */
[-C--:B------:R-:W-:Y:S01]  /*0d20*/  LEA.HI R3, R0, R23.reuse, RZ, 0x7 ;  /* 0x0000001700037211 */ /* 0x080fe200078f38ff */
[----:B-1----:R-:W-:Y:S01]  /*0d30*/  IMAD.IADD R9, R26, 0x1, R9 ;  /* 0x000000011a097824 */ /* 0x002fe200078e0209 */
[----:B------:R-:W-:-:S02]  /*0d40*/  LEA.HI R5, R0, R23, RZ, 0x5 ;  /* 0x0000001700057211 */ /* 0x000fc400078f28ff */
[----:B------:R-:W-:Y:S02]  /*0d50*/  LOP3.LUT R7, R3, 0xffffff80, RZ, 0xc0, !PT ;  /* 0xffffff8003077812 */ /* 0x000fe400078ec0ff */
[----:B------:R-:W-:Y:S02]  /*0d60*/  SHF.R.S32.HI R8, RZ, 0x1f, R9 ;  /* 0x0000001fff087819 */ /* 0x000fe40000011409 */
[----:B------:R-:W-:Y:S01]  /*0d70*/  SHF.R.S32.HI R21, RZ, 0x7, R3 ;  /* 0x00000007ff157819 */ /* 0x000fe20000011403 */
[----:B------:R-:W-:Y:S01]  /*0d80*/  IMAD.IADD R24, R23, 0x1, -R7 ;  /* 0x0000000117187824 */ /* 0x000fe200078e0a07 */
[----:B------:R-:W-:Y:S02]  /*0d90*/  LEA.HI R7, R0, R23, RZ, 0x2 ;  /* 0x0000001700077211 */ /* 0x000fe400078f10ff */
[----:B------:R-:W-:Y:S02]  /*0da0*/  SHF.R.S32.HI R0, RZ, 0x5, R5 ;  /* 0x00000005ff007819 */ /* 0x000fe40000011405 */
[----:B------:R-:W-:-:S02]  /*0db0*/  SHF.R.S32.HI R5, RZ, 0x1f, R4 ;  /* 0x0000001fff057819 */ /* 0x000fc40000011404 */
[-C--:B------:R-:W-:Y:S01]  /*0dc0*/  LEA.HI R15, R8, R9.reuse, RZ, 0x3 ;  /* 0x00000009080f7211 */ /* 0x080fe200078f18ff */
[----:B------:R-:W-:Y:S01]  /*0dd0*/  IMAD R19, R0, 0x10, R4 ;  /* 0x0000001000137824 */ /* 0x000fe200078e0204 */
[----:B------:R-:W-:Y:S02]  /*0de0*/  LEA.HI R17, R8, R9, RZ, 0x5 ;  /* 0x0000000908117211 */ /* 0x000fe400078f28ff */
[--C-:B------:R-:W-:Y:S02]  /*0df0*/  SHF.R.S32.HI R20, RZ, 0x2, R7.reuse ;  /* 0x00000002ff147819 */ /* 0x100fe40000011407 */
[----:B------:R-:W-:Y:S02]  /*0e00*/  SHF.R.S32.HI R8, RZ, 0x1f, R7 ;  /* 0x0000001fff087819 */ /* 0x000fe40000011407 */
[----:B------:R-:W-:Y:S02]  /*0e10*/  LEA.HI R5, R5, R4, RZ, 0x3 ;  /* 0x0000000405057211 */ /* 0x000fe400078f18ff */
[----:B------:R-:W-:Y:S01]  /*0e20*/  LEA.HI R13, R8, R20, RZ, 0x2 ;  /* 0x00000014080d7211 */ /* 0x000fe200078f10ff */
[----:B------:R-:W-:Y:S01]  /*0e30*/  IMAD.HI R8, R21, 0x55555556, RZ ;  /* 0x5555555615087827 */ /* 0x000fe200078e02ff */
[----:B------:R-:W-:-:S02]  /*0e40*/  LOP3.LUT R3, R5, 0xfffffff8, RZ, 0xc0, !PT ;  /* 0xfffffff805037812 */ /* 0x000fc400078ec0ff */
[----:B------:R-:W-:Y:S01]  /*0e50*/  SHF.R.S32.HI R9, RZ, 0x1f, R24 ;  /* 0x0000001fff097819 */ /* 0x000fe20000011418 */
[----:B------:R-:W-:Y:S01]  /*0e60*/  IMAD.SHL.U32 R5, R5, 0x40, RZ ;  /* 0x0000004005057824 */ /* 0x000fe200078e00ff */
[----:B------:R-:W-:Y:S01]  /*0e70*/  LOP3.LUT R13, R13, 0xfffffffc, RZ, 0xc0, !PT ;  /* 0xfffffffc0d0d7812 */ /* 0x000fe200078ec0ff */
[----:B------:R-:W-:Y:S01]  /*0e80*/  IMAD.IADD R3, R4, 0x1, -R3 ;  /* 0x0000000104037824 */ /* 0x000fe200078e0a03 */
[----:B------:R-:W-:Y:S01]  /*0e90*/  LEA.HI R10, R9, R24, RZ, 0x2 ;  /* 0x00000018090a7211 */ /* 0x000fe200078f10ff */
[----:B------:R-:W-:Y:S01]  /*0ea0*/  IMAD.U32 R4, R19, 0x20, R6 ;  /* 0x0000002013047824 */ /* 0x000fe200078e0006 */
[----:B------:R-:W-:Y:S01]  /*0eb0*/  LOP3.LUT R5, R5, 0x7ffffe00, RZ, 0xc0, !PT ;  /* 0x7ffffe0005057812 */ /* 0x000fe200078ec0ff */
[----:B------:R-:W-:Y:S01]  /*0ec0*/  IMAD.IADD R20, R20, 0x1, -R13 ;  /* 0x0000000114147824 */ /* 0x000fe200078e0a0d */
[--C-:B------:R-:W-:Y:S01]  /*0ed0*/  SHF.R.S32.HI R11, RZ, 0x2, R10.reuse ;  /* 0x00000002ff0b7819 */ /* 0x100fe2000001140a */
[----:B------:R-:W-:Y:S01]  /*0ee0*/  IMAD.SHL.U32 R13, R18, 0x20, RZ ;  /* 0x00000020120d7824 */ /* 0x000fe200078e00ff */
[----:B------:R-:W-:Y:S01]  /*0ef0*/  SHF.R.S32.HI R12, RZ, 0x1f, R10 ;  /* 0x0000001fff0c7819 */ /* 0x000fe2000001140a */
[----:B------:R-:W-:Y:S01]  /*0f00*/  IMAD R5, R0, 0x400, R5 ;  /* 0x0000040000057824 */ /* 0x000fe200078e0205 */
[----:B------:R-:W-:Y:S01]  /*0f10*/  LEA.HI R8, R8, R8, RZ, 0x1 ;  /* 0x0000000808087211 */ /* 0x000fe200078f08ff */
[----:B------:R-:W-:Y:S01]  /*0f20*/  IMAD.SHL.U32 R0, R20, 0x40, RZ ;  /* 0x0000004014007824 */ /* 0x000fe200078e00ff */
[----:B------:R-:W-:Y:S01]  /*0f30*/  LEA.HI R12, R12, R11, RZ, 0x3 ;  /* 0x0000000b0c0c7211 */ /* 0x000fe200078f18ff */
[----:B------:R0:W-:Y:S01]  /*0f40*/  STL [R1+0x8c], R20 ;  /* 0x00008c1401007387 */ /* 0x0001e20000100800 */
[C---:B------:R-:W-:Y:S01]  /*0f50*/  R2P PR, R3.reuse, 0x6 ;  /* 0x0000000603007804 */ /* 0x040fe20000000000 */
[----:B------:R-:W-:Y:S01]  /*0f60*/  IMAD R8, R8, -0x3, R21 ;  /* 0xfffffffd08087824 */ /* 0x000fe200078e0215 */
[----:B------:R-:W-:Y:S01]  /*0f70*/  LOP3.LUT R21, R0, 0xc0, RZ, 0xc0, !PT ;  /* 0x000000c000157812 */ /* 0x000fe200078ec0ff */
[----:B------:R-:W-:Y:S01]  /*0f80*/  IMAD.SHL.U32 R3, R3, 0x40, RZ ;  /* 0x0000004003037824 */ /* 0x000fe200078e00ff */
[----:B------:R-:W-:Y:S01]  /*0f90*/  LOP3.LUT R12, R12, 0xfffffff8, RZ, 0xc0, !PT ;  /* 0xfffffff80c0c7812 */ /* 0x000fe200078ec0ff */
[----:B------:R1:W-:Y:S01]  /*0fa0*/  STL [R1+0xb0], R4 ;  /* 0x0000b00401007387 */ /* 0x0003e20000100800 */
[----:B------:R-:W-:-:S02]  /*0fb0*/  LEA.HI R9, R9, R24, RZ, 0x5 ;  /* 0x0000001809097211 */ /* 0x000fc400078f28ff */
[----:B------:R-:W-:Y:S02]  /*0fc0*/  CS2R R18, SRZ ;  /* 0x0000000000127805 */ /* 0x000fe4000001ff00 */
[----:B------:R-:W-:Y:S01]  /*0fd0*/  SHF.R.S32.HI R16, RZ, 0x5, R16 ;  /* 0x00000005ff107819 */ /* 0x000fe20000011410 */
[----:B------:R-:W-:Y:S01]  /*0fe0*/  IMAD.IADD R12, R11, 0x1, -R12 ;  /* 0x000000010b0c7824 */ /* 0x000fe200078e0a0c */
[----:B------:R-:W-:Y:S01]  /*0ff0*/  LOP3.LUT R0, R21, 0x18, R14, 0xf8, !PT ;  /* 0x0000001815007812 */ /* 0x000fe200078ef80e */
[----:B------:R-:W-:Y:S01]  /*1000*/  STL [R1+0x44], R13 ;  /* 0x0000440d01007387 */ /* 0x000fe20000100800 */
[----:B0-----:R-:W-:Y:S01]  /*1010*/  SHF.R.U32.HI R20, RZ, 0x3, R21 ;  /* 0x00000003ff147819 */ /* 0x001fe20000011615 */
[----:B------:R-:W-:Y:S01]  /*1020*/  IMAD R16, R16, 0x1800, R13 ;  /* 0x0000180010107824 */ /* 0x000fe200078e020d */
[----:B------:R-:W-:Y:S01]  /*1030*/  SHF.R.S32.HI R9, RZ, 0x5, R9 ;  /* 0x00000005ff097819 */ /* 0x000fe20000011409 */
[----:B------:R-:W-:Y:S01]  /*1040*/  STL [R1+0xc], R21 ;  /* 0x00000c1501007387 */ /* 0x000fe20000100800 */
[----:B------:R-:W-:-:S02]  /*1050*/  LOP3.LUT R3, R3, 0x1c0, RZ, 0xc0, !PT ;  /* 0x000001c003037812 */ /* 0x000fc400078ec0ff */
[-C--:B------:R-:W-:Y:S01]  /*1060*/  LOP3.LUT R11, R0, R20.reuse, RZ, 0x3c, !PT ;  /* 0x00000014000b7212 */ /* 0x080fe200078e3cff */
[----:B------:R-:W-:Y:S01]  /*1070*/  IMAD R9, R9, 0x10, R12 ;  /* 0x0000001009097824 */ /* 0x000fe200078e020c */
[----:B------:R-:W-:Y:S01]  /*1080*/  LOP3.LUT R7, R7, 0xfffffffc, RZ, 0xc0, !PT ;  /* 0xfffffffc07077812 */ /* 0x000fe200078ec0ff */
[----:B------:R-:W-:Y:S01]  /*1090*/  STL [R1+0x40], R20 ;  /* 0x0000401401007387 */ /* 0x000fe20000100800 */
[----:B------:R-:W-:Y:S01]  /*10a0*/  LOP3.LUT R6, R3, 0x8, R6, 0xf8, !PT ;  /* 0x0000000803067812 */ /* 0x000fe200078ef806 */
[----:B------:R-:W-:Y:S01]  /*10b0*/  IMAD.IADD R11, R16, 0x1, R11 ;  /* 0x00000001100b7824 */ /* 0x000fe200078e020b */
[----:B------:R-:W-:Y:S01]  /*10c0*/  SHF.R.U32.HI R3, RZ, 0x3, R3 ;  /* 0x00000003ff037819 */ /* 0x000fe20000011603 */
[----:B------:R-:W-:Y:S01]  /*10d0*/  IMAD.SHL.U32 R16, R22, 0x8, RZ ;  /* 0x0000000816107824 */ /* 0x000fe200078e00ff */
[----:B------:R-:W-:Y:S01]  /*10e0*/  LOP3.LUT R10, R10, 0x7ffffffc, RZ, 0xc0, !PT ;  /* 0x7ffffffc0a0a7812 */ /* 0x000fe200078ec0ff */
[----:B------:R-:W-:Y:S01]  /*10f0*/  IMAD R8, R8, 0x40, R9 ;  /* 0x0000004008087824 */ /* 0x000fe200078e0209 */
[----:B------:R-:W-:Y:S01]  /*1100*/  LOP3.LUT R6, R6, R3, RZ, 0x3c, !PT ;  /* 0x0000000306067212 */ /* 0x000fe200078e3cff */
[----:B------:R-:W-:Y:S01]  /*1110*/  IMAD.IADD R25, R23, 0x1, -R7 ;  /* 0x0000000117197824 */ /* 0x000fe200078e0a07 */
[----:B------:R-:W-:Y:S01]  /*1120*/  SHF.R.S32.HI R9, RZ, 0x3, R14 ;  /* 0x00000003ff097819 */ /* 0x000fe2000001140e */
[C---:B------:R-:W-:Y:S01]  /*1130*/  VIADD R7, R26.reuse, 0x8 ;  /* 0x000000081a077836 */ /* 0x040fe20000000000 */
[----:B------:R-:W-:Y:S01]  /*1140*/  STL [R1+0xac], R8 ;  /* 0x0000ac0801007387 */ /* 0x000fe20000100800 */
[----:B------:R-:W-:Y:S01]  /*1150*/  VIADD R3, R26, 0x18 ;  /* 0x000000181a037836 */ /* 0x000fe20000000000 */
[----:B------:R-:W-:Y:S01]  /*1160*/  SHF.R.S32.HI R17, RZ, 0x5, R17 ;  /* 0x00000005ff117819 */ /* 0x000fe20000011411 */
[----:B------:R-:W-:Y:S01]  /*1170*/  VIADD R23, R16, 0x30 ;  /* 0x0000003010177836 */ /* 0x000fe20000000000 */
[----:B------:R0:W-:Y:S01]  /*1180*/  STL [R1+0x74], R7 ;  /* 0x0000740701007387 */ /* 0x0001e20000100800 */
[----:B------:R-:W-:Y:S01]  /*1190*/  IMAD.IADD R5, R5, 0x1, R6 ;  /* 0x0000000105057824 */ /* 0x000fe200078e0206 */
[----:B-1----:R-:W-:Y:S01]  /*11a0*/  LOP3.LUT R4, R21, 0x18, R15, 0xf8, !PT ;  /* 0x0000001815047812 */ /* 0x002fe200078ef80f */
[----:B------:R-:W-:Y:S01]  /*11b0*/  VIADD R6, R26, 0x28 ;  /* 0x000000281a067836 */ /* 0x000fe20000000000 */
[----:B------:R1:W-:Y:S01]  /*11c0*/  STL [R1+0x70], R3 ;  /* 0x0000700301007387 */ /* 0x0003e20000100800 */
[----:B------:R-:W-:Y:S01]  /*11d0*/  VIADD R22, R16, 0x40 ;  /* 0x0000004010167836 */ /* 0x000fe20000000000 */
[----:B------:R-:W-:Y:S01]  /*11e0*/  LOP3.LUT R4, R4, R20, RZ, 0x3c, !PT ;  /* 0x0000001404047212 */ /* 0x000fe200078e3cff */
[----:B------:R-:W-:Y:S01]  /*11f0*/  VIADD R136, R16, 0x50 ;  /* 0x0000005010887836 */ /* 0x000fe20000000000 */
[----:B------:R2:W-:Y:S01]  /*1200*/  STL [R1+0x78], R6 ;  /* 0x0000780601007387 */ /* 0x0005e20000100800 */
[----:B------:R-:W-:Y:S01]  /*1210*/  IMAD R17, R17, 0x1800, R13 ;  /* 0x0000180011117824 */ /* 0x000fe200078e020d */
[----:B0-----:R-:W-:Y:S01]  /*1220*/  SHF.R.S32.HI R7, RZ, 0x3, R15 ;  /* 0x00000003ff077819 */ /* 0x001fe2000001140f */
[----:B------:R-:W-:Y:S01]  /*1230*/  IMAD R155, R5, 0x2, R2 ;  /* 0x00000002059b7824 */ /* 0x000fe200078e0202 */
[----:B------:R-:W-:Y:S01]  /*1240*/  LEA.HI R0, R25, R25, RZ, 0x1 ;  /* 0x0000001919007211 */ /* 0x000fe200078f08ff */
[----:B------:R-:W-:Y:S01]  /*1250*/  IMAD.IADD R12, R17, 0x1, R4 ;  /* 0x00000001110c7824 */ /* 0x000fe200078e0204 */
[----:B-1----:R-:W-:Y:S01]  /*1260*/  SHF.R.S32.HI R3, RZ, 0x1f, R23 ;  /* 0x0000001fff037819 */ /* 0x002fe20000011417 */
[----:B------:R-:W-:Y:S01]  /*1270*/  IMAD.MOV.U32 R4, RZ, RZ, 0x40 ;  /* 0x00000040ff047424 */ /* 0x000fe200078e00ff */
[----:B------:R-:W-:Y:S01]  /*1280*/  LOP3.LUT R0, R0, 0x1ffffffe, RZ, 0xc0, !PT ;  /* 0x1ffffffe00007812 */ /* 0x000fe200078ec0ff */
[----:B------:R-:W-:Y:S01]  /*1290*/  VIADD R5, R155, 0x21820 ;  /* 0x000218209b057836 */ /* 0x000fe20000000000 */
[----:B--2---:R-:W-:Y:S01]  /*12a0*/  SHF.R.S32.HI R6, RZ, 0x1f, R22 ;  /* 0x0000001fff067819 */ /* 0x004fe20000011416 */
[----:B------:R0:W-:Y:S01]  /*12b0*/  STL [R1+0x58], R3 ;  /* 0x0000580301007387 */ /* 0x0001e20000100800 */
[----:B------:R-:W-:Y:S01]  /*12c0*/  SEL R4, R4, 0xffffffc0, !P2 ;  /* 0xffffffc004047807 */ /* 0x000fe20005000000 */
[----:B------:R-:W-:Y:S01]  /*12d0*/  IMAD.IADD R0, R25, 0x1, -R0 ;  /* 0x0000000119007824 */ /* 0x000fe200078e0a00 */
[----:B------:R-:W-:Y:S01]  /*12e0*/  SHF.R.S32.HI R17, RZ, 0x1f, R16 ;  /* 0x0000001fff117819 */ /* 0x000fe20000011410 */
[----:B------:R1:W-:Y:S01]  /*12f0*/  STL [R1+0x54], R6 ;  /* 0x0000540601007387 */ /* 0x0003e20000100800 */
[----:B0-----:R-:W-:Y:S01]  /*1300*/  SHF.R.S32.HI R3, RZ, 0x1f, R136 ;  /* 0x0000001fff037819 */ /* 0x001fe20000011488 */
[----:B-1----:R-:W-:-:S04]  /*1310*/  IMAD.IADD R6, R24, 0x1, -R10 ;  /* 0x0000000118067824 */ /* 0x002fc800078e0a0a */
[----:B------:R0:W-:Y:S04]  /*1320*/  STL [R1+0x50], R3 ;  /* 0x0000500301007387 */ /* 0x0001e80000100800 */
[----:B------:R1:W-:Y:S04]  /*1330*/  STL [R1+0x90], R6 ;  /* 0x0000900601007387 */ /* 0x0003e80000100800 */
[----:B------:R2:W-:Y:S01]  /*1340*/  STL [R1+0x48], R9 ;  /* 0x0000480901007387 */ /* 0x0005e20000100800 */
[----:B0-----:R-:W-:-:S03]  /*1350*/  LOP3.LUT R3, R21, 0x8, R16, 0xf8, !PT ;  /* 0x0000000815037812 */ /* 0x001fc600078ef810 */
[----:B------:R0:W-:Y:S01]  /*1360*/  STL [R1+0x4c], R7 ;  /* 0x00004c0701007387 */ /* 0x0001e20000100800 */
[-C--:B------:R-:W-:Y:S02]  /*1370*/  LOP3.LUT R3, R3, R20.reuse, RZ, 0x3c, !PT ;  /* 0x0000001403037212 */ /* 0x080fe400078e3cff */
[----:B-1----:R-:W-:Y:S02]  /*1380*/  LOP3.LUT R6, R21, 0x18, R16, 0xf8, !PT ;  /* 0x0000001815067812 */ /* 0x002fe400078ef810 */
[----:B--2---:R-:W-:Y:S02]  /*1390*/  LEA R9, R12, UR42, 0x1 ;  /* 0x0000002a0c097c11 */ /* 0x004fe4000f8e08ff */
[----:B------:R-:W-:Y:S01]  /*13a0*/  LOP3.LUT R6, R6, R20, RZ, 0x3c, !PT ;  /* 0x0000001406067212 */ /* 0x000fe200078e3cff */
[----:B0-----:R-:W-:Y:S02]  /*13b0*/  IMAD.IADD R7, R13, 0x1, R3 ;  /* 0x000000010d077824 */ /* 0x001fe400078e0203 */
[----:B------:R-:W-:-:S02]  /*13c0*/  VIADD R3, R155, 0x21800 ;  /* 0x000218009b037836 */ /* 0x000fc40000000000 */
[----:B------:R-:W-:Y:S01]  /*13d0*/  IMAD.IADD R6, R13, 0x1, R6 ;  /* 0x000000010d067824 */ /* 0x000fe200078e0206 */
[----:B------:R0:W-:Y:S01]  /*13e0*/  STL [R1+0x88], R7 ;  /* 0x0000880701007387 */ /* 0x0001e20000100800 */
[----:B------:R-:W-:Y:S01]  /*13f0*/  @P1 VIADD R5, R3, 0xffffffe0 ;  /* 0xffffffe003051836 */ /* 0x000fe20000000000 */
[----:B0-----:R-:W-:-:S05]  /*1400*/  LEA R7, R11, UR42, 0x1 ;  /* 0x0000002a0b077c11 */ /* 0x001fca000f8e08ff */
[----:B------:R0:W-:Y:S04]  /*1410*/  STL [R1+0xa4], R7 ;  /* 0x0000a40701007387 */ /* 0x0001e80000100800 */
[----:B------:R-:W-:Y:S01]  /*1420*/  STL [R1+0xa0], R9 ;  /* 0x0000a00901007387 */ /* 0x000fe20000100800 */
[----:B0-----:R-:W-:Y:S01]  /*1430*/  LEA R7, R6, UR42, 0x1 ;  /* 0x0000002a06077c11 */ /* 0x001fe2000f8e08ff */
[----:B------:R-:W-:Y:S02]  /*1440*/  IMAD R6, R0, 0x8, R8 ;  /* 0x0000000800067824 */ /* 0x000fe400078e0208 */
        /* <DEDUP_REMOVED lines=9> */
.L_x_2459:
[----:B0-2---:R-:W0:Y:S02]  /*14e0*/  LDC.64 R4, c[0x0][0xc88] ;  /* 0x00032200ff047b82 */ /* 0x005e240000000a00 */
[----:B0-----:R-:W-:-:S05]  /*14f0*/  IMAD.WIDE R4, R35, 0x4, R4 ;  /* 0x0000000423047825 */ /* 0x001fca00078e0204 */
[----:B------:R-:W2:Y:S01]  /*1500*/  LDG.E R10, desc[UR38][R4.64] ;  /* 0x00000026040a7981 */ /* 0x000ea2000c1e1900 */
[----:B------:R-:W-:Y:S05]  /*1510*/  YIELD ;  /* 0x0000000000007946 */ /* 0x000fea0003800000 */
[----:B------:R-:W-:Y:S01]  /*1520*/  ULDC.64 UR4, c[0x0][0xa28] ;  /* 0x00028a0000047ab9 */ /* 0x000fe20000000a00 */
[----:B------:R-:W-:Y:S01]  /*1530*/  ULDC.64 UR8, c[0x0][0xa18] ;  /* 0x0002860000087ab9 */ /* 0x000fe20000000a00 */
[----:B------:R-:W-:Y:S01]  /*1540*/  ISETP.NE.U32.AND P1, PT, RZ, UR4, PT ;  /* 0x00000004ff007c0c */ /* 0x000fe2000bf25070 */
[----:B------:R-:W-:Y:S01]  /*1550*/  ULDC.64 UR6, c[0x0][0xa08] ;  /* 0x0002820000067ab9 */ /* 0x000fe20000000a00 */
[----:B-1----:R-:W-:Y:S01]  /*1560*/  IMAD.MOV.U32 R3, RZ, RZ, RZ ;  /* 0x000000ffff037224 */ /* 0x002fe200078e00ff */
[----:B------:R-:W-:Y:S01]  /*1570*/  ISETP.NE.U32.AND P0, PT, RZ, UR6, PT ;  /* 0x00000006ff007c0c */ /* 0x000fe2000bf05070 */
[----:B------:R-:W-:Y:S01]  /*1580*/  IMAD.MOV.U32 R79, RZ, RZ, RZ ;  /* 0x000000ffff4f7224 */ /* 0x000fe200078e00ff */
[----:B------:R-:W-:-:S02]  /*1590*/  ISETP.NE.AND.EX P1, PT, RZ, UR5, PT, P1 ;  /* 0x00000005ff007c0c */ /* 0x000fc4000bf25310 */
[----:B------:R-:W-:Y:S02]  /*15a0*/  ISETP.NE.AND.EX P0, PT, RZ, UR7, PT, P0 ;  /* 0x00000007ff007c0c */ /* 0x000fe4000bf05300 */
[----:B--2---:R-:W-:Y:S01]  /*15b0*/  SHF.R.S32.HI R0, RZ, 0x1f, R10 ;  /* 0x0000001fff007819 */ /* 0x004fe2000001140a */
[----:B------:R-:W-:-:S08]  /*15c0*/  IMAD.SHL.U32 R30, R10, 0x4, RZ ;  /* 0x000000040a1e7824 */ /* 0x000fd000078e00ff */
[C---:B------:R-:W-:Y:S01]  /*15d0*/  @P1 LEA R6, P2, R10.reuse, UR4, 0x2 ;  /* 0x000000040a061c11 */ /* 0x040fe2000f8410ff */
[----:B------:R0:W-:Y:S01]  /*15e0*/  STL [R1+0x98], R10 ;  /* 0x0000980a01007387 */ /* 0x0001e20000100800 */
[C-C-:B------:R-:W-:Y:S02]  /*15f0*/  SHF.L.U64.HI R31, R10.reuse, 0x2, R0.reuse ;  /* 0x000000020a1f7819 */ /* 0x140fe40000010200 */
[----:B----4-:R-:W-:Y:S02]  /*1600*/  @P1 LEA.HI.X R7, R10, UR5, R0, 0x2, P2 ;  /* 0x000000050a071c11 */ /* 0x010fe400090f1400 */
[----:B------:R-:W-:Y:S01]  /*1610*/  ISETP.NE.U32.AND P2, PT, RZ, UR8, PT ;  /* 0x00000008ff007c0c */ /* 0x000fe2000bf45070 */
[----:B------:R-:W-:Y:S01]  /*1620*/  ULDC UR4, c[0x0][0x288] ;  /* 0x0000a20000047ab9 */ /* 0x000fe20000000800 */
[----:B------:R-:W-:Y:S01]  /*1630*/  IADD3 R8, P3, R30, UR6, RZ ;  /* 0x000000061e087c10 */ /* 0x000fe2000ff7e0ff */
[----:B------:R0:W5:Y:S01]  /*1640*/  @P1 LDG.E R3, desc[UR38][R6.64] ;  /* 0x0000002606031981 */ /* 0x000162000c1e1900 */
[----:B------:R-:W-:Y:S01]  /*1650*/  ISETP.NE.AND.EX P2, PT, RZ, UR9, PT, P2 ;  /* 0x00000009ff007c0c */ /* 0x000fe2000bf45320 */
[----:B------:R-:W-:Y:S01]  /*1660*/  IMAD.U32 R146, RZ, RZ, UR4 ;  /* 0x00000004ff927e24 */ /* 0x000fe2000f8e00ff */
[----:B------:R-:W-:Y:S01]  /*1670*/  IADD3.X R9, R31, UR7, RZ, P3, !PT ;  /* 0x000000071f097c10 */ /* 0x000fe20009ffe4ff */
[----:B------:R-:W-:-:S04]  /*1680*/  ULDC.64 UR4, c[0x0][0x418] ;  /* 0x0001060000047ab9 */ /* 0x000fc80000000a00 */
[----:B------:R0:W5:Y:S06]  /*1690*/  @P0 LDG.E R79, desc[UR38][R8.64] ;  /* 0x00000026084f0981 */ /* 0x00016c000c1e1900 */
[----:B------:R-:W-:-:S04]  /*16a0*/  @P2 IADD3 R4, P1, R30, UR8, RZ ;  /* 0x000000081e042c10 */ /* 0x000fc8000ff3e0ff */
[----:B------:R-:W-:-:S05]  /*16b0*/  @P2 IADD3.X R5, R31, UR9, RZ, P1, !PT ;  /* 0x000000091f052c10 */ /* 0x000fca0008ffe4ff */
        /* <DEDUP_REMOVED lines=9> */
[----:B------:R-:W-:Y:S02]  /*1750*/  IMAD.U32 R28, RZ, RZ, UR4 ;  /* 0x00000004ff1c7e24 */ /* 0x000fe4000f8e00ff */
[----:B------:R-:W-:Y:S01]  /*1760*/  IMAD.MOV.U32 R25, RZ, RZ, R10 ;  /* 0x000000ffff197224 */ /* 0x000fe200078e000a */
[----:B0--3--:R-:W-:Y:S06]  /*1770*/  @P2 BRA `(.L_x_2305) ;  /* 0x0000000000242947 */ /* 0x009fec0003800000 */
        /* <DEDUP_REMOVED lines=9> */
.L_x_2305:
[----:B------:R-:W-:Y:S01]  /*1810*/  ULDC.64 UR4, c[0x0][0xa20] ;  /* 0x0002880000047ab9 */ /* 0x000fe20000000a00 */
[----:B------:R0:W-:Y:S01]  /*1820*/  STL [R1+0x9c], R34 ;  /* 0x00009c2201007387 */ /* 0x0001e20000100800 */
[----:B------:R-:W-:-:S04]  /*1830*/  ISETP.NE.U32.AND P1, PT, RZ, UR4, PT ;  /* 0x00000004ff007c0c */ /* 0x000fc8000bf25070 */
[----:B------:R-:W-:-:S13]  /*1840*/  ISETP.NE.AND.EX P1, PT, RZ, UR5, PT, P1 ;  /* 0x00000005ff007c0c */ /* 0x000fda000bf25310 */
[----:B0-----:R-:W-:Y:S05]  /*1850*/  @!P1 BRA `(.L_x_2306) ;  /* 0x0000000000109947 */ /* 0x001fea0003800000 */
[----:B------:R-:W-:-:S04]  /*1860*/  IADD3 R28, P0, R30, UR4, RZ ;  /* 0x000000041e1c7c10 */ /* 0x000fc8000ff1e0ff */
[----:B------:R-:W-:-:S05]  /*1870*/  IADD3.X R29, R31, UR5, RZ, P0, !PT ;  /* 0x000000051f1d7c10 */ /* 0x000fca00087fe4ff */
[----:B------:R0:W5:Y:S01]  /*1880*/  LDG.E R28, desc[UR38][R28.64] ;  /* 0x000000261c1c7981 */ /* 0x000162000c1e1900 */
[----:B------:R-:W-:Y:S05]  /*1890*/  BRA `(.L_x_2307) ;  /* 0x0000000000107947 */ /* 0x000fea0003800000 */
.L_x_2306:
[----:B------:R-:W-:Y:S05]  /*18a0*/  @!P0 BRA `(.L_x_2307) ;  /* 0x00000000000c8947 */ /* 0x000fea0003800000 */
[----:B------:R-:W2:Y:S04]  /*18b0*/  LDG.E R5, desc[UR38][R8.64] ;  /* 0x0000002608057981 */ /* 0x000ea8000c1e1900 */
[----:B------:R-:W2:Y:S02]  /*18c0*/  LDG.E R28, desc[UR38][R8.64+0x4] ;  /* 0x00000426081c7981 */ /* 0x000ea4000c1e1900 */
[----:B--2---:R-:W-:-:S07]  /*18d0*/  IMAD.IADD R28, R28, 0x1, -R5 ;  /* 0x000000011c1c7824 */ /* 0x004fce00078e0a05 */
.L_x_2307:
[----:B------:R-:W-:Y:S01]  /*18e0*/  ULDC.64 UR4, c[0x0][0xa10] ;  /* 0x0002840000047ab9 */ /* 0x000fe20000000a00 */
[----:B------:R-:W1:Y:S01]  /*18f0*/  LDC R8, c[0x0][0x448] ;  /* 0x00011200ff087b82 */ /* 0x000e620000000800 */
[----:B------:R-:W-:-:S04]  /*1900*/  ISETP.NE.U32.AND P0, PT, RZ, UR4, PT ;  /* 0x00000004ff007c0c */ /* 0x000fc8000bf05070 */
[----:B------:R-:W-:Y:S01]  /*1910*/  ISETP.NE.AND.EX P0, PT, RZ, UR5, PT, P0 ;  /* 0x00000005ff007c0c */ /* 0x000fe2000bf05300 */
[----:B------:R-:W-:-:S12]  /*1920*/  ULDC.64 UR4, c[0x0][0xa30] ;  /* 0x00028c0000047ab9 */ /* 0x000fd80000000a00 */
[----:B------:R-:W2:Y:S02]  /*1930*/  @P0 LDC.64 R4, c[0x0][0xa10] ;  /* 0x00028400ff040b82 */ /* 0x000ea40000000a00 */
[----:B--2---:R-:W-:-:S05]  /*1940*/  @P0 IMAD.WIDE R4, R25, 0x4, R4 ;  /* 0x0000000419040825 */ /* 0x004fca00078e0204 */
[----:B------:R-:W2:Y:S04]  /*1950*/  @P0 LDG.E R0, desc[UR38][R4.64] ;  /* 0x0000002604000981 */ /* 0x000ea8000c1e1900 */
[----:B------:R3:W2:Y:S01]  /*1960*/  @P0 LDG.E R9, desc[UR38][R4.64+0x4] ;  /* 0x0000042604090981 */ /* 0x0006a2000c1e1900 */
[----:B------:R-:W-:Y:S01]  /*1970*/  ISETP.NE.U32.AND P1, PT, RZ, UR4, PT ;  /* 0x00000004ff007c0c */ /* 0x000fe2000bf25070 */
[----:B-----5:R-:W-:-:S03]  /*1980*/  IMAD.MOV.U32 R97, RZ, RZ, R28 ;  /* 0x000000ffff617224 */ /* 0x020fc600078e001c */
[----:B------:R-:W-:-:S13]  /*1990*/  ISETP.NE.AND.EX P1, PT, RZ, UR5, PT, P1 ;  /* 0x00000005ff007c0c */ /* 0x000fda000bf25310 */
[----:B------:R-:W-:-:S04]  /*19a0*/  @P1 IADD3 R6, P2, R30, UR4, RZ ;  /* 0x000000041e061c10 */ /* 0x000fc8000ff5e0ff */
[----:B------:R-:W-:-:S05]  /*19b0*/  @P1 IADD3.X R7, R31, UR5, RZ, P2, !PT ;  /* 0x000000051f071c10 */ /* 0x000fca00097fe4ff */
[----:B------:R4:W5:Y:S01]  /*19c0*/  @P1 LDG.E R97, desc[UR38][R6.64] ;  /* 0x0000002606611981 */ /* 0x000962000c1e1900 */
[----:B-1----:R-:W-:Y:S01]  /*19d0*/  ISETP.NE.AND P1, PT, R8, 0x1, PT ;  /* 0x000000010800780c */ /* 0x002fe20003f25270 */
[----:B------:R-:W-:Y:S02]  /*19e0*/  IMAD R10, R33, 0xc0, RZ ;  /* 0x000000c0210a7824 */ /* 0x000fe400078e02ff */
[----:B------:R-:W-:Y:S02]  /*19f0*/  IMAD.IADD R8, R28, 0x1, -R3 ;  /* 0x000000011c087824 */ /* 0x000fe400078e0a03 */
[----:B---3--:R-:W-:Y:S01]  /*1a00*/  VIADD R4, R10, 0xbf ;  /* 0x000000bf0a047836 */ /* 0x008fe20000000000 */
[----:B------:R4:W-:Y:S01]  /*1a10*/  STL [R1+0x84], R10 ;  /* 0x0000840a01007387 */ /* 0x0009e20000100800 */
[----:B------:R-:W-:-:S05]  /*1a20*/  IMAD.MOV R74, RZ, RZ, -R8 ;  /* 0x000000ffff4a7224 */ /* 0x000fca00078e0a08 */
[----:B------:R-:W-:Y:S01]  /*1a30*/  VIMNMX R74, RZ, R74, !PT ;  /* 0x0000004aff4a7248 */ /* 0x000fe20007fe0100 */
[----:B------:R-:W1:Y:S08]  /*1a40*/  @P1 LDC R11, c[0x0][0x44c] ;  /* 0x00011300ff0b1b82 */ /* 0x000e700000000800 */
[----:B------:R-:W3:Y:S01]  /*1a50*/  @P1 LDC R5, c[0x0][0x450] ;  /* 0x00011400ff051b82 */ /* 0x000ee20000000800 */
[----:B--2---:R-:W-:Y:S01]  /*1a60*/  @P0 IADD3 R24, -R0, R9, RZ ;  /* 0x0000000900180210 */ /* 0x004fe20007ffe1ff */
[----:B-1----:R-:W-:-:S04]  /*1a70*/  @P1 IMAD.HI.U32 R0, R4, R11, RZ ;  /* 0x0000000b04001227 */ /* 0x002fc800078e00ff */
[----:B------:R-:W-:Y:S01]  /*1a80*/  IMAD.IADD R147, R8, 0x1, R24 ;  /* 0x0000000108937824 */ /* 0x000fe200078e0218 */
[----:B---3--:R-:W-:-:S03]  /*1a90*/  @P1 SHF.R.U32.HI R4, RZ, R5, R0 ;  /* 0x00000005ff041219 */ /* 0x008fc60000011600 */
[C---:B------:R-:W-:Y:S01]  /*1aa0*/  VIADD R0, R147.reuse, 0x7f ;  /* 0x0000007f93007836 */ /* 0x040fe20000000000 */
[----:B------:R-:W-:-:S04]  /*1ab0*/  IADD3 R101, R147, 0x80, -R146 ;  /* 0x0000008093657810 */ /* 0x000fc80007ffe892 */
[----:B------:R-:W-:Y:S01]  /*1ac0*/  SHF.R.S32.HI R3, RZ, 0x1f, R0 ;  /* 0x0000001fff037819 */ /* 0x000fe20000011400 */
[----:B------:R-:W-:-:S03]  /*1ad0*/  IMAD.IADD R4, R101, 0x1, R4 ;  /* 0x0000000165047824 */ /* 0x000fc600078e0204 */
[----:B------:R-:W-:Y:S02]  /*1ae0*/  LEA.HI R3, R3, R0, RZ, 0x7 ;  /* 0x0000000003037211 */ /* 0x000fe400078f38ff */
[----:B------:R-:W-:Y:S02]  /*1af0*/  SHF.R.S32.HI R5, RZ, 0x1f, R4 ;  /* 0x0000001fff057819 */ /* 0x000fe40000011404 */
[----:B------:R-:W-:Y:S02]  /*1b00*/  SHF.R.S32.HI R102, RZ, 0x7, R3 ;  /* 0x00000007ff667819 */ /* 0x000fe40000011403 */
[----:B------:R-:W-:-:S04]  /*1b10*/  LEA.HI R5, R5, R4, RZ, 0x7 ;  /* 0x0000000405057211 */ /* 0x000fc800078f38ff */
[----:B------:R-:W-:-:S04]  /*1b20*/  SHF.R.S32.HI R5, RZ, 0x7, R5 ;  /* 0x00000007ff057819 */ /* 0x000fc80000011405 */
[----:B------:R-:W-:-:S05]  /*1b30*/  VIMNMX R5, R102, R5, PT ;  /* 0x0000000566057248 */ /* 0x000fca0003fe0100 */
[----:B------:R-:W-:-:S05]  /*1b40*/  IMAD R5, R5, 0x80, -R8 ;  /* 0x0000008005057824 */ /* 0x000fca00078e0a08 */
[----:B------:R-:W-:-:S04]  /*1b50*/  VIMNMX R5, R5, R24, PT ;  /* 0x0000001805057248 */ /* 0x000fc80003fe0100 */
        /* <DEDUP_REMOVED lines=9> */
[----:B----4-:R-:W-:Y:S05]  /*1bf0*/  @!P1 BRA `(.L_x_2308) ;  /* 0x0000005800109947 */ /* 0x010fea0003800000 */
        /* <DEDUP_REMOVED lines=8> */
[----:B------:R1:W2:Y:S01]  /*1c80*/  LDC.64 R14, c[0x4][R0] ;  /* 0x01000000000e7b82 */ /* 0x0002a20000000a00 */
        /* <DEDUP_REMOVED lines=8> */
[----:B-1----:R-:W-:-:S07]  /*1d10*/  IMAD.MOV.U32 R13, RZ, RZ, RZ ;  /* 0x000000ffff0d7224 */ /* 0x002fce00078e00ff */
[----:B------:R-:W-:-:S07]  /*1d20*/  LEPC R20, `(.L_x_2310) ;  /* 0x000000001014794e */ /* 0x000fce0000000000 */
[----:B0-2--5:R-:W-:Y:S05]  /*1d30*/  CALL.ABS.NOINC R14 ;  /* 0x000000000e007343 */ /* 0x025fea0003c00000 */
.L_x_2310:
[----:B------:R-:W-:Y:S05]  /*1d40*/  BSYNC B6 ;  /* 0x0000000000067941 */ /* 0x000fea0003800000 */
.L_x_2309:
        /* <DEDUP_REMOVED lines=9> */
[----:B------:R-:W1:Y:S01]  /*1de0*/  LDC.64 R14, c[0x4][R14] ;  /* 0x010000000e0e7b82 */ /* 0x000e620000000a00 */
        /* <DEDUP_REMOVED lines=9> */
[----:B01---5:R-:W-:Y:S05]  /*1e80*/  CALL.ABS.NOINC R14 ;  /* 0x000000000e007343 */ /* 0x023fea0003c00000 */
.L_x_2312:
[----:B------:R-:W-:Y:S05]  /*1e90*/  BSYNC B6 ;  /* 0x0000000000067941 */ /* 0x000fea0003800000 */
.L_x_2311:
[----:B------:R-:W2:Y:S01]  /*1ea0*/  LDL.64 R36, [R1+0x38] ;  /* 0x0000380001247983 */ /* 0x000ea20000100a00 */
[----:B------:R-:W-:-:S03]  /*1eb0*/  ULDC.64 UR4, c[0x0][0x9f8] ;  /* 0x00027e0000047ab9 */ /* 0x000fc60000000a00 */
[----:B------:R-:W2:Y:S01]  /*1ec0*/  LDL.64 R20, [R1+0x38] ;  /* 0x0000380001147983 */ /* 0x000ea20000100a00 */
[----:B0-----:R-:W0:Y:S01]  /*1ed0*/  S2R R29, SR_TID.X ;  /* 0x00000000001d7919 */ /* 0x001e220000002100 */
[----:B------:R-:W-:Y:S01]  /*1ee0*/  ISETP.NE.U32.AND P0, PT, RZ, UR4, PT ;  /* 0x00000004ff007c0c */ /* 0x000fe2000bf05070 */
[----:B------:R-:W-:Y:S01]  /*1ef0*/  VIADD R0, R16, 0x10 ;  /* 0x0000001010007836 */ /* 0x000fe20000000000 */
[----:B------:R-:W1:Y:S01]  /*1f00*/  LDC.64 R6, c[0x0][0x408] ;  /* 0x00010200ff067b82 */ /* 0x000e620000000a00 */
[----:B------:R-:W3:Y:S01]  /*1f10*/  LDL.LU R35, [R1] ;  /* 0x0000000001237983 */ /* 0x000ee20000300800 */
[----:B------:R-:W-:-:S06]  /*1f20*/  ISETP.NE.AND.EX P0, PT, RZ, UR5, PT, P0 ;  /* 0x00000005ff007c0c */ /* 0x000fcc000bf05300 */
[----:B------:R-:W4:Y:S07]  /*1f30*/  LDC R99, c[0x0][0x3f4] ;  /* 0x0000fd00ff637b82 */ /* 0x000f2e0000000800 */
[----:B------:R-:W-:Y:S02]  /*1f40*/  @P0 IADD3 R4, P1, R30, UR4, RZ ;  /* 0x000000041e040c10 */ /* 0x000fe4000ff3e0ff */
[----:B0-----:R-:W-:-:S04]  /*1f50*/  SHF.R.U32.HI R32, RZ, 0x7, R29 ;  /* 0x00000007ff207819 */ /* 0x001fc8000001161d */
[----:B------:R-:W-:Y:S02]  /*1f60*/  ISETP.NE.AND P6, PT, R32, 0x1, PT ;  /* 0x000000012000780c */ /* 0x000fe40003fc5270 */
[----:B------:R-:W-:-:S05]  /*1f70*/  @P0 IADD3.X R5, R31, UR5, RZ, P1, !PT ;  /* 0x000000051f050c10 */ /* 0x000fca0008ffe4ff */
[----:B------:R0:W3:Y:S06]  /*1f80*/  @P0 LDG.E R25, desc[UR38][R4.64] ;  /* 0x0000002604190981 */ /* 0x0000ec000c1e1900 */
[----:B------:R-:W-:Y:S05]  /*1f90*/  @!P6 WARPSYNC.ALL ;  /* 0x000000000000e948 */ /* 0x000fea0003800000 */
[----:B------:R-:W-:-:S02]  /*1fa0*/  ULDC UR4, c[0x0][0x2f4] ;  /* 0x0000bd0000047ab9 */ /* 0x000fc40000000800 */
[----:B------:R-:W-:Y:S02]  /*1fb0*/  ISETP.GE.AND P1, PT, R0, UR4, PT ;  /* 0x0000000400007c0c */ /* 0x000fe4000bf26270 */
[----:B------:R-:W-:Y:S02]  /*1fc0*/  ISETP.GE.AND P0, PT, R16, UR4, PT ;  /* 0x0000000410007c0c */ /* 0x000fe4000bf06270 */
[----:B------:R-:W-:Y:S02]  /*1fd0*/  SEL R8, RZ, 0xffffffff, P1 ;  /* 0xffffffffff087807 */ /* 0x000fe40000800000 */
[----:B------:R-:W-:-:S03]  /*1fe0*/  SEL R3, RZ, 0x1, P0 ;  /* 0x00000001ff037807 */ /* 0x000fc60000000000 */
[----:B------:R-:W-:-:S05]  /*1ff0*/  IMAD.SHL.U32 R8, R8, 0x2, RZ ;  /* 0x0000000208087824 */ /* 0x000fca00078e00ff */
[----:B------:R-:W-:Y:S02]  /*2000*/  LOP3.LUT R10, R8, 0x2, R3, 0xe2, !PT ;  /* 0x00000002080a7812 */ /* 0x000fe400078ee203 */
[----:B------:R-:W0:Y:S01]  /*2010*/  LDC.64 R8, c[0x0][0x3f8] ;  /* 0x0000fe00ff087b82 */ /* 0x000e220000000a00 */
[----:B------:R-:W-:Y:S02]  /*2020*/  IMAD.IADD R79, R79, 0x1, R28 ;  /* 0x000000014f4f7824 */ /* 0x000fe400078e021c */
[----:B--2---:R-:W-:-:S05]  /*2030*/  IMAD.MOV.U32 R20, RZ, RZ, R36 ;  /* 0x000000ffff147224 */ /* 0x004fca00078e0024 */
[----:B------:R-:W-:-:S05]  /*2040*/  SHF.R.S32.HI R21, RZ, 0x1f, R20 ;  /* 0x0000001fff157819 */ /* 0x000fca0000011414 */
[----:B------:R2:W-:Y:S01]  /*2050*/  STL [R1+0x3c], R21 ;  /* 0x00003c1501007387 */ /* 0x0005e20000100800 */
[----:B-1----:R-:W-:-:S03]  /*2060*/  IMAD.WIDE.U32 R70, R154, R6, R20 ;  /* 0x000000069a467225 */ /* 0x002fc600078e0014 */
[----:B------:R-:W2:Y:S01]  /*2070*/  LDL R31, [R1+0xc] ;  /* 0x00000c00011f7983 */ /* 0x000ea20000100800 */
[----:B0-----:R-:W-:-:S03]  /*2080*/  IMAD.WIDE.U32 R66, R154, R8, R20 ;  /* 0x000000089a427225 */ /* 0x001fc600078e0014 */
[----:B------:R-:W2:Y:S04]  /*2090*/  LDL R20, [R1+0x40] ;  /* 0x0000400001147983 */ /* 0x000ea80000100800 */
[----:B------:R-:W2:Y:S04]  /*20a0*/  LDL R28, [R1+0x44] ;  /* 0x00004400011c7983 */ /* 0x000ea80000100800 */
[----:B------:R-:W2:Y:S01]  /*20b0*/  LDL R30, [R1+0x8c] ;  /* 0x00008c00011e7983 */ /* 0x000ea20000100800 */
[----:B------:R-:W-:Y:S01]  /*20c0*/  SHF.R.S32.HI R11, RZ, 0x1f, R154 ;  /* 0x0000001fff0b7819 */ /* 0x000fe2000001149a */
[----:B------:R-:W-:Y:S01]  /*20d0*/  VIADD R3, R16, 0x20 ;  /* 0x0000002010037836 */ /* 0x000fe20000000000 */
[----:B------:R-:W-:-:S03]  /*20e0*/  ISETP.GE.AND P1, PT, R23, UR4, PT ;  /* 0x0000000417007c0c */ /* 0x000fc6000bf26270 */
[----:B------:R-:W-:Y:S01]  /*20f0*/  IMAD R4, R11, R6, RZ ;  /* 0x000000060b047224 */ /* 0x000fe200078e02ff */
[----:B------:R-:W-:-:S03]  /*2100*/  ISETP.GE.AND P0, PT, R3, UR4, PT ;  /* 0x0000000403007c0c */ /* 0x000fc6000bf06270 */
[----:B------:R-:W-:Y:S01]  /*2110*/  IMAD R13, R154, R7, R4 ;  /* 0x000000079a0d7224 */ /* 0x000fe200078e0204 */
[----:B------:R-:W-:Y:S02]  /*2120*/  SEL R4, RZ, 0x8, P1 ;  /* 0x00000008ff047807 */ /* 0x000fe40000800000 */
[----:B------:R-:W-:Y:S02]  /*2130*/  SEL R5, RZ, 0x4, P0 ;  /* 0x00000004ff057807 */ /* 0x000fe40000000000 */
[----:B------:R-:W-:Y:S01]  /*2140*/  ISETP.GE.AND P0, PT, R22, UR4, PT ;  /* 0x0000000416007c0c */ /* 0x000fe2000bf06270 */
[----:B------:R-:W-:Y:S01]  /*2150*/  IMAD.WIDE.U32 R72, R154, R6, R16 ;  /* 0x000000069a487225 */ /* 0x000fe200078e0010 */
[----:B------:R-:W-:Y:S02]  /*2160*/  LOP3.LUT R4, R4, R10, R5, 0xfe, !PT ;  /* 0x0000000a04047212 */ /* 0x000fe400078efe05 */
[----:B------:R-:W-:Y:S01]  /*2170*/  SEL R5, RZ, 0x10, P0 ;  /* 0x00000010ff057807 */ /* 0x000fe20000000000 */
[----:B------:R-:W-:Y:S01]  /*2180*/  IMAD R11, R11, R8, RZ ;  /* 0x000000080b0b7224 */ /* 0x000fe200078e02ff */
[----:B----4-:R-:W-:-:S02]  /*2190*/  ISETP.GE.AND P0, PT, R16, R99, PT ;  /* 0x000000631000720c */ /* 0x010fc40003f06270 */
[-C--:B------:R-:W-:Y:S02]  /*21a0*/  ISETP.GE.AND P3, PT, R0, R99.reuse, PT ;  /* 0x000000630000720c */ /* 0x080fe40003f66270 */
[----:B------:R-:W-:Y:S01]  /*21b0*/  ISETP.GE.AND P2, PT, R3, R99, PT ;  /* 0x000000630300720c */ /* 0x000fe20003f46270 */
[----:B------:R-:W-:Y:S01]  /*21c0*/  IMAD.IADD R73, R73, 0x1, R13 ;  /* 0x0000000149497824 */ /* 0x000fe200078e020d */
[----:B------:R-:W-:Y:S01]  /*21d0*/  LOP3.LUT R29, R4, R5, RZ, 0xfc, !PT ;  /* 0x00000005041d7212 */ /* 0x000fe200078efcff */
[----:B------:R-:W-:Y:S01]  /*21e0*/  IMAD.IADD R71, R13, 0x1, R71 ;  /* 0x000000010d477824 */ /* 0x000fe200078e0247 */
[C---:B------:R-:W-:Y:S01]  /*21f0*/  SEL R5, R99.reuse, RZ, P0 ;  /* 0x000000ff63057207 */ /* 0x040fe20000000000 */
[C---:B------:R-:W-:Y:S01]  /*2200*/  IMAD R13, R154.reuse, R9, R11 ;  /* 0x000000099a0d7224 */ /* 0x040fe200078e020b */
[C---:B------:R-:W-:Y:S01]  /*2210*/  SEL R11, R99.reuse, RZ, P3 ;  /* 0x000000ff630b7207 */ /* 0x040fe20001800000 */
[----:B------:R-:W-:Y:S01]  /*2220*/  IMAD.WIDE.U32 R68, R154, R8, R16 ;  /* 0x000000089a447225 */ /* 0x000fe200078e0010 */
[----:B------:R-:W-:-:S03]  /*2230*/  SEL R4, R99, RZ, P2 ;  /* 0x000000ff63047207 */ /* 0x000fc60001000000 */
[----:B------:R-:W-:Y:S02]  /*2240*/  IMAD.IADD R69, R69, 0x1, R13 ;  /* 0x0000000145457824 */ /* 0x000fe400078e020d */
[----:B------:R-:W-:Y:S02]  /*2250*/  IMAD.IADD R67, R13, 0x1, R67 ;  /* 0x000000010d437824 */ /* 0x000fe400078e0243 */
[----:B------:R-:W-:Y:S02]  /*2260*/  IMAD.IADD R5, R16, 0x1, R5 ;  /* 0x0000000110057824 */ /* 0x000fe400078e0205 */
[----:B------:R-:W-:Y:S02]  /*2270*/  IMAD.IADD R11, R0, 0x1, R11 ;  /* 0x00000001000b7824 */ /* 0x000fe400078e020b */
[----:B------:R-:W-:Y:S01]  /*2280*/  IMAD.IADD R13, R3, 0x1, R4 ;  /* 0x00000001030d7824 */ /* 0x000fe200078e0204 */
[----:B------:R-:W-:Y:S02]  /*2290*/  SHF.R.S32.HI R4, RZ, 0x1f, R5 ;  /* 0x0000001fff047819 */ /* 0x000fe40000011405 */
[----:B------:R-:W-:-:S02]  /*22a0*/  SHF.R.S32.HI R12, RZ, 0x1f, R11 ;  /* 0x0000001fff0c7819 */ /* 0x000fc4000001140b */
[----:B------:R-:W-:Y:S02]  /*22b0*/  SHF.R.S32.HI R14, RZ, 0x1f, R13 ;  /* 0x0000001fff0e7819 */ /* 0x000fe4000001140d */
[CC--:B------:R-:W-:Y:S02]  /*22c0*/  LEA.HI R65, R4.reuse, R5.reuse, RZ, 0x3 ;  /* 0x0000000504417211 */ /* 0x0c0fe400078f18ff */
[----:B------:R-:W-:Y:S02]  /*22d0*/  LEA.HI R10, R4, R5, RZ, 0x5 ;  /* 0x00000005040a7211 */ /* 0x000fe400078f28ff */
[----:B------:R-:W-:Y:S02]  /*22e0*/  LEA.HI R4, R12, R11, RZ, 0x3 ;  /* 0x0000000b0c047211 */ /* 0x000fe400078f18ff */
[----:B------:R-:W-:Y:S02]  /*22f0*/  LEA.HI R5, R14, R13, RZ, 0x3 ;  /* 0x0000000d0e057211 */ /* 0x000fe400078f18ff */
[----:B------:R-:W-:-:S02]  /*2300*/  LEA.HI R12, R12, R11, RZ, 0x5 ;  /* 0x0000000b0c0c7211 */ /* 0x000fc400078f28ff */
[----:B------:R-:W-:Y:S01]  /*2310*/  LEA.HI R14, R14, R13, RZ, 0x5 ;  /* 0x0000000d0e0e7211 */ /* 0x000fe200078f28ff */
[----:B------:R-:W-:Y:S02]  /*2320*/  IMAD.SHL.U32 R11, R10, 0x80, RZ ;  /* 0x000000800a0b7824 */ /* 0x000fe400078e00ff */
[----:B------:R-:W-:Y:S02]  /*2330*/  IMAD.SHL.U32 R13, R12, 0x80, RZ ;  /* 0x000000800c0d7824 */ /* 0x000fe400078e00ff */
[----:B------:R-:W-:Y:S01]  /*2340*/  IMAD.SHL.U32 R15, R14, 0x80, RZ ;  /* 0x000000800e0f7824 */ /* 0x000fe200078e00ff */
[----:B------:R-:W-:Y:S02]  /*2350*/  LOP3.LUT R11, R11, 0xfffff000, RZ, 0xc0, !PT ;  /* 0xfffff0000b0b7812 */ /* 0x000fe400078ec0ff */
[----:B------:R-:W-:Y:S02]  /*2360*/  LOP3.LUT R13, R13, 0xfffff000, RZ, 0xc0, !PT ;  /* 0xfffff0000d0d7812 */ /* 0x000fe400078ec0ff */
[----:B------:R-:W-:-:S02]  /*2370*/  LOP3.LUT R15, R15, 0xfffff000, RZ, 0xc0, !PT ;  /* 0xfffff0000f0f7812 */ /* 0x000fc400078ec0ff */
[----:B---3--:R-:W-:-:S04]  /*2380*/  LOP3.LUT R35, R35, 0xfffffffe, RZ, 0xc0, !PT ;  /* 0xfffffffe23237812 */ /* 0x008fc800078ec0ff */
[----:B------:R-:W-:-:S04]  /*2390*/  @P3 LOP3.LUT R35, R35, 0x1, RZ, 0xfc, !PT ;  /* 0x0000000123233812 */ /* 0x000fc800078efcff */
[----:B------:R-:W-:-:S04]  /*23a0*/  LOP3.LUT R35, R35, 0xfffffffd, RZ, 0xc0, !PT ;  /* 0xfffffffd23237812 */ /* 0x000fc800078ec0ff */
[----:B------:R-:W-:-:S04]  /*23b0*/  @P2 LOP3.LUT R35, R35, 0x2, RZ, 0xfc, !PT ;  /* 0x0000000223232812 */ /* 0x000fc800078efcff */
[----:B------:R-:W-:Y:S02]  /*23c0*/  LOP3.LUT R35, R35, 0xfffffffb, RZ, 0xc0, !PT ;  /* 0xfffffffb23237812 */ /* 0x000fe400078ec0ff */
[----:B--2--5:R-:W-:Y:S02]  /*23d0*/  SHF.R.S32.HI R21, RZ, 0x1f, R97 ;  /* 0x0000001fff157819 */ /* 0x024fe40000011461 */
[----:B------:R-:W-:Y:S01]  /*23e0*/  SHF.L.U64.HI R90, R8, 0x7, R9 ;  /* 0x00000007085a7819 */ /* 0x000fe20000010209 */
[----:B------:R-:W-:Y:S01]  /*23f0*/  IMAD.WIDE.U32 R68, R97, R8, R68 ;  /* 0x0000000861447225 */ /* 0x000fe200078e0044 */
[----:B------:R-:W-:-:S03]  /*2400*/  SHF.L.U64.HI R87, R6, 0x7, R7 ;  /* 0x0000000706577819 */ /* 0x000fc60000010207 */
[----:B------:R-:W-:-:S04]  /*2410*/  IMAD.WIDE.U32 R72, R97, R6, R72 ;  /* 0x0000000661487225 */ /* 0x000fc800078e0048 */
[----:B------:R-:W-:-:S04]  /*2420*/  IMAD.WIDE.U32 R70, R97, R6, R70 ;  /* 0x0000000661467225 */ /* 0x000fc800078e0046 */
[----:B------:R-:W-:Y:S01]  /*2430*/  IMAD.WIDE.U32 R66, R97, R8, R66 ;  /* 0x0000000861427225 */ /* 0x000fe200078e0042 */
[----:B------:R-:W-:-:S03]  /*2440*/  SHF.R.S32.HI R86, RZ, 0x1f, R25 ;  /* 0x0000001fff567819 */ /* 0x000fc60000011419 */
[----:B------:R-:W-:Y:S02]  /*2450*/  VIADD R100, R32, 0x8 ;  /* 0x0000000820647836 */ /* 0x000fe40000000000 */
[----:B------:R-:W-:Y:S01]  /*2460*/  IMAD.SHL.U32 R99, R99, 0x2, RZ ;  /* 0x0000000263637824 */ /* 0x000fe200078e00ff */
[C---:B------:R-:W-:Y:S02]  /*2470*/  LOP3.LUT R10, R31.reuse, 0x18, R65, 0xf8, !PT ;  /* 0x000000181f0a7812 */ /* 0x040fe400078ef841 */
[C---:B------:R-:W-:Y:S02]  /*2480*/  LOP3.LUT R12, R31.reuse, 0x18, R4, 0xf8, !PT ;  /* 0x000000181f0c7812 */ /* 0x040fe400078ef804 */
[----:B------:R-:W-:Y:S02]  /*2490*/  LOP3.LUT R14, R31, 0x18, R5, 0xf8, !PT ;  /* 0x000000181f0e7812 */ /* 0x000fe400078ef805 */
[-C--:B------:R-:W-:Y:S02]  /*24a0*/  LOP3.LUT R10, R10, R20.reuse, RZ, 0x3c, !PT ;  /* 0x000000140a0a7212 */ /* 0x080fe400078e3cff */
[----:B------:R-:W-:-:S02]  /*24b0*/  LOP3.LUT R12, R12, R20, RZ, 0x3c, !PT ;  /* 0x000000140c0c7212 */ /* 0x000fc400078e3cff */
[----:B------:R-:W-:Y:S02]  /*24c0*/  LOP3.LUT R14, R14, R20, RZ, 0x3c, !PT ;  /* 0x000000140e0e7212 */ /* 0x000fe400078e3cff */
[--C-:B------:R-:W-:Y:S02]  /*24d0*/  IADD3 R96, R10, R11, R28.reuse ;  /* 0x0000000b0a607210 */ /* 0x100fe40007ffe01c */
[--C-:B------:R-:W-:Y:S02]  /*24e0*/  IADD3 R95, R12, R13, R28.reuse ;  /* 0x0000000d0c5f7210 */ /* 0x100fe40007ffe01c */
[----:B------:R-:W-:Y:S02]  /*24f0*/  IADD3 R94, R14, R15, R28 ;  /* 0x0000000f0e5e7210 */ /* 0x000fe40007ffe01c */
[----:B------:R-:W0:Y:S01]  /*2500*/  S2R R28, SR_TID.X ;  /* 0x00000000001c7919 */ /* 0x000e220000002100 */
[----:B------:R-:W-:Y:S01]  /*2510*/  @!P6 BAR.SYNC.DEFER_BLOCKING 0x9, 0x100 ;  /* 0x024400000000eb1d */ /* 0x000fe20000010000 */
[----:B------:R-:W-:Y:S01]  /*2520*/  LOP3.LUT P1, RZ, R30, 0x2, RZ, 0xc0, !PT ;  /* 0x000000021eff7812 */ /* 0x000fe2000782c0ff */
[----:B------:R-:W-:-:S12]  /*2530*/  IMAD R10, R21, R8, RZ ;  /* 0x00000008150a7224 */ /* 0x000fd800078e02ff */
[----:B------:R-:W-:-:S05]  /*2540*/  @P1 LOP3.LUT R35, R35, 0x4, RZ, 0xfc, !PT ;  /* 0x0000000423231812 */ /* 0x000fca00078efcff */
[----:B------:R1:W-:Y:S01]  /*2550*/  STL [R1], R35 ;  /* 0x0000002301007387 */ /* 0x0003e20000100800 */
[----:B0-----:R-:W-:-:S05]  /*2560*/  VIADD R36, R28, 0xffffff80 ;  /* 0xffffff801c247836 */ /* 0x001fca0000000000 */
[----:B------:R-:W-:-:S04]  /*2570*/  LEA.HI R28, R36, R36, RZ, 0x1 ;  /* 0x00000024241c7211 */ /* 0x000fc800078f08ff */
[----:B------:R-:W-:Y:S02]  /*2580*/  LOP3.LUT R28, R28, 0xfffffffe, RZ, 0xc0, !PT ;  /* 0xfffffffe1c1c7812 */ /* 0x000fe400078ec0ff */
[----:B------:R-:W-:-:S03]  /*2590*/  ISETP.GE.AND P1, PT, R136, UR4, PT ;  /* 0x0000000488007c0c */ /* 0x000fc6000bf26270 */
[----:B------:R-:W-:Y:S02]  /*25a0*/  IMAD.IADD R28, R36, 0x1, -R28 ;  /* 0x00000001241c7824 */ /* 0x000fe400078e0a1c */
[----:B------:R-:W-:Y:S02]  /*25b0*/  IMAD R75, R97, R9, R10 ;  /* 0x00000009614b7224 */ /* 0x000fe400078e020a */
[----:B------:R-:W-:Y:S02]  /*25c0*/  IMAD R20, R21, R6, RZ ;  /* 0x0000000615147224 */ /* 0x000fe400078e02ff */
[----:B------:R-:W-:Y:S01]  /*25d0*/  IMAD R9, R28, 0xc0, R154 ;  /* 0x000000c01c097824 */ /* 0x000fe200078e029a */
[----:B------:R-:W-:Y:S01]  /*25e0*/  SEL R28, RZ, 0x20, P1 ;  /* 0x00000020ff1c7807 */ /* 0x000fe20000800000 */
[----:B------:R-:W-:Y:S01]  /*25f0*/  IMAD R11, R97, R7, R20 ;  /* 0x00000007610b7224 */ /* 0x000fe200078e0214 */
[----:B------:R-:W-:Y:S02]  /*2600*/  LOP3.LUT R10, R65, 0xfffffff8, RZ, 0xc0, !PT ;  /* 0xfffffff8410a7812 */ /* 0x000fe400078ec0ff */
[----:B------:R-:W-:-:S02]  /*2610*/  LOP3.LUT R20, R4, 0xfffffff8, RZ, 0xc0, !PT ;  /* 0xfffffff804147812 */ /* 0x000fc400078ec0ff */
[----:B------:R-:W-:Y:S02]  /*2620*/  LOP3.LUT R21, R5, 0xfffffff8, RZ, 0xc0, !PT ;  /* 0xfffffff805157812 */ /* 0x000fe400078ec0ff */
[----:B------:R-:W-:Y:S01]  /*2630*/  LOP3.LUT R28, R29, R28, RZ, 0xfc, !PT ;  /* 0x0000001c1d1c7212 */ /* 0x000fe200078efcff */
[----:B------:R-:W-:Y:S01]  /*2640*/  IMAD.SHL.U32 R7, R8, 0x80, RZ ;  /* 0x0000008008077824 */ /* 0x000fe200078e00ff */
[----:B------:R-:W-:Y:S01]  /*2650*/  SHF.R.S32.HI R8, RZ, 0x1f, R34 ;  /* 0x0000001fff087819 */ /* 0x000fe20000011422 */
[----:B------:R-:W-:Y:S01]  /*2660*/  IMAD.IADD R77, R69, 0x1, R75 ;  /* 0x00000001454d7824 */ /* 0x000fe200078e024b */
[----:B------:R-:W-:Y:S01]  /*2670*/  SHF.R.S32.HI R93, RZ, 0x1f, R10 ;  /* 0x0000001fff5d7819 */ /* 0x000fe2000001140a */
[----:B------:R-:W-:Y:S01]  /*2680*/  IMAD.SHL.U32 R6, R6, 0x80, RZ ;  /* 0x0000008006067824 */ /* 0x000fe200078e00ff */
[----:B------:R-:W-:Y:S01]  /*2690*/  SHF.R.S32.HI R92, RZ, 0x1f, R20 ;  /* 0x0000001fff5c7819 */ /* 0x000fe20000011414 */
[----:B------:R-:W-:Y:S01]  /*26a0*/  IMAD.IADD R78, R73, 0x1, R11 ;  /* 0x00000001494e7824 */ /* 0x000fe200078e020b */
[----:B------:R-:W-:Y:S01]  /*26b0*/  SHF.R.S32.HI R91, RZ, 0x1f, R21 ;  /* 0x0000001fff5b7819 */ /* 0x000fe20000011415 */
[----:B------:R-:W-:Y:S01]  /*26c0*/  IMAD.IADD R76, R11, 0x1, R71 ;  /* 0x000000010b4c7824 */ /* 0x000fe200078e0247 */
[----:B------:R-:W-:Y:S01]  /*26d0*/  LOP3.LUT R29, R29, 0x1, RZ, 0xc0, !PT ;  /* 0x000000011d1d7812 */ /* 0x000fe200078ec0ff */
[----:B------:R-:W-:Y:S01]  /*26e0*/  IMAD.IADD R75, R75, 0x1, R67 ;  /* 0x000000014b4b7824 */ /* 0x000fe200078e0243 */
[----:B------:R-:W-:-:S02]  /*26f0*/  LOP3.LUT R30, R28, 0x2, RZ, 0xc0, !PT ;  /* 0x000000021c1e7812 */ /* 0x000fc400078ec0ff */
[----:B-1----:R-:W-:-:S07]  /*2700*/  LOP3.LUT R31, R28, 0x4, RZ, 0xc0, !PT ;  /* 0x000000041c1f7812 */ /* 0x002fce00078ec0ff */
.L_x_2371:
[----:B--2---:R-:W2:Y:S01]  /*2710*/  LDL R35, [R1+0x8c] ;  /* 0x00008c0001237983 */ /* 0x004ea20000100800 */
[----:B0-----:R-:W0:Y:S03]  /*2720*/  LDC R81, c[0x0][0x430] ;  /* 0x00010c00ff517b82 */ /* 0x001e260000000800 */
        /* <DEDUP_REMOVED lines=33> */
[C---:B------:R-:W-:Y:S01]  /*2940*/  @P3 IADD3 R14, R64.reuse, -0x10, RZ ;  /* 0xfffffff0400e3810 */ /* 0x040fe20007ffe0ff */
[----:B------:R-:W-:-:S04]  /*2950*/  IMAD R64, R64, 0x2, R27 ;  /* 0x0000000240407824 */ /* 0x000fc800078e021b */
        /* <DEDUP_REMOVED lines=97> */
.L_x_2317:
[----:B------:R-:W-:Y:S05]  /*2f70*/  BSYNC B1 ;  /* 0x0000000000017941 */ /* 0x000fea0003800000 */
.L_x_2316:
        /* <DEDUP_REMOVED lines=47> */
[----:B------:R-:W-:Y:S02]  /*3270*/  PRMT R106, R11, 0x7610, R106 ;  /* 0x000076100b6a7816 */ /* 0x000fe4000000006a */
[----:B------:R-:W-:Y:S01]  /*3280*/  PRMT R89, R89, 0x5410, R12 ;  /* 0x0000541059597816 */ /* 0x000fe2000000000c */
[----:B------:R-:W-:Y:S06]  /*3290*/  @!P2 BRA `(.L_x_2318) ;  /* 0x000000000004a947 */ /* 0x000fec0003800000 */
[----:B------:R-:W-:Y:S01]  /*32a0*/  BPT.TRAP 0x1 ;  /* 0x000000040000795c */ /* 0x000fe20000300000 */
.L_x_2318:
[----:B------:R-:W-:Y:S01]  /*32b0*/  IMAD R32, R18, 0x8, R2 ;  /* 0x0000000812207824 */ /* 0x000fe200078e0202 */
[----:B------:R-:W-:Y:S01]  /*32c0*/  SHF.L.U32 R85, R138, 0x1f, RZ ;  /* 0x0000001f8a557819 */ /* 0x000fe200000006ff */
[----:B------:R-:W-:Y:S03]  /*32d0*/  BSSY B1, `(.L_x_2319) ;  /* 0x0000003000017945 */ /* 0x000fe60003800000 */
[----:B------:R-:W0:Y:S02]  /*32e0*/  SYNCS.PHASECHK.TRANS64.TRYWAIT P4, [R32+URZ+0x2d890], R85 ;  /* 0x02d89055200075a7 */ /* 0x000e24000808017f */
[----:B0-----:R-:W-:Y:S05]  /*32f0*/  @!P4 BRA `(.L_x_2320) ;  /* 0x000001b00094c947 */ /* 0x001fea0003800000 */
.L_x_2582:
[----:B------:R-:W-:Y:S05]  /*3300*/  BSYNC B1 ;  /* 0x0000000000017941 */ /* 0x000fea0003800000 */
.L_x_2319:
[----:B------:R-:W-:-:S03]  /*3310*/  UMOV UR4, 0xffffffff ;  /* 0xffffffff00047882 */ /* 0x000fc60000000000 */
[----:B------:R-:W-:Y:S05]  /*3320*/  BRA.DIV UR4, `(.L_x_2321) ;  /* 0x000001b2049c7947 */ /* 0x000fea000b800000 */
[----:B------:R-:W1:Y:S04]  /*3330*/  SHFL.IDX PT, R61, R61, RZ, 0x1e1f ;  /* 0x001e1fff3d3d7589 */ /* 0x000e6800000e0000 */
[----:B------:R-:W2:Y:S02]  /*3340*/  SHFL.IDX PT, R60, R60, RZ, 0x1e1f ;  /* 0x001e1fff3c3c7589 */ /* 0x000ea400000e0000 */
.L_x_2586:
[----:B------:R-:W-:Y:S05]  /*3350*/  @P3 BRA `(.L_x_2322) ;  /* 0x0000003800943947 */ /* 0x000fea0003800000 */
[----:B------:R-:W-:Y:S01]  /*3360*/  ISETP.NE.AND P3, PT, R29, RZ, PT ;  /* 0x000000ff1d00720c */ /* 0x000fe20003f65270 */
[----:B------:R-:W-:-:S12]  /*3370*/  BSSY B1, `(.L_x_2323) ;  /* 0x0000037000017945 */ /* 0x000fd80003800000 */
[----:B------:R-:W-:Y:S05]  /*3380*/  @!P3 BRA `(.L_x_2324) ;  /* 0x0000000000d4b947 */ /* 0x000fea0003800000 */
[----:B------:R-:W3:Y:S01]  /*3390*/  LDL.64 R122, [R1+0x38] ;  /* 0x00003800017a7983 */ /* 0x000ee20000100a00 */
[----:B------:R-:W-:Y:S03]  /*33a0*/  BSSY B2, `(.L_x_2325) ;  /* 0x0000030000027945 */ /* 0x000fe60003800000 */
[----:B------:R4:W0:Y:S01]  /*33b0*/  LDS.128 R12, [R64+0x15000] ;  /* 0x01500000400c7984 */ /* 0x0008220000000c00 */
[----:B---3--:R-:W-:-:S13]  /*33c0*/  ISETP.GE.AND P3, PT, R122, R98, PT ;  /* 0x000000627a00720c */ /* 0x008fda0003f66270 */
[----:B0---4-:R-:W-:Y:S05]  /*33d0*/  @P3 BRA `(.L_x_2326) ;  /* 0x0000000000b03947 */ /* 0x011fea0003800000 */
[--C-:B------:R-:W-:Y:S02]  /*33e0*/  SHF.R.U64 R11, R56, 0x10, R57.reuse ;  /* 0x00000010380b7819 */ /* 0x100fe40000001239 */
[----:B------:R-:W-:Y:S02]  /*33f0*/  SHF.R.U32.HI R56, RZ, 0x10, R57 ;  /* 0x00000010ff387819 */ /* 0x000fe40000011639 */
[----:B------:R-:W-:Y:S02]  /*3400*/  SHF.R.U64 R57, R58, 0x10, R59 ;  /* 0x000000103a397819 */ /* 0x000fe4000000123b */
[----:B------:R-:W-:Y:S02]  /*3410*/  PRMT R11, R105, 0x5410, R11 ;  /* 0x00005410690b7816 */ /* 0x000fe4000000000b */
[----:B------:R-:W-:Y:S01]  /*3420*/  PRMT R57, R106, 0x5410, R57 ;  /* 0x000054106a397816 */ /* 0x000fe20000000039 */
[C---:B------:R-:W-:Y:S01]  /*3430*/  IMAD.U32 R106, R13.reuse, 0x10000, RZ ;  /* 0x000100000d6a7824 */ /* 0x040fe200078e00ff */
        /* <DEDUP_REMOVED lines=38> */
.L_x_2326:
[----:B------:R-:W-:Y:S05]  /*36a0*/  BSYNC B2 ;  /* 0x0000000000027941 */ /* 0x000fea0003800000 */
.L_x_2325:
[----:B--2---:R-:W-:-:S04]  /*36b0*/  LEA R56, P3, R16, R60, 0x1 ;  /* 0x0000003c10387211 */ /* 0x004fc800078608ff */
[----:B-1----:R-:W-:-:S05]  /*36c0*/  LEA.HI.X R57, R16, R61, R17, 0x1, P3 ;  /* 0x0000003d10397211 */ /* 0x002fca00018f0c11 */
[----:B------:R3:W-:Y:S04]  /*36d0*/  ST.E.128 desc[UR38][R56.64], R12 ;  /* 0x0000000c38007985 */ /* 0x0007e8000c101d26 */
.L_x_2324:
[----:B------:R-:W-:Y:S05]  /*36e0*/  BSYNC B1 ;  /* 0x0000000000017941 */ /* 0x000fea0003800000 */
.L_x_2323:
        /* <DEDUP_REMOVED lines=8> */
[----:B------:R-:W-:Y:S02]  /*3770*/  SHF.R.U64 R54, R54, 0x10, R55 ;  /* 0x0000001036367819 */ /* 0x000fe40000001237 */
[----:B------:R-:W-:Y:S01]  /*3780*/  SHF.R.U64 R11, R52, 0x10, R53 ;  /* 0x00000010340b7819 */ /* 0x000fe20000001235 */
[----:B------:R-:W-:Y:S01]  /*3790*/  IMAD.U32 R52, R13, 0x10000, RZ ;  /* 0x000100000d347824 */ /* 0x000fe200078e00ff */
[----:B------:R-:W-:Y:S02]  /*37a0*/  PRMT R54, R63, 0x5432, R54 ;  /* 0x000054323f367816 */ /* 0x000fe40000000036 */
[----:B------:R-:W-:Y:S02]  /*37b0*/  PRMT R11, R118, 0x5410, R11 ;  /* 0x00005410760b7816 */ /* 0x000fe4000000000b */
[----:B------:R-:W-:Y:S02]  /*37c0*/  LOP3.LUT R58, R13, 0xffff0000, RZ, 0xc0, !PT ;  /* 0xffff00000d3a7812 */ /* 0x000fe400078ec0ff */
[----:B------:R-:W-:-:S02]  /*37d0*/  LOP3.LUT R57, R54, 0xffff0000, RZ, 0xc0, !PT ;  /* 0xffff000036397812 */ /* 0x000fc400078ec0ff */
[----:B------:R-:W-:Y:S02]  /*37e0*/  SHF.R.U32.HI R56, RZ, 0x10, R53 ;  /* 0x00000010ff387819 */ /* 0x000fe40000011635 */
[C---:B------:R-:W-:Y:S01]  /*37f0*/  LOP3.LUT R53, R11.reuse, 0xffff0000, RZ, 0xc0, !PT ;  /* 0xffff00000b357812 */ /* 0x040fe200078ec0ff */
[C---:B------:R-:W-:Y:S01]  /*3800*/  FMUL.FTZ R13, R58.reuse, R57 ;  /* 0x000000393a0d7220 */ /* 0x040fe20000410000 */
[----:B------:R-:W-:Y:S01]  /*3810*/  SHF.R.U32.HI R55, RZ, 0x10, R55 ;  /* 0x00000010ff377819 */ /* 0x000fe20000011637 */
[----:B------:R-:W-:Y:S02]  /*3820*/  IMAD.U32 R11, R11, 0x10000, RZ ;  /* 0x000100000b0b7824 */ /* 0x000fe400078e00ff */
[-C--:B------:R-:W-:Y:S01]  /*3830*/  FMUL.FTZ R58, R58, R53.reuse ;  /* 0x000000353a3a7220 */ /* 0x080fe20000410000 */
[----:B------:R-:W-:Y:S01]  /*3840*/  FFMA.FTZ R53, R52, R53, -R13 ;  /* 0x0000003534357223 */ /* 0x000fe2000001080d */
[----:B------:R-:W-:Y:S02]  /*3850*/  PRMT R55, R121, 0x5410, R55 ;  /* 0x0000541079377816 */ /* 0x000fe40000000037 */
[----:B------:R-:W-:Y:S01]  /*3860*/  PRMT R13, R62, 0x5432, R56 ;  /* 0x000054323e0d7816 */ /* 0x000fe20000000038 */
[----:B------:R-:W-:Y:S01]  /*3870*/  FFMA.FTZ R52, R52, R57, R58 ;  /* 0x0000003934347223 */ /* 0x000fe2000001003a */
[----:B------:R-:W-:Y:S01]  /*3880*/  LOP3.LUT R56, R14, 0xffff0000, RZ, 0xc0, !PT ;  /* 0xffff00000e387812 */ /* 0x000fe200078ec0ff */
[C---:B------:R-:W-:Y:S01]  /*3890*/  IMAD.U32 R57, R55.reuse, 0x10000, RZ ;  /* 0x0001000037397824 */ /* 0x040fe200078e00ff */
[----:B------:R-:W-:Y:S01]  /*38a0*/  LOP3.LUT R55, R55, 0xffff0000, RZ, 0xc0, !PT ;  /* 0xffff000037377812 */ /* 0x000fe200078ec0ff */
[C---:B------:R-:W-:Y:S01]  /*38b0*/  IMAD.U32 R59, R13.reuse, 0x10000, RZ ;  /* 0x000100000d3b7824 */ /* 0x040fe200078e00ff */
[----:B------:R-:W-:Y:S01]  /*38c0*/  LOP3.LUT R13, R13, 0xffff0000, RZ, 0xc0, !PT ;  /* 0xffff00000d0d7812 */ /* 0x000fe200078ec0ff */
[----:B------:R-:W-:Y:S01]  /*38d0*/  FMUL.FTZ R105, R56, R57 ;  /* 0x0000003938697220 */ /* 0x000fe20000410000 */
[----:B------:R-:W-:-:S02]  /*38e0*/  IMAD.U32 R14, R14, 0x10000, RZ ;  /* 0x000100000e0e7824 */ /* 0x000fc400078e00ff */
[-C--:B------:R-:W-:Y:S01]  /*38f0*/  FMUL.FTZ R56, R56, R59.reuse ;  /* 0x0000003b38387220 */ /* 0x080fe20000410000 */
[C---:B------:R-:W-:Y:S02]  /*3900*/  IMAD.U32 R58, R15.reuse, 0x10000, RZ ;  /* 0x000100000f3a7824 */ /* 0x040fe400078e00ff */
[C---:B------:R-:W-:Y:S01]  /*3910*/  FFMA.FTZ R105, R14.reuse, R59, -R105 ;  /* 0x0000003b0e697223 */ /* 0x040fe20000010869 */
[----:B------:R-:W-:Y:S01]  /*3920*/  FFMA.FTZ R56, R14, R57, R56 ;  /* 0x000000390e387223 */ /* 0x000fe20000010038 */
[----:B------:R-:W-:-:S05]  /*3930*/  LOP3.LUT R14, R15, 0xffff0000, RZ, 0xc0, !PT ;  /* 0xffff00000f0e7812 */ /* 0x000fca00078ec0ff */
[C---:B------:R-:W-:Y:S01]  /*3940*/  FMUL.FTZ R15, R14.reuse, R55 ;  /* 0x000000370e0f7220 */ /* 0x040fe20000410000 */
[----:B------:R-:W-:-:S03]  /*3950*/  FMUL.FTZ R14, R14, R13 ;  /* 0x0000000d0e0e7220 */ /* 0x000fc60000410000 */
[----:B------:R-:W-:Y:S01]  /*3960*/  FFMA.FTZ R15, R58, R13, -R15 ;  /* 0x0000000d3a0f7223 */ /* 0x000fe2000001080f */
[----:B------:R-:W-:Y:S01]  /*3970*/  IMAD.U32 R13, R54, 0x10000, RZ ;  /* 0x00010000360d7824 */ /* 0x000fe200078e00ff */
[----:B------:R-:W-:Y:S01]  /*3980*/  LOP3.LUT R54, R12, 0xffff0000, RZ, 0xc0, !PT ;  /* 0xffff00000c367812 */ /* 0x000fe200078ec0ff */
[----:B------:R-:W-:Y:S01]  /*3990*/  FFMA.FTZ R14, R58, R55, R14 ;  /* 0x000000373a0e7223 */ /* 0x000fe2000001000e */
[----:B------:R-:W-:-:S03]  /*39a0*/  IMAD.U32 R12, R12, 0x10000, RZ ;  /* 0x000100000c0c7824 */ /* 0x000fc600078e00ff */
[C---:B------:R-:W-:Y:S01]  /*39b0*/  FMUL.FTZ R55, R54.reuse, R13 ;  /* 0x0000000d36377220 */ /* 0x040fe20000410000 */
[----:B------:R-:W-:Y:S01]  /*39c0*/  FMUL.FTZ R54, R54, R11 ;  /* 0x0000000b36367220 */ /* 0x000fe20000410000 */
[----:B------:R-:W-:Y:S02]  /*39d0*/  F2FP.BF16.F32.PACK_AB R15, R14, R15 ;  /* 0x0000000f0e0f723e */ /* 0x000fe400000010ff */
[C---:B------:R-:W-:Y:S01]  /*39e0*/  FFMA.FTZ R55, R12.reuse, R11, -R55 ;  /* 0x0000000b0c377223 */ /* 0x040fe20000010837 */
[----:B------:R-:W-:Y:S01]  /*39f0*/  FFMA.FTZ R54, R12, R13, R54 ;  /* 0x0000000d0c367223 */ /* 0x000fe20000010036 */
[----:B------:R-:W-:Y:S02]  /*3a00*/  F2FP.BF16.F32.PACK_AB R13, R52, R53 ;  /* 0x00000035340d723e */ /* 0x000fe400000010ff */
[----:B------:R-:W-:Y:S02]  /*3a10*/  F2FP.BF16.F32.PACK_AB R14, R56, R105 ;  /* 0x00000069380e723e */ /* 0x000fe400000010ff */
[----:B------:R-:W-:-:S07]  /*3a20*/  F2FP.BF16.F32.PACK_AB R12, R54, R55 ;  /* 0x00000037360c723e */ /* 0x000fce00000010ff */
.L_x_2330:
[----:B------:R-:W-:Y:S05]  /*3a30*/  BSYNC B2 ;  /* 0x0000000000027941 */ /* 0x000fea0003800000 */
.L_x_2329:
[----:B------:R-:W3:Y:S01]  /*3a40*/  LDL R11, [R1+0x48] ;  /* 0x00004800010b7983 */ /* 0x000ee20000100800 */
[----:B--2---:R-:W-:Y:S02]  /*3a50*/  IMAD.MOV.U32 R52, RZ, RZ, R60 ;  /* 0x000000ffff347224 */ /* 0x004fe400078e003c */
[----:B-1----:R-:W-:Y:S02]  /*3a60*/  IMAD.MOV.U32 R53, RZ, RZ, R61 ;  /* 0x000000ffff357224 */ /* 0x002fe400078e003d */
[----:B---3--:R-:W-:-:S04]  /*3a70*/  IMAD.SHL.U32 R11, R11, 0x8, RZ ;  /* 0x000000080b0b7824 */ /* 0x008fc800078e00ff */
[----:B------:R-:W-:-:S05]  /*3a80*/  IMAD.WIDE R52, R11, 0x2, R52 ;  /* 0x000000020b347825 */ /* 0x000fca00078e0234 */
[----:B------:R4:W-:Y:S02]  /*3a90*/  ST.E.128 desc[UR38][R52.64], R12 ;  /* 0x0000000c34007985 */ /* 0x0009e4000c101d26 */
.L_x_2328:
[----:B------:R-:W-:Y:S05]  /*3aa0*/  BSYNC B1 ;  /* 0x0000000000017941 */ /* 0x000fea0003800000 */
.L_x_2327:
[----:B------:R-:W-:Y:S01]  /*3ab0*/  ISETP.NE.AND P3, PT, R31, RZ, PT ;  /* 0x000000ff1f00720c */ /* 0x000fe20003f65270 */
[----:B------:R-:W-:-:S12]  /*3ac0*/  BSSY B1, `(.L_x_2331) ;  /* 0x000003b000017945 */ /* 0x000fd80003800000 */
[----:B------:R-:W-:Y:S05]  /*3ad0*/  @!P3 BRA `(.L_x_2332) ;  /* 0x0000000000e4b947 */ /* 0x000fea0003800000 */
[----:B---34-:R-:W3:Y:S04]  /*3ae0*/  LDL R12, [R1+0x4c] ;  /* 0x00004c00010c7983 */ /* 0x018ee80000100800 */
[----:B------:R-:W4:Y:S01]  /*3af0*/  LDL R11, [R1+0x6c] ;  /* 0x00006c00010b7983 */ /* 0x000f220000100800 */
[----:B-1----:R-:W-:Y:S01]  /*3b00*/  IMAD.MOV.U32 R13, RZ, RZ, R61 ;  /* 0x000000ffff0d7224 */ /* 0x002fe200078e003d */
[----:B------:R-:W-:Y:S01]  /*3b10*/  BSSY B2, `(.L_x_2333) ;  /* 0x0000034000027945 */ /* 0x000fe20003800000 */
[----:B---3--:R-:W-:Y:S02]  /*3b20*/  IMAD.SHL.U32 R53, R12, 0x8, RZ ;  /* 0x000000080c357824 */ /* 0x008fe400078e00ff */
[----:B--2---:R-:W-:Y:S01]  /*3b30*/  IMAD.MOV.U32 R12, RZ, RZ, R60 ;  /* 0x000000ffff0c7224 */ /* 0x004fe200078e003c */
[----:B----4-:R-:W-:-:S03]  /*3b40*/  ISETP.GE.AND P3, PT, R11, R98, PT ;  /* 0x000000620b00720c */ /* 0x010fc60003f66270 */
[----:B------:R-:W-:Y:S02]  /*3b50*/  IMAD.WIDE R52, R53, 0x2, R12 ;  /* 0x0000000235347825 */ /* 0x000fe400078e020c */
[----:B------:R1:W2:Y:S08]  /*3b60*/  LDS.128 R12, [R64+0x17000] ;  /* 0x01700000400c7984 */ /* 0x0002b00000000c00 */
[----:B-1----:R-:W-:Y:S05]  /*3b70*/  @P3 BRA `(.L_x_2334) ;  /* 0x0000000000b43947 */ /* 0x002fea0003800000 */
[----:B------:R-:W-:Y:S02]  /*3b80*/  SHF.R.U64 R50, R50, 0x10, R51 ;  /* 0x0000001032327819 */ /* 0x000fe40000001233 */
[----:B------:R-:W-:Y:S02]  /*3b90*/  SHF.R.U64 R11, R48, 0x10, R49 ;  /* 0x00000010300b7819 */ /* 0x000fe40000001231 */
[----:B------:R-:W-:Y:S01]  /*3ba0*/  PRMT R119, R119, 0x5410, R50 ;  /* 0x0000541077777816 */ /* 0x000fe20000000032 */
[C---:B--2---:R-:W-:Y:S01]  /*3bb0*/  IMAD.U32 R50, R13.reuse, 0x10000, RZ ;  /* 0x000100000d327824 */ /* 0x044fe200078e00ff */
[----:B------:R-:W-:Y:S02]  /*3bc0*/  PRMT R116, R116, 0x5410, R11 ;  /* 0x0000541074747816 */ /* 0x000fe4000000000b */
[----:B------:R-:W-:Y:S02]  /*3bd0*/  SHF.R.U32.HI R48, RZ, 0x10, R49 ;  /* 0x00000010ff307819 */ /* 0x000fe40000011631 */
[----:B------:R-:W-:-:S02]  /*3be0*/  LOP3.LUT R54, R13, 0xffff0000, RZ, 0xc0, !PT ;  /* 0xffff00000d367812 */ /* 0x000fc400078ec0ff */
[----:B------:R-:W-:Y:S02]  /*3bf0*/  LOP3.LUT R49, R119, 0xffff0000, RZ, 0xc0, !PT ;  /* 0xffff000077317812 */ /* 0x000fe400078ec0ff */
[----:B------:R-:W-:Y:S02]  /*3c00*/  LOP3.LUT R11, R116, 0xffff0000, RZ, 0xc0, !PT ;  /* 0xffff0000740b7812 */ /* 0x000fe400078ec0ff */
[----:B------:R-:W-:Y:S01]  /*3c10*/  SHF.R.U32.HI R51, RZ, 0x10, R51 ;  /* 0x00000010ff337819 */ /* 0x000fe20000011633 */
[C---:B------:R-:W-:Y:S01]  /*3c20*/  FMUL.FTZ R13, R54.reuse, R49 ;  /* 0x00000031360d7220 */ /* 0x040fe20000410000 */
[----:B------:R-:W-:Y:S01]  /*3c30*/  PRMT R117, R117, 0x5410, R48 ;  /* 0x0000541075757816 */ /* 0x000fe20000000030 */
[-C--:B------:R-:W-:Y:S01]  /*3c40*/  FMUL.FTZ R54, R54, R11.reuse ;  /* 0x0000000b36367220 */ /* 0x080fe20000410000 */
[----:B------:R-:W-:Y:S01]  /*3c50*/  PRMT R120, R120, 0x5410, R51 ;  /* 0x0000541078787816 */ /* 0x000fe20000000033 */
[----:B------:R-:W-:Y:S01]  /*3c60*/  FFMA.FTZ R11, R50, R11, -R13 ;  /* 0x0000000b320b7223 */ /* 0x000fe2000001080d */
[----:B------:R-:W-:-:S02]  /*3c70*/  IMAD.U32 R13, R14, 0x10000, RZ ;  /* 0x000100000e0d7824 */ /* 0x000fc400078e00ff */
[----:B------:R-:W-:Y:S01]  /*3c80*/  FFMA.FTZ R50, R50, R49, R54 ;  /* 0x0000003132327223 */ /* 0x000fe20000010036 */
[----:B------:R-:W-:Y:S01]  /*3c90*/  LOP3.LUT R49, R14, 0xffff0000, RZ, 0xc0, !PT ;  /* 0xffff00000e317812 */ /* 0x000fe200078ec0ff */
[----:B------:R-:W-:Y:S01]  /*3ca0*/  IMAD.U32 R48, R120, 0x10000, RZ ;  /* 0x0001000078307824 */ /* 0x000fe200078e00ff */
[----:B------:R-:W-:Y:S01]  /*3cb0*/  LOP3.LUT R51, R15, 0xffff0000, RZ, 0xc0, !PT ;  /* 0xffff00000f337812 */ /* 0x000fe200078ec0ff */
[----:B------:R-:W-:Y:S01]  /*3cc0*/  IMAD.U32 R54, R117, 0x10000, RZ ;  /* 0x0001000075367824 */ /* 0x000fe200078e00ff */
[----:B------:R-:W-:Y:S01]  /*3cd0*/  SHF.L.U32 R119, R119, 0x10, RZ ;  /* 0x0000001077777819 */ /* 0x000fe200000006ff */
[----:B------:R-:W-:Y:S01]  /*3ce0*/  FMUL.FTZ R14, R49, R48 ;  /* 0x00000030310e7220 */ /* 0x000fe20000410000 */
[----:B------:R-:W-:Y:S02]  /*3cf0*/  IMAD.U32 R15, R15, 0x10000, RZ ;  /* 0x000100000f0f7824 */ /* 0x000fe400078e00ff */
[-C--:B------:R-:W-:Y:S01]  /*3d00*/  FMUL.FTZ R49, R49, R54.reuse ;  /* 0x0000003631317220 */ /* 0x080fe20000410000 */
[----:B------:R-:W-:Y:S01]  /*3d10*/  F2FP.BF16.F32.PACK_AB R11, R50, R11 ;  /* 0x0000000b320b723e */ /* 0x000fe200000010ff */
[----:B------:R-:W-:-:S02]  /*3d20*/  FFMA.FTZ R14, R13, R54, -R14 ;  /* 0x000000360d0e7223 */ /* 0x000fc4000001080e */
[----:B------:R-:W-:Y:S01]  /*3d30*/  FFMA.FTZ R49, R13, R48, R49 ;  /* 0x000000300d317223 */ /* 0x000fe20000010031 */
[----:B------:R-:W-:Y:S02]  /*3d40*/  LOP3.LUT R48, R120, 0xffff0000, RZ, 0xc0, !PT ;  /* 0xffff000078307812 */ /* 0x000fe400078ec0ff */
[----:B------:R-:W-:Y:S02]  /*3d50*/  LOP3.LUT R13, R117, 0xffff0000, RZ, 0xc0, !PT ;  /* 0xffff0000750d7812 */ /* 0x000fe400078ec0ff */
[----:B------:R-:W-:Y:S01]  /*3d60*/  F2FP.BF16.F32.PACK_AB R14, R49, R14 ;  /* 0x0000000e310e723e */ /* 0x000fe200000010ff */
[CC--:B------:R-:W-:Y:S02]  /*3d70*/  FMUL.FTZ R54, R51.reuse, R48.reuse ;  /* 0x0000003033367220 */ /* 0x0c0fe40000410000 */
[-C--:B------:R-:W-:Y:S02]  /*3d80*/  FMUL.FTZ R51, R51, R13.reuse ;  /* 0x0000000d33337220 */ /* 0x080fe40000410000 */
[C---:B------:R-:W-:Y:S01]  /*3d90*/  FFMA.FTZ R13, R15.reuse, R13, -R54 ;  /* 0x0000000d0f0d7223 */ /* 0x040fe20000010836 */
[----:B------:R-:W-:Y:S01]  /*3da0*/  LOP3.LUT R54, R12, 0xffff0000, RZ, 0xc0, !PT ;  /* 0xffff00000c367812 */ /* 0x000fe200078ec0ff */
[----:B------:R-:W-:Y:S01]  /*3db0*/  FFMA.FTZ R48, R15, R48, R51 ;  /* 0x000000300f307223 */ /* 0x000fe20000010033 */
[----:B------:R-:W-:-:S02]  /*3dc0*/  IMAD.U32 R15, R116, 0x10000, RZ ;  /* 0x00010000740f7824 */ /* 0x000fc400078e00ff */
[----:B------:R-:W-:Y:S02]  /*3dd0*/  IMAD.U32 R12, R12, 0x10000, RZ ;  /* 0x000100000c0c7824 */ /* 0x000fe400078e00ff */
[C---:B------:R-:W-:Y:S01]  /*3de0*/  FMUL.FTZ R51, R54.reuse, R119 ;  /* 0x0000007736337220 */ /* 0x040fe20000410000 */
[----:B------:R-:W-:-:S03]  /*3df0*/  FMUL.FTZ R54, R54, R15 ;  /* 0x0000000f36367220 */ /* 0x000fc60000410000 */
[C---:B------:R-:W-:Y:S01]  /*3e00*/  FFMA.FTZ R51, R12.reuse, R15, -R51 ;  /* 0x0000000f0c337223 */ /* 0x040fe20000010833 */
[----:B------:R-:W-:Y:S01]  /*3e10*/  FFMA.FTZ R54, R12, R119, R54 ;  /* 0x000000770c367223 */ /* 0x000fe20000010036 */
[----:B------:R-:W-:Y:S01]  /*3e20*/  F2FP.BF16.F32.PACK_AB R15, R48, R13 ;  /* 0x0000000d300f723e */ /* 0x000fe200000010ff */
[----:B------:R-:W-:-:S03]  /*3e30*/  IMAD.MOV.U32 R13, RZ, RZ, R11 ;  /* 0x000000ffff0d7224 */ /* 0x000fc600078e000b */
[----:B------:R-:W-:-:S07]  /*3e40*/  F2FP.BF16.F32.PACK_AB R12, R54, R51 ;  /* 0x00000033360c723e */ /* 0x000fce00000010ff */
.L_x_2334:
[----:B------:R-:W-:Y:S05]  /*3e50*/  BSYNC B2 ;  /* 0x0000000000027941 */ /* 0x000fea0003800000 */
.L_x_2333:
[----:B--2---:R1:W-:Y:S02]  /*3e60*/  ST.E.128 desc[UR38][R52.64], R12 ;  /* 0x0000000c34007985 */ /* 0x0043e4000c101d26 */
.L_x_2332:
[----:B------:R-:W-:Y:S05]  /*3e70*/  BSYNC B1 ;  /* 0x0000000000017941 */ /* 0x000fea0003800000 */
.L_x_2331:
        /* <DEDUP_REMOVED lines=18> */
[----:B------:R-:W-:Y:S02]  /*3fa0*/  LOP3.LUT R45, R13, 0xffff0000, RZ, 0xc0, !PT ;  /* 0xffff00000d2d7812 */ /* 0x000fe400078ec0ff */
[C---:B------:R-:W-:Y:S01]  /*3fb0*/  LOP3.LUT R50, R114.reuse, 0xffff0000, RZ, 0xc0, !PT ;  /* 0xffff000072327812 */ /* 0x040fe200078ec0ff */
[----:B------:R-:W-:Y:S01]  /*3fc0*/  IMAD.U32 R114, R114, 0x10000, RZ ;  /* 0x0001000072727824 */ /* 0x000fe200078e00ff */
[C---:B------:R-:W-:Y:S01]  /*3fd0*/  LOP3.LUT R47, R115.reuse, 0xffff0000, RZ, 0xc0, !PT ;  /* 0xffff0000732f7812 */ /* 0x040fe200078ec0ff */
[----:B------:R-:W-:Y:S01]  /*3fe0*/  IMAD.U32 R115, R115, 0x10000, RZ ;  /* 0x0001000073737824 */ /* 0x000fe200078e00ff */
[----:B------:R-:W-:Y:S01]  /*3ff0*/  PRMT R111, R111, 0x5410, R46 ;  /* 0x000054106f6f7816 */ /* 0x000fe2000000002e */
[----:B------:R-:W-:Y:S01]  /*4000*/  IMAD.U32 R46, R13, 0x10000, RZ ;  /* 0x000100000d2e7824 */ /* 0x000fe200078e00ff */
[----:B------:R-:W-:Y:S01]  /*4010*/  PRMT R113, R113, 0x5410, R52 ;  /* 0x0000541071717816 */ /* 0x000fe20000000034 */
[C---:B------:R-:W-:Y:S01]  /*4020*/  FMUL.FTZ R51, R45.reuse, R50 ;  /* 0x000000322d337220 */ /* 0x040fe20000410000 */
[----:B------:R-:W-:Y:S01]  /*4030*/  FMUL.FTZ R53, R45, R47 ;  /* 0x0000002f2d357220 */ /* 0x000fe20000410000 */
[----:B------:R-:W-:Y:S01]  /*4040*/  LOP3.LUT R14, R14, 0xffff0000, RZ, 0xc0, !PT ;  /* 0xffff00000e0e7812 */ /* 0x000fe200078ec0ff */
[----:B------:R-:W-:-:S02]  /*4050*/  IMAD.U32 R13, R111, 0x10000, RZ ;  /* 0x000100006f0d7824 */ /* 0x000fc400078e00ff */
[C---:B------:R-:W-:Y:S01]  /*4060*/  FFMA.FTZ R45, R46.reuse, R47, -R51 ;  /* 0x0000002f2e2d7223 */ /* 0x040fe20000010833 */
[----:B------:R-:W-:Y:S02]  /*4070*/  IMAD.U32 R51, R113, 0x10000, RZ ;  /* 0x0001000071337824 */ /* 0x000fe400078e00ff */
[----:B------:R-:W-:Y:S01]  /*4080*/  FFMA.FTZ R46, R46, R50, R53 ;  /* 0x000000322e2e7223 */ /* 0x000fe20000010035 */
[----:B------:R-:W-:Y:S01]  /*4090*/  LOP3.LUT R11, R15, 0xffff0000, RZ, 0xc0, !PT ;  /* 0xffff00000f0b7812 */ /* 0x000fe200078ec0ff */
[----:B------:R-:W-:Y:S02]  /*40a0*/  IMAD.U32 R47, R12, 0x10000, RZ ;  /* 0x000100000c2f7824 */ /* 0x000fe400078e00ff */
[C---:B------:R-:W-:Y:S01]  /*40b0*/  FMUL.FTZ R55, R14.reuse, R51 ;  /* 0x000000330e377220 */ /* 0x040fe20000410000 */
[----:B------:R-:W-:Y:S01]  /*40c0*/  LOP3.LUT R52, R111, 0xffff0000, RZ, 0xc0, !PT ;  /* 0xffff00006f347812 */ /* 0x000fe200078ec0ff */
[-C--:B------:R-:W-:Y:S01]  /*40d0*/  FMUL.FTZ R53, R14, R13.reuse ;  /* 0x0000000d0e357220 */ /* 0x080fe20000410000 */
[----:B------:R-:W-:Y:S01]  /*40e0*/  LOP3.LUT R50, R113, 0xffff0000, RZ, 0xc0, !PT ;  /* 0xffff000071327812 */ /* 0x000fe200078ec0ff */
[----:B------:R-:W-:Y:S01]  /*40f0*/  FFMA.FTZ R55, R44, R13, R55 ;  /* 0x0000000d2c377223 */ /* 0x000fe20000010037 */
[----:B------:R-:W-:Y:S01]  /*4100*/  LOP3.LUT R12, R12, 0xffff0000, RZ, 0xc0, !PT ;  /* 0xffff00000c0c7812 */ /* 0x000fe200078ec0ff */
[----:B------:R-:W-:-:S02]  /*4110*/  IMAD.U32 R15, R15, 0x10000, RZ ;  /* 0x000100000f0f7824 */ /* 0x000fc400078e00ff */
[----:B------:R-:W-:Y:S01]  /*4120*/  FFMA.FTZ R14, R44, R51, -R53 ;  /* 0x000000332c0e7223 */ /* 0x000fe20000010835 */
[C---:B------:R-:W-:Y:S01]  /*4130*/  FMUL.FTZ R54, R11.reuse, R52 ;  /* 0x000000340b367220 */ /* 0x040fe20000410000 */
[----:B------:R-:W-:Y:S01]  /*4140*/  FMUL.FTZ R13, R11, R50 ;  /* 0x000000320b0d7220 */ /* 0x000fe20000410000 */
        /* <DEDUP_REMOVED lines=8> */
[----:B------:R-:W-:Y:S01]  /*41d0*/  F2FP.BF16.F32.PACK_AB R14, R55, R14 ;  /* 0x0000000e370e723e */ /* 0x000fe200000010ff */
[----:B------:R-:W-:Y:S01]  /*41e0*/  IMAD.MOV.U32 R13, RZ, RZ, R45 ;  /* 0x000000ffff0d7224 */ /* 0x000fe200078e002d */
[----:B------:R-:W-:-:S07]  /*41f0*/  F2FP.BF16.F32.PACK_AB R12, R11, R44 ;  /* 0x0000002c0b0c723e */ /* 0x000fce00000010ff */
.L_x_2338:
[----:B------:R-:W-:Y:S05]  /*4200*/  BSYNC B2 ;  /* 0x0000000000027941 */ /* 0x000fea0003800000 */
.L_x_2337:
[----:B--2---:R1:W-:Y:S02]  /*4210*/  ST.E.128 desc[UR38][R48.64], R12 ;  /* 0x0000000c30007985 */ /* 0x0043e4000c101d26 */
.L_x_2336:
[----:B------:R-:W-:Y:S05]  /*4220*/  BSYNC B1 ;  /* 0x0000000000017941 */ /* 0x000fea0003800000 */
.L_x_2335:
        /* <DEDUP_REMOVED lines=14> */
[--C-:B------:R-:W-:Y:S02]  /*4310*/  SHF.R.U32.HI R49, RZ, 0x10, R41.reuse ;  /* 0x00000010ff317819 */ /* 0x100fe40000011629 */
[----:B------:R-:W-:Y:S01]  /*4320*/  SHF.R.U64 R46, R40, 0x10, R41 ;  /* 0x00000010282e7819 */ /* 0x000fe20000001229 */
[----:B------:R-:W-:Y:S01]  /*4330*/  IMAD.U32 R40, R14, 0x10000, RZ ;  /* 0x000100000e287824 */ /* 0x000fe200078e00ff */
[----:B------:R-:W-:Y:S02]  /*4340*/  PRMT R110, R110, 0x5410, R43 ;  /* 0x000054106e6e7816 */ /* 0x000fe4000000002b */
[----:B------:R-:W-:-:S02]  /*4350*/  PRMT R104, R104, 0x5410, R49 ;  /* 0x0000541068687816 */ /* 0x000fc40000000031 */
[----:B------:R-:W-:Y:S01]  /*4360*/  PRMT R103, R103, 0x5410, R46 ;  /* 0x0000541067677816 */ /* 0x000fe2000000002e */
[----:B------:R-:W-:Y:S01]  /*4370*/  IMAD.U32 R48, R110, 0x10000, RZ ;  /* 0x000100006e307824 */ /* 0x000fe200078e00ff */
[----:B------:R-:W-:Y:S01]  /*4380*/  PRMT R108, R108, 0x5410, R47 ;  /* 0x000054106c6c7816 */ /* 0x000fe2000000002f */
[----:B------:R-:W-:Y:S01]  /*4390*/  IMAD.U32 R46, R104, 0x10000, RZ ;  /* 0x00010000682e7824 */ /* 0x000fe200078e00ff */
[----:B------:R-:W-:Y:S01]  /*43a0*/  LOP3.LUT R41, R14, 0xffff0000, RZ, 0xc0, !PT ;  /* 0xffff00000e297812 */ /* 0x000fe200078ec0ff */
[C---:B------:R-:W-:Y:S01]  /*43b0*/  IMAD.U32 R14, R15.reuse, 0x10000, RZ ;  /* 0x000100000f0e7824 */ /* 0x040fe200078e00ff */
[----:B------:R-:W-:Y:S02]  /*43c0*/  LOP3.LUT R11, R15, 0xffff0000, RZ, 0xc0, !PT ;  /* 0xffff00000f0b7812 */ /* 0x000fe400078ec0ff */
[----:B------:R-:W-:Y:S01]  /*43d0*/  LOP3.LUT R15, R13, 0xffff0000, RZ, 0xc0, !PT ;  /* 0xffff00000d0f7812 */ /* 0x000fe200078ec0ff */
[C---:B------:R-:W-:Y:S01]  /*43e0*/  FMUL.FTZ R51, R41.reuse, R48 ;  /* 0x0000003029337220 */ /* 0x040fe20000410000 */
[----:B------:R-:W-:Y:S01]  /*43f0*/  LOP3.LUT R47, R108, 0xffff0000, RZ, 0xc0, !PT ;  /* 0xffff00006c2f7812 */ /* 0x000fe200078ec0ff */
[----:B------:R-:W-:Y:S01]  /*4400*/  FMUL.FTZ R41, R41, R46 ;  /* 0x0000002e29297220 */ /* 0x000fe20000410000 */
[----:B------:R-:W-:Y:S01]  /*4410*/  LOP3.LUT R43, R103, 0xffff0000, RZ, 0xc0, !PT ;  /* 0xffff0000672b7812 */ /* 0x000fe200078ec0ff */
[----:B------:R-:W-:Y:S01]  /*4420*/  IMAD.U32 R13, R12, 0x10000, RZ ;  /* 0x000100000c0d7824 */ /* 0x000fe200078e00ff */
[----:B------:R-:W-:Y:S01]  /*4430*/  LOP3.LUT R110, R110, 0xffff0000, RZ, 0xc0, !PT ;  /* 0xffff00006e6e7812 */ /* 0x000fe200078ec0ff */
[C---:B------:R-:W-:Y:S01]  /*4440*/  FMUL.FTZ R49, R15.reuse, R47 ;  /* 0x0000002f0f317220 */ /* 0x040fe20000410000 */
[----:B------:R-:W-:Y:S01]  /*4450*/  LOP3.LUT R104, R104, 0xffff0000, RZ, 0xc0, !PT ;  /* 0xffff000068687812 */ /* 0x000fe200078ec0ff */
[-C--:B------:R-:W-:Y:S01]  /*4460*/  FMUL.FTZ R50, R15, R43.reuse ;  /* 0x0000002b0f327220 */ /* 0x080fe20000410000 */
[----:B------:R-:W-:Y:S01]  /*4470*/  LOP3.LUT R15, R12, 0xffff0000, RZ, 0xc0, !PT ;  /* 0xffff00000c0f7812 */ /* 0x000fe200078ec0ff */
[----:B------:R-:W-:Y:S01]  /*4480*/  FFMA.FTZ R48, R40, R48, R41 ;  /* 0x0000003028307223 */ /* 0x000fe20000010029 */
[C---:B------:R-:W-:Y:S01]  /*4490*/  FFMA.FTZ R12, R42.reuse, R43, -R49 ;  /* 0x0000002b2a0c7223 */ /* 0x040fe20000010831 */
[----:B------:R-:W-:Y:S01]  /*44a0*/  FFMA.FTZ R47, R42, R47, R50 ;  /* 0x0000002f2a2f7223 */ /* 0x000fe20000010032 */
[----:B------:R-:W-:-:S02]  /*44b0*/  IMAD.U32 R108, R108, 0x10000, RZ ;  /* 0x000100006c6c7824 */ /* 0x000fc400078e00ff */
[----:B------:R-:W-:Y:S01]  /*44c0*/  FMUL.FTZ R41, R11, R110 ;  /* 0x0000006e0b297220 */ /* 0x000fe20000410000 */
[----:B------:R-:W-:Y:S02]  /*44d0*/  IMAD.U32 R42, R103, 0x10000, RZ ;  /* 0x00010000672a7824 */ /* 0x000fe400078e00ff */
[----:B------:R-:W-:Y:S01]  /*44e0*/  FMUL.FTZ R11, R11, R104 ;  /* 0x000000680b0b7220 */ /* 0x000fe20000410000 */
[----:B------:R-:W-:Y:S01]  /*44f0*/  FFMA.FTZ R51, R40, R46, -R51 ;  /* 0x0000002e28337223 */ /* 0x000fe20000010833 */
[C---:B------:R-:W-:Y:S01]  /*4500*/  FMUL.FTZ R40, R15.reuse, R108 ;  /* 0x0000006c0f287220 */ /* 0x040fe20000410000 */
[C---:B------:R-:W-:Y:S01]  /*4510*/  FFMA.FTZ R41, R14.reuse, R104, -R41 ;  /* 0x000000680e297223 */ /* 0x040fe20000010829 */
[----:B------:R-:W-:Y:S01]  /*4520*/  FMUL.FTZ R15, R15, R42 ;  /* 0x0000002a0f0f7220 */ /* 0x000fe20000410000 */
[----:B------:R-:W-:Y:S01]  /*4530*/  FFMA.FTZ R14, R14, R110, R11 ;  /* 0x0000006e0e0e7223 */ /* 0x000fe2000001000b */
[C---:B------:R-:W-:Y:S02]  /*4540*/  FFMA.FTZ R40, R13.reuse, R42, -R40 ;  /* 0x0000002a0d287223 */ /* 0x040fe40000010828 */
[----:B------:R-:W-:Y:S01]  /*4550*/  FFMA.FTZ R15, R13, R108, R15 ;  /* 0x0000006c0d0f7223 */ /* 0x000fe2000001000f */
[----:B------:R-:W-:-:S02]  /*4560*/  F2FP.BF16.F32.PACK_AB R13, R47, R12 ;  /* 0x0000000c2f0d723e */ /* 0x000fc400000010ff */
[----:B------:R-:W-:Y:S02]  /*4570*/  F2FP.BF16.F32.PACK_AB R41, R14, R41 ;  /* 0x000000290e29723e */ /* 0x000fe400000010ff */
[----:B------:R-:W-:Y:S02]  /*4580*/  F2FP.BF16.F32.PACK_AB R12, R15, R40 ;  /* 0x000000280f0c723e */ /* 0x000fe400000010ff */
[----:B------:R-:W-:Y:S01]  /*4590*/  F2FP.BF16.F32.PACK_AB R14, R48, R51 ;  /* 0x00000033300e723e */ /* 0x000fe200000010ff */
[----:B------:R-:W-:-:S07]  /*45a0*/  IMAD.MOV.U32 R15, RZ, RZ, R41 ;  /* 0x000000ffff0f7224 */ /* 0x000fce00078e0029 */
.L_x_2342:
[----:B------:R-:W-:Y:S05]  /*45b0*/  BSYNC B2 ;  /* 0x0000000000027941 */ /* 0x000fea0003800000 */
.L_x_2341:
[----:B--2---:R1:W-:Y:S02]  /*45c0*/  ST.E.128 desc[UR38][R44.64], R12 ;  /* 0x0000000c2c007985 */ /* 0x0043e4000c101d26 */
.L_x_2340:
[----:B------:R-:W-:Y:S05]  /*45d0*/  BSYNC B1 ;  /* 0x0000000000017941 */ /* 0x000fea0003800000 */
.L_x_2339:
        /* <DEDUP_REMOVED lines=10> */
[--C-:B------:R-:W-:Y:S02]  /*4680*/  SHF.R.U64 R11, R38, 0x10, R39.reuse ;  /* 0x00000010260b7819 */ /* 0x100fe40000001227 */
[----:B------:R-:W-:Y:S02]  /*4690*/  SHF.R.U32.HI R42, RZ, 0x10, R39 ;  /* 0x00000010ff2a7819 */ /* 0x000fe40000011627 */
[--C-:B------:R-:W-:Y:S01]  /*46a0*/  SHF.R.U64 R43, R36, 0x10, R37.reuse ;  /* 0x00000010242b7819 */ /* 0x100fe20000001225 */
[----:B--2---:R-:W-:Y:S01]  /*46b0*/  IMAD.U32 R36, R14, 0x10000, RZ ;  /* 0x000100000e247824 */ /* 0x004fe200078e00ff */
[----:B------:R-:W-:Y:S02]  /*46c0*/  SHF.R.U32.HI R44, RZ, 0x10, R37 ;  /* 0x00000010ff2c7819 */ /* 0x000fe40000011625 */
[----:B------:R-:W-:Y:S01]  /*46d0*/  PRMT R88, R88, 0x5410, R11 ;  /* 0x0000541058587816 */ /* 0x000fe2000000000b */
[----:B------:R-:W-:Y:S01]  /*46e0*/  IMAD.U32 R11, R12, 0x10000, RZ ;  /* 0x000100000c0b7824 */ /* 0x000fe200078e00ff */
[----:B------:R-:W-:-:S02]  /*46f0*/  PRMT R89, R89, 0x5410, R42 ;  /* 0x0000541059597816 */ /* 0x000fc4000000002a */
[----:B------:R-:W-:Y:S01]  /*4700*/  LOP3.LUT R37, R14, 0xffff0000, RZ, 0xc0, !PT ;  /* 0xffff00000e257812 */ /* 0x000fe200078ec0ff */
[----:B------:R-:W-:Y:S01]  /*4710*/  IMAD.U32 R14, R15, 0x10000, RZ ;  /* 0x000100000f0e7824 */ /* 0x000fe200078e00ff */
[----:B------:R-:W-:Y:S01]  /*4720*/  PRMT R62, R62, 0x5410, R43 ;  /* 0x000054103e3e7816 */ /* 0x000fe2000000002b */
[----:B------:R-:W-:Y:S01]  /*4730*/  IMAD.U32 R43, R89, 0x10000, RZ ;  /* 0x00010000592b7824 */ /* 0x000fe200078e00ff */
[----:B------:R-:W-:Y:S02]  /*4740*/  PRMT R63, R63, 0x5410, R44 ;  /* 0x000054103f3f7816 */ /* 0x000fe4000000002c */
[----:B------:R-:W-:Y:S01]  /*4750*/  LOP3.LUT R38, R15, 0xffff0000, RZ, 0xc0, !PT ;  /* 0xffff00000f267812 */ /* 0x000fe200078ec0ff */
[C---:B------:R-:W-:Y:S01]  /*4760*/  IMAD.U32 R15, R13.reuse, 0x10000, RZ ;  /* 0x000100000d0f7824 */ /* 0x040fe200078e00ff */
[----:B------:R-:W-:Y:S01]  /*4770*/  LOP3.LUT R13, R13, 0xffff0000, RZ, 0xc0, !PT ;  /* 0xffff00000d0d7812 */ /* 0x000fe200078ec0ff */
[----:B------:R-:W-:Y:S01]  /*4780*/  IMAD.U32 R39, R63, 0x10000, RZ ;  /* 0x000100003f277824 */ /* 0x000fe200078e00ff */
[----:B------:R-:W-:Y:S01]  /*4790*/  LOP3.LUT R44, R88, 0xffff0000, RZ, 0xc0, !PT ;  /* 0xffff0000582c7812 */ /* 0x000fe200078ec0ff */
[C---:B------:R-:W-:Y:S01]  /*47a0*/  FMUL.FTZ R45, R37.reuse, R43 ;  /* 0x0000002b252d7220 */ /* 0x040fe20000410000 */
[----:B------:R-:W-:Y:S01]  /*47b0*/  LOP3.LUT R42, R62, 0xffff0000, RZ, 0xc0, !PT ;  /* 0xffff00003e2a7812 */ /* 0x000fe200078ec0ff */
[----:B------:R-:W-:Y:S01]  /*47c0*/  FMUL.FTZ R37, R37, R39 ;  /* 0x0000002725257220 */ /* 0x000fe20000410000 */
[----:B------:R-:W-:Y:S01]  /*47d0*/  LOP3.LUT R12, R12, 0xffff0000, RZ, 0xc0, !PT ;  /* 0xffff00000c0c7812 */ /* 0x000fe200078ec0ff */
[----:B------:R-:W-:Y:S01]  /*47e0*/  FMUL.FTZ R46, R13, R44 ;  /* 0x0000002c0d2e7220 */ /* 0x000fe20000410000 */
[----:B------:R-:W-:Y:S01]  /*47f0*/  LOP3.LUT R89, R89, 0xffff0000, RZ, 0xc0, !PT ;  /* 0xffff000059597812 */ /* 0x000fe200078ec0ff */
[----:B------:R-:W-:Y:S01]  /*4800*/  FMUL.FTZ R13, R13, R42 ;  /* 0x0000002a0d0d7220 */ /* 0x000fe20000410000 */
[----:B------:R-:W-:Y:S01]  /*4810*/  LOP3.LUT R63, R63, 0xffff0000, RZ, 0xc0, !PT ;  /* 0xffff00003f3f7812 */ /* 0x000fe200078ec0ff */
[----:B------:R-:W-:-:S02]  /*4820*/  IMAD.U32 R88, R88, 0x10000, RZ ;  /* 0x0001000058587824 */ /* 0x000fc400078e00ff */
[C---:B------:R-:W-:Y:S01]  /*4830*/  FFMA.FTZ R46, R15.reuse, R42, -R46 ;  /* 0x0000002a0f2e7223 */ /* 0x040fe2000001082e */
[----:B------:R-:W-:Y:S02]  /*4840*/  IMAD.U32 R62, R62, 0x10000, RZ ;  /* 0x000100003e3e7824 */ /* 0x000fe400078e00ff */
[----:B------:R-:W-:Y:S01]  /*4850*/  FFMA.FTZ R15, R15, R44, R13 ;  /* 0x0000002c0f0f7223 */ /* 0x000fe2000001000d */
[C---:B------:R-:W-:Y:S01]  /*4860*/  FFMA.FTZ R45, R36.reuse, R39, -R45 ;  /* 0x00000027242d7223 */ /* 0x040fe2000001082d */
[----:B------:R-:W-:Y:S01]  /*4870*/  FFMA.FTZ R42, R36, R43, R37 ;  /* 0x0000002b242a7223 */ /* 0x000fe20000010025 */
        /* <DEDUP_REMOVED lines=13> */
.L_x_2344:
[----:B------:R-:W-:Y:S05]  /*4950*/  BSYNC B1 ;  /* 0x0000000000017941 */ /* 0x000fea0003800000 */
.L_x_2343:
[----:B--2---:R1:W-:Y:S01]  /*4960*/  ST.E.128 desc[UR38][R40.64], R12 ;  /* 0x0000000c28007985 */ /* 0x0043e2000c101d26 */
[----:B------:R-:W-:Y:S05]  /*4970*/  BRA `(.L_x_2322) ;  /* 0x00000024000c7947 */ /* 0x000fea0003800000 */
.L_x_2315:
        /* <DEDUP_REMOVED lines=46> */
.L_x_2346:
[----:B------:R-:W-:Y:S05]  /*4c60*/  BSYNC B1 ;  /* 0x0000000000017941 */ /* 0x000fea0003800000 */
.L_x_2345:
        /* <DEDUP_REMOVED lines=14> */
[----:B------:R-:W-:-:S02]  /*4d50*/  IMAD.MOV.U32 R12, RZ, RZ, R41 ;  /* 0x000000ffff0c7224 */ /* 0x000fc400078e0029 */
[----:B------:R-:W-:Y:S01]  /*4d60*/  IMAD.MOV.U32 R13, RZ, RZ, R46 ;  /* 0x000000ffff0d7224 */ /* 0x000fe200078e002e */
[----:B------:R-:W-:Y:S01]  /*4d70*/  PRMT R118, R11, 0x7610, R118 ;  /* 0x000076100b767816 */ /* 0x000fe20000000076 */
[----:B------:R-:W-:Y:S01]  /*4d80*/  IMAD.MOV.U32 R11, RZ, RZ, R44 ;  /* 0x000000ffff0b7224 */ /* 0x000fe200078e002c */
[----:B------:R-:W-:Y:S01]  /*4d90*/  PRMT R117, R12, 0x7610, R117 ;  /* 0x000076100c757816 */ /* 0x000fe20000000075 */
[----:B------:R-:W-:Y:S01]  /*4da0*/  IMAD.MOV.U32 R12, RZ, RZ, R45 ;  /* 0x000000ffff0c7224 */ /* 0x000fe200078e002d */
[----:B------:R-:W-:Y:S01]  /*4db0*/  PRMT R107, R14, 0x5410, R13 ;  /* 0x000054100e6b7816 */ /* 0x000fe2000000000d */
[----:B------:R-:W-:Y:S02]  /*4dc0*/  IMAD.MOV.U32 R13, RZ, RZ, R50 ;  /* 0x000000ffff0d7224 */ /* 0x000fe400078e0032 */
[----:B------:R-:W-:Y:S01]  /*4dd0*/  IMAD.MOV.U32 R14, RZ, RZ, R51 ;  /* 0x000000ffff0e7224 */ /* 0x000fe200078e0033 */
[----:B------:R-:W-:Y:S01]  /*4de0*/  PRMT R105, R12, 0x5410, R11 ;  /* 0x000054100c697816 */ /* 0x000fe2000000000b */
[----:B------:R-:W-:-:S02]  /*4df0*/  IMAD.MOV.U32 R11, RZ, RZ, R48 ;  /* 0x000000ffff0b7224 */ /* 0x000fc400078e0030 */
[----:B------:R-:W-:Y:S01]  /*4e00*/  IMAD.MOV.U32 R12, RZ, RZ, R49 ;  /* 0x000000ffff0c7224 */ /* 0x000fe200078e0031 */
[----:B------:R-:W-:-:S04]  /*4e10*/  PRMT R112, R13, 0x5410, R14 ;  /* 0x000054100d707816 */ /* 0x000fc8000000000e */
[----:B------:R-:W-:Y:S01]  /*4e20*/  PRMT R113, R11, 0x5410, R12 ;  /* 0x000054100b717816 */ /* 0x000fe2000000000c */
[----:B------:R-:W-:Y:S02]  /*4e30*/  IMAD.MOV.U32 R11, RZ, RZ, R54 ;  /* 0x000000ffff0b7224 */ /* 0x000fe400078e0036 */
        /* <DEDUP_REMOVED lines=16> */
.L_x_2347:
[----:B------:R-:W-:Y:S01]  /*4f40*/  IMAD R32, R18, 0x8, R2 ;  /* 0x0000000812207824 */ /* 0x000fe200078e0202 */
[----:B------:R-:W-:Y:S01]  /*4f50*/  SHF.L.U32 R85, R138, 0x1f, RZ ;  /* 0x0000001f8a557819 */ /* 0x000fe200000006ff */
[----:B------:R-:W-:Y:S03]  /*4f60*/  BSSY B1, `(.L_x_2348) ;  /* 0x0000003000017945 */ /* 0x000fe60003800000 */
[----:B------:R-:W0:Y:S02]  /*4f70*/  SYNCS.PHASECHK.TRANS64.TRYWAIT P4, [R32+URZ+0x2d890], R85 ;  /* 0x02d89055200075a7 */ /* 0x000e24000808017f */
[----:B0-----:R-:W-:Y:S05]  /*4f80*/  @!P4 BRA `(.L_x_2349) ;  /* 0x0000019400d0c947 */ /* 0x001fea0003800000 */
.L_x_2587:
[----:B------:R-:W-:Y:S05]  /*4f90*/  BSYNC B1 ;  /* 0x0000000000017941 */ /* 0x000fea0003800000 */
.L_x_2348:
[----:B------:R-:W-:-:S03]  /*4fa0*/  UMOV UR4, 0xffffffff ;  /* 0xffffffff00047882 */ /* 0x000fc60000000000 */
[----:B------:R-:W-:Y:S05]  /*4fb0*/  BRA.DIV UR4, `(.L_x_2350) ;  /* 0x0000019604d87947 */ /* 0x000fea000b800000 */
[----:B------:R1:W2:Y:S04]  /*4fc0*/  SHFL.IDX PT, R89, R61, RZ, 0x1e1f ;  /* 0x001e1fff3d597589 */ /* 0x0002a800000e0000 */
[----:B------:R1:W3:Y:S02]  /*4fd0*/  SHFL.IDX PT, R88, R60, RZ, 0x1e1f ;  /* 0x001e1fff3c587589 */ /* 0x0002e400000e0000 */
.L_x_2591:
        /* <DEDUP_REMOVED lines=24> */
[----:B--2---:R-:W-:Y:S01]  /*5160*/  IADD3 R13, R13, R12, R14 ;  /* 0x0000000c0d0d7210 */ /* 0x004fe20007ffe00e */
[----:B------:R-:W-:-:S04]  /*5170*/  IMAD R12, R15, 0x2, R2 ;  /* 0x000000020f0c7824 */ /* 0x000fc800078e0202 */
[----:B------:R-:W-:-:S05]  /*5180*/  IMAD R13, R18, 0x3000, R13 ;  /* 0x00003000120d7824 */ /* 0x000fca00078e020d */
[----:B------:R-:W-:Y:S02]  /*5190*/  LEA R60, R13, R2, 0x1 ;  /* 0x000000020d3c7211 */ /* 0x000fe400078e08ff */
[----:B------:R-:W1:Y:S04]  /*51a0*/  LDS.128 R12, [R12+0x15400] ;  /* 0x015400000c0c7984 */ /* 0x000e680000000c00 */
[----:B------:R-:W2:Y:S01]  /*51b0*/  LDS.128 R60, [R60+0x15400] ;  /* 0x015400003c3c7984 */ /* 0x000ea20000000c00 */
        /* <DEDUP_REMOVED lines=12> */
[----:B------:R-:W-:Y:S02]  /*5280*/  PRMT R106, R117, 0x5432, R106 ;  /* 0x00005432756a7816 */ /* 0x000fe4000000006a */
[----:B------:R-:W-:-:S02]  /*5290*/  PRMT R47, R108, 0x5410, R47 ;  /* 0x000054106c2f7816 */ /* 0x000fc4000000002f */
[----:B------:R-:W-:Y:S01]  /*52a0*/  PRMT R56, R108, 0x5432, R56 ;  /* 0x000054326c387816 */ /* 0x000fe20000000038 */
[C---:B------:R-:W-:Y:S01]  /*52b0*/  IMAD.U32 R108, R106.reuse, 0x10000, RZ ;  /* 0x000100006a6c7824 */ /* 0x040fe200078e00ff */
[----:B------:R-:W-:Y:S01]  /*52c0*/  PRMT R58, R109, 0x5432, R58 ;  /* 0x000054326d3a7816 */ /* 0x000fe2000000003a */
[----:B--2---:R-:W-:Y:S01]  /*52d0*/  IMAD.U32 R109, R61, 0x10000, RZ ;  /* 0x000100003d6d7824 */ /* 0x004fe200078e00ff */
[C---:B------:R-:W-:Y:S02]  /*52e0*/  PRMT R57, R107.reuse, 0x5432, R46 ;  /* 0x000054326b397816 */ /* 0x040fe4000000002e */
[----:B------:R-:W-:Y:S01]  /*52f0*/  PRMT R46, R107, 0x5410, R105 ;  /* 0x000054106b2e7816 */ /* 0x000fe20000000069 */
[----:B-1----:R-:W-:Y:S02]  /*5300*/  IMAD.U32 R107, R13, 0x10000, RZ ;  /* 0x000100000d6b7824 */ /* 0x002fe400078e00ff */
[----:B------:R-:W-:Y:S01]  /*5310*/  FMUL.FTZ R105, R109, R108 ;  /* 0x0000006c6d697220 */ /* 0x000fe20000410000 */
[----:B------:R-:W-:-:S02]  /*5320*/  LOP3.LUT R106, R106, 0xffff0000, RZ, 0xc0, !PT ;  /* 0xffff00006a6a7812 */ /* 0x000fc400078ec0ff */
[----:B------:R-:W-:Y:S01]  /*5330*/  LOP3.LUT R61, R61, 0xffff0000, RZ, 0xc0, !PT ;  /* 0xffff00003d3d7812 */ /* 0x000fe200078ec0ff */
[-C--:B------:R-:W-:Y:S01]  /*5340*/  FFMA.FTZ R105, R107, R59.reuse, -R105 ;  /* 0x0000003b6b697223 */ /* 0x080fe20000010869 */
[----:B------:R-:W-:Y:S01]  /*5350*/  FMUL.FTZ R59, R109, R59 ;  /* 0x0000003b6d3b7220 */ /* 0x000fe20000410000 */
[----:B------:R-:W-:Y:S01]  /*5360*/  LOP3.LUT R45, R45, 0xffff0000, RZ, 0xc0, !PT ;  /* 0xffff00002d2d7812 */ /* 0x000fe200078ec0ff */
[C---:B------:R-:W-:Y:S01]  /*5370*/  IMAD.U32 R109, R63.reuse, 0x10000, RZ ;  /* 0x000100003f6d7824 */ /* 0x040fe200078e00ff */
[----:B------:R-:W-:Y:S01]  /*5380*/  LOP3.LUT R63, R63, 0xffff0000, RZ, 0xc0, !PT ;  /* 0xffff00003f3f7812 */ /* 0x000fe200078ec0ff */
[----:B------:R-:W-:Y:S01]  /*5390*/  FFMA.FTZ R59, R107, R108, R59 ;  /* 0x0000006c6b3b7223 */ /* 0x000fe2000001003b */
[----:B------:R-:W-:Y:S01]  /*53a0*/  LOP3.LUT R107, R13, 0xffff0000, RZ, 0xc0, !PT ;  /* 0xffff00000d6b7812 */ /* 0x000fe200078ec0ff */
[----:B------:R-:W-:Y:S01]  /*53b0*/  FMUL.FTZ R13, R61, R106 ;  /* 0x0000006a3d0d7220 */ /* 0x000fe20000410000 */
[C---:B------:R-:W-:Y:S01]  /*53c0*/  IMAD.U32 R108, R58.reuse, 0x10000, RZ ;  /* 0x000100003a6c7824 */ /* 0x040fe200078e00ff */
[----:B------:R-:W-:-:S02]  /*53d0*/  LOP3.LUT R58, R58, 0xffff0000, RZ, 0xc0, !PT ;  /* 0xffff00003a3a7812 */ /* 0x000fc400078ec0ff */
[-C--:B------:R-:W-:Y:S01]  /*53e0*/  FFMA.FTZ R13, R107, R45.reuse, -R13 ;  /* 0x0000002d6b0d7223 */ /* 0x080fe2000001080d */
[----:B------:R-:W-:Y:S01]  /*53f0*/  FMUL.FTZ R45, R61, R45 ;  /* 0x0000002d3d2d7220 */ /* 0x000fe20000410000 */
[----:B------:R-:W-:-:S03]  /*5400*/  FMUL.FTZ R61, R109, R108 ;  /* 0x0000006c6d3d7220 */ /* 0x000fc60000410000 */
[----:B------:R-:W-:Y:S01]  /*5410*/  FFMA.FTZ R45, R107, R106, R45 ;  /* 0x0000006a6b2d7223 */ /* 0x000fe2000001002d */
[C---:B------:R-:W-:Y:S01]  /*5420*/  IMAD.U32 R107, R15.reuse, 0x10000, RZ ;  /* 0x000100000f6b7824 */ /* 0x040fe200078e00ff */
[----:B------:R-:W-:Y:S01]  /*5430*/  LOP3.LUT R15, R15, 0xffff0000, RZ, 0xc0, !PT ;  /* 0xffff00000f0f7812 */ /* 0x000fe200078ec0ff */
[C---:B------:R-:W-:Y:S01]  /*5440*/  IMAD.U32 R106, R46.reuse, 0x10000, RZ ;  /* 0x000100002e6a7824 */ /* 0x040fe200078e00ff */
[----:B------:R-:W-:Y:S02]  /*5450*/  LOP3.LUT R46, R46, 0xffff0000, RZ, 0xc0, !PT ;  /* 0xffff00002e2e7812 */ /* 0x000fe400078ec0ff */
[----:B------:R-:W-:Y:S01]  /*5460*/  F2FP.BF16.F32.PACK_AB R45, R45, R59 ;  /* 0x0000003b2d2d723e */ /* 0x000fe200000010ff */
[-C--:B------:R-:W-:Y:S01]  /*5470*/  FFMA.FTZ R61, R107, R106.reuse, -R61 ;  /* 0x0000006a6b3d7223 */ /* 0x080fe2000001083d */
[----:B------:R-:W-:Y:S01]  /*5480*/  FMUL.FTZ R106, R109, R106 ;  /* 0x0000006a6d6a7220 */ /* 0x000fe20000410000 */
[----:B------:R-:W-:Y:S01]  /*5490*/  IMAD.U32 R59, R60, 0x10000, RZ ;  /* 0x000100003c3b7824 */ /* 0x000fe200078e00ff */
[----:B------:R-:W-:-:S02]  /*54a0*/  F2FP.BF16.F32.PACK_AB R13, R13, R105 ;  /* 0x000000690d0d723e */ /* 0x000fc400000010ff */
[----:B------:R-:W-:Y:S01]  /*54b0*/  FFMA.FTZ R106, R107, R108, R106 ;  /* 0x0000006c6b6a7223 */ /* 0x000fe2000001006a */
[----:B------:R-:W-:-:S04]  /*54c0*/  FMUL.FTZ R107, R63, R58 ;  /* 0x0000003a3f6b7220 */ /* 0x000fc80000410000 */
[-C--:B------:R-:W-:Y:S01]  /*54d0*/  FFMA.FTZ R107, R15, R46.reuse, -R107 ;  /* 0x0000002e0f6b7223 */ /* 0x080fe2000001086b */
[----:B------:R-:W-:-:S04]  /*54e0*/  FMUL.FTZ R46, R63, R46 ;  /* 0x0000002e3f2e7220 */ /* 0x000fc80000410000 */
[----:B------:R-:W-:Y:S01]  /*54f0*/  FFMA.FTZ R46, R15, R58, R46 ;  /* 0x0000003a0f2e7223 */ /* 0x000fe2000001002e */
[----:B------:R-:W-:Y:S01]  /*5500*/  F2FP.BF16.F32.PACK_AB R107, R107, R61 ;  /* 0x0000003d6b6b723e */ /* 0x000fe200000010ff */
        /* <DEDUP_REMOVED lines=22> */
[C---:B------:R-:W-:Y:S02]  /*5670*/  IMAD.U32 R44, R14.reuse, 0x10000, RZ ;  /* 0x000100000e2c7824 */ /* 0x040fe400078e00ff */
[-C--:B------:R-:W-:Y:S01]  /*5680*/  FMUL.FTZ R61, R61, R58.reuse ;  /* 0x0000003a3d3d7220 */ /* 0x080fe20000410000 */
[----:B------:R-:W-:Y:S01]  /*5690*/  LOP3.LUT R14, R14, 0xffff0000, RZ, 0xc0, !PT ;  /* 0xffff00000e0e7812 */ /* 0x000fe200078ec0ff */
[----:B------:R-:W-:-:S02]  /*56a0*/  FFMA.FTZ R60, R44, R58, -R60 ;  /* 0x0000003a2c3c7223 */ /* 0x000fc4000001083c */
[----:B------:R-:W-:Y:S01]  /*56b0*/  FFMA.FTZ R61, R44, R47, R61 ;  /* 0x0000002f2c3d7223 */ /* 0x000fe2000001003d */
[----:B------:R-:W-:Y:S02]  /*56c0*/  LOP3.LUT R44, R62, 0xffff0000, RZ, 0xc0, !PT ;  /* 0xffff00003e2c7812 */ /* 0x000fe400078ec0ff */
[----:B------:R-:W-:Y:S02]  /*56d0*/  F2FP.BF16.F32.PACK_AB R15, R15, R59 ;  /* 0x0000003b0f0f723e */ /* 0x000fe400000010ff */
[----:B------:R-:W-:Y:S01]  /*56e0*/  F2FP.BF16.F32.PACK_AB R12, R12, R63 ;  /* 0x0000003f0c0c723e */ /* 0x000fe200000010ff */
[CC--:B------:R-:W-:Y:S01]  /*56f0*/  FMUL.FTZ R47, R44.reuse, R56.reuse ;  /* 0x000000382c2f7220 */ /* 0x0c0fe20000410000 */
[-C--:B------:R-:W-:Y:S01]  /*5700*/  FMUL.FTZ R44, R44, R57.reuse ;  /* 0x000000392c2c7220 */ /* 0x080fe20000410000 */
[----:B------:R-:W-:Y:S02]  /*5710*/  IMAD.MOV.U32 R63, RZ, RZ, R46 ;  /* 0x000000ffff3f7224 */ /* 0x000fe400078e002e */
[C---:B------:R-:W-:Y:S01]  /*5720*/  FFMA.FTZ R47, R14.reuse, R57, -R47 ;  /* 0x000000390e2f7223 */ /* 0x040fe2000001082f */
[----:B------:R-:W-:-:S04]  /*5730*/  FFMA.FTZ R44, R14, R56, R44 ;  /* 0x000000380e2c7223 */ /* 0x000fc8000001002c */
[----:B------:R-:W-:Y:S01]  /*5740*/  F2FP.BF16.F32.PACK_AB R47, R47, R60 ;  /* 0x0000003c2f2f723e */ /* 0x000fe200000010ff */
[----:B------:R-:W-:Y:S01]  /*5750*/  IMAD.MOV.U32 R60, RZ, RZ, R15 ;  /* 0x000000ffff3c7224 */ /* 0x000fe200078e000f */
[----:B------:R-:W-:Y:S01]  /*5760*/  F2FP.BF16.F32.PACK_AB R44, R44, R61 ;  /* 0x0000003d2c2c723e */ /* 0x000fe200000010ff */
[----:B------:R-:W-:Y:S02]  /*5770*/  IMAD.MOV.U32 R61, RZ, RZ, R45 ;  /* 0x000000ffff3d7224 */ /* 0x000fe400078e002d */
[----:B------:R-:W-:Y:S02]  /*5780*/  IMAD.MOV.U32 R14, RZ, RZ, R47 ;  /* 0x000000ffff0e7224 */ /* 0x000fe400078e002f */
[----:B------:R-:W-:Y:S02]  /*5790*/  IMAD.MOV.U32 R15, RZ, RZ, R107 ;  /* 0x000000ffff0f7224 */ /* 0x000fe400078e006b */
[----:B------:R-:W-:-:S07]  /*57a0*/  IMAD.MOV.U32 R62, RZ, RZ, R44 ;  /* 0x000000ffff3e7224 */ /* 0x000fce00078e002c */
.L_x_2354:
[----:B------:R-:W-:Y:S05]  /*57b0*/  BSYNC B2 ;  /* 0x0000000000027941 */ /* 0x000fea0003800000 */
.L_x_2353:
[----:B---3--:R-:W-:-:S04]  /*57c0*/  LEA R44, P3, R10, R88, 0x1 ;  /* 0x000000580a2c7211 */ /* 0x008fc800078608ff */
[----:B------:R-:W-:Y:S02]  /*57d0*/  LEA.HI.X R45, R10, R89, R93, 0x1, P3 ;  /* 0x000000590a2d7211 */ /* 0x000fe400018f0c5d */
[----:B------:R-:W-:-:S03]  /*57e0*/  ISETP.GE.AND P3, PT, R104, R11, PT ;  /* 0x0000000b6800720c */ /* 0x000fc60003f66270 */
[----:B-1----:R1:W-:Y:S10]  /*57f0*/  ST.E.128 desc[UR38][R44.64], R12 ;  /* 0x0000000c2c007985 */ /* 0x0023f4000c101d26 */
[----:B-1----:R-:W-:-:S05]  /*5800*/  @!P3 IMAD.WIDE R12, R104, 0x2, R88 ;  /* 0x00000002680cb825 */ /* 0x002fca00078e0258 */
[----:B--2---:R4:W-:Y:S02]  /*5810*/  @!P3 ST.E.128 desc[UR38][R12.64], R60 ;  /* 0x0000003c0c00b985 */ /* 0x0049e4000c101d26 */
.L_x_2352:
[----:B------:R-:W-:Y:S05]  /*5820*/  BSYNC B1 ;  /* 0x0000000000017941 */ /* 0x000fea0003800000 */
.L_x_2351:
[----:B------:R-:W-:Y:S01]  /*5830*/  ISETP.NE.AND P3, PT, R30, RZ, PT ;  /* 0x000000ff1e00720c */ /* 0x000fe20003f65270 */
[----:B------:R-:W-:-:S12]  /*5840*/  BSSY B1, `(.L_x_2355) ;  /* 0x0000082000017945 */ /* 0x000fd80003800000 */
[----:B------:R-:W-:Y:S05]  /*5850*/  @!P3 BRA `(.L_x_2356) ;  /* 0x000000080000b947 */ /* 0x000fea0003800000 */
[----:B----4-:R-:W4:Y:S04]  /*5860*/  LDL R12, [R1] ;  /* 0x00000000010c7983 */ /* 0x010f280000100800 */
[----:B------:R-:W5:Y:S04]  /*5870*/  LDL R15, [R1+0xc] ;  /* 0x00000c00010f7983 */ /* 0x000f680000100800 */
[----:B------:R-:W2:Y:S04]  /*5880*/  LDL R14, [R1+0x40] ;  /* 0x00004000010e7983 */ /* 0x000ea80000100800 */
[----:B------:R-:W3:Y:S01]  /*5890*/  LDL R13, [R1+0x44] ;  /* 0x00004400010d7983 */ /* 0x000ee20000100800 */
[----:B------:R-:W-:Y:S01]  /*58a0*/  ISETP.GE.AND P3, PT, R0, R98, PT ;  /* 0x000000620000720c */ /* 0x000fe20003f66270 */
[----:B------:R-:W-:Y:S01]  /*58b0*/  BSSY B2, `(.L_x_2357) ;  /* 0x0000074000027945 */ /* 0x000fe20003800000 */
[----:B----4-:R-:W-:-:S04]  /*58c0*/  LOP3.LUT P4, RZ, R12, 0x1, RZ, 0xc0, !PT ;  /* 0x000000010cff7812 */ /* 0x010fc8000788c0ff */
[----:B------:R-:W-:Y:S01]  /*58d0*/  SEL R12, R99, R103, !P4 ;  /* 0x00000067630c7207 */ /* 0x000fe20006000000 */
[----:B-----5:R-:W-:Y:S02]  /*58e0*/  IMAD.MOV.U32 R44, RZ, RZ, R15 ;  /* 0x000000ffff2c7224 */ /* 0x020fe400078e000f */
[----:B--2---:R-:W-:Y:S02]  /*58f0*/  IMAD.MOV.U32 R15, RZ, RZ, R14 ;  /* 0x000000ffff0f7224 */ /* 0x004fe400078e000e */
[----:B---3--:R-:W-:Y:S01]  /*5900*/  IMAD.MOV.U32 R14, RZ, RZ, R13 ;  /* 0x000000ffff0e7224 */ /* 0x008fe200078e000d */
[----:B------:R-:W-:-:S04]  /*5910*/  SHF.R.S32.HI R13, RZ, 0x1f, R12 ;  /* 0x0000001fff0d7819 */ /* 0x000fc8000001140c */
        /* <DEDUP_REMOVED lines=9> */
[----:B------:R-:W-:-:S04]  /*59b0*/  LOP3.LUT R13, R13, 0x7ffff000, RZ, 0xc0, !PT ;  /* 0x7ffff0000d0d7812 */ /* 0x000fc800078ec0ff */
        /* <DEDUP_REMOVED lines=9> */
[----:B-1-3--:R-:W-:Y:S01]  /*5a50*/  IMAD.U32 R60, R45, 0x10000, RZ ;  /* 0x000100002d3c7824 */ /* 0x00afe200078e00ff */
[--C-:B------:R-:W-:Y:S02]  /*5a60*/  SHF.R.U64 R40, R52, 0x10, R53.reuse ;  /* 0x0000001034287819 */ /* 0x100fe40000001235 */
[----:B------:R-:W-:Y:S02]  /*5a70*/  SHF.R.U32.HI R53, RZ, 0x10, R53 ;  /* 0x00000010ff357819 */ /* 0x000fe40000011635 */
[----:B------:R-:W-:Y:S02]  /*5a80*/  SHF.R.U32.HI R41, RZ, 0x10, R41 ;  /* 0x00000010ff297819 */ /* 0x000fe40000011629 */
[--C-:B------:R-:W-:Y:S02]  /*5a90*/  SHF.R.U64 R42, R42, 0x10, R43.reuse ;  /* 0x000000102a2a7819 */ /* 0x100fe4000000122b */
[----:B------:R-:W-:-:S02]  /*5aa0*/  SHF.R.U32.HI R59, RZ, 0x10, R43 ;  /* 0x00000010ff3b7819 */ /* 0x000fc4000001162b */
[----:B------:R-:W-:Y:S02]  /*5ab0*/  SHF.R.U64 R43, R54, 0x10, R55 ;  /* 0x00000010362b7819 */ /* 0x000fe40000001237 */
[C---:B------:R-:W-:Y:S01]  /*5ac0*/  PRMT R54, R116.reuse, 0x5410, R53 ;  /* 0x0000541074367816 */ /* 0x040fe20000000035 */
[----:B--2---:R-:W-:Y:S01]  /*5ad0*/  IMAD.U32 R53, R13, 0x10000, RZ ;  /* 0x000100000d357824 */ /* 0x004fe200078e00ff */
[----:B------:R-:W-:Y:S02]  /*5ae0*/  PRMT R41, R117, 0x5410, R41 ;  /* 0x0000541075297816 */ /* 0x000fe40000000029 */
[----:B------:R-:W-:Y:S01]  /*5af0*/  PRMT R52, R116, 0x5432, R42 ;  /* 0x0000543274347816 */ /* 0x000fe2000000002a */
[C---:B------:R-:W-:Y:S01]  /*5b00*/  IMAD.U32 R42, R54.reuse, 0x10000, RZ ;  /* 0x00010000362a7824 */ /* 0x040fe200078e00ff */
[----:B------:R-:W-:Y:S01]  /*5b10*/  SHF.R.U32.HI R58, RZ, 0x10, R55 ;  /* 0x00000010ff3a7819 */ /* 0x000fe20000011637 */
[----:B------:R-:W-:Y:S01]  /*5b20*/  IMAD.U32 R55, R41, 0x10000, RZ ;  /* 0x0001000029377824 */ /* 0x000fe200078e00ff */
[----:B------:R-:W-:Y:S01]  /*5b30*/  LOP3.LUT R54, R54, 0xffff0000, RZ, 0xc0, !PT ;  /* 0xffff000036367812 */ /* 0x000fe200078ec0ff */
[-C--:B------:R-:W-:Y:S01]  /*5b40*/  FMUL.FTZ R61, R60, R42.reuse ;  /* 0x0000002a3c3d7220 */ /* 0x080fe20000410000 */
[----:B------:R-:W-:Y:S01]  /*5b50*/  PRMT R58, R114, 0x5432, R58 ;  /* 0x00005432723a7816 */ /* 0x000fe2000000003a */
[-C--:B------:R-:W-:Y:S01]  /*5b60*/  FMUL.FTZ R60, R60, R55.reuse ;  /* 0x000000373c3c7220 */ /* 0x080fe20000410000 */
[----:B------:R-:W-:Y:S01]  /*5b70*/  PRMT R59, R115, 0x5410, R59 ;  /* 0x00005410733b7816 */ /* 0x000fe2000000003b */
[----:B------:R-:W-:Y:S01]  /*5b80*/  FFMA.FTZ R55, R53, R55, -R61 ;  /* 0x0000003735377223 */ /* 0x000fe2000001083d */
[----:B------:R-:W-:Y:S01]  /*5b90*/  PRMT R40, R115, 0x5432, R40 ;  /* 0x0000543273287816 */ /* 0x000fe20000000028 */
[----:B------:R-:W-:Y:S01]  /*5ba0*/  FFMA.FTZ R53, R53, R42, R60 ;  /* 0x0000002a35357223 */ /* 0x000fe2000001003c */
[----:B------:R-:W-:-:S02]  /*5bb0*/  LOP3.LUT R60, R45, 0xffff0000, RZ, 0xc0, !PT ;  /* 0xffff00002d3c7812 */ /* 0x000fc400078ec0ff */
[----:B------:R-:W-:Y:S02]  /*5bc0*/  LOP3.LUT R42, R41, 0xffff0000, RZ, 0xc0, !PT ;  /* 0xffff0000292a7812 */ /* 0x000fe400078ec0ff */
[----:B------:R-:W-:Y:S01]  /*5bd0*/  LOP3.LUT R41, R13, 0xffff0000, RZ, 0xc0, !PT ;  /* 0xffff00000d297812 */ /* 0x000fe200078ec0ff */
[----:B------:R-:W-:Y:S01]  /*5be0*/  FMUL.FTZ R45, R60, R54 ;  /* 0x000000363c2d7220 */ /* 0x000fe20000410000 */
[----:B------:R-:W-:Y:S01]  /*5bf0*/  PRMT R57, R118, 0x5410, R57 ;  /* 0x0000541076397816 */ /* 0x000fe20000000039 */
[-C--:B------:R-:W-:Y:S01]  /*5c00*/  FMUL.FTZ R13, R60, R42.reuse ;  /* 0x0000002a3c0d7220 */ /* 0x080fe20000410000 */
[----:B------:R-:W-:Y:S02]  /*5c10*/  IMAD.U32 R60, R47, 0x10000, RZ ;  /* 0x000100002f3c7824 */ /* 0x000fe400078e00ff */
[----:B------:R-:W-:Y:S01]  /*5c20*/  FFMA.FTZ R42, R41, R42, -R45 ;  /* 0x0000002a292a7223 */ /* 0x000fe2000001082d */
[----:B------:R-:W-:Y:S02]  /*5c30*/  IMAD.U32 R45, R15, 0x10000, RZ ;  /* 0x000100000f2d7824 */ /* 0x000fe400078e00ff */
[----:B------:R-:W-:Y:S01]  /*5c40*/  FFMA.FTZ R41, R41, R54, R13 ;  /* 0x0000003629297223 */ /* 0x000fe2000001000d */
[C---:B------:R-:W-:Y:S01]  /*5c50*/  IMAD.U32 R13, R58.reuse, 0x10000, RZ ;  /* 0x000100003a0d7824 */ /* 0x040fe200078e00ff */
[----:B------:R-:W-:Y:S01]  /*5c60*/  LOP3.LUT R58, R58, 0xffff0000, RZ, 0xc0, !PT ;  /* 0xffff00003a3a7812 */ /* 0x000fe200078ec0ff */
[----:B------:R-:W-:Y:S01]  /*5c70*/  IMAD.U32 R54, R59, 0x10000, RZ ;  /* 0x000100003b367824 */ /* 0x000fe200078e00ff */
[----:B------:R-:W-:Y:S01]  /*5c80*/  LOP3.LUT R47, R47, 0xffff0000, RZ, 0xc0, !PT ;  /* 0xffff00002f2f7812 */ /* 0x000fe200078ec0ff */
[C---:B------:R-:W-:Y:S01]  /*5c90*/  FMUL.FTZ R61, R60.reuse, R13 ;  /* 0x0000000d3c3d7220 */ /* 0x040fe20000410000 */
[----:B------:R-:W-:Y:S01]  /*5ca0*/  LOP3.LUT R59, R59, 0xffff0000, RZ, 0xc0, !PT ;  /* 0xffff00003b3b7812 */ /* 0x000fe200078ec0ff */
[-C--:B------:R-:W-:Y:S01]  /*5cb0*/  FMUL.FTZ R60, R60, R54.reuse ;  /* 0x000000363c3c7220 */ /* 0x080fe20000410000 */
[----:B------:R-:W-:Y:S01]  /*5cc0*/  PRMT R43, R114, 0x5410, R43 ;  /* 0x00005410722b7816 */ /* 0x000fe2000000002b */
[----:B------:R-:W-:Y:S01]  /*5cd0*/  FFMA.FTZ R54, R45, R54, -R61 ;  /* 0x000000362d367223 */ /* 0x000fe2000001083d */
[----:B------:R-:W-:Y:S01]  /*5ce0*/  F2FP.BF16.F32.PACK_AB R53, R41, R53 ;  /* 0x000000352935723e */ /* 0x000fe200000010ff */
        /* <DEDUP_REMOVED lines=12> */
[----:B------:R-:W-:Y:S01]  /*5db0*/  IMAD.U32 R47, R12, 0x10000, RZ ;  /* 0x000100000c2f7824 */ /* 0x000fe200078e00ff */
[----:B------:R-:W-:Y:S01]  /*5dc0*/  F2FP.BF16.F32.PACK_AB R42, R42, R55 ;  /* 0x000000372a2a723e */ /* 0x000fe200000010ff */
[C---:B------:R-:W-:Y:S01]  /*5dd0*/  FMUL.FTZ R61, R59.reuse, R58 ;  /* 0x0000003a3b3d7220 */ /* 0x040fe20000410000 */
[----:B------:R-:W-:Y:S01]  /*5de0*/  FMUL.FTZ R59, R59, R60 ;  /* 0x0000003c3b3b7220 */ /* 0x000fe20000410000 */
[----:B------:R-:W-:Y:S01]  /*5df0*/  F2FP.BF16.F32.PACK_AB R41, R13, R45 ;  /* 0x0000002d0d29723e */ /* 0x000fe200000010ff */
[----:B------:R-:W-:-:S02]  /*5e00*/  IMAD.MOV.U32 R45, RZ, RZ, R53 ;  /* 0x000000ffff2d7224 */ /* 0x000fc400078e0035 */
[C---:B------:R-:W-:Y:S01]  /*5e10*/  FFMA.FTZ R61, R47.reuse, R60, -R61 ;  /* 0x0000003c2f3d7223 */ /* 0x040fe2000001083d */
        /* <DEDUP_REMOVED lines=10> */
[----:B------:R-:W-:Y:S01]  /*5ec0*/  IMAD.U32 R57, R52, 0x10000, RZ ;  /* 0x0001000034397824 */ /* 0x000fe200078e00ff */
[----:B------:R-:W-:Y:S01]  /*5ed0*/  F2FP.BF16.F32.PACK_AB R15, R15, R54 ;  /* 0x000000360f0f723e */ /* 0x000fe200000010ff */
[----:B------:R-:W-:Y:S01]  /*5ee0*/  FMUL.FTZ R58, R60, R47 ;  /* 0x0000002f3c3a7220 */ /* 0x000fe20000410000 */
[----:B------:R-:W-:-:S02]  /*5ef0*/  IMAD.U32 R44, R14, 0x10000, RZ ;  /* 0x000100000e2c7824 */ /* 0x000fc400078e00ff */
[-C--:B------:R-:W-:Y:S01]  /*5f00*/  FMUL.FTZ R60, R60, R57.reuse ;  /* 0x000000393c3c7220 */ /* 0x080fe20000410000 */
[----:B------:R-:W-:Y:S01]  /*5f10*/  LOP3.LUT R14, R14, 0xffff0000, RZ, 0xc0, !PT ;  /* 0xffff00000e0e7812 */ /* 0x000fe200078ec0ff */
[----:B------:R-:W-:Y:S02]  /*5f20*/  IMAD.MOV.U32 R13, RZ, RZ, R42 ;  /* 0x000000ffff0d7224 */ /* 0x000fe400078e002a */
[C---:B------:R-:W-:Y:S01]  /*5f30*/  FFMA.FTZ R58, R44.reuse, R57, -R58 ;  /* 0x000000392c3a7223 */ /* 0x040fe2000001083a */
[----:B------:R-:W-:Y:S01]  /*5f40*/  FFMA.FTZ R60, R44, R47, R60 ;  /* 0x0000002f2c3c7223 */ /* 0x000fe2000001003c */
[----:B------:R-:W-:Y:S01]  /*5f50*/  LOP3.LUT R47, R52, 0xffff0000, RZ, 0xc0, !PT ;  /* 0xffff0000342f7812 */ /* 0x000fe200078ec0ff */
[----:B------:R-:W-:Y:S01]  /*5f60*/  FMUL.FTZ R57, R46, R43 ;  /* 0x0000002b2e397220 */ /* 0x000fe20000410000 */
[----:B------:R-:W-:Y:S02]  /*5f70*/  F2FP.BF16.F32.PACK_AB R12, R12, R61 ;  /* 0x0000003d0c0c723e */ /* 0x000fe400000010ff */
[----:B------:R-:W-:Y:S01]  /*5f80*/  F2FP.BF16.F32.PACK_AB R44, R40, R59 ;  /* 0x0000003b282c723e */ /* 0x000fe200000010ff */
[-C--:B------:R-:W-:Y:S01]  /*5f90*/  FMUL.FTZ R46, R46, R47.reuse ;  /* 0x0000002f2e2e7220 */ /* 0x080fe20000410000 */
[----:B------:R-:W-:-:S03]  /*5fa0*/  FFMA.FTZ R47, R14, R47, -R57 ;  /* 0x0000002f0e2f7223 */ /* 0x000fc60000010839 */
[----:B------:R-:W-:Y:S02]  /*5fb0*/  FFMA.FTZ R43, R14, R43, R46 ;  /* 0x0000002b0e2b7223 */ /* 0x000fe4000001002e */
[----:B------:R-:W-:Y:S01]  /*5fc0*/  F2FP.BF16.F32.PACK_AB R14, R47, R58 ;  /* 0x0000003a2f0e723e */ /* 0x000fe200000010ff */
[----:B------:R-:W-:Y:S02]  /*5fd0*/  IMAD.MOV.U32 R47, RZ, RZ, R41 ;  /* 0x000000ffff2f7224 */ /* 0x000fe400078e0029 */
[----:B------:R-:W-:-:S07]  /*5fe0*/  F2FP.BF16.F32.PACK_AB R46, R43, R60 ;  /* 0x0000003c2b2e723e */ /* 0x000fce00000010ff */
.L_x_2358:
[----:B------:R-:W-:Y:S05]  /*5ff0*/  BSYNC B2 ;  /* 0x0000000000027941 */ /* 0x000fea0003800000 */
.L_x_2357:
[----:B------:R-:W-:-:S04]  /*6000*/  LEA R40, P3, R20, R88, 0x1 ;  /* 0x0000005814287211 */ /* 0x000fc800078608ff */
[----:B------:R-:W-:Y:S02]  /*6010*/  LEA.HI.X R41, R20, R89, R92, 0x1, P3 ;  /* 0x0000005914297211 */ /* 0x000fe400018f0c5c */
[----:B------:R-:W-:-:S03]  /*6020*/  ISETP.GE.AND P3, PT, R56, R11, PT ;  /* 0x0000000b3800720c */ /* 0x000fc60003f66270 */
[----:B--2---:R2:W-:Y:S10]  /*6030*/  ST.E.128 desc[UR38][R40.64], R12 ;  /* 0x0000000c28007985 */ /* 0x0045f4000c101d26 */
[----:B------:R-:W-:-:S05]  /*6040*/  @!P3 IMAD.WIDE R42, R56, 0x2, R88 ;  /* 0x00000002382ab825 */ /* 0x000fca00078e0258 */
[----:B---3--:R2:W-:Y:S02]  /*6050*/  @!P3 ST.E.128 desc[UR38][R42.64], R44 ;  /* 0x0000002c2a00b985 */ /* 0x0085e4000c101d26 */
.L_x_2356:
[----:B------:R-:W-:Y:S05]  /*6060*/  BSYNC B1 ;  /* 0x0000000000017941 */ /* 0x000fea0003800000 */
.L_x_2355:
[----:B------:R-:W-:-:S13]  /*6070*/  ISETP.NE.AND P3, PT, R31, RZ, PT ;  /* 0x000000ff1f00720c */ /* 0x000fda0003f65270 */
[----:B------:R-:W-:Y:S05]  /*6080*/  @!P3 BRA `(.L_x_2322) ;  /* 0x0000000c0048b947 */ /* 0x000fea0003800000 */
[----:B--2-4-:R-:W2:Y:S04]  /*6090*/  LDL R12, [R1] ;  /* 0x00000000010c7983 */ /* 0x014ea80000100800 */
[----:B------:R-:W4:Y:S04]  /*60a0*/  LDL R15, [R1+0xc] ;  /* 0x00000c00010f7983 */ /* 0x000f280000100800 */
[----:B------:R-:W5:Y:S04]  /*60b0*/  LDL R14, [R1+0x40] ;  /* 0x00004000010e7983 */ /* 0x000f680000100800 */
[----:B------:R-:W5:Y:S01]  /*60c0*/  LDL R13, [R1+0x44] ;  /* 0x00004400010d7983 */ /* 0x000f620000100800 */
[----:B---3--:R-:W-:-:S04]  /*60d0*/  LEA R44, P3, R21, R88, 0x1 ;  /* 0x00000058152c7211 */ /* 0x008fc800078608ff */
[----:B------:R-:W-:Y:S02]  /*60e0*/  LEA.HI.X R45, R21, R89, R91, 0x1, P3 ;  /* 0x00000059152d7211 */ /* 0x000fe400018f0c5b */
[----:B------:R-:W-:Y:S01]  /*60f0*/  ISETP.GE.AND P3, PT, R3, R98, PT ;  /* 0x000000620300720c */ /* 0x000fe20003f66270 */
[----:B------:R-:W-:Y:S01]  /*6100*/  BSSY B1, `(.L_x_2359) ;  /* 0x0000076000017945 */ /* 0x000fe20003800000 */
[----:B--2---:R-:W-:-:S04]  /*6110*/  LOP3.LUT P4, RZ, R12, 0x2, RZ, 0xc0, !PT ;  /* 0x000000020cff7812 */ /* 0x004fc8000788c0ff */
[----:B------:R-:W-:-:S04]  /*6120*/  SEL R103, R99, R103, !P4 ;  /* 0x0000006763677207 */ /* 0x000fc80006000000 */
[----:B------:R-:W-:-:S04]  /*6130*/  SHF.R.S32.HI R12, RZ, 0x1f, R103 ;  /* 0x0000001fff0c7819 */ /* 0x000fc80000011467 */
[----:B------:R-:W-:-:S04]  /*6140*/  LEA.HI R12, R12, R103, RZ, 0x4 ;  /* 0x000000670c0c7211 */ /* 0x000fc800078f20ff */
[----:B------:R-:W-:Y:S01]  /*6150*/  SHF.R.S32.HI R12, RZ, 0x4, R12 ;  /* 0x00000004ff0c7819 */ /* 0x000fe2000001140c */
[----:B----4-:R-:W-:-:S03]  /*6160*/  IMAD.MOV.U32 R40, RZ, RZ, R15 ;  /* 0x000000ffff287224 */ /* 0x010fc600078e000f */
[----:B------:R-:W-:Y:S01]  /*6170*/  LEA.HI.SX32 R12, R5, R12, 0x1d ;  /* 0x0000000c050c7211 */ /* 0x000fe200078feaff */
[----:B-----5:R-:W-:Y:S02]  /*6180*/  IMAD.MOV.U32 R15, RZ, RZ, R14 ;  /* 0x000000ffff0f7224 */ /* 0x020fe400078e000e */
[----:B------:R-:W-:Y:S01]  /*6190*/  IMAD.MOV.U32 R14, RZ, RZ, R13 ;  /* 0x000000ffff0e7224 */ /* 0x000fe200078e000d */
        /* <DEDUP_REMOVED lines=15> */
[--C-:B------:R-:W-:Y:S01]  /*6290*/  SHF.R.U64 R36, R36, 0x10, R37.reuse ;  /* 0x0000001024247819 */ /* 0x100fe20000001225 */
[----:B---3--:R-:W-:Y:S01]  /*62a0*/  IMAD.U32 R53, R41, 0x10000, RZ ;  /* 0x0001000029357824 */ /* 0x008fe200078e00ff */
[----:B------:R-:W-:Y:S01]  /*62b0*/  SHF.R.U32.HI R52, RZ, 0x10, R37 ;  /* 0x00000010ff347819 */ /* 0x000fe20000011625 */
[----:B--2---:R-:W-:Y:S01]  /*62c0*/  IMAD.U32 R56, R15, 0x10000, RZ ;  /* 0x000100000f387824 */ /* 0x004fe200078e00ff */
[----:B------:R-:W-:Y:S01]  /*62d0*/  SHF.R.U64 R37, R38, 0x10, R39 ;  /* 0x0000001026257819 */ /* 0x000fe20000001227 */
[----:B------:R-:W-:Y:S01]  /*62e0*/  IMAD.U32 R55, R14, 0x10000, RZ ;  /* 0x000100000e377824 */ /* 0x000fe200078e00ff */
[--C-:B------:R-:W-:Y:S02]  /*62f0*/  SHF.R.U64 R38, R48, 0x10, R49.reuse ;  /* 0x0000001030267819 */ /* 0x100fe40000001231 */
[----:B------:R-:W-:Y:S01]  /*6300*/  SHF.R.U32.HI R48, RZ, 0x10, R49 ;  /* 0x00000010ff307819 */ /* 0x000fe20000011631 */
[----:B------:R-:W-:Y:S01]  /*6310*/  IMAD.U32 R49, R12, 0x10000, RZ ;  /* 0x000100000c317824 */ /* 0x000fe200078e00ff */
[----:B------:R-:W-:-:S02]  /*6320*/  PRMT R52, R111, 0x5432, R52 ;  /* 0x000054326f347816 */ /* 0x000fc40000000034 */
[C---:B------:R-:W-:Y:S02]  /*6330*/  PRMT R48, R113.reuse, 0x5432, R48 ;  /* 0x0000543271307816 */ /* 0x040fe40000000030 */
[----:B------:R-:W-:Y:S01]  /*6340*/  PRMT R113, R113, 0x5410, R38 ;  /* 0x0000541071717816 */ /* 0x000fe20000000026 */
[----:B------:R-:W-:Y:S01]  /*6350*/  IMAD.U32 R38, R52, 0x10000, RZ ;  /* 0x0001000034267824 */ /* 0x000fe200078e00ff */
[--C-:B------:R-:W-:Y:S01]  /*6360*/  SHF.R.U64 R47, R50, 0x10, R51.reuse ;  /* 0x00000010322f7819 */ /* 0x100fe20000001233 */
[----:B------:R-:W-:Y:S01]  /*6370*/  IMAD.U32 R59, R48, 0x10000, RZ ;  /* 0x00010000303b7824 */ /* 0x000fe200078e00ff */
[----:B------:R-:W-:Y:S01]  /*6380*/  SHF.R.U32.HI R51, RZ, 0x10, R51 ;  /* 0x00000010ff337819 */ /* 0x000fe20000011633 */
[----:B------:R-:W-:Y:S01]  /*6390*/  IMAD.U32 R50, R13, 0x10000, RZ ;  /* 0x000100000d327824 */ /* 0x000fe200078e00ff */
[----:B------:R-:W-:Y:S01]  /*63a0*/  SHF.R.U32.HI R39, RZ, 0x10, R39 ;  /* 0x00000010ff277819 */ /* 0x000fe20000011627 */
[CC--:B-1----:R-:W-:Y:S01]  /*63b0*/  FMUL.FTZ R61, R53.reuse, R59.reuse ;  /* 0x0000003b353d7220 */ /* 0x0c2fe20000410000 */
[-C--:B------:R-:W-:Y:S01]  /*63c0*/  FMUL.FTZ R60, R53, R38.reuse ;  /* 0x00000026353c7220 */ /* 0x080fe20000410000 */
[----:B------:R-:W-:Y:S01]  /*63d0*/  LOP3.LUT R54, R41, 0xffff0000, RZ, 0xc0, !PT ;  /* 0xffff000029367812 */ /* 0x000fe200078ec0ff */
[----:B------:R-:W-:Y:S01]  /*63e0*/  IMAD.U32 R41, R40, 0x10000, RZ ;  /* 0x0001000028297824 */ /* 0x000fe200078e00ff */
[----:B------:R-:W-:Y:S01]  /*63f0*/  LOP3.LUT R48, R48, 0xffff0000, RZ, 0xc0, !PT ;  /* 0xffff000030307812 */ /* 0x000fe200078ec0ff */
[----:B------:R-:W-:Y:S01]  /*6400*/  FFMA.FTZ R38, R50, R38, -R61 ;  /* 0x0000002632267223 */ /* 0x000fe2000001083d */
[----:B------:R-:W-:Y:S01]  /*6410*/  PRMT R53, R112, 0x5432, R51 ;  /* 0x0000543270357816 */ /* 0x000fe20000000033 */
[----:B------:R-:W-:Y:S01]  /*6420*/  FFMA.FTZ R50, R50, R59, R60 ;  /* 0x0000003b32327223 */ /* 0x000fe2000001003c */
[----:B------:R-:W-:Y:S01]  /*6430*/  PRMT R39, R110, 0x5432, R39 ;  /* 0x000054326e277816 */ /* 0x000fe20000000027 */
[----:B------:R-:W-:Y:S01]  /*6440*/  FMUL.FTZ R60, R54, R48 ;  /* 0x00000030363c7220 */ /* 0x000fe20000410000 */
[----:B------:R-:W-:Y:S01]  /*6450*/  LOP3.LUT R52, R52, 0xffff0000, RZ, 0xc0, !PT ;  /* 0xffff000034347812 */ /* 0x000fe200078ec0ff */
[----:B------:R-:W-:Y:S01]  /*6460*/  IMAD.U32 R59, R53, 0x10000, RZ ;  /* 0x00010000353b7824 */ /* 0x000fe200078e00ff */
[----:B------:R-:W-:Y:S01]  /*6470*/  LOP3.LUT R13, R13, 0xffff0000, RZ, 0xc0, !PT ;  /* 0xffff00000d0d7812 */ /* 0x000fe200078ec0ff */
[----:B------:R-:W-:Y:S01]  /*6480*/  IMAD.U32 R51, R39, 0x10000, RZ ;  /* 0x0001000027337824 */ /* 0x000fe200078e00ff */
[----:B------:R-:W-:Y:S01]  /*6490*/  SHF.L.U32 R58, R43, 0x10, RZ ;  /* 0x000000102b3a7819 */ /* 0x000fe200000006ff */
[-C--:B------:R-:W-:Y:S01]  /*64a0*/  FMUL.FTZ R54, R54, R52.reuse ;  /* 0x0000003436367220 */ /* 0x080fe20000410000 */
[----:B------:R-:W-:Y:S01]  /*64b0*/  PRMT R112, R112, 0x5410, R47 ;  /* 0x0000541070707816 */ /* 0x000fe2000000002f */
[----:B------:R-:W-:Y:S01]  /*64c0*/  FFMA.FTZ R47, R13, R52, -R60 ;  /* 0x000000340d2f7223 */ /* 0x000fe2000001083c */
[----:B------:R-:W-:Y:S01]  /*64d0*/  PRMT R36, R111, 0x5410, R36 ;  /* 0x000054106f247816 */ /* 0x000fe20000000024 */
[C---:B------:R-:W-:Y:S01]  /*64e0*/  FMUL.FTZ R61, R58.reuse, R59 ;  /* 0x0000003b3a3d7220 */ /* 0x040fe20000410000 */
[-C--:B------:R-:W-:Y:S01]  /*64f0*/  FMUL.FTZ R60, R58, R51.reuse ;  /* 0x000000333a3c7220 */ /* 0x080fe20000410000 */
[----:B------:R-:W-:Y:S01]  /*6500*/  LOP3.LUT R43, R43, 0xffff0000, RZ, 0xc0, !PT ;  /* 0xffff00002b2b7812 */ /* 0x000fe200078ec0ff */
[----:B------:R-:W-:Y:S01]  /*6510*/  FFMA.FTZ R13, R13, R48, R54 ;  /* 0x000000300d0d7223 */ /* 0x000fe20000010036 */
[----:B------:R-:W-:Y:S01]  /*6520*/  LOP3.LUT R52, R53, 0xffff0000, RZ, 0xc0, !PT ;  /* 0xffff000035347812 */ /* 0x000fe200078ec0ff */
[C---:B------:R-:W-:Y:S01]  /*6530*/  FFMA.FTZ R48, R56.reuse, R51, -R61 ;  /* 0x0000003338307223 */ /* 0x040fe2000001083d */
[----:B------:R-:W-:Y:S01]  /*6540*/  LOP3.LUT R58, R39, 0xffff0000, RZ, 0xc0, !PT ;  /* 0xffff0000273a7812 */ /* 0x000fe200078ec0ff */
[----:B------:R-:W-:Y:S01]  /*6550*/  FFMA.FTZ R56, R56, R59, R60 ;  /* 0x0000003b38387223 */ /* 0x000fe2000001003c */
[----:B------:R-:W-:-:S02]  /*6560*/  IMAD.U32 R60, R113, 0x10000, RZ ;  /* 0x00010000713c7824 */ /* 0x000fc400078e00ff */
[C---:B------:R-:W-:Y:S01]  /*6570*/  FMUL.FTZ R62, R43.reuse, R52 ;  /* 0x000000342b3e7220 */ /* 0x040fe20000410000 */
[C---:B------:R-:W-:Y:S02]  /*6580*/  IMAD.U32 R54, R36.reuse, 0x10000, RZ ;  /* 0x0001000024367824 */ /* 0x040fe400078e00ff */
[----:B------:R-:W-:Y:S01]  /*6590*/  FMUL.FTZ R98, R43, R58 ;  /* 0x0000003a2b627220 */ /* 0x000fe20000410000 */
[----:B------:R-:W-:Y:S01]  /*65a0*/  LOP3.LUT R43, R36, 0xffff0000, RZ, 0xc0, !PT ;  /* 0xffff0000242b7812 */ /* 0x000fe200078ec0ff */
[C---:B------:R-:W-:Y:S01]  /*65b0*/  FMUL.FTZ R36, R41.reuse, R60 ;  /* 0x0000003c29247220 */ /* 0x040fe20000410000 */
[-C--:B------:R-:W-:Y:S01]  /*65c0*/  FMUL.FTZ R41, R41, R54.reuse ;  /* 0x0000003629297220 */ /* 0x080fe20000410000 */
[----:B------:R-:W-:Y:S02]  /*65d0*/  LOP3.LUT R40, R40, 0xffff0000, RZ, 0xc0, !PT ;  /* 0xffff000028287812 */ /* 0x000fe400078ec0ff */
[----:B------:R-:W-:Y:S01]  /*65e0*/  LOP3.LUT R113, R113, 0xffff0000, RZ, 0xc0, !PT ;  /* 0xffff000071717812 */ /* 0x000fe200078ec0ff */
[C---:B------:R-:W-:Y:S01]  /*65f0*/  FFMA.FTZ R36, R49.reuse, R54, -R36 ;  /* 0x0000003631247223 */ /* 0x040fe20000010824 */
[----:B------:R-:W-:Y:S01]  /*6600*/  PRMT R37, R110, 0x5410, R37 ;  /* 0x000054106e257816 */ /* 0x000fe20000000025 */
[----:B------:R-:W-:Y:S01]  /*6610*/  FFMA.FTZ R49, R49, R60, R41 ;  /* 0x0000003c31317223 */ /* 0x000fe20000010029 */
[----:B------:R-:W-:Y:S01]  /*6620*/  LOP3.LUT R15, R15, 0xffff0000, RZ, 0xc0, !PT ;  /* 0xffff00000f0f7812 */ /* 0x000fe200078ec0ff */
[----:B------:R-:W-:Y:S01]  /*6630*/  IMAD.U32 R41, R112, 0x10000, RZ ;  /* 0x0001000070297824 */ /* 0x000fe200078e00ff */
[----:B------:R-:W-:Y:S01]  /*6640*/  LOP3.LUT R57, R14, 0xffff0000, RZ, 0xc0, !PT ;  /* 0xffff00000e397812 */ /* 0x000fe200078ec0ff */
[C---:B------:R-:W-:Y:S01]  /*6650*/  IMAD.U32 R14, R42.reuse, 0x10000, RZ ;  /* 0x000100002a0e7824 */ /* 0x040fe200078e00ff */
[----:B------:R-:W-:Y:S01]  /*6660*/  LOP3.LUT R42, R42, 0xffff0000, RZ, 0xc0, !PT ;  /* 0xffff00002a2a7812 */ /* 0x000fe200078ec0ff */
[----:B------:R-:W-:Y:S01]  /*6670*/  FMUL.FTZ R51, R40, R113 ;  /* 0x0000007128337220 */ /* 0x000fe20000410000 */
[----:B------:R-:W-:Y:S01]  /*6680*/  LOP3.LUT R112, R112, 0xffff0000, RZ, 0xc0, !PT ;  /* 0xffff000070707812 */ /* 0x000fe200078ec0ff */
[----:B------:R-:W-:Y:S01]  /*6690*/  FMUL.FTZ R53, R40, R43 ;  /* 0x0000002b28357220 */ /* 0x000fe20000410000 */
[----:B------:R-:W-:Y:S01]  /*66a0*/  LOP3.LUT R12, R12, 0xffff0000, RZ, 0xc0, !PT ;  /* 0xffff00000c0c7812 */ /* 0x000fe200078ec0ff */
[----:B------:R-:W-:-:S02]  /*66b0*/  IMAD.U32 R40, R37, 0x10000, RZ ;  /* 0x0001000025287824 */ /* 0x000fc400078e00ff */
[----:B------:R-:W-:Y:S01]  /*66c0*/  FFMA.FTZ R39, R15, R58, -R62 ;  /* 0x0000003a0f277223 */ /* 0x000fe2000001083e */
[----:B------:R-:W-:Y:S01]  /*66d0*/  LOP3.LUT R37, R37, 0xffff0000, RZ, 0xc0, !PT ;  /* 0xffff000025257812 */ /* 0x000fe200078ec0ff */
[----:B------:R-:W-:Y:S01]  /*66e0*/  FFMA.FTZ R15, R15, R52, R98 ;  /* 0x000000340f0f7223 */ /* 0x000fe20000010062 */
[----:B------:R-:W-:Y:S01]  /*66f0*/  FMUL.FTZ R52, R14, R41 ;  /* 0x000000290e347220 */ /* 0x000fe20000410000 */
[----:B------:R-:W-:Y:S01]  /*6700*/  FMUL.FTZ R54, R42, R112 ;  /* 0x000000702a367220 */ /* 0x000fe20000410000 */
[----:B------:R-:W-:Y:S01]  /*6710*/  FFMA.FTZ R51, R12, R43, -R51 ;  /* 0x0000002b0c337223 */ /* 0x000fe20000010833 */
[-C--:B------:R-:W-:Y:S01]  /*6720*/  FMUL.FTZ R43, R42, R37.reuse ;  /* 0x000000252a2b7220 */ /* 0x080fe20000410000 */
[-C--:B------:R-:W-:Y:S01]  /*6730*/  FMUL.FTZ R14, R14, R40.reuse ;  /* 0x000000280e0e7220 */ /* 0x080fe20000410000 */
[----:B------:R-:W-:Y:S01]  /*6740*/  FFMA.FTZ R52, R55, R40, -R52 ;  /* 0x0000002837347223 */ /* 0x000fe20000010834 */
[----:B------:R-:W-:Y:S01]  /*6750*/  FFMA.FTZ R37, R57, R37, -R54 ;  /* 0x0000002539257223 */ /* 0x000fe20000010836 */
[----:B------:R-:W-:Y:S01]  /*6760*/  FFMA.FTZ R12, R12, R113, R53 ;  /* 0x000000710c0c7223 */ /* 0x000fe20000010035 */
[----:B------:R-:W-:Y:S01]  /*6770*/  FFMA.FTZ R14, R55, R41, R14 ;  /* 0x00000029370e7223 */ /* 0x000fe2000001000e */
[----:B------:R-:W-:Y:S01]  /*6780*/  FFMA.FTZ R43, R57, R112, R43 ;  /* 0x00000070392b7223 */ /* 0x000fe2000001002b */
[----:B------:R-:W-:-:S02]  /*6790*/  F2FP.BF16.F32.PACK_AB R38, R47, R38 ;  /* 0x000000262f26723e */ /* 0x000fc400000010ff */
[----:B------:R-:W-:Y:S02]  /*67a0*/  F2FP.BF16.F32.PACK_AB R39, R39, R48 ;  /* 0x000000302727723e */ /* 0x000fe400000010ff */
[----:B------:R-:W-:Y:S02]  /*67b0*/  F2FP.BF16.F32.PACK_AB R56, R15, R56 ;  /* 0x000000380f38723e */ /* 0x000fe400000010ff */
        /* <DEDUP_REMOVED lines=9> */
[----:B------:R-:W-:-:S07]  /*6850*/  IMAD.MOV.U32 R43, RZ, RZ, R56 ;  /* 0x000000ffff2b7224 */ /* 0x000fce00078e0038 */
.L_x_2360:
[----:B------:R-:W-:Y:S05]  /*6860*/  BSYNC B1 ;  /* 0x0000000000017941 */ /* 0x000fea0003800000 */
.L_x_2359:
[----:B--2---:R2:W-:Y:S01]  /*6870*/  ST.E.128 desc[UR38][R44.64], R12 ;  /* 0x0000000c2c007985 */ /* 0x0045e2000c101d26 */
[----:B------:R-:W-:-:S13]  /*6880*/  ISETP.GE.AND P3, PT, R46, R11, PT ;  /* 0x0000000b2e00720c */ /* 0x000fda0003f66270 */
[----:B------:R-:W-:Y:S05]  /*6890*/  @P3 BRA `(.L_x_2322) ;  /* 0x0000000400443947 */ /* 0x000fea0003800000 */
[----:B------:R-:W-:-:S05]  /*68a0*/  IMAD.WIDE R88, R46, 0x2, R88 ;  /* 0x000000022e587825 */ /* 0x000fca00078e0258 */
[----:B---3--:R3:W-:Y:S01]  /*68b0*/  ST.E.128 desc[UR38][R88.64], R40 ;  /* 0x0000002858007985 */ /* 0x0087e2000c101d26 */
[----:B------:R-:W-:Y:S05]  /*68c0*/  BRA `(.L_x_2322) ;  /* 0x0000000400387947 */ /* 0x000fea0003800000 */
.L_x_2314:
[----:B------:R-:W-:-:S06]  /*68d0*/  UISETP.NE.AND UP0, UPT, UR41, 0x3, UPT ;  /* 0x000000032900788c */ /* 0x000fcc000bf05270 */
[----:B------:R-:W-:-:S13]  /*68e0*/  PLOP3.LUT P2, PT, PT, PT, UP0, 0x80, 0x0 ;  /* 0x000000000000781c */ /* 0x000fda0003f4f008 */
[----:B------:R-:W-:Y:S05]  /*68f0*/  @!P2 BRA `(.L_x_2361) ;  /* 0x000000000004a947 */ /* 0x000fea0003800000 */
[----:B------:R-:W-:Y:S01]  /*6900*/  BPT.TRAP 0x1 ;  /* 0x000000040000795c */ /* 0x000fe20000300000 */
.L_x_2361:
[----:B------:R-:W-:Y:S01]  /*6910*/  IMAD R32, R18, 0x8, R2 ;  /* 0x0000000812207824 */ /* 0x000fe200078e0202 */
[----:B------:R-:W-:Y:S01]  /*6920*/  SHF.L.U32 R85, R138, 0x1f, RZ ;  /* 0x0000001f8a557819 */ /* 0x000fe200000006ff */
[----:B------:R-:W-:Y:S01]  /*6930*/  BSSY B1, `(.L_x_2362) ;  /* 0x0000004000017945 */ /* 0x000fe20003800000 */
[----:B------:R-:W-:Y:S02]  /*6940*/  SHF.R.S32.HI R82, RZ, 0x1f, R81 ;  /* 0x0000001fff527819 */ /* 0x000fe40000011451 */
[----:B------:R-:W0:Y:S02]  /*6950*/  SYNCS.PHASECHK.TRANS64.TRYWAIT P3, [R32+URZ+0x2d890], R85 ;  /* 0x02d89055200075a7 */ /* 0x000e24000806017f */
[----:B0-----:R-:W-:Y:S05]  /*6960*/  @!P3 BRA `(.L_x_2363) ;  /* 0x0000017c00b8b947 */ /* 0x001fea0003800000 */
.L_x_2592:
[----:B------:R-:W-:Y:S05]  /*6970*/  BSYNC B1 ;  /* 0x0000000000017941 */ /* 0x000fea0003800000 */
.L_x_2362:
        /* <DEDUP_REMOVED lines=26> */
.L_x_2596:
        /* <DEDUP_REMOVED lines=41> */
.L_x_2322:
[----:B------:R-:W-:Y:S05]  /*6db0*/  BSYNC B0 ;  /* 0x0000000000007941 */ /* 0x000fea0003800000 */
.L_x_2313:
        /* <DEDUP_REMOVED lines=16> */
.L_x_2366:
[----:B------:R-:W-:Y:S05]  /*6ec0*/  BSYNC B0 ;  /* 0x0000000000007941 */ /* 0x000fea0003800000 */
.L_x_2365:
[----:B------:R-:W5:Y:S01]  /*6ed0*/  SYNCS.PHASECHK.TRANS64.TRYWAIT P2, [R32+URZ+0x2d8b0], R85 ;  /* 0x02d8b055200075a7 */ /* 0x000f62000804017f */
[----:B------:R-:W-:Y:S04]  /*6ee0*/  BSSY B0, `(.L_x_2367) ;  /* 0x0000002000007945 */ /* 0x000fe80003800000 */
[----:B-----5:R-:W-:Y:S05]  /*6ef0*/  @!P2 BRA `(.L_x_2368) ;  /* 0x0000017800b0a947 */ /* 0x020fea0003800000 */
.L_x_2597:
[----:B------:R-:W-:Y:S05]  /*6f00*/  BSYNC B0 ;  /* 0x0000000000007941 */ /* 0x000fea0003800000 */
.L_x_2367:
[----:B------:R-:W-:Y:S01]  /*6f10*/  ULDC.64 UR4, c[0x0][0x328] ;  /* 0x0000ca0000047ab9 */ /* 0x000fe20000000a00 */
[----:B------:R-:W-:Y:S01]  /*6f20*/  BSSY B0, `(.L_x_2369) ;  /* 0x000003c000007945 */ /* 0x000fe20003800000 */
[----:B------:R-:W-:Y:S02]  /*6f30*/  IMAD R82, R82, UR4, RZ ;  /* 0x0000000452527c24 */ /* 0x000fe4000f8e02ff */
[----:B-1234-:R-:W-:-:S04]  /*6f40*/  IMAD.WIDE.U32 R12, R81, UR4, RZ ;  /* 0x00000004510c7c25 */ /* 0x01efc8000f8e00ff */
        /* <DEDUP_REMOVED lines=15> */
[----:B------:R0:W1:Y:S01]  /*7040*/  SHFL.IDX PT, R40, R11, RZ, 0x1e1f ;  /* 0x001e1fff0b287589 */ /* 0x00006200000e0000 */
[----:B------:R-:W-:-:S03]  /*7050*/  ISETP.GT.AND P2, PT, R84, R154, PT ;  /* 0x0000009a5400720c */ /* 0x000fc60003f44270 */
[----:B------:R0:W2:Y:S10]  /*7060*/  SHFL.IDX PT, R41, R12, RZ, 0x1e1f ;  /* 0x001e1fff0c297589 */ /* 0x0000b400000e0000 */
[----:B0-----:R-:W-:Y:S05]  /*7070*/  @!P2 BRA `(.L_x_2370) ;  /* 0x000000000098a947 */ /* 0x001fea0003800000 */
[----:B------:R-:W3:Y:S01]  /*7080*/  LDL R15, [R1+0x58] ;  /* 0x00005800010f7983 */ /* 0x000ee20000100800 */
[----:B------:R-:W-:-:S03]  /*7090*/  ULDC UR4, c[0x0][0x2f4] ;  /* 0x0000bd0000047ab9 */ /* 0x000fc60000000800 */
[----:B------:R-:W4:Y:S04]  /*70a0*/  LDL R14, [R1+0x54] ;  /* 0x00005400010e7983 */ /* 0x000f280000100800 */
[----:B------:R-:W5:Y:S04]  /*70b0*/  LDL R46, [R1+0x48] ;  /* 0x00004800012e7983 */ /* 0x000f680000100800 */
[----:B------:R-:W5:Y:S01]  /*70c0*/  LDL R45, [R1+0x4c] ;  /* 0x00004c00012d7983 */ /* 0x000f620000100800 */
[C---:B------:R-:W-:Y:S02]  /*70d0*/  ISETP.GE.AND P5, PT, R16.reuse, UR4, PT ;  /* 0x0000000410007c0c */ /* 0x040fe4000bfa6270 */
        /* <DEDUP_REMOVED lines=13> */
[----:B-----5:R-:W-:-:S04]  /*71b0*/  @!P5 IMAD.SHL.U32 R11, R46, 0x8, RZ ;  /* 0x000000082e0bd824 */ /* 0x020fc800078e00ff */
        /* <DEDUP_REMOVED lines=18> */
.L_x_2370:
[----:B------:R-:W-:Y:S05]  /*72e0*/  BSYNC B0 ;  /* 0x0000000000007941 */ /* 0x000fea0003800000 */
.L_x_2369:
        /* <DEDUP_REMOVED lines=11> */
[----:B------:R-:W-:Y:S02]  /*73a0*/  SEL R11, RZ, 0x1, P2 ;  /* 0x00000001ff0b7807 */ /* 0x000fe40001000000 */
[----:B------:R-:W-:Y:S02]  /*73b0*/  SEL R18, R18, RZ, P2 ;  /* 0x000000ff12127207 */ /* 0x000fe40001000000 */
[----:B------:R-:W-:Y:S01]  /*73c0*/  LOP3.LUT R138, R138, R11, RZ, 0x3c, !PT ;  /* 0x0000000b8a8a7212 */ /* 0x000fe200078e3cff */
[----:B------:R3:W-:Y:S01]  /*73d0*/  @!P3 SYNCS.ARRIVE.TRANS64.RED.A1T0 RZ, [R32+URZ], RZ ;  /* 0x000000ff20ffb9a7 */ /* 0x0007e2000810043f */
[----:B------:R-:W-:Y:S05]  /*73e0*/  @P1 BRA `(.L_x_2371) ;  /* 0xffffffb000c81947 */ /* 0x000fea000383ffff */
[----:B0-----:R-:W0:Y:S01]  /*73f0*/  S2R R12, SR_TID.X ;  /* 0x00000000000c7919 */ /* 0x001e220000002100 */
[----:B------:R-:W-:Y:S02]  /*7400*/  PLOP3.LUT P0, PT, PT, PT, PT, 0x8, 0x0 ;  /* 0x000000000000781c */ /* 0x000fe40003f0e170 */
[----:B0-----:R-:W-:-:S04]  /*7410*/  SHF.R.U32.HI R12, RZ, 0x7, R12 ;  /* 0x00000007ff0c7819 */ /* 0x001fc8000001160c */
[----:B------:R-:W-:-:S13]  /*7420*/  ISETP.NE.AND P4, PT, R12, 0x1, PT ;  /* 0x000000010c00780c */ /* 0x000fda0003f85270 */
[----:B------:R-:W-:Y:S06]  /*7430*/  @!P4 BAR.ARV 0x9, 0x100 ;  /* 0x024400000000cb1d */ /* 0x000fec0000002000 */
.L_x_2308:
[----:B------:R-:W4:Y:S01]  /*7440*/  LDL R5, [R1+0x84] ;  /* 0x0000840001057983 */ /* 0x000f220000100800 */
[----:B------:R-:W0:Y:S01]  /*7450*/  LDC R0, c[0x0][0x448] ;  /* 0x00011200ff007b82 */ /* 0x000e220000000800 */
        /* <DEDUP_REMOVED lines=15> */
[----:B------:R-:W-:Y:S02]  /*7550*/  CS2R R106, SRZ ;  /* 0x00000000006a7805 */ /* 0x000fe4000001ff00 */
[----:B------:R-:W-:Y:S02]  /*7560*/  CS2R R104, SRZ ;  /* 0x0000000000687805 */ /* 0x000fe4000001ff00 */
[----:B------:R-:W-:Y:S01]  /*7570*/  CS2R R98, SRZ ;  /* 0x0000000000627805 */ /* 0x000fe2000001ff00 */
[----:B------:R-:W-:Y:S01]  /*7580*/  IMAD.MOV.U32 R96, RZ, RZ, RZ ;  /* 0x000000ffff607224 */ /* 0x000fe200078e00ff */
[----:B------:R-:W-:Y:S01]  /*7590*/  CS2R R94, SRZ ;  /* 0x00000000005e7805 */ /* 0x000fe2000001ff00 */
[----:B------:R-:W-:Y:S01]  /*75a0*/  IMAD.MOV.U32 R93, RZ, RZ, RZ ;  /* 0x000000ffff5d7224 */ /* 0x000fe200078e00ff */
[----:B------:R-:W-:Y:S01]  /*75b0*/  CS2R R90, SRZ ;  /* 0x00000000005a7805 */ /* 0x000fe2000001ff00 */
[----:B------:R-:W-:Y:S01]  /*75c0*/  IMAD.MOV.U32 R6, RZ, RZ, RZ ;  /* 0x000000ffff067224 */ /* 0x000fe200078e00ff */
[----:B0-----:R-:W-:-:S13]  /*75d0*/  ISETP.NE.AND P1, PT, R0, 0x1, PT ;  /* 0x000000010000780c */ /* 0x001fda0003f25270 */
[----:B------:R-:W0:Y:S08]  /*75e0*/  @P1 LDC R3, c[0x0][0x44c] ;  /* 0x00011300ff031b82 */ /* 0x000e300000000800 */
[----:B------:R-:W1:Y:S01]  /*75f0*/  @P1 LDC R4, c[0x0][0x450] ;  /* 0x00011400ff041b82 */ /* 0x000e620000000800 */
[----:B----4-:R-:W-:-:S04]  /*7600*/  VIADD R0, R5, 0xbf ;  /* 0x000000bf05007836 */ /* 0x010fc80000000000 */
[----:B0-----:R-:W-:-:S05]  /*7610*/  @P1 IMAD.HI.U32 R3, R0, R3, RZ ;  /* 0x0000000300031227 */ /* 0x001fca00078e00ff */
[----:B-1----:R-:W-:Y:S02]  /*7620*/  @P1 SHF.R.U32.HI R0, RZ, R4, R3 ;  /* 0x00000004ff001219 */ /* 0x002fe40000011603 */
[----:B------:R-:W-:-:S03]  /*7630*/  PLOP3.LUT P1, PT, PT, PT, PT, 0x80, 0x0 ;  /* 0x000000000000781c */ /* 0x000fc60003f2f070 */
[----:B------:R-:W-:Y:S01]  /*7640*/  IMAD.IADD R0, R101, 0x1, R0 ;  /* 0x0000000165007824 */ /* 0x000fe200078e0200 */
[----:B---3--:R-:W-:-:S04]  /*7650*/  CS2R R100, SRZ ;  /* 0x0000000000647805 */ /* 0x008fc8000001ff00 */
[----:B------:R-:W-:-:S04]  /*7660*/  SHF.R.S32.HI R3, RZ, 0x1f, R0 ;  /* 0x0000001fff037819 */ /* 0x000fc80000011400 */
[----:B------:R-:W-:Y:S01]  /*7670*/  LEA.HI R3, R3, R0, RZ, 0x7 ;  /* 0x0000000003037211 */ /* 0x000fe200078f38ff */
[----:B------:R-:W-:-:S03]  /*7680*/  IMAD.MOV.U32 R0, RZ, RZ, RZ ;  /* 0x000000ffff007224 */ /* 0x000fc600078e00ff */
[----:B------:R-:W-:-:S04]  /*7690*/  SHF.R.S32.HI R3, RZ, 0x7, R3 ;  /* 0x00000007ff037819 */ /* 0x000fc80000011403 */
[----:B------:R-:W-:Y:S01]  /*76a0*/  VIMNMX R88, R102, R3, PT ;  /* 0x0000000366587248 */ /* 0x000fe20003fe0100 */
[----:B------:R-:W-:Y:S01]  /*76b0*/  IMAD.MOV.U32 R3, RZ, RZ, RZ ;  /* 0x000000ffff037224 */ /* 0x000fe200078e00ff */
[----:B------:R-:W-:Y:S02]  /*76c0*/  CS2R R102, SRZ ;  /* 0x0000000000667805 */ /* 0x000fe4000001ff00 */
[----:B------:R-:W-:Y:S01]  /*76d0*/  ISETP.GE.AND P2, PT, R88, 0x1, PT ;  /* 0x000000015800780c */ /* 0x000fe20003f46270 */
[----:B------:R-:W-:-:S12]  /*76e0*/  @P0 BRA `(.L_x_2372) ;  /* 0x00000000000c0947 */ /* 0x000fd80003800000 */
[----:B------:R-:W0:Y:S01]  /*76f0*/  FENCE.VIEW.ASYNC.G ;  /* 0x00000000000073c6 */ /* 0x000e220000000100 */
[----:B------:R-:W-:Y:S05]  /*7700*/  WARPSYNC.ALL ;  /* 0x0000000000007948 */ /* 0x000fea0003800000 */
[----:B0-----:R-:W-:Y:S06]  /*7710*/  BAR.ARV 0xc, 0x200 ;  /* 0x0308000000007b1d */ /* 0x001fec0000002000 */
.L_x_2372:
        /* <DEDUP_REMOVED lines=12> */
.L_x_2600:
[----:B------:R-:W1:Y:S01]  /*77e0*/  LDL R3, [R1+0x5c] ;  /* 0x00005c0001037983 */ /* 0x000e620000100800 */
[----:B------:R-:W-:Y:S01]  /*77f0*/  VIADD R4, R2, 0x21800 ;  /* 0x0002180002047836 */ /* 0x000fe20000000000 */
[----:B------:R-:W-:Y:S04]  /*7800*/  BSSY B6, `(.L_x_2375) ;  /* 0x000001e000067945 */ /* 0x000fe80003800000 */
[----:B------:R-:W-:Y:S01]  /*7810*/  LOP3.LUT P0, RZ, R4, 0x3ff, RZ, 0xc0, !PT ;  /* 0x000003ff04ff7812 */ /* 0x000fe2000780c0ff */
[----:B-1----:R-:W-:-:S05]  /*7820*/  IMAD.HI R0, R3, 0x55555556, RZ ;  /* 0x5555555603007827 */ /* 0x002fca00078e02ff */
[----:B------:R-:W-:-:S05]  /*7830*/  LEA.HI R0, R0, R0, RZ, 0x1 ;  /* 0x0000000000007211 */ /* 0x000fca00078f08ff */
[----:B------:R-:W-:-:S04]  /*7840*/  IMAD R3, R0, -0x3, R3 ;  /* 0xfffffffd00037824 */ /* 0x000fc800078e0203 */
[C---:B------:R-:W-:Y:S02]  /*7850*/  IMAD R0, R3.reuse, 0x1000, R2 ;  /* 0x0000100003007824 */ /* 0x040fe400078e0202 */
[----:B------:R-:W-:Y:S02]  /*7860*/  IMAD R3, R3, 0x2000, R4 ;  /* 0x0000200003037824 */ /* 0x000fe400078e0204 */
[----:B------:R-:W-:-:S03]  /*7870*/  VIADD R0, R0, 0xc400 ;  /* 0x0000c40000007836 */ /* 0x000fc60000000000 */
[----:B------:R-:W-:Y:S02]  /*7880*/  SHF.R.U32.HI R3, RZ, 0x4, R3 ;  /* 0x00000004ff037819 */ /* 0x000fe40000011603 */
[----:B------:R-:W-:Y:S02]  /*7890*/  SHF.R.U32.HI R0, RZ, 0x4, R0 ;  /* 0x00000004ff007819 */ /* 0x000fe40000011600 */
[----:B------:R-:W-:Y:S02]  /*78a0*/  LOP3.LUT R3, R3, 0x3fff, RZ, 0xc0, !PT ;  /* 0x00003fff03037812 */ /* 0x000fe400078ec0ff */
[----:B------:R-:W-:-:S03]  /*78b0*/  LOP3.LUT R156, R0, 0x3fff, RZ, 0xc0, !PT ;  /* 0x00003fff009c7812 */ /* 0x000fc600078ec0ff */
[----:B------:R1:W-:Y:S01]  /*78c0*/  STL [R1+0x64], R3 ;  /* 0x0000640301007387 */ /* 0x0003e20000100800 */
[----:B------:R-:W-:Y:S05]  /*78d0*/  @!P0 BRA `(.L_x_2376) ;  /* 0x0000000000408947 */ /* 0x000fea0003800000 */
        /* <DEDUP_REMOVED lines=15> */
[----:B-123-5:R-:W-:Y:S05]  /*79d0*/  CALL.ABS.NOINC R14 ;  /* 0x000000000e007343 */ /* 0x02efea0003c00000 */
.L_x_2376:
[----:B------:R-:W-:Y:S05]  /*79e0*/  BSYNC B6 ;  /* 0x0000000000067941 */ /* 0x000fea0003800000 */
.L_x_2375:
[----:B------:R-:W-:Y:S02]  /*79f0*/  ULDC UR4, c[0x0][0x3f4] ;  /* 0x0000fd0000047ab9 */ /* 0x000fe40000000800 */
[----:B------:R-:W-:-:S13]  /*7a00*/  ISETP.LT.AND P0, PT, RZ, UR4, PT ;  /* 0x00000004ff007c0c */ /* 0x000fda000bf01270 */
[----:B------:R-:W-:Y:S05]  /*7a10*/  @P0 BRA `(.L_x_2377) ;  /* 0x0000000000400947 */ /* 0x000fea0003800000 */
[----:B------:R-:W-:-:S04]  /*7a20*/  ULEA.HI UR4, UR37, UR37, URZ, 0x1 ;  /* 0x0000002525047291 */ /* 0x000fc8000f8f083f */
[----:B------:R-:W-:-:S04]  /*7a30*/  ULOP3.LUT UR4, UR4, 0xfffffffe, URZ, 0xc0, !UPT ;  /* 0xfffffffe04047892 */ /* 0x000fc8000f8ec03f */
[----:B------:R-:W-:-:S06]  /*7a40*/  UIADD3 UR4, UR37, -UR4, URZ ;  /* 0x8000000425047290 */ /* 0x000fcc000fffe03f */
[----:B-1----:R-:W-:-:S05]  /*7a50*/  IMAD.U32 R3, RZ, RZ, UR4 ;  /* 0x00000004ff037e24 */ /* 0x002fca000f8e00ff */
[----:B------:R-:W-:-:S04]  /*7a60*/  SHF.L.U32 R3, R3, 0x1f, RZ ;  /* 0x0000001f03037819 */ /* 0x000fc800000006ff */
[----:B------:R1:W3:Y:S03]  /*7a70*/  SYNCS.PHASECHK.TRANS64.TRYWAIT P0, [R2+URZ+0x2d800], R3 ;  /* 0x02d80003020075a7 */ /* 0x0002e6000800017f */
[----:B---3--:R-:W-:Y:S05]  /*7a80*/  @!P0 NANOSLEEP.SYNCS 0x989680 ;  /* 0x009896800000895d */ /* 0x008fea0003900000 */
[----:B------:R-:W3:Y:S01]  /*7a90*/  @!P0 SYNCS.PHASECHK.TRANS64 P0, [R2+URZ+0x2d800], R3 ;  /* 0x02d80003020085a7 */ /* 0x000ee2000800007f */
[----:B------:R-:W-:Y:S04]  /*7aa0*/  BSSY B0, `(.L_x_2378) ;  /* 0x0000006000007945 */ /* 0x000fe80003800000 */
[----:B---3--:R-:W-:Y:S05]  /*7ab0*/  @P0 BRA `(.L_x_2379) ;  /* 0x0000000000100947 */ /* 0x008fea0003800000 */
.L_x_2380:
[----:B---3--:R3:W4:Y:S02]  /*7ac0*/  SYNCS.PHASECHK.TRANS64.TRYWAIT P0, [R2+URZ+0x2d800], R3 ;  /* 0x02d80003020075a7 */ /* 0x008724000800017f */
[----:B----4-:R-:W-:Y:S05]  /*7ad0*/  @!P0 NANOSLEEP.SYNCS 0x989680 ;  /* 0x009896800000895d */ /* 0x010fea0003900000 */
[----:B------:R-:W4:Y:S02]  /*7ae0*/  @!P0 SYNCS.PHASECHK.TRANS64 P0, [R2+URZ+0x2d800], R3 ;  /* 0x02d80003020085a7 */ /* 0x000f24000800007f */
[----:B----4-:R-:W-:Y:S05]  /*7af0*/  @!P0 BRA `(.L_x_2380) ;  /* 0xfffffffc00f08947 */ /* 0x010fea000383ffff */
.L_x_2379:
[----:B------:R-:W-:Y:S05]  /*7b00*/  BSYNC B0 ;  /* 0x0000000000007941 */ /* 0x000fea0003800000 */
.L_x_2378:
[----:B------:R-:W-:Y:S05]  /*7b10*/  BRA `(.L_x_2381) ;  /* 0x0000004000147947 */ /* 0x000fea0003800000 */
.L_x_2377:
[----:B------:R-:W-:Y:S01]  /*7b20*/  ULOP3.LUT UP0, URZ, UR42, 0x1bf, URZ, 0xc0, !UPT ;  /* 0x000001bf2a3f7892 */ /* 0x000fe2000f80c03f */
[----:B-----5:R-:W-:Y:S01]  /*7b30*/  SHF.R.S32.HI R0, RZ, 0x1f, R97 ;  /* 0x0000001fff007819 */ /* 0x020fe20000011461 */
[----:B------:R-:W-:Y:S01]  /*7b40*/  ULDC.64 UR4, c[0x0][0x3f8] ;  /* 0x0000fe0000047ab9 */ /* 0x000fe20000000a00 */
[----:B------:R-:W-:Y:S01]  /*7b50*/  ULDC.64 UR6, c[0x0][0x408] ;  /* 0x0001020000067ab9 */ /* 0x000fe20000000a00 */
[----:B------:R-:W-:Y:S02]  /*7b60*/  IMAD.WIDE.U32 R24, R97, UR4, RZ ;  /* 0x0000000461187c25 */ /* 0x000fe4000f8e00ff */
[----:B------:R-:W-:Y:S02]  /*7b70*/  PLOP3.LUT P0, PT, PT, PT, UP0, 0x80, 0x0 ;  /* 0x000000000000781c */ /* 0x000fe40003f0f008 */
[C---:B------:R-:W-:Y:S02]  /*7b80*/  IMAD R4, R0.reuse, UR4, RZ ;  /* 0x0000000400047c24 */ /* 0x040fe4000f8e02ff */
        /* <DEDUP_REMOVED lines=10> */
[----:B------:R-:W-:Y:S01]  /*7c30*/  MOV R4, UR4 ;  /* 0x0000000400047c02 */ /* 0x000fe20008000f00 */
        /* <DEDUP_REMOVED lines=12> */
.L_x_2382:
[----:B------:R-:W3:Y:S01]  /*7d00*/  LDL R20, [R1+0x84] ;  /* 0x0000840001147983 */ /* 0x000ee20000100800 */
[----:B------:R-:W-:Y:S01]  /*7d10*/  ULDC.U8 UR4, c[0x0][0x410] ;  /* 0x0001040000047ab9 */ /* 0x000fe20000000000 */
[----:B------:R-:W-:Y:S01]  /*7d20*/  BSSY B0, `(.L_x_2383) ;  /* 0x00003dc000007945 */ /* 0x000fe20003800000 */
[----:B------:R-:W-:Y:S01]  /*7d30*/  ISETP.NE.AND P0, PT, RZ, UR4, PT ;  /* 0x00000004ff007c0c */ /* 0x000fe2000bf05270 */
[----:B---3--:R-:W-:-:S12]  /*7d40*/  IMAD.IADD R10, R154, 0x1, R20 ;  /* 0x000000019a0a7824 */ /* 0x008fd800078e0214 */
        /* <DEDUP_REMOVED lines=9> */
[----:B-1----:R-:W1:Y:S08]  /*7de0*/  @P0 LDC R3, c[0x0][0x44c] ;  /* 0x00011300ff030b82 */ /* 0x002e700000000800 */
[----:B------:R-:W3:Y:S01]  /*7df0*/  @P0 LDC R5, c[0x0][0x450] ;  /* 0x00011400ff050b82 */ /* 0x000ee20000000800 */
[----:B-1----:R-:W-:-:S04]  /*7e00*/  @P0 IMAD.HI.U32 R0, R10, R3, RZ ;  /* 0x000000030a000227 */ /* 0x002fc800078e00ff */
[----:B------:R-:W-:Y:S01]  /*7e10*/  IMAD.MOV.U32 R3, RZ, RZ, R10 ;  /* 0x000000ffff037224 */ /* 0x000fe200078e000a */
[----:B---3--:R-:W-:-:S04]  /*7e20*/  @P0 SHF.R.U32.HI R3, RZ, R5, R0 ;  /* 0x00000005ff030219 */ /* 0x008fc80000011600 */
        /* <DEDUP_REMOVED lines=17> */
[----:B------:R1:W3:Y:S04]  /*7f40*/  SHFL.IDX PT, R3, R13, RZ, 0x1e1f ;  /* 0x001e1fff0d037589 */ /* 0x0002e800000e0000 */
[----:B------:R-:W4:Y:S04]  /*7f50*/  SHFL.IDX PT, R0, R0, RZ, 0x1e1f ;  /* 0x001e1fff00007589 */ /* 0x000f2800000e0000 */
[----:B------:R-:W0:Y:S04]  /*7f60*/  SHFL.IDX PT, R5, R5, RZ, 0x1e1f ;  /* 0x001e1fff05057589 */ /* 0x000e2800000e0000 */
[----:B-1----:R-:W0:Y:S02]  /*7f70*/  SHFL.IDX PT, R4, R4, RZ, 0x1e1f ;  /* 0x001e1fff04047589 */ /* 0x002e2400000e0000 */
.L_x_2606:
        /* <DEDUP_REMOVED lines=13> */
[----:B------:R-:W-:-:S02]  /*8050*/  CS2R R24, SRZ ;  /* 0x0000000000187805 */ /* 0x000fc4000001ff00 */
[----:B0-----:R-:W-:Y:S02]  /*8060*/  CS2R R14, SRZ ;  /* 0x00000000000e7805 */ /* 0x001fe4000001ff00 */
[----:B------:R-:W-:Y:S01]  /*8070*/  CS2R R10, SRZ ;  /* 0x00000000000a7805 */ /* 0x000fe2000001ff00 */
[----:B------:R-:W-:Y:S06]  /*8080*/  @P0 BRA `(.L_x_2387) ;  /* 0x0000000400300947 */ /* 0x000fec0003800000 */
[----:B------:R-:W3:Y:S01]  /*8090*/  LDL R42, [R1+0x74] ;  /* 0x00007400012a7983 */ /* 0x000ee20000100800 */
[----:B------:R-:W-:-:S03]  /*80a0*/  ULDC UR4, c[0x0][0x3f4] ;  /* 0x0000fd0000047ab9 */ /* 0x000fc60000000800 */
[----:B--2---:R-:W2:Y:S04]  /*80b0*/  LDL R41, [R1+0x6c] ;  /* 0x00006c0001297983 */ /* 0x004ea80000100800 */
[----:B------:R-:W4:Y:S04]  /*80c0*/  LDL R40, [R1+0x70] ;  /* 0x0000700001287983 */ /* 0x000f280000100800 */
        /* <DEDUP_REMOVED lines=21> */
[-C--:B------:R-:W-:Y:S02]  /*8220*/  @!P3 IADD3 R8, P5, R4, R9.reuse, RZ ;  /* 0x000000090408b210 */ /* 0x080fe40007fbe0ff */
[----:B------:R-:W-:Y:S02]  /*8230*/  @!P3 IADD3 R10, P4, R0, R9, RZ ;  /* 0x00000009000ab210 */ /* 0x000fe40007f9e0ff */
[----:B------:R-:W-:Y:S01]  /*8240*/  ISETP.GE.AND P0, PT, R39, UR4, PT ;  /* 0x0000000427007c0c */ /* 0x000fe2000bf06270 */
[--C-:B------:R-:W-:Y:S01]  /*8250*/  @!P3 IMAD.X R9, R5, 0x1, R6.reuse, P5 ;  /* 0x000000010509b824 */ /* 0x100fe200028e0606 */
[-C--:B------:R-:W-:Y:S01]  /*8260*/  @!P2 IADD3 R46, P5, R4, R47.reuse, RZ ;  /* 0x0000002f042ea210 */ /* 0x080fe20007fbe0ff */
[----:B------:R-:W-:Y:S01]  /*8270*/  @!P3 IMAD.X R11, R3, 0x1, R6, P4 ;  /* 0x00000001030bb824 */ /* 0x000fe200020e0606 */
[----:B------:R-:W-:Y:S01]  /*8280*/  SHF.R.S32.HI R12, RZ, 0x1f, R40 ;  /* 0x0000001fff0c7819 */ /* 0x000fe20000011428 */
[----:B------:R-:W-:Y:S01]  /*8290*/  IMAD.SHL.U32 R21, R38, 0x2, RZ ;  /* 0x0000000226157824 */ /* 0x000fe200078e00ff */
        /* <DEDUP_REMOVED lines=8> */
[C---:B------:R-:W-:Y:S01]  /*8320*/  @!P1 IADD3 R44, P4, R0.reuse, R43, RZ ;  /* 0x0000002b002c9210 */ /* 0x040fe20007f9e0ff */
[--C-:B------:R-:W-:Y:S01]  /*8330*/  @!P1 IMAD.X R43, R5, 0x1, R12.reuse, P5 ;  /* 0x00000001052b9824 */ /* 0x100fe200028e060c */
[----:B------:R-:W-:Y:S01]  /*8340*/  SHF.L.U64.HI R14, R39, 0x1, R13 ;  /* 0x00000001270e7819 */ /* 0x000fe2000001020d */
[----:B------:R-:W5:Y:S01]  /*8350*/  @!P2 LD.E.64 R28, desc[UR38][R48.64] ;  /* 0x00000026301ca980 */ /* 0x000f62000c101b00 */
[-C--:B------:R-:W-:Y:S01]  /*8360*/  @!P0 IADD3 R40, P5, R0, R7.reuse, RZ ;  /* 0x0000000700288210 */ /* 0x080fe20007fbe0ff */
[C---:B------:R-:W-:Y:S01]  /*8370*/  @!P1 IMAD.X R45, R3.reuse, 0x1, R12, P4 ;  /* 0x00000001032d9824 */ /* 0x040fe200020e060c */
[----:B------:R-:W-:Y:S01]  /*8380*/  ISETP.GE.AND P4, PT, R52, UR4, PT ;  /* 0x0000000434007c0c */ /* 0x000fe2000bf86270 */
[----:B------:R-:W5:Y:S01]  /*8390*/  @!P2 LD.E.64 R26, desc[UR38][R46.64] ;  /* 0x000000262e1aa980 */ /* 0x000f62000c101b00 */
[----:B------:R-:W-:Y:S01]  /*83a0*/  SHF.R.S32.HI R20, RZ, 0x1f, R38 ;  /* 0x0000001fff147819 */ /* 0x000fe20000011426 */
[----:B------:R-:W-:Y:S01]  /*83b0*/  @!P0 IMAD.X R41, R3, 0x1, R14, P5 ;  /* 0x0000000103298824 */ /* 0x000fe200028e060e */
[----:B------:R-:W-:-:S02]  /*83c0*/  @!P0 IADD3 R6, P5, R4, R7, RZ ;  /* 0x0000000704068210 */ /* 0x000fc40007fbe0ff */
[----:B0-----:R-:W-:Y:S02]  /*83d0*/  CS2R R10, SRZ ;  /* 0x00000000000a7805 */ /* 0x001fe4000001ff00 */
[----:B-1----:R-:W-:Y:S01]  /*83e0*/  CS2R R8, SRZ ;  /* 0x0000000000087805 */ /* 0x002fe2000001ff00 */
[----:B------:R-:W5:Y:S01]  /*83f0*/  @!P1 LD.E.64 R24, desc[UR38][R44.64] ;  /* 0x000000262c189980 */ /* 0x000f62000c101b00 */
[----:B------:R-:W-:Y:S01]  /*8400*/  @!P0 IMAD.X R7, R5, 0x1, R14, P5 ;  /* 0x0000000105078824 */ /* 0x000fe200028e060e */
[----:B------:R-:W-:Y:S02]  /*8410*/  ISETP.GE.AND P5, PT, R38, UR4, PT ;  /* 0x0000000426007c0c */ /* 0x000fe4000bfa6270 */
[----:B------:R-:W-:Y:S02]  /*8420*/  @!P4 IMAD.MOV.U32 R12, RZ, RZ, R0 ;  /* 0x000000ffff0cc224 */ /* 0x000fe400078e0000 */
[----:B------:R-:W-:Y:S02]  /*8430*/  @!P4 IMAD.MOV.U32 R13, RZ, RZ, R3 ;  /* 0x000000ffff0dc224 */ /* 0x000fe400078e0003 */
[----:B------:R-:W-:-:S04]  /*8440*/  @!P4 IMAD.WIDE R14, R52, 0x2, R4 ;  /* 0x00000002340ec825 */ /* 0x000fc800078e0204 */
[----:B------:R-:W-:Y:S01]  /*8450*/  @!P4 IMAD.WIDE R12, R52, 0x2, R12 ;  /* 0x00000002340cc825 */ /* 0x000fe200078e020c */
[----:B------:R0:W5:Y:S01]  /*8460*/  @!P4 LD.E.64 R34, desc[UR38][R14.64] ;  /* 0x000000260e22c980 */ /* 0x000162000c101b00 */
[----:B------:R-:W-:-:S03]  /*8470*/  SHF.L.U64.HI R20, R38, 0x1, R20 ;  /* 0x0000000126147819 */ /* 0x000fc60000010214 */
[----:B------:R1:W5:Y:S01]  /*8480*/  @!P4 LD.E.64 R36, desc[UR38][R12.64] ;  /* 0x000000260c24c980 */ /* 0x000362000c101b00 */
[----:B------:R-:W-:-:S05]  /*8490*/  @!P5 IADD3 R38, P4, R0, R21, RZ ;  /* 0x000000150026d210 */ /* 0x000fca0007f9e0ff */
[--C-:B------:R-:W-:Y:S01]  /*84a0*/  @!P5 IMAD.X R39, R3, 0x1, R20.reuse, P4 ;  /* 0x000000010327d824 */ /* 0x100fe200020e0614 */
[----:B------:R-:W-:Y:S02]  /*84b0*/  @!P5 IADD3 R4, P4, R4, R21, RZ ;  /* 0x000000150404d210 */ /* 0x000fe40007f9e0ff */
[----:B0-----:R-:W-:Y:S02]  /*84c0*/  CS2R R14, SRZ ;  /* 0x00000000000e7805 */ /* 0x001fe4000001ff00 */
[----:B-1----:R-:W-:Y:S01]  /*84d0*/  CS2R R12, SRZ ;  /* 0x00000000000c7805 */ /* 0x002fe2000001ff00 */
[----:B------:R0:W5:Y:S01]  /*84e0*/  @!P5 LD.E.64 R10, desc[UR38][R38.64] ;  /* 0x00000026260ad980 */ /* 0x000162000c101b00 */
[----:B------:R-:W-:Y:S01]  /*84f0*/  @!P5 IMAD.X R5, R5, 0x1, R20, P4 ;  /* 0x000000010505d824 */ /* 0x000fe200020e0614 */
[----:B------:R-:W-:Y:S02]  /*8500*/  CS2R R20, SRZ ;  /* 0x0000000000147805 */ /* 0x000fe4000001ff00 */
[----:B------:R0:W5:Y:S04]  /*8510*/  @!P0 LD.E.64 R14, desc[UR38][R40.64] ;  /* 0x00000026280e8980 */ /* 0x000168000c101b00 */
[----:B------:R0:W5:Y:S04]  /*8520*/  @!P1 LD.E.64 R20, desc[UR38][R42.64] ;  /* 0x000000262a149980 */ /* 0x000168000c101b00 */
[----:B------:R0:W5:Y:S04]  /*8530*/  @!P0 LD.E.64 R12, desc[UR38][R6.64] ;  /* 0x00000026060c8980 */ /* 0x000168000c101b00 */
[----:B------:R0:W5:Y:S02]  /*8540*/  @!P5 LD.E.64 R8, desc[UR38][R4.64] ;  /* 0x000000260408d980 */ /* 0x000164000c101b00 */
.L_x_2387:
[----:B------:R-:W-:Y:S05]  /*8550*/  BSYNC B1 ;  /* 0x0000000000017941 */ /* 0x000fea0003800000 */
.L_x_2386:
[----:B------:R-:W-:Y:S01]  /*8560*/  ULEA.HI UR4, UR37, UR37, URZ, 0x1 ;  /* 0x0000002525047291 */ /* 0x000fe2000f8f083f */
[----:B---3--:R-:W-:Y:S01]  /*8570*/  VIMNMX R3, R50, 0xc0, PT ;  /* 0x000000c032037848 */ /* 0x008fe20003fe0100 */
[----:B----45:R-:W-:Y:S01]  /*8580*/  IMAD.MOV.U32 R0, RZ, RZ, R34 ;  /* 0x000000ffff007224 */ /* 0x030fe200078e0022 */
[----:B------:R-:W-:Y:S01]  /*8590*/  BSSY B1, `(.L_x_2388) ;  /* 0x0000035000017945 */ /* 0x000fe20003800000 */
[----:B------:R-:W-:Y:S01]  /*85a0*/  ULOP3.LUT UR4, UR4, 0xfffffffe, URZ, 0xc0, !UPT ;  /* 0xfffffffe04047892 */ /* 0x000fe2000f8ec03f */
[----:B------:R-:W-:Y:S01]  /*85b0*/  ISETP.GE.AND P1, PT, R154, R3, PT ;  /* 0x000000039a00720c */ /* 0x000fe20003f26270 */
[----:B0-----:R-:W-:Y:S01]  /*85c0*/  IMAD.MOV.U32 R4, RZ, RZ, R35 ;  /* 0x000000ffff047224 */ /* 0x001fe200078e0023 */
[----:B------:R-:W-:Y:S01]  /*85d0*/  PRMT R56, R0, 0x7610, R56 ;  /* 0x0000761000387816 */ /* 0x000fe20000000038 */
[----:B------:R-:W-:Y:S01]  /*85e0*/  UIADD3 UR4, UR37, -UR4, URZ ;  /* 0x8000000425047290 */ /* 0x000fe2000fffe03f */
[----:B------:R-:W-:Y:S02]  /*85f0*/  IMAD.MOV.U32 R5, RZ, RZ, R30 ;  /* 0x000000ffff057224 */ /* 0x000fe400078e001e */
[----:B------:R-:W-:Y:S01]  /*8600*/  PRMT R38, R38, 0x5410, R4 ;  /* 0x0000541026267816 */ /* 0x000fe20000000004 */
[----:B------:R-:W-:-:S02]  /*8610*/  IMAD.MOV.U32 R0, RZ, RZ, R31 ;  /* 0x000000ffff007224 */ /* 0x000fc400078e001f */
        /* <DEDUP_REMOVED lines=28> */
[----:B--2---:R-:W-:Y:S01]  /*87e0*/  PRMT R41, R41, 0x5410, R0 ;  /* 0x0000541029297816 */ /* 0x004fe20000000000 */
        /* <DEDUP_REMOVED lines=15> */
.L_x_2607:
[----:B------:R-:W-:Y:S05]  /*88e0*/  BSYNC B1 ;  /* 0x0000000000017941 */ /* 0x000fea0003800000 */
.L_x_2388:
[----:B------:R-:W-:Y:S02]  /*88f0*/  PRMT R40, R0, 0x7610, R40 ;  /* 0x0000761000287816 */ /* 0x000fe40000000028 */
[----:B------:R-:W-:Y:S01]  /*8900*/  PRMT R41, R4, 0x7610, R41 ;  /* 0x0000761004297816 */ /* 0x000fe20000000029 */
        /* <DEDUP_REMOVED lines=8> */
[----:B------:R-:W5:Y:S04]  /*8990*/  LDL R6, [R1+0x78] ;  /* 0x0000780001067983 */ /* 0x000f680000100800 */
[----:B------:R-:W5:Y:S01]  /*89a0*/  LDL R5, [R1+0x8c] ;  /* 0x00008c0001057983 */ /* 0x000f620000100800 */
[----:B------:R-:W-:Y:S01]  /*89b0*/  BSSY B1, `(.L_x_2391) ;  /* 0x0000039000017945 */ /* 0x000fe20003800000 */
[-C--:B--2---:R-:W-:Y:S01]  /*89c0*/  ISETP.GE.AND P6, PT, R60, R0.reuse, PT ;  /* 0x000000003c00720c */ /* 0x084fe20003fc6270 */
[----:B0-----:R-:W-:Y:S01]  /*89d0*/  IMAD R3, R58, 0x2, R2 ;  /* 0x000000023a037824 */ /* 0x001fe200078e0202 */
[----:B---3--:R-:W-:-:S02]  /*89e0*/  ISETP.GE.AND P0, PT, R57, R0, PT ;  /* 0x000000003900720c */ /* 0x008fc40003f06270 */
[-C--:B----4-:R-:W-:Y:S02]  /*89f0*/  ISETP.GE.AND P1, PT, R55, R0.reuse, PT ;  /* 0x000000003700720c */ /* 0x090fe40003f26270 */
[-C--:B-----5:R-:W-:Y:S02]  /*8a00*/  ISETP.GE.AND P2, PT, R54, R0.reuse, PT ;  /* 0x000000003600720c */ /* 0x0a0fe40003f46270 */
[-C--:B------:R-:W-:Y:S02]  /*8a10*/  ISETP.GE.AND P3, PT, R7, R0.reuse, PT ;  /* 0x000000000700720c */ /* 0x080fe40003f66270 */
[----:B------:R-:W-:Y:S01]  /*8a20*/  ISETP.GE.AND P4, PT, R6, R0, PT ;  /* 0x000000000600720c */ /* 0x000fe20003f86270 */
[----:B------:R-:W-:Y:S01]  /*8a30*/  VIADD R0, R3, 0x20 ;  /* 0x0000002003007836 */ /* 0x000fe20000000000 */
[----:B------:R-:W-:Y:S01]  /*8a40*/  LOP3.LUT P5, RZ, R5, 0x2, RZ, 0xc0, !PT ;  /* 0x0000000205ff7812 */ /* 0x000fe200078ac0ff */
[----:B------:R-:W-:-:S12]  /*8a50*/  @P6 BRA `(.L_x_2392) ;  /* 0x0000000000b86947 */ /* 0x000fd80003800000 */
[----:B------:R-:W0:Y:S01]  /*8a60*/  LDS.128 R4, [R3+0xc400] ;  /* 0x00c4000003047984 */ /* 0x000e220000000c00 */
[----:B------:R-:W-:Y:S02]  /*8a70*/  SHF.R.U32.HI R58, RZ, 0x10, R35 ;  /* 0x00000010ff3a7819 */ /* 0x000fe40000011623 */
[----:B------:R-:W-:Y:S02]  /*8a80*/  SHF.R.U32.HI R55, RZ, 0x10, R37 ;  /* 0x00000010ff377819 */ /* 0x000fe40000011625 */
[----:B------:R-:W-:Y:S02]  /*8a90*/  PRMT R58, R38, 0x5432, R58 ;  /* 0x00005432263a7816 */ /* 0x000fe4000000003a */
[----:B------:R-:W-:Y:S02]  /*8aa0*/  SHF.R.U64 R57, R34, 0x10, R35 ;  /* 0x0000001022397819 */ /* 0x000fe40000001223 */
[----:B------:R-:W-:Y:S01]  /*8ab0*/  PRMT R55, R59, 0x5410, R55 ;  /* 0x000054103b377816 */ /* 0x000fe20000000037 */
[----:B------:R-:W-:Y:S01]  /*8ac0*/  IMAD.U32 R59, R58, 0x10000, RZ ;  /* 0x000100003a3b7824 */ /* 0x000fe200078e00ff */
[----:B------:R-:W-:-:S02]  /*8ad0*/  SHF.R.U64 R54, R36, 0x10, R37 ;  /* 0x0000001024367819 */ /* 0x000fc40000001225 */
[----:B------:R-:W-:Y:S01]  /*8ae0*/  PRMT R57, R56, 0x5410, R57 ;  /* 0x0000541038397816 */ /* 0x000fe20000000039 */
[C---:B------:R-:W-:Y:S01]  /*8af0*/  IMAD.U32 R56, R55.reuse, 0x10000, RZ ;  /* 0x0001000037387824 */ /* 0x040fe200078e00ff */
[----:B------:R-:W-:Y:S02]  /*8b00*/  LOP3.LUT R58, R58, 0xffff0000, RZ, 0xc0, !PT ;  /* 0xffff00003a3a7812 */ /* 0x000fe400078ec0ff */
        /* <DEDUP_REMOVED lines=11> */
[C---:B------:R-:W-:Y:S01]  /*8bc0*/  FFMA.FTZ R61, R34.reuse, R56, -R61 ;  /* 0x00000038223d7223 */ /* 0x040fe2000001083d */
[----:B------:R-:W-:Y:S01]  /*8bd0*/  FFMA.FTZ R60, R34, R59, R60 ;  /* 0x0000003b223c7223 */ /* 0x000fe2000001003c */
[-C--:B------:R-:W-:Y:S01]  /*8be0*/  FFMA.FTZ R59, R36, R55.reuse, -R35 ;  /* 0x00000037243b7223 */ /* 0x080fe20000010823 */
[----:B------:R-:W-:Y:S01]  /*8bf0*/  IMAD.U32 R35, R54, 0x10000, RZ ;  /* 0x0001000036237824 */ /* 0x000fe200078e00ff */
[----:B------:R-:W-:Y:S01]  /*8c00*/  LOP3.LUT R4, R4, 0xffff0000, RZ, 0xc0, !PT ;  /* 0xffff000004047812 */ /* 0x000fe200078ec0ff */
[----:B------:R-:W-:Y:S01]  /*8c10*/  FMUL.FTZ R63, R37, R55 ;  /* 0x00000037253f7220 */ /* 0x000fe20000410000 */
        /* <DEDUP_REMOVED lines=18> */
.L_x_2392:
[----:B------:R-:W-:Y:S05]  /*8d40*/  BSYNC B1 ;  /* 0x0000000000017941 */ /* 0x000fea0003800000 */
.L_x_2391:
        /* <DEDUP_REMOVED lines=13> */
[----:B------:R-:W-:Y:S02]  /*8e20*/  LOP3.LUT R35, R35, 0xffff0000, RZ, 0xc0, !PT ;  /* 0xffff000023237812 */ /* 0x000fe400078ec0ff */
[----:B------:R-:W-:Y:S02]  /*8e30*/  PRMT R34, R41, 0x5432, R34 ;  /* 0x0000543229227816 */ /* 0x000fe40000000022 */
[----:B------:R-:W-:Y:S02]  /*8e40*/  PRMT R37, R62, 0x5410, R37 ;  /* 0x000054103e257816 */ /* 0x000fe40000000025 */
[C---:B0-----:R-:W-:Y:S01]  /*8e50*/  LOP3.LUT R31, R6.reuse, 0xffff0000, RZ, 0xc0, !PT ;  /* 0xffff0000061f7812 */ /* 0x041fe200078ec0ff */
[----:B------:R-:W-:Y:S01]  /*8e60*/  IMAD.U32 R30, R6, 0x10000, RZ ;  /* 0x00010000061e7824 */ /* 0x000fe200078e00ff */
[C---:B------:R-:W-:Y:S01]  /*8e70*/  LOP3.LUT R33, R7.reuse, 0xffff0000, RZ, 0xc0, !PT ;  /* 0xffff000007217812 */ /* 0x040fe200078ec0ff */
[----:B------:R-:W-:Y:S02]  /*8e80*/  IMAD.U32 R32, R7, 0x10000, RZ ;  /* 0x0001000007207824 */ /* 0x000fe400078e00ff */
[C---:B------:R-:W-:Y:S01]  /*8e90*/  FMUL.FTZ R57, R31.reuse, R55 ;  /* 0x000000371f397220 */ /* 0x040fe20000410000 */
[----:B------:R-:W-:Y:S01]  /*8ea0*/  FMUL.FTZ R56, R31, R36 ;  /* 0x000000241f387220 */ /* 0x000fe20000410000 */
[----:B------:R-:W-:Y:S01]  /*8eb0*/  FMUL.FTZ R31, R33, R54 ;  /* 0x00000036211f7220 */ /* 0x000fe20000410000 */
[----:B------:R-:W-:-:S02]  /*8ec0*/  IMAD.U32 R6, R4, 0x10000, RZ ;  /* 0x0001000004067824 */ /* 0x000fc400078e00ff */
[C---:B------:R-:W-:Y:S01]  /*8ed0*/  FFMA.FTZ R57, R30.reuse, R36, -R57 ;  /* 0x000000241e397223 */ /* 0x040fe20000010839 */
[----:B------:R-:W-:Y:S01]  /*8ee0*/  FFMA.FTZ R56, R30, R55, R56 ;  /* 0x000000371e387223 */ /* 0x000fe20000010038 */
[-C--:B------:R-:W-:Y:S01]  /*8ef0*/  FFMA.FTZ R55, R32, R35.reuse, -R31 ;  /* 0x0000002320377223 */ /* 0x080fe2000001081f */
[C---:B------:R-:W-:Y:S01]  /*8f00*/  IMAD.U32 R7, R5.reuse, 0x10000, RZ ;  /* 0x0001000005077824 */ /* 0x040fe200078e00ff */
[----:B------:R-:W-:Y:S01]  /*8f10*/  LOP3.LUT R4, R4, 0xffff0000, RZ, 0xc0, !PT ;  /* 0xffff000004047812 */ /* 0x000fe200078ec0ff */
[C---:B------:R-:W-:Y:S01]  /*8f20*/  IMAD.U32 R31, R34.reuse, 0x10000, RZ ;  /* 0x00010000221f7824 */ /* 0x040fe200078e00ff */
[----:B------:R-:W-:Y:S01]  /*8f30*/  LOP3.LUT R5, R5, 0xffff0000, RZ, 0xc0, !PT ;  /* 0xffff000005057812 */ /* 0x000fe200078ec0ff */
[----:B------:R-:W-:Y:S01]  /*8f40*/  FMUL.FTZ R59, R33, R35 ;  /* 0x00000023213b7220 */ /* 0x000fe20000410000 */
[C---:B------:R-:W-:Y:S01]  /*8f50*/  LOP3.LUT R30, R37.reuse, 0xffff0000, RZ, 0xc0, !PT ;  /* 0xffff0000251e7812 */ /* 0x040fe200078ec0ff */
[----:B------:R-:W-:Y:S01]  /*8f60*/  IMAD.U32 R33, R37, 0x10000, RZ ;  /* 0x0001000025217824 */ /* 0x000fe200078e00ff */
[----:B------:R-:W-:Y:S01]  /*8f70*/  LOP3.LUT R34, R34, 0xffff0000, RZ, 0xc0, !PT ;  /* 0xffff000022227812 */ /* 0x000fe200078ec0ff */
[----:B------:R-:W-:Y:S01]  /*8f80*/  FFMA.FTZ R54, R32, R54, R59 ;  /* 0x0000003620367223 */ /* 0x000fe2000001003b */
[C---:B------:R-:W-:Y:S01]  /*8f90*/  FMUL.FTZ R32, R4.reuse, R31 ;  /* 0x0000001f04207220 */ /* 0x040fe20000410000 */
[-C--:B------:R-:W-:Y:S01]  /*8fa0*/  FMUL.FTZ R35, R4, R33.reuse ;  /* 0x0000002104237220 */ /* 0x080fe20000410000 */
[C---:B------:R-:W-:Y:S01]  /*8fb0*/  FMUL.FTZ R36, R5.reuse, R30 ;  /* 0x0000001e05247220 */ /* 0x040fe20000410000 */
[-C--:B------:R-:W-:Y:S01]  /*8fc0*/  FMUL.FTZ R37, R5, R34.reuse ;  /* 0x0000002205257220 */ /* 0x080fe20000410000 */
[C---:B------:R-:W-:Y:S01]  /*8fd0*/  FFMA.FTZ R33, R6.reuse, R33, R32 ;  /* 0x0000002106217223 */ /* 0x040fe20000010020 */
[----:B------:R-:W-:Y:S01]  /*8fe0*/  FFMA.FTZ R4, R6, R31, -R35 ;  /* 0x0000001f06047223 */ /* 0x000fe20000010823 */
[C---:B------:R-:W-:Y:S01]  /*8ff0*/  FFMA.FTZ R5, R7.reuse, R34, -R36 ;  /* 0x0000002207057223 */ /* 0x040fe20000010824 */
[----:B------:R-:W-:Y:S01]  /*9000*/  FFMA.FTZ R30, R7, R30, R37 ;  /* 0x0000001e071e7223 */ /* 0x000fe20000010025 */
[----:B------:R-:W-:-:S02]  /*9010*/  F2FP.BF16.F32.PACK_AB R6, R56, R57 ;  /* 0x000000393806723e */ /* 0x000fc400000010ff */
[----:B------:R-:W-:Y:S02]  /*9020*/  F2FP.BF16.F32.PACK_AB R7, R54, R55 ;  /* 0x000000373607723e */ /* 0x000fe400000010ff */
[----:B------:R-:W-:Y:S02]  /*9030*/  F2FP.BF16.F32.PACK_AB R4, R33, R4 ;  /* 0x000000042104723e */ /* 0x000fe400000010ff */
[----:B------:R-:W-:-:S05]  /*9040*/  F2FP.BF16.F32.PACK_AB R5, R30, R5 ;  /* 0x000000051e05723e */ /* 0x000fca00000010ff */
[----:B------:R1:W-:Y:S02]  /*9050*/  STS.128 [R0+0xc400], R4 ;  /* 0x00c4000400007388 */ /* 0x0003e40000000c00 */
.L_x_2394:
[----:B------:R-:W-:Y:S05]  /*9060*/  BSYNC B1 ;  /* 0x0000000000017941 */ /* 0x000fea0003800000 */
.L_x_2393:
        /* <DEDUP_REMOVED lines=48> */
.L_x_2396:
[----:B------:R-:W-:Y:S05]  /*9370*/  BSYNC B1 ;  /* 0x0000000000017941 */ /* 0x000fea0003800000 */
.L_x_2395:
[----:B------:R-:W-:Y:S04]  /*9380*/  BSSY B1, `(.L_x_2397) ;  /* 0x0000030000017945 */ /* 0x000fe80003800000 */
[----:B------:R-:W-:Y:S05]  /*9390*/  @P2 BRA `(.L_x_2398) ;  /* 0x0000000000b82947 */ /* 0x000fea0003800000 */
[----:B012---:R-:W0:Y:S01]  /*93a0*/  LDS.128 R4, [R0+0xf400] ;  /* 0x00f4000000047984 */ /* 0x007e220000000c00 */
        /* <DEDUP_REMOVED lines=45> */
.L_x_2398:
[----:B------:R-:W-:Y:S05]  /*9680*/  BSYNC B1 ;  /* 0x0000000000017941 */ /* 0x000fea0003800000 */
.L_x_2397:
        /* <DEDUP_REMOVED lines=48> */
.L_x_2400:
[----:B------:R-:W-:Y:S05]  /*9990*/  BSYNC B1 ;  /* 0x0000000000017941 */ /* 0x000fea0003800000 */
.L_x_2399:
        /* <DEDUP_REMOVED lines=48> */
.L_x_2384:
[----:B------:R-:W3:Y:S01]  /*9ca0*/  LDC R9, c[0x0][0x448] ;  /* 0x00011200ff097b82 */ /* 0x000ee20000000800 */
[----:B------:R-:W-:Y:S01]  /*9cb0*/  ULDC.64 UR4, c[0x0][0x3f8] ;  /* 0x0000fe0000047ab9 */ /* 0x000fe20000000a00 */
[----:B------:R-:W-:Y:S01]  /*9cc0*/  ULDC.64 UR6, c[0x0][0x408] ;  /* 0x0001020000067ab9 */ /* 0x000fe20000000a00 */
        /* <DEDUP_REMOVED lines=8> */
[----:B---3--:R-:W-:Y:S01]  /*9d50*/  @P0 SHF.R.U32.HI R3, RZ, R5, R0 ;  /* 0x00000005ff030219 */ /* 0x008fe20000011600 */
        /* <DEDUP_REMOVED lines=22> */
.L_x_2613:
        /* <DEDUP_REMOVED lines=17> */
[----:B------:R-:W2:Y:S01]  /*9fd0*/  LDL R36, [R1+0x4c] ;  /* 0x00004c0001247983 */ /* 0x000ea20000100800 */
[----:B------:R-:W-:-:S03]  /*9fe0*/  ULDC UR4, c[0x0][0x3f4] ;  /* 0x0000fd0000047ab9 */ /* 0x000fc60000000800 */
[----:B------:R-:W2:Y:S01]  /*9ff0*/  LDL R37, [R1+0x48] ;  /* 0x0000480001257983 */ /* 0x000ea20000100800 */
[C---:B------:R-:W-:Y:S01]  /*a000*/  VIADD R5, R16.reuse, 0x20 ;  /* 0x0000002010057836 */ /* 0x040fe20000000000 */
[C---:B------:R-:W-:Y:S01]  /*a010*/  ISETP.GE.AND P2, PT, R16.reuse, UR4, PT ;  /* 0x0000000410007c0c */ /* 0x040fe2000bf46270 */
[----:B------:R-:W-:-:S03]  /*a020*/  VIADD R4, R16, 0x10 ;  /* 0x0000001010047836 */ /* 0x000fc60000000000 */
[----:B------:R-:W-:Y:S02]  /*a030*/  ISETP.GE.AND P4, PT, R5, UR4, PT ;  /* 0x0000000405007c0c */ /* 0x000fe4000bf86270 */
[----:B------:R-:W-:Y:S01]  /*a040*/  ISETP.GE.AND P3, PT, R4, UR4, PT ;  /* 0x0000000404007c0c */ /* 0x000fe2000bf66270 */
[----:B----4-:R-:W-:-:S06]  /*a050*/  IMAD.MOV.U32 R4, RZ, RZ, R0 ;  /* 0x000000ffff047224 */ /* 0x010fcc00078e0000 */
[----:B------:R-:W-:Y:S02]  /*a060*/  @!P2 IMAD.SHL.U32 R39, R16, 0x2, RZ ;  /* 0x000000021027a824 */ /* 0x000fe400078e00ff */
[----:B---3--:R-:W-:-:S03]  /*a070*/  IMAD.MOV.U32 R5, RZ, RZ, R3 ;  /* 0x000000ffff057224 */ /* 0x008fc600078e0003 */
        /* <DEDUP_REMOVED lines=12> */
[----:B--2---:R-:W-:Y:S01]  /*a140*/  @!P4 IMAD.SHL.U32 R47, R36, 0x8, RZ ;  /* 0x00000008242fc824 */ /* 0x004fe200078e00ff */
[----:B------:R-:W-:-:S02]  /*a150*/  @!P2 IADD3 R36, P0, R0, R39, RZ ;  /* 0x000000270024a210 */ /* 0x000fc40007f1e0ff */
[----:B------:R-:W-:Y:S01]  /*a160*/  @!P2 SHF.L.U64.HI R0, R16, 0x1, R17 ;  /* 0x000000011000a819 */ /* 0x000fe20000010211 */
[----:B------:R-:W-:Y:S02]  /*a170*/  @!P3 IMAD.SHL.U32 R43, R37, 0x8, RZ ;  /* 0x00000008252bb824 */ /* 0x000fe400078e00ff */
[----:B------:R-:W-:Y:S01]  /*a180*/  @!P4 IMAD.WIDE R44, R47, 0x2, R4 ;  /* 0x000000022f2cc825 */ /* 0x000fe200078e0204 */
[----:B------:R-:W-:-:S03]  /*a190*/  @!P2 IADD3.X R37, R3, R0, RZ, P0, !PT ;  /* 0x000000000325a210 */ /* 0x000fc600007fe4ff */
[C---:B------:R-:W-:Y:S01]  /*a1a0*/  @!P3 IMAD.WIDE R40, R43.reuse, 0x2, R4 ;  /* 0x000000022b28b825 */ /* 0x040fe200078e0204 */
[----:B------:R-:W-:Y:S01]  /*a1b0*/  CS2R R4, SRZ ;  /* 0x0000000000047805 */ /* 0x000fe2000001ff00 */
[----:B------:R0:W5:Y:S02]  /*a1c0*/  @!P4 LD.E.128 R32, desc[UR38][R44.64] ;  /* 0x000000262c20c980 */ /* 0x000164000c101d00 */
[--C-:B------:R-:W-:Y:S02]  /*a1d0*/  @!P3 IMAD.WIDE R42, R43, 0x2, R20.reuse ;  /* 0x000000022b2ab825 */ /* 0x100fe400078e0214 */
[----:B------:R0:W5:Y:S02]  /*a1e0*/  @!P3 LD.E.128 R28, desc[UR38][R40.64] ;  /* 0x00000026281cb980 */ /* 0x000164000c101d00 */
[----:B------:R-:W-:Y:S02]  /*a1f0*/  @!P4 IMAD.WIDE R46, R47, 0x2, R20 ;  /* 0x000000022f2ec825 */ /* 0x000fe400078e0214 */
[----:B------:R0:W5:Y:S02]  /*a200*/  @!P3 LD.E.128 R8, desc[UR38][R42.64] ;  /* 0x000000262a08b980 */ /* 0x000164000c101d00 */
[----:B------:R-:W-:-:S02]  /*a210*/  @!P2 IMAD.X R39, R21, 0x1, R0, P1 ;  /* 0x000000011527a824 */ /* 0x000fc400008e0600 */
[----:B------:R0:W5:Y:S04]  /*a220*/  @!P4 LD.E.128 R12, desc[UR38][R46.64] ;  /* 0x000000262e0cc980 */ /* 0x000168000c101d00 */
[----:B------:R0:W5:Y:S04]  /*a230*/  @!P2 LD.E.128 R24, desc[UR38][R36.64] ;  /* 0x000000262418a980 */ /* 0x000168000c101d00 */
[----:B------:R0:W5:Y:S02]  /*a240*/  @!P2 LD.E.128 R4, desc[UR38][R38.64] ;  /* 0x000000262604a980 */ /* 0x000164000c101d00 */
.L_x_2403:
[----:B------:R-:W-:Y:S05]  /*a250*/  BSYNC B1 ;  /* 0x0000000000017941 */ /* 0x000fea0003800000 */
.L_x_2402:
[----:B------:R-:W-:Y:S01]  /*a260*/  ULEA.HI UR4, UR37, UR37, URZ, 0x1 ;  /* 0x0000002525047291 */ /* 0x000fe2000f8f083f */
[----:B---3--:R-:W-:Y:S01]  /*a270*/  VIMNMX R3, R48, 0xc0, PT ;  /* 0x000000c030037848 */ /* 0x008fe20003fe0100 */
[----:B----45:R-:W-:Y:S01]  /*a280*/  IMAD.MOV.U32 R0, RZ, RZ, R4 ;  /* 0x000000ffff007224 */ /* 0x030fe200078e0004 */
[----:B------:R-:W-:Y:S01]  /*a290*/  BSSY B1, `(.L_x_2404) ;  /* 0x0000035000017945 */ /* 0x000fe20003800000 */
[----:B------:R-:W-:Y:S01]  /*a2a0*/  ULOP3.LUT UR4, UR4, 0xfffffffe, URZ, 0xc0, !UPT ;  /* 0xfffffffe04047892 */ /* 0x000fe2000f8ec03f */
[----:B------:R-:W-:Y:S01]  /*a2b0*/  ISETP.GE.AND P1, PT, R154, R3, PT ;  /* 0x000000039a00720c */ /* 0x000fe20003f26270 */
[----:B------:R-:W-:Y:S02]  /*a2c0*/  IMAD.MOV.U32 R20, RZ, RZ, R5 ;  /* 0x000000ffff147224 */ /* 0x000fe400078e0005 */
[----:B------:R-:W-:Y:S01]  /*a2d0*/  UIADD3 UR4, UR37, -UR4, URZ ;  /* 0x8000000425047290 */ /* 0x000fe2000fffe03f */
[----:B0-----:R-:W-:Y:S02]  /*a2e0*/  IMAD.MOV.U32 R36, RZ, RZ, R8 ;  /* 0x000000ffff247224 */ /* 0x001fe400078e0008 */
        /* <DEDUP_REMOVED lines=47> */
.L_x_2614:
[----:B------:R-:W-:Y:S05]  /*a5e0*/  BSYNC B1 ;  /* 0x0000000000017941 */ /* 0x000fea0003800000 */
.L_x_2404:
        /* <DEDUP_REMOVED lines=13> */
[----:B-1----:R-:W-:Y:S05]  /*a6c0*/  @P0 BRA `(.L_x_2407) ;  /* 0x0000000400b00947 */ /* 0x002fea0003800000 */
[----:B------:R-:W3:Y:S01]  /*a6d0*/  LDL R76, [R1+0xa8] ;  /* 0x0000a800014c7983 */ /* 0x000ee20000100800 */
        /* <DEDUP_REMOVED lines=10> */
[----:B-----5:R-:W-:-:S03]  /*a780*/  LOP3.LUT R0, R75, 0x18, R0, 0xf8, !PT ;  /* 0x000000184b007812 */ /* 0x020fc600078ef800 */
[----:B------:R-:W-:Y:S01]  /*a790*/  IMAD R37, R37, 0x1800, R74 ;  /* 0x0000180025257824 */ /* 0x000fe200078e024a */
[----:B------:R-:W-:-:S05]  /*a7a0*/  LOP3.LUT R0, R0, R72, RZ, 0x3c, !PT ;  /* 0x0000004800007212 */ /* 0x000fca00078e3cff */
[----:B--2---:R-:W-:-:S04]  /*a7b0*/  IMAD.IADD R41, R37, 0x1, R0 ;  /* 0x0000000125297824 */ /* 0x004fc800078e0200 */
[----:B------:R-:W-:-:S05]  /*a7c0*/  IMAD R0, R41, 0x2, R2 ;  /* 0x0000000229007824 */ /* 0x000fca00078e0202 */
[----:B------:R-:W0:Y:S01]  /*a7d0*/  LDS.128 R40, [R0+0xc400] ;  /* 0x00c4000000287984 */ /* 0x000e220000000c00 */
[----:B------:R-:W-:Y:S02]  /*a7e0*/  SHF.R.U64 R66, R4, 0x10, R5 ;  /* 0x0000001004427819 */ /* 0x000fe40000001205 */
[----:B------:R-:W-:Y:S02]  /*a7f0*/  SHF.R.U64 R64, R24, 0x10, R25 ;  /* 0x0000001018407819 */ /* 0x000fe40000001219 */
[----:B------:R-:W-:Y:S02]  /*a800*/  SHF.R.U64 R24, R26, 0x10, R27 ;  /* 0x000000101a187819 */ /* 0x000fe4000000121b */
[----:B------:R-:W-:Y:S02]  /*a810*/  SHF.R.U32.HI R65, RZ, 0x10, R25 ;  /* 0x00000010ff417819 */ /* 0x000fe40000011619 */
[----:B------:R-:W-:Y:S02]  /*a820*/  SHF.R.U32.HI R27, RZ, 0x10, R27 ;  /* 0x00000010ff1b7819 */ /* 0x000fe4000001161b */
[----:B------:R-:W-:-:S02]  /*a830*/  PRMT R66, R20, 0x5432, R66 ;  /* 0x0000543214427816 */ /* 0x000fc40000000042 */
[----:B------:R-:W-:Y:S02]  /*a840*/  PRMT R64, R46, 0x5432, R64 ;  /* 0x000054322e407816 */ /* 0x000fe40000000040 */
[----:B------:R-:W-:Y:S02]  /*a850*/  SHF.R.U32.HI R68, RZ, 0x10, R5 ;  /* 0x00000010ff447819 */ /* 0x000fe40000011605 */
[--C-:B------:R-:W-:Y:S01]  /*a860*/  SHF.R.U64 R26, R6, 0x10, R7.reuse ;  /* 0x00000010061a7819 */ /* 0x100fe20000001207 */
[----:B------:R-:W-:Y:S01]  /*a870*/  IMAD.U32 R67, R66, 0x10000, RZ ;  /* 0x0001000042437824 */ /* 0x000fe200078e00ff */
[----:B------:R-:W-:Y:S02]  /*a880*/  SHF.R.U32.HI R6, RZ, 0x10, R7 ;  /* 0x00000010ff067819 */ /* 0x000fe40000011607 */
[----:B------:R-:W-:Y:S02]  /*a890*/  PRMT R65, R58, 0x5410, R65 ;  /* 0x000054103a417816 */ /* 0x000fe40000000041 */
[----:B------:R-:W-:-:S02]  /*a8a0*/  PRMT R4, R59, 0x5410, R27 ;  /* 0x000054103b047816 */ /* 0x000fc4000000001b */
[----:B------:R-:W-:Y:S02]  /*a8b0*/  PRMT R68, R21, 0x5432, R68 ;  /* 0x0000543215447816 */ /* 0x000fe40000000044 */
[----:B------:R-:W-:-:S03]  /*a8c0*/  PRMT R6, R45, 0x5432, R6 ;  /* 0x000054322d067816 */ /* 0x000fc60000000006 */
[----:B------:R-:W-:Y:S02]  /*a8d0*/  IMAD.U32 R69, R68, 0x10000, RZ ;  /* 0x0001000044457824 */ /* 0x000fe400078e00ff */
[----:B------:R-:W-:Y:S02]  /*a8e0*/  IMAD.U32 R70, R6, 0x10000, RZ ;  /* 0x0001000006467824 */ /* 0x000fe400078e00ff */
[----:B0-----:R-:W-:Y:S01]  /*a8f0*/  IMAD.U32 R27, R40, 0x10000, RZ ;  /* 0x00010000281b7824 */ /* 0x001fe200078e00ff */
[----:B------:R-:W-:Y:S01]  /*a900*/  LOP3.LUT R25, R42, 0xffff0000, RZ, 0xc0, !PT ;  /* 0xffff00002a197812 */ /* 0x000fe200078ec0ff */
[----:B------:R-:W-:Y:S02]  /*a910*/  IMAD.U32 R62, R41, 0x10000, RZ ;  /* 0x00010000293e7824 */ /* 0x000fe400078e00ff */
[----:B------:R-:W-:Y:S01]  /*a920*/  FMUL.FTZ R71, R27, R67 ;  /* 0x000000431b477220 */ /* 0x000fe20000410000 */
[----:B------:R-:W-:Y:S01]  /*a930*/  IMAD.U32 R63, R43, 0x10000, RZ ;  /* 0x000100002b3f7824 */ /* 0x000fe200078e00ff */
[----:B------:R-:W-:-:S02]  /*a940*/  LOP3.LUT R66, R66, 0xffff0000, RZ, 0xc0, !PT ;  /* 0xffff000042427812 */ /* 0x000fc400078ec0ff */
[----:B------:R-:W-:Y:S02]  /*a950*/  LOP3.LUT R68, R68, 0xffff0000, RZ, 0xc0, !PT ;  /* 0xffff000044447812 */ /* 0x000fe400078ec0ff */
[----:B------:R-:W-:Y:S02]  /*a960*/  PRMT R26, R44, 0x5432, R26 ;  /* 0x000054322c1a7816 */ /* 0x000fe4000000001a */
[----:B------:R-:W-:Y:S01]  /*a970*/  PRMT R24, R47, 0x5432, R24 ;  /* 0x000054322f187816 */ /* 0x000fe20000000018 */
[----:B---3--:R-:W0:Y:S02]  /*a980*/  LDS.128 R36, [R76] ;  /* 0x000000004c247984 */ /* 0x008e240000000c00 */
[C---:B0-----:R-:W-:Y:S01]  /*a990*/  IMAD.U32 R58, R36.reuse, 0x10000, RZ ;  /* 0x00010000243a7824 */ /* 0x041fe200078e00ff */
[----:B------:R-:W-:Y:S01]  /*a9a0*/  LOP3.LUT R59, R36, 0xffff0000, RZ, 0xc0, !PT ;  /* 0xffff0000243b7812 */ /* 0x000fe200078ec0ff */
[C---:B------:R-:W-:Y:S01]  /*a9b0*/  IMAD.U32 R7, R38.reuse, 0x10000, RZ ;  /* 0x0001000026077824 */ /* 0x040fe200078e00ff */
[----:B------:R-:W-:Y:S01]  /*a9c0*/  LOP3.LUT R5, R38, 0xffff0000, RZ, 0xc0, !PT ;  /* 0xffff000026057812 */ /* 0x000fe200078ec0ff */
[----:B------:R-:W-:Y:S01]  /*a9d0*/  IMAD.U32 R36, R64, 0x10000, RZ ;  /* 0x0001000040247824 */ /* 0x000fe200078e00ff */
[C---:B------:R-:W-:Y:S01]  /*a9e0*/  LOP3.LUT R38, R39.reuse, 0xffff0000, RZ, 0xc0, !PT ;  /* 0xffff000027267812 */ /* 0x040fe200078ec0ff */
[----:B------:R-:W-:Y:S01]  /*a9f0*/  IMAD.U32 R61, R39, 0x10000, RZ ;  /* 0x00010000273d7824 */ /* 0x000fe200078e00ff */
[----:B------:R-:W-:Y:S01]  /*aa00*/  LOP3.LUT R39, R40, 0xffff0000, RZ, 0xc0, !PT ;  /* 0xffff000028277812 */ /* 0x000fe200078ec0ff */
[----:B------:R-:W-:Y:S01]  /*aa10*/  FMUL.FTZ R73, R27, R36 ;  /* 0x000000241b497220 */ /* 0x000fe20000410000 */
[----:B------:R-:W-:Y:S01]  /*aa20*/  LOP3.LUT R40, R41, 0xffff0000, RZ, 0xc0, !PT ;  /* 0xffff000029287812 */ /* 0x000fe200078ec0ff */
[----:B------:R-:W-:Y:S01]  /*aa30*/  IMAD.U32 R41, R42, 0x10000, RZ ;  /* 0x000100002a297824 */ /* 0x000fe200078e00ff */
[----:B------:R-:W-:Y:S01]  /*aa40*/  LOP3.LUT R42, R43, 0xffff0000, RZ, 0xc0, !PT ;  /* 0xffff00002b2a7812 */ /* 0x000fe200078ec0ff */
[----:B------:R-:W-:-:S02]  /*aa50*/  IMAD.U32 R43, R65, 0x10000, RZ ;  /* 0x00010000412b7824 */ /* 0x000fc400078e00ff */
[C---:B------:R-:W-:Y:S01]  /*aa60*/  FFMA.FTZ R27, R58.reuse, R36, -R71 ;  /* 0x000000243a1b7223 */ /* 0x040fe20000010847 */
[----:B------:R-:W-:Y:S01]  /*aa70*/  FFMA.FTZ R36, R58, R67, R73 ;  /* 0x000000433a247223 */ /* 0x000fe20000010049 */
[----:B------:R-:W-:Y:S02]  /*aa80*/  IMAD.U32 R58, R4, 0x10000, RZ ;  /* 0x00010000043a7824 */ /* 0x000fe400078e00ff */
[C---:B------:R-:W-:Y:S01]  /*aa90*/  FMUL.FTZ R71, R62.reuse, R69 ;  /* 0x000000453e477220 */ /* 0x040fe20000410000 */
[----:B------:R-:W-:Y:S02]  /*aaa0*/  IMAD.U32 R60, R37, 0x10000, RZ ;  /* 0x00010000253c7824 */ /* 0x000fe400078e00ff */
[-C--:B------:R-:W-:Y:S01]  /*aab0*/  FMUL.FTZ R67, R62, R43.reuse ;  /* 0x0000002b3e437220 */ /* 0x080fe20000410000 */
[C---:B------:R-:W-:Y:S01]  /*aac0*/  FMUL.FTZ R62, R63.reuse, R70 ;  /* 0x000000463f3e7220 */ /* 0x040fe20000410000 */
[----:B------:R-:W-:Y:S01]  /*aad0*/  LOP3.LUT R64, R64, 0xffff0000, RZ, 0xc0, !PT ;  /* 0xffff000040407812 */ /* 0x000fe200078ec0ff */
[-C--:B------:R-:W-:Y:S01]  /*aae0*/  FMUL.FTZ R63, R63, R58.reuse ;  /* 0x0000003a3f3f7220 */ /* 0x080fe20000410000 */
[----:B------:R-:W-:Y:S01]  /*aaf0*/  LOP3.LUT R65, R65, 0xffff0000, RZ, 0xc0, !PT ;  /* 0xffff000041417812 */ /* 0x000fe200078ec0ff */
[----:B------:R-:W-:Y:S01]  /*ab00*/  FFMA.FTZ R71, R60, R43, -R71 ;  /* 0x0000002b3c477223 */ /* 0x000fe20000010847 */
[----:B------:R-:W-:Y:S01]  /*ab10*/  FFMA.FTZ R43, R61, R58, -R62 ;  /* 0x0000003a3d2b7223 */ /* 0x000fe2000001083e */
[----:B------:R-:W-:Y:S01]  /*ab20*/  LOP3.LUT R37, R37, 0xffff0000, RZ, 0xc0, !PT ;  /* 0xffff000025257812 */ /* 0x000fe200078ec0ff */
[C---:B------:R-:W-:Y:S01]  /*ab30*/  FMUL.FTZ R58, R39.reuse, R66 ;  /* 0x00000042273a7220 */ /* 0x040fe20000410000 */
[----:B------:R-:W-:Y:S01]  /*ab40*/  FMUL.FTZ R62, R39, R64 ;  /* 0x00000040273e7220 */ /* 0x000fe20000410000 */
[----:B------:R-:W-:Y:S01]  /*ab50*/  FFMA.FTZ R63, R61, R70, R63 ;  /* 0x000000463d3f7223 */ /* 0x000fe2000001003f */
[C---:B------:R-:W-:Y:S01]  /*ab60*/  FMUL.FTZ R39, R40.reuse, R65 ;  /* 0x0000004128277220 */ /* 0x040fe20000410000 */
[----:B------:R-:W-:Y:S01]  /*ab70*/  FMUL.FTZ R70, R40, R68 ;  /* 0x0000004428467220 */ /* 0x000fe20000410000 */
[----:B------:R-:W-:Y:S01]  /*ab80*/  FFMA.FTZ R67, R60, R69, R67 ;  /* 0x000000453c437223 */ /* 0x000fe20000010043 */
[----:B------:R-:W-:Y:S01]  /*ab90*/  FFMA.FTZ R64, R59, R64, -R58 ;  /* 0x000000403b407223 */ /* 0x000fe2000001083a */
[----:B------:R-:W-:-:S02]  /*aba0*/  IMAD.U32 R60, R26, 0x10000, RZ ;  /* 0x000100001a3c7824 */ /* 0x000fc400078e00ff */
[C---:B------:R-:W-:Y:S01]  /*abb0*/  FFMA.FTZ R68, R37.reuse, R68, R39 ;  /* 0x0000004425447223 */ /* 0x040fe20000010027 */
[----:B------:R-:W-:Y:S01]  /*abc0*/  IMAD.U32 R58, R24, 0x10000, RZ ;  /* 0x00010000183a7824 */ /* 0x000fe200078e00ff */
[----:B------:R-:W-:Y:S01]  /*abd0*/  LOP3.LUT R26, R26, 0xffff0000, RZ, 0xc0, !PT ;  /* 0xffff00001a1a7812 */ /* 0x000fe200078ec0ff */
[----:B------:R-:W-:Y:S01]  /*abe0*/  FFMA.FTZ R70, R37, R65, -R70 ;  /* 0x0000004125467223 */ /* 0x000fe20000010846 */
[----:B------:R-:W-:Y:S01]  /*abf0*/  LOP3.LUT R39, R6, 0xffff0000, RZ, 0xc0, !PT ;  /* 0xffff000006277812 */ /* 0x000fe200078ec0ff */
[----:B------:R-:W-:Y:S01]  /*ac00*/  FFMA.FTZ R59, R59, R66, R62 ;  /* 0x000000423b3b7223 */ /* 0x000fe2000001003e */
[----:B------:R-:W-:Y:S02]  /*ac10*/  LOP3.LUT R24, R24, 0xffff0000, RZ, 0xc0, !PT ;  /* 0xffff000018187812 */ /* 0x000fe400078ec0ff */
[----:B------:R-:W-:Y:S01]  /*ac20*/  LOP3.LUT R37, R4, 0xffff0000, RZ, 0xc0, !PT ;  /* 0xffff000004257812 */ /* 0x000fe200078ec0ff */
[C---:B------:R-:W-:Y:S01]  /*ac30*/  FMUL.FTZ R40, R41.reuse, R60 ;  /* 0x0000003c29287220 */ /* 0x040fe20000410000 */
[----:B------:R-:W-:Y:S01]  /*ac40*/  FMUL.FTZ R62, R41, R58 ;  /* 0x0000003a293e7220 */ /* 0x000fe20000410000 */
[C---:B------:R-:W-:Y:S01]  /*ac50*/  FMUL.FTZ R4, R25.reuse, R26 ;  /* 0x0000001a19047220 */ /* 0x040fe20000410000 */
[C---:B------:R-:W-:Y:S01]  /*ac60*/  FMUL.FTZ R61, R42.reuse, R39 ;  /* 0x000000272a3d7220 */ /* 0x040fe20000410000 */
[----:B------:R-:W-:Y:S01]  /*ac70*/  FMUL.FTZ R25, R25, R24 ;  /* 0x0000001819197220 */ /* 0x000fe20000410000 */
[-C--:B------:R-:W-:Y:S01]  /*ac80*/  FMUL.FTZ R6, R42, R37.reuse ;  /* 0x000000252a067220 */ /* 0x080fe20000410000 */
[C---:B------:R-:W-:Y:S01]  /*ac90*/  FFMA.FTZ R40, R7.reuse, R58, -R40 ;  /* 0x0000003a07287223 */ /* 0x040fe20000010828 */
        /* <DEDUP_REMOVED lines=15> */
.L_x_2407:
[----:B------:R-:W-:Y:S05]  /*ad90*/  BSYNC B1 ;  /* 0x0000000000017941 */ /* 0x000fea0003800000 */
.L_x_2406:
[----:B------:R-:W-:Y:S04]  /*ada0*/  BSSY B1, `(.L_x_2408) ;  /* 0x000006a000017945 */ /* 0x000fe80003800000 */
[----:B------:R-:W-:Y:S05]  /*adb0*/  @P1 BRA `(.L_x_2409) ;  /* 0x0000000400a01947 */ /* 0x000fea0003800000 */
[----:B0-----:R-:W3:Y:S04]  /*adc0*/  LDL R0, [R1+0x48] ;  /* 0x0000480001007983 */ /* 0x001ee80000100800 */
[----:B------:R-:W4:Y:S01]  /*add0*/  LDL R58, [R1+0xa4] ;  /* 0x0000a400013a7983 */ /* 0x000f220000100800 */
[--C-:B------:R-:W-:Y:S02]  /*ade0*/  SHF.R.U64 R39, R28, 0x10, R29.reuse ;  /* 0x000000101c277819 */ /* 0x100fe4000000121d */
[----:B------:R-:W-:Y:S02]  /*adf0*/  SHF.R.U32.HI R28, RZ, 0x10, R29 ;  /* 0x00000010ff1c7819 */ /* 0x000fe4000001161d */
[--C-:B------:R-:W-:Y:S02]  /*ae00*/  SHF.R.U64 R29, R8, 0x10, R9.reuse ;  /* 0x00000010081d7819 */ /* 0x100fe40000001209 */
[----:B------:R-:W-:-:S02]  /*ae10*/  SHF.R.U32.HI R8, RZ, 0x10, R9 ;  /* 0x00000010ff087819 */ /* 0x000fc40000011609 */
[----:B------:R-:W-:Y:S02]  /*ae20*/  SHF.R.U64 R37, R30, 0x10, R31 ;  /* 0x000000101e257819 */ /* 0x000fe4000000121f */
[----:B------:R-:W-:Y:S02]  /*ae30*/  PRMT R54, R54, 0x5410, R39 ;  /* 0x0000541036367816 */ /* 0x000fe40000000027 */
[----:B------:R-:W-:Y:S02]  /*ae40*/  PRMT R50, R50, 0x5410, R29 ;  /* 0x0000541032327816 */ /* 0x000fe4000000001d */
[--C-:B------:R-:W-:Y:S02]  /*ae50*/  SHF.R.U64 R9, R10, 0x10, R11.reuse ;  /* 0x000000100a097819 */ /* 0x100fe4000000120b */
[----:B------:R-:W-:Y:S01]  /*ae60*/  PRMT R51, R51, 0x5410, R8 ;  /* 0x0000541033337816 */ /* 0x000fe20000000008 */
[----:B------:R-:W-:Y:S01]  /*ae70*/  IMAD.U32 R39, R50, 0x10000, RZ ;  /* 0x0001000032277824 */ /* 0x000fe200078e00ff */
[----:B------:R-:W-:-:S02]  /*ae80*/  SHF.R.U32.HI R10, RZ, 0x10, R11 ;  /* 0x00000010ff0a7819 */ /* 0x000fc4000001160b */
[----:B------:R-:W-:Y:S01]  /*ae90*/  PRMT R55, R55, 0x5410, R28 ;  /* 0x0000541037377816 */ /* 0x000fe2000000001c */
[----:B------:R-:W-:Y:S01]  /*aea0*/  IMAD.U32 R36, R51, 0x10000, RZ ;  /* 0x0001000033247824 */ /* 0x000fe200078e00ff */
[----:B------:R-:W-:Y:S01]  /*aeb0*/  PRMT R56, R56, 0x5410, R37 ;  /* 0x0000541038387816 */ /* 0x000fe20000000025 */
[----:B------:R-:W-:Y:S01]  /*aec0*/  IMAD.U32 R37, R54, 0x10000, RZ ;  /* 0x0001000036257824 */ /* 0x000fe200078e00ff */
[----:B------:R-:W-:Y:S02]  /*aed0*/  SHF.R.U32.HI R30, RZ, 0x10, R31 ;  /* 0x00000010ff1e7819 */ /* 0x000fe4000001161f */
[----:B------:R-:W-:Y:S02]  /*aee0*/  PRMT R53, R53, 0x5410, R10 ;  /* 0x0000541035357816 */ /* 0x000fe4000000000a */
[----:B------:R-:W-:Y:S02]  /*aef0*/  PRMT R57, R57, 0x5410, R30 ;  /* 0x0000541039397816 */ /* 0x000fe4000000001e */
[----:B------:R-:W-:Y:S01]  /*af00*/  PRMT R52, R52, 0x5410, R9 ;  /* 0x0000541034347816 */ /* 0x000fe20000000009 */
[----:B------:R-:W-:Y:S01]  /*af10*/  IMAD.U32 R38, R53, 0x10000, RZ ;  /* 0x0001000035267824 */ /* 0x000fe200078e00ff */
[----:B---3--:R-:W-:-:S04]  /*af20*/  LEA.HI R0, R3, R0, RZ, 0x1d ;  /* 0x0000000003007211 */ /* 0x008fc800078fe8ff */
[----:B------:R-:W-:-:S04]  /*af30*/  SHF.R.S32.HI R5, RZ, 0x1f, R0 ;  /* 0x0000001fff057819 */ /* 0x000fc80000011400 */
[----:B------:R-:W-:Y:S01]  /*af40*/  LEA.HI R5, R5, R0, RZ, 0x2 ;  /* 0x0000000005057211 */ /* 0x000fe200078f10ff */
[----:B------:R-:W-:-:S03]  /*af50*/  IMAD.SHL.U32 R0, R0, 0x8, RZ ;  /* 0x0000000800007824 */ /* 0x000fc600078e00ff */
[----:B------:R-:W-:Y:S02]  /*af60*/  SHF.R.S32.HI R5, RZ, 0x2, R5 ;  /* 0x00000002ff057819 */ /* 0x000fe40000011405 */
[----:B-----5:R-:W-:-:S03]  /*af70*/  LOP3.LUT R0, R75, 0x18, R0, 0xf8, !PT ;  /* 0x000000184b007812 */ /* 0x020fc600078ef800 */
[----:B------:R-:W-:Y:S01]  /*af80*/  IMAD R5, R5, 0x1800, R74 ;  /* 0x0000180005057824 */ /* 0x000fe200078e024a */
[----:B------:R-:W-:-:S05]  /*af90*/  LOP3.LUT R0, R0, R72, RZ, 0x3c, !PT ;  /* 0x0000004800007212 */ /* 0x000fca00078e3cff */
[----:B------:R-:W-:Y:S02]  /*afa0*/  IMAD.IADD R25, R5, 0x1, R0 ;  /* 0x0000000105197824 */ /* 0x000fe400078e0200 */
[----:B----4-:R-:W0:Y:S02]  /*afb0*/  LDS.128 R4, [R58] ;  /* 0x000000003a047984 */ /* 0x010e240000000c00 */
[----:B------:R-:W-:-:S05]  /*afc0*/  IMAD R0, R25, 0x2, R2 ;  /* 0x0000000219007824 */ /* 0x000fca00078e0202 */
[----:B------:R-:W1:Y:S01]  /*afd0*/  LDS.128 R24, [R0+0xc400] ;  /* 0x00c4000000187984 */ /* 0x000e620000000c00 */
[C---:B0-----:R-:W-:Y:S01]  /*afe0*/  IMAD.U32 R8, R4.reuse, 0x10000, RZ ;  /* 0x0001000004087824 */ /* 0x041fe200078e00ff */
[----:B------:R-:W-:Y:S01]  /*aff0*/  LOP3.LUT R4, R4, 0xffff0000, RZ, 0xc0, !PT ;  /* 0xffff000004047812 */ /* 0x000fe200078ec0ff */
[C---:B------:R-:W-:Y:S01]  /*b000*/  IMAD.U32 R9, R5.reuse, 0x10000, RZ ;  /* 0x0001000005097824 */ /* 0x040fe200078e00ff */
[----:B------:R-:W-:Y:S01]  /*b010*/  LOP3.LUT R5, R5, 0xffff0000, RZ, 0xc0, !PT ;  /* 0xffff000005057812 */ /* 0x000fe200078ec0ff */
[C---:B------:R-:W-:Y:S01]  /*b020*/  IMAD.U32 R11, R7.reuse, 0x10000, RZ ;  /* 0x00010000070b7824 */ /* 0x040fe200078e00ff */
[----:B------:R-:W-:Y:S01]  /*b030*/  LOP3.LUT R7, R7, 0xffff0000, RZ, 0xc0, !PT ;  /* 0xffff000007077812 */ /* 0x000fe200078ec0ff */
[----:B------:R-:W-:Y:S01]  /*b040*/  IMAD.U32 R10, R6, 0x10000, RZ ;  /* 0x00010000060a7824 */ /* 0x000fe200078e00ff */
[----:B-1----:R-:W-:Y:S01]  /*b050*/  SHF.L.U32 R30, R26, 0x10, RZ ;  /* 0x000000101a1e7819 */ /* 0x002fe200000006ff */
[C---:B------:R-:W-:Y:S01]  /*b060*/  IMAD.U32 R28, R24.reuse, 0x10000, RZ ;  /* 0x00010000181c7824 */ /* 0x040fe200078e00ff */
[----:B------:R-:W-:Y:S01]  /*b070*/  LOP3.LUT R24, R24, 0xffff0000, RZ, 0xc0, !PT ;  /* 0xffff000018187812 */ /* 0x000fe200078ec0ff */
[C---:B------:R-:W-:Y:S01]  /*b080*/  IMAD.U32 R29, R25.reuse, 0x10000, RZ ;  /* 0x00010000191d7824 */ /* 0x040fe200078e00ff */
[----:B------:R-:W-:Y:S01]  /*b090*/  LOP3.LUT R25, R25, 0xffff0000, RZ, 0xc0, !PT ;  /* 0xffff000019197812 */ /* 0x000fe200078ec0ff */
[C---:B--2---:R-:W-:Y:S01]  /*b0a0*/  FMUL.FTZ R41, R28.reuse, R39 ;  /* 0x000000271c297220 */ /* 0x044fe20000410000 */
[----:B------:R-:W-:Y:S01]  /*b0b0*/  FMUL.FTZ R43, R28, R37 ;  /* 0x000000251c2b7220 */ /* 0x000fe20000410000 */
[----:B------:R-:W-:-:S02]  /*b0c0*/  IMAD.U32 R28, R55, 0x10000, RZ ;  /* 0x00010000371c7824 */ /* 0x000fc400078e00ff */
[----:B------:R-:W-:Y:S01]  /*b0d0*/  FMUL.FTZ R40, R29, R36 ;  /* 0x000000241d287220 */ /* 0x000fe20000410000 */
        /* <DEDUP_REMOVED lines=16> */
[----:B------:R-:W-:Y:S01]  /*b1e0*/  LOP3.LUT R28, R51, 0xffff0000, RZ, 0xc0, !PT ;  /* 0xffff0000331c7812 */ /* 0x000fe200078ec0ff */
[----:B------:R-:W-:Y:S01]  /*b1f0*/  FFMA.FTZ R24, R4, R9, -R11 ;  /* 0x0000000904187223 */ /* 0x000fe2000001080b */
[----:B------:R-:W-:-:S02]  /*b200*/  IMAD.U32 R11, R52, 0x10000, RZ ;  /* 0x00010000340b7824 */ /* 0x000fc400078e00ff */
[----:B------:R-:W-:Y:S01]  /*b210*/  FFMA.FTZ R36, R4, R29, R31 ;  /* 0x0000001d04247223 */ /* 0x000fe2000001001f */
[----:B------:R-:W-:Y:S02]  /*b220*/  IMAD.U32 R9, R56, 0x10000, RZ ;  /* 0x0001000038097824 */ /* 0x000fe400078e00ff */
[C---:B------:R-:W-:Y:S01]  /*b230*/  FMUL.FTZ R38, R25.reuse, R28 ;  /* 0x0000001c19267220 */ /* 0x040fe20000410000 */
[C---:B------:R-:W-:Y:S01]  /*b240*/  FMUL.FTZ R29, R30.reuse, R11 ;  /* 0x0000000b1e1d7220 */ /* 0x040fe20000410000 */
[-C--:B------:R-:W-:Y:S01]  /*b250*/  FMUL.FTZ R37, R25, R8.reuse ;  /* 0x0000000819257220 */ /* 0x080fe20000410000 */
        /* <DEDUP_REMOVED lines=13> */
[----:B------:R-:W-:Y:S01]  /*b330*/  LOP3.LUT R6, R6, 0xffff0000, RZ, 0xc0, !PT ;  /* 0xffff000006067812 */ /* 0x000fe200078ec0ff */
[C---:B------:R-:W-:Y:S02]  /*b340*/  FMUL.FTZ R30, R27.reuse, R8 ;  /* 0x000000081b1e7220 */ /* 0x040fe40000410000 */
        /* <DEDUP_REMOVED lines=15> */
.L_x_2409:
[----:B------:R-:W-:Y:S05]  /*b440*/  BSYNC B1 ;  /* 0x0000000000017941 */ /* 0x000fea0003800000 */
.L_x_2408:
[----:B------:R-:W-:Y:S05]  /*b450*/  @P2 BRA `(.L_x_2390) ;  /* 0x0000000400a02947 */ /* 0x000fea0003800000 */
[----:B01----:R-:W3:Y:S04]  /*b460*/  LDL R0, [R1+0x4c] ;  /* 0x00004c0001007983 */ /* 0x003ee80000100800 */
[----:B------:R-:W4:Y:S01]  /*b470*/  LDL R36, [R1+0xa0] ;  /* 0x0000a00001247983 */ /* 0x000f220000100800 */
[----:B------:R-:W-:Y:S02]  /*b480*/  SHF.R.U64 R29, R32, 0x10, R33 ;  /* 0x00000010201d7819 */ /* 0x000fe40000001221 */
[----:B------:R-:W-:Y:S02]  /*b490*/  SHF.R.U64 R27, R34, 0x10, R35 ;  /* 0x00000010221b7819 */ /* 0x000fe40000001223 */
[--C-:B------:R-:W-:Y:S02]  /*b4a0*/  SHF.R.U64 R25, R12, 0x10, R13.reuse ;  /* 0x000000100c197819 */ /* 0x100fe4000000120d */
[----:B------:R-:W-:-:S02]  /*b4b0*/  SHF.R.U32.HI R12, RZ, 0x10, R13 ;  /* 0x00000010ff0c7819 */ /* 0x000fc4000001160d */
[----:B------:R-:W-:Y:S02]  /*b4c0*/  PRMT R46, R46, 0x5410, R29 ;  /* 0x000054102e2e7816 */ /* 0x000fe4000000001d */
[----:B------:R-:W-:Y:S02]  /*b4d0*/  PRMT R48, R48, 0x5410, R27 ;  /* 0x0000541030307816 */ /* 0x000fe4000000001b */
[----:B------:R-:W-:Y:S01]  /*b4e0*/  PRMT R25, R20, 0x5410, R25 ;  /* 0x0000541014197816 */ /* 0x000fe20000000019 */
[----:B------:R-:W-:Y:S01]  /*b4f0*/  IMAD.U32 R26, R46, 0x10000, RZ ;  /* 0x000100002e1a7824 */ /* 0x000fe200078e00ff */
[----:B------:R-:W-:Y:S02]  /*b500*/  SHF.R.U32.HI R32, RZ, 0x10, R33 ;  /* 0x00000010ff207819 */ /* 0x000fe40000011621 */
[----:B------:R-:W-:Y:S01]  /*b510*/  PRMT R27, R21, 0x5410, R12 ;  /* 0x00005410151b7816 */ /* 0x000fe2000000000c */
[----:B------:R-:W-:Y:S01]  /*b520*/  IMAD.U32 R28, R25, 0x10000, RZ ;  /* 0x00010000191c7824 */ /* 0x000fe200078e00ff */
[----:B------:R-:W-:-:S02]  /*b530*/  SHF.R.U32.HI R34, RZ, 0x10, R35 ;  /* 0x00000010ff227819 */ /* 0x000fc40000011623 */
[----:B------:R-:W-:Y:S01]  /*b540*/  PRMT R47, R47, 0x5410, R32 ;  /* 0x000054102f2f7816 */ /* 0x000fe20000000020 */
[----:B------:R-:W-:Y:S01]  /*b550*/  IMAD.U32 R29, R27, 0x10000, RZ ;  /* 0x000100001b1d7824 */ /* 0x000fe200078e00ff */
[----:B------:R-:W-:Y:S02]  /*b560*/  PRMT R49, R49, 0x5410, R34 ;  /* 0x0000541031317816 */ /* 0x000fe40000000022 */
[----:B------:R-:W-:Y:S02]  /*b570*/  LOP3.LUT R25, R25, 0xffff0000, RZ, 0xc0, !PT ;  /* 0xffff000019197812 */ /* 0x000fe400078ec0ff */
[----:B---3--:R-:W-:-:S04]  /*b580*/  LEA.HI R3, R3, R0, RZ, 0x1d ;  /* 0x0000000003037211 */ /* 0x008fc800078fe8ff */
[----:B------:R-:W-:Y:S01]  /*b590*/  SHF.R.S32.HI R0, RZ, 0x1f, R3 ;  /* 0x0000001fff007819 */ /* 0x000fe20000011403 */
[----:B----4-:R-:W0:Y:S03]  /*b5a0*/  LDS.128 R4, [R36] ;  /* 0x0000000024047984 */ /* 0x010e260000000c00 */
[----:B------:R-:W-:Y:S01]  /*b5b0*/  LEA.HI R0, R0, R3, RZ, 0x2 ;  /* 0x0000000300007211 */ /* 0x000fe200078f10ff */
[----:B------:R-:W-:-:S03]  /*b5c0*/  IMAD.SHL.U32 R3, R3, 0x8, RZ ;  /* 0x0000000803037824 */ /* 0x000fc600078e00ff */
[----:B------:R-:W-:Y:S02]  /*b5d0*/  SHF.R.S32.HI R0, RZ, 0x2, R0 ;  /* 0x00000002ff007819 */ /* 0x000fe40000011400 */
[----:B-----5:R-:W-:-:S03]  /*b5e0*/  LOP3.LUT R3, R75, 0x18, R3, 0xf8, !PT ;  /* 0x000000184b037812 */ /* 0x020fc600078ef803 */
[----:B------:R-:W-:Y:S01]  /*b5f0*/  IMAD R0, R0, 0x1800, R74 ;  /* 0x0000180000007824 */ /* 0x000fe200078e024a */
[----:B------:R-:W-:-:S05]  /*b600*/  LOP3.LUT R3, R3, R72, RZ, 0x3c, !PT ;  /* 0x0000004803037212 */ /* 0x000fca00078e3cff */
[----:B------:R-:W-:-:S04]  /*b610*/  IMAD.IADD R3, R0, 0x1, R3 ;  /* 0x0000000100037824 */ /* 0x000fc800078e0203 */
[----:B------:R-:W-:Y:S01]  /*b620*/  IMAD R0, R3, 0x2, R2 ;  /* 0x0000000203007824 */ /* 0x000fe200078e0202 */
[--C-:B------:R-:W-:Y:S02]  /*b630*/  SHF.R.U64 R3, R14, 0x10, R15.reuse ;  /* 0x000000100e037819 */ /* 0x100fe4000000120f */
[----:B------:R-:W-:Y:S02]  /*b640*/  SHF.R.U32.HI R14, RZ, 0x10, R15 ;  /* 0x00000010ff0e7819 */ /* 0x000fe4000001160f */
[----:B------:R-:W1:Y:S01]  /*b650*/  LDS.128 R8, [R0+0xc400] ;  /* 0x00c4000000087984 */ /* 0x000e620000000c00 */
[----:B------:R-:W-:Y:S02]  /*b660*/  PRMT R44, R44, 0x5410, R3 ;  /* 0x000054102c2c7816 */ /* 0x000fe40000000003 */
[----:B------:R-:W-:-:S05]  /*b670*/  PRMT R45, R45, 0x5410, R14 ;  /* 0x000054102d2d7816 */ /* 0x000fca000000000e */
[----:B------:R-:W-:Y:S02]  /*b680*/  IMAD.U32 R31, R45, 0x10000, RZ ;  /* 0x000100002d1f7824 */ /* 0x000fe400078e00ff */
        /* <DEDUP_REMOVED lines=8> */
[C---:B-1----:R-:W-:Y:S01]  /*b710*/  IMAD.U32 R15, R8.reuse, 0x10000, RZ ;  /* 0x00010000080f7824 */ /* 0x042fe200078e00ff */
[----:B------:R-:W-:Y:S01]  /*b720*/  LOP3.LUT R8, R8, 0xffff0000, RZ, 0xc0, !PT ;  /* 0xffff000008087812 */ /* 0x000fe200078ec0ff */
[C---:B------:R-:W-:Y:S01]  /*b730*/  IMAD.U32 R20, R9.reuse, 0x10000, RZ ;  /* 0x0001000009147824 */ /* 0x040fe200078e00ff */
[----:B------:R-:W-:Y:S01]  /*b740*/  LOP3.LUT R9, R9, 0xffff0000, RZ, 0xc0, !PT ;  /* 0xffff000009097812 */ /* 0x000fe200078ec0ff */
[C---:B------:R-:W-:Y:S01]  /*b750*/  FMUL.FTZ R30, R15.reuse, R28 ;  /* 0x0000001c0f1e7220 */ /* 0x040fe20000410000 */
[----:B------:R-:W-:Y:S01]  /*b760*/  FMUL.FTZ R32, R15, R26 ;  /* 0x0000001a0f207220 */ /* 0x000fe20000410000 */
[----:B------:R-:W-:-:S02]  /*b770*/  IMAD.U32 R15, R47, 0x10000, RZ ;  /* 0x000100002f0f7824 */ /* 0x000fc400078e00ff */
[C---:B------:R-:W-:Y:S01]  /*b780*/  FMUL.FTZ R33, R20.reuse, R29 ;  /* 0x0000001d14217220 */ /* 0x040fe20000410000 */
[----:B------:R-:W-:Y:S02]  /*b790*/  IMAD.U32 R24, R11, 0x10000, RZ ;  /* 0x000100000b187824 */ /* 0x000fe400078e00ff */
[C---:B------:R-:W-:Y:S01]  /*b7a0*/  FFMA.FTZ R30, R3.reuse, R26, -R30 ;  /* 0x0000001a031e7223 */ /* 0x040fe2000001081e */
[----:B------:R-:W-:Y:S01]  /*b7b0*/  FFMA.FTZ R32, R3, R28, R32 ;  /* 0x0000001c03207223 */ /* 0x000fe20000010020 */
[----:B------:R-:W-:Y:S02]  /*b7c0*/  IMAD.U32 R3, R49, 0x10000, RZ ;  /* 0x0001000031037824 */ /* 0x000fe400078e00ff */
[-C--:B------:R-:W-:Y:S01]  /*b7d0*/  FMUL.FTZ R35, R20, R15.reuse ;  /* 0x0000000f14237220 */ /* 0x080fe20000410000 */
[----:B------:R-:W-:Y:S01]  /*b7e0*/  FFMA.FTZ R33, R12, R15, -R33 ;  /* 0x0000000f0c217223 */ /* 0x000fe20000010821 */
[C---:B------:R-:W-:Y:S01]  /*b7f0*/  FMUL.FTZ R15, R24.reuse, R31 ;  /* 0x0000001f180f7220 */ /* 0x040fe20000410000 */
[----:B------:R-:W-:Y:S01]  /*b800*/  FMUL.FTZ R24, R24, R3 ;  /* 0x0000000318187220 */ /* 0x000fe20000410000 */
[----:B------:R-:W-:Y:S01]  /*b810*/  FFMA.FTZ R35, R12, R29, R35 ;  /* 0x0000001d0c237223 */ /* 0x000fe20000010023 */
[----:B------:R-:W-:Y:S01]  /*b820*/  LOP3.LUT R12, R47, 0xffff0000, RZ, 0xc0, !PT ;  /* 0xffff00002f0c7812 */ /* 0x000fe200078ec0ff */
[----:B------:R-:W-:Y:S01]  /*b830*/  FFMA.FTZ R28, R14, R3, -R15 ;  /* 0x000000030e1c7223 */ /* 0x000fe2000001080f */
[----:B------:R-:W-:Y:S01]  /*b840*/  LOP3.LUT R3, R46, 0xffff0000, RZ, 0xc0, !PT ;  /* 0xffff00002e037812 */ /* 0x000fe200078ec0ff */
[----:B------:R-:W-:Y:S01]  /*b850*/  FFMA.FTZ R31, R14, R31, R24 ;  /* 0x0000001f0e1f7223 */ /* 0x000fe20000010018 */
[----:B------:R-:W-:Y:S01]  /*b860*/  LOP3.LUT R14, R27, 0xffff0000, RZ, 0xc0, !PT ;  /* 0xffff00001b0e7812 */ /* 0x000fe200078ec0ff */
[----:B------:R-:W-:Y:S01]  /*b870*/  FMUL.FTZ R15, R8, R25 ;  /* 0x00000019080f7220 */ /* 0x000fe20000410000 */
[----:B------:R-:W-:-:S02]  /*b880*/  IMAD.U32 R21, R10, 0x10000, RZ ;  /* 0x000100000a157824 */ /* 0x000fc400078e00ff */
[-C--:B------:R-:W-:Y:S01]  /*b890*/  FMUL.FTZ R27, R8, R3.reuse ;  /* 0x00000003081b7220 */ /* 0x080fe20000410000 */
[----:B------:R-:W-:Y:S02]  /*b8a0*/  IMAD.U32 R20, R44, 0x10000, RZ ;  /* 0x000100002c147824 */ /* 0x000fe400078e00ff */
[C---:B------:R-:W-:Y:S01]  /*b8b0*/  FMUL.FTZ R24, R9.reuse, R14 ;  /* 0x0000000e09187220 */ /* 0x040fe20000410000 */
[C---:B------:R-:W-:Y:S01]  /*b8c0*/  FFMA.FTZ R15, R4.reuse, R3, -R15 ;  /* 0x00000003040f7223 */ /* 0x040fe2000001080f */
[----:B------:R-:W-:Y:S01]  /*b8d0*/  FMUL.FTZ R9, R9, R12 ;  /* 0x0000000c09097220 */ /* 0x000fe20000410000 */
[----:B------:R-:W-:Y:S01]  /*b8e0*/  FFMA.FTZ R27, R4, R25, R27 ;  /* 0x00000019041b7223 */ /* 0x000fe2000001001b */
[----:B------:R-:W-:Y:S02]  /*b8f0*/  IMAD.U32 R8, R48, 0x10000, RZ ;  /* 0x0001000030087824 */ /* 0x000fe400078e00ff */
[----:B------:R-:W-:Y:S01]  /*b900*/  FMUL.FTZ R4, R21, R20 ;  /* 0x0000001415047220 */ /* 0x000fe20000410000 */
[C---:B------:R-:W-:Y:S01]  /*b910*/  FFMA.FTZ R24, R5.reuse, R12, -R24 ;  /* 0x0000000c05187223 */ /* 0x040fe20000010818 */
[----:B------:R-:W-:Y:S01]  /*b920*/  FFMA.FTZ R14, R5, R14, R9 ;  /* 0x0000000e050e7223 */ /* 0x000fe20000010009 */
[----:B------:R-:W-:Y:S01]  /*b930*/  LOP3.LUT R10, R10, 0xffff0000, RZ, 0xc0, !PT ;  /* 0xffff00000a0a7812 */ /* 0x000fe200078ec0ff */
[-C--:B------:R-:W-:Y:S01]  /*b940*/  FMUL.FTZ R26, R21, R8.reuse ;  /* 0x00000008151a7220 */ /* 0x080fe20000410000 */
[----:B------:R-:W-:Y:S01]  /*b950*/  FFMA.FTZ R12, R13, R8, -R4 ;  /* 0x000000080d0c7223 */ /* 0x000fe20000010804 */
[----:B------:R-:W-:-:S02]  /*b960*/  LOP3.LUT R5, R44, 0xffff0000, RZ, 0xc0, !PT ;  /* 0xffff00002c057812 */ /* 0x000fc400078ec0ff */
[----:B------:R-:W-:Y:S01]  /*b970*/  LOP3.LUT R11, R11, 0xffff0000, RZ, 0xc0, !PT ;  /* 0xffff00000b0b7812 */ /* 0x000fe200078ec0ff */
[----:B------:R-:W-:Y:S01]  /*b980*/  FFMA.FTZ R26, R13, R20, R26 ;  /* 0x000000140d1a7223 */ /* 0x000fe2000001001a */
[----:B------:R-:W-:Y:S01]  /*b990*/  LOP3.LUT R3, R48, 0xffff0000, RZ, 0xc0, !PT ;  /* 0xffff000030037812 */ /* 0x000fe200078ec0ff */
[C---:B------:R-:W-:Y:S01]  /*b9a0*/  FMUL.FTZ R9, R10.reuse, R5 ;  /* 0x000000050a097220 */ /* 0x040fe20000410000 */
[----:B------:R-:W-:Y:S02]  /*b9b0*/  LOP3.LUT R8, R45, 0xffff0000, RZ, 0xc0, !PT ;  /* 0xffff00002d087812 */ /* 0x000fe400078ec0ff */
[----:B------:R-:W-:Y:S01]  /*b9c0*/  LOP3.LUT R4, R49, 0xffff0000, RZ, 0xc0, !PT ;  /* 0xffff000031047812 */ /* 0x000fe200078ec0ff */
[-C--:B------:R-:W-:Y:S01]  /*b9d0*/  FMUL.FTZ R10, R10, R3.reuse ;  /* 0x000000030a0a7220 */ /* 0x080fe20000410000 */
[----:B------:R-:W-:Y:S01]  /*b9e0*/  FFMA.FTZ R3, R6, R3, -R9 ;  /* 0x0000000306037223 */ /* 0x000fe20000010809 */
[C---:B------:R-:W-:Y:S01]  /*b9f0*/  FMUL.FTZ R20, R11.reuse, R8 ;  /* 0x000000080b147220 */ /* 0x040fe20000410000 */
[----:B------:R-:W-:Y:S01]  /*ba00*/  F2FP.BF16.F32.PACK_AB R9, R14, R35 ;  /* 0x000000230e09723e */ /* 0x000fe200000010ff */
[-C--:B------:R-:W-:Y:S01]  /*ba10*/  FMUL.FTZ R21, R11, R4.reuse ;  /* 0x000000040b157220 */ /* 0x080fe20000410000 */
[----:B------:R-:W-:Y:S01]  /*ba20*/  FFMA.FTZ R11, R6, R5, R10 ;  /* 0x00000005060b7223 */ /* 0x000fe2000001000a */
[----:B------:R-:W-:Y:S01]  /*ba30*/  FFMA.FTZ R13, R7, R4, -R20 ;  /* 0x00000004070d7223 */ /* 0x000fe20000010814 */
[----:B------:R-:W-:Y:S01]  /*ba40*/  F2FP.BF16.F32.PACK_AB R4, R15, R30 ;  /* 0x0000001e0f04723e */ /* 0x000fe200000010ff */
[----:B------:R-:W-:Y:S01]  /*ba50*/  FFMA.FTZ R20, R7, R8, R21 ;  /* 0x0000000807147223 */ /* 0x000fe20000010015 */
[----:B------:R-:W-:-:S02]  /*ba60*/  F2FP.BF16.F32.PACK_AB R5, R24, R33 ;  /* 0x000000211805723e */ /* 0x000fc400000010ff */
[----:B------:R-:W-:Y:S02]  /*ba70*/  F2FP.BF16.F32.PACK_AB R6, R3, R12 ;  /* 0x0000000c0306723e */ /* 0x000fe400000010ff */
[----:B------:R-:W-:Y:S02]  /*ba80*/  F2FP.BF16.F32.PACK_AB R10, R11, R26 ;  /* 0x0000001a0b0a723e */ /* 0x000fe400000010ff */
[----:B------:R-:W-:Y:S02]  /*ba90*/  F2FP.BF16.F32.PACK_AB R7, R13, R28 ;  /* 0x0000001c0d07723e */ /* 0x000fe400000010ff */
[----:B------:R-:W-:Y:S02]  /*baa0*/  F2FP.BF16.F32.PACK_AB R8, R27, R32 ;  /* 0x000000201b08723e */ /* 0x000fe400000010ff */
[----:B------:R-:W-:Y:S01]  /*bab0*/  F2FP.BF16.F32.PACK_AB R11, R20, R31 ;  /* 0x0000001f140b723e */ /* 0x000fe200000010ff */
[----:B------:R0:W-:Y:S04]  /*bac0*/  STS.128 [R36], R4 ;  /* 0x0000000424007388 */ /* 0x0001e80000000c00 */
[----:B------:R0:W-:Y:S02]  /*bad0*/  STS.128 [R0+0xc400], R8 ;  /* 0x00c4000800007388 */ /* 0x0001e40000000c00 */
.L_x_2390:
[----:B------:R-:W-:Y:S05]  /*bae0*/  BSYNC B0 ;  /* 0x0000000000007941 */ /* 0x000fea0003800000 */
.L_x_2383:
        /* <DEDUP_REMOVED lines=8> */
.L_x_2381:
[----:B0--3--:R-:W-:-:S05]  /*bb70*/  IMAD.U32 R0, RZ, RZ, UR41 ;  /* 0x00000029ff007e24 */ /* 0x009fca000f8e00ff */
[----:B------:R-:W-:-:S13]  /*bb80*/  ISETP.NE.AND P0, PT, R0, 0x3, PT ;  /* 0x000000030000780c */ /* 0x000fda0003f05270 */
[----:B------:R-:W-:Y:S05]  /*bb90*/  @!P0 BRA `(.L_x_2410) ;  /* 0x0000000000048947 */ /* 0x000fea0003800000 */
[----:B------:R-:W-:Y:S01]  /*bba0*/  BPT.TRAP 0x1 ;  /* 0x000000040000795c */ /* 0x000fe20000300000 */
.L_x_2410:
[----:B------:R-:W-:Y:S01]  /*bbb0*/  IMAD R0, R19, 0x8, R2 ;  /* 0x0000000813007824 */ /* 0x000fe200078e0202 */
[----:B--2-4-:R-:W-:-:S04]  /*bbc0*/  SHF.L.U32 R5, R137, 0x1f, RZ ;  /* 0x0000001f89057819 */ /* 0x014fc800000006ff */
[----:B------:R0:W2:Y:S01]  /*bbd0*/  SYNCS.PHASECHK.TRANS64.TRYWAIT P1, [R0+URZ+0x2d830], R5 ;  /* 0x02d83005000075a7 */ /* 0x0000a2000802017f */
[----:B------:R-:W-:Y:S05]  /*bbe0*/  @!P0 BRA `(.L_x_2411) ;  /* 0x0000000000048947 */ /* 0x000fea0003800000 */
[----:B------:R-:W-:Y:S01]  /*bbf0*/  BPT.TRAP 0x1 ;  /* 0x000000040000795c */ /* 0x000fe20000300000 */
.L_x_2411:
[----:B-1----:R-:W-:Y:S01]  /*bc00*/  VIADD R3, R2, 0x15400 ;  /* 0x0001540002037836 */ /* 0x002fe20000000000 */
[----:B------:R-:W-:Y:S01]  /*bc10*/  LOP3.LUT R156, R156, 0x10000, RZ, 0xfc, !PT ;  /* 0x000100009c9c7812 */ /* 0x000fe200078efcff */
[----:B------:R-:W-:-:S03]  /*bc20*/  IMAD.MOV.U32 R157, RZ, RZ, -0x7fffffe0 ;  /* 0x80000020ff9d7424 */ /* 0x000fc600078e00ff */
[----:B------:R-:W-:-:S04]  /*bc30*/  SHF.R.U32.HI R3, RZ, 0x4, R3 ;  /* 0x00000004ff037819 */ /* 0x000fc80000011603 */
[----:B------:R-:W-:-:S04]  /*bc40*/  LOP3.LUT R3, R3, 0x3fff, RZ, 0xc0, !PT ;  /* 0x00003fff03037812 */ /* 0x000fc800078ec0ff */
[----:B------:R-:W-:-:S05]  /*bc50*/  LOP3.LUT R3, R3, 0x10000, RZ, 0xfc, !PT ;  /* 0x0001000003037812 */ /* 0x000fca00078efcff */
[----:B------:R1:W-:Y:S01]  /*bc60*/  STL [R1+0x60], R3 ;  /* 0x0000600301007387 */ /* 0x0003e20000100800 */
[----:B--2---:R-:W-:Y:S05]  /*bc70*/  @P1 BRA `(.L_x_2412) ;  /* 0x0000000000081947 */ /* 0x004fea0003800000 */
[----:B------:R-:W2:Y:S02]  /*bc80*/  SYNCS.PHASECHK.TRANS64.TRYWAIT P1, [R0+URZ+0x2d830], R5 ;  /* 0x02d83005000075a7 */ /* 0x000ea4000802017f */
[----:B--2---:R-:W-:Y:S05]  /*bc90*/  @!P1 BRA `(.L_x_2413) ;  /* 0x0000013000a49947 */ /* 0x004fea0003800000 */
.L_x_2412:
[----:B-1----:R-:W3:Y:S01]  /*bca0*/  LDL R3, [R1+0x60] ;  /* 0x0000600001037983 */ /* 0x002ee20000100800 */
[----:B0-2---:R-:W-:Y:S01]  /*bcb0*/  IMAD.MOV.U32 R5, RZ, RZ, -0x7fffffe0 ;  /* 0x80000020ff057424 */ /* 0x005fe200078e00ff */
[----:B------:R-:W-:Y:S05]  /*bcc0*/  WARPSYNC.ALL ;  /* 0x0000000000007948 */ /* 0x000fea0003800000 */
[C---:B------:R-:W-:Y:S01]  /*bcd0*/  R2UR UR4, R156.reuse ;  /* 0x000000009c0472ca */ /* 0x040fe200000e0000 */
[----:B-----5:R-:W-:Y:S01]  /*bce0*/  WARPGROUP.ARRIVE ;  /* 0x00000000000079c5 */ /* 0x020fe20000000000 */
[----:B------:R-:W-:Y:S01]  /*bcf0*/  R2UR UR5, R157 ;  /* 0x000000009d0572ca */ /* 0x000fe200000e0000 */
[----:B------:R-:W-:Y:S01]  /*bd00*/  VIADD R20, R156, 0x2 ;  /* 0x000000029c147836 */ /* 0x000fe20000000000 */
[----:B------:R-:W-:Y:S01]  /*bd10*/  R2UR UR7, R5 ;  /* 0x00000000050772ca */ /* 0x000fe200000e0000 */
[----:B------:R-:W-:-:S02]  /*bd20*/  IMAD.MOV.U32 R21, RZ, RZ, -0x7fffffe0 ;  /* 0x80000020ff157424 */ /* 0x000fc400078e00ff */
[----:B------:R-:W-:Y:S02]  /*bd30*/  IMAD.MOV.U32 R7, RZ, RZ, -0x7fffffe0 ;  /* 0x80000020ff077424 */ /* 0x000fe400078e00ff */
[C---:B------:R-:W-:Y:S01]  /*bd40*/  VIADD R14, R156.reuse, 0x300 ;  /* 0x000003009c0e7836 */ /* 0x040fe20000000000 */
[----:B------:R0:W-:Y:S01]  /*bd50*/  STL.64 [R1+0x30], R20 ;  /* 0x0000301401007387 */ /* 0x0001e20000100a00 */
[----:B------:R-:W-:Y:S02]  /*bd60*/  IMAD.MOV.U32 R15, RZ, RZ, -0x7fffffe0 ;  /* 0x80000020ff0f7424 */ /* 0x000fe400078e00ff */
[C---:B------:R-:W-:Y:S02]  /*bd70*/  VIADD R12, R156.reuse, 0x302 ;  /* 0x000003029c0c7836 */ /* 0x040fe40000000000 */
[----:B------:R-:W-:Y:S01]  /*bd80*/  IMAD.MOV.U32 R13, RZ, RZ, -0x7fffffe0 ;  /* 0x80000020ff0d7424 */ /* 0x000fe200078e00ff */
[----:B------:R0:W-:Y:S01]  /*bd90*/  STL.64 [R1+0x28], R14 ;  /* 0x0000280e01007387 */ /* 0x0001e20000100a00 */
[----:B------:R-:W-:-:S02]  /*bda0*/  VIADD R10, R156, 0x600 ;  /* 0x000006009c0a7836 */ /* 0x000fc40000000000 */
[----:B------:R-:W-:Y:S01]  /*bdb0*/  IMAD.MOV.U32 R11, RZ, RZ, -0x7fffffe0 ;  /* 0x80000020ff0b7424 */ /* 0x000fe200078e00ff */
[----:B------:R0:W-:Y:S01]  /*bdc0*/  STL.64 [R1+0x20], R12 ;  /* 0x0000200c01007387 */ /* 0x0001e20000100a00 */
[----:B------:R-:W-:Y:S02]  /*bdd0*/  VIADD R8, R156, 0x602 ;  /* 0x000006029c087836 */ /* 0x000fe40000000000 */
[----:B------:R-:W-:Y:S01]  /*bde0*/  IMAD.MOV.U32 R9, RZ, RZ, -0x7fffffe0 ;  /* 0x80000020ff097424 */ /* 0x000fe200078e00ff */
[----:B------:R0:W-:Y:S01]  /*bdf0*/  STL.64 [R1+0x18], R10 ;  /* 0x0000180a01007387 */ /* 0x0001e20000100a00 */
[----:B------:R-:W-:-:S03]  /*be00*/  IMAD.MOV.U32 R5, RZ, RZ, -0x7fffffe0 ;  /* 0x80000020ff057424 */ /* 0x000fc600078e00ff */
[----:B------:R0:W-:Y:S01]  /*be10*/  STL.64 [R1+0x10], R8 ;  /* 0x0000100801007387 */ /* 0x0001e20000100a00 */
[----:B---3--:R-:W-:-:S04]  /*be20*/  IMAD R4, R19, 0x600, R3 ;  /* 0x0000060013047824 */ /* 0x008fc800078e0203 */
[C---:B------:R-:W-:Y:S01]  /*be30*/  VIADD R6, R4.reuse, 0x2 ;  /* 0x0000000204067836 */ /* 0x040fe20000000000 */
[----:B------:R-:W-:-:S13]  /*be40*/  R2UR UR6, R4 ;  /* 0x00000000040672ca */ /* 0x000fda00000e0000 */
[----:B------:R-:W-:Y:S01]  /*be50*/  HGMMA.64x128x16.F32.BF16 R24, gdesc[UR4], RZ, !UPT, gsb0 ;  /* 0x01e00000041879f0 */ /* 0x000fe2000c0018ff */
        /* <DEDUP_REMOVED lines=45> */
.L_x_2414:
[----:B------:R-:W2:Y:S01]  /*c130*/  LDL.LU R93, [R1] ;  /* 0x00000000015d7983 */ /* 0x000ea20000300800 */
[----:B------:R-:W0:Y:S01]  /*c140*/  LDC R148, c[0x0][0x448] ;  /* 0x00011200ff947b82 */ /* 0x000e220000000800 */
[----:B------:R-:W-:Y:S01]  /*c150*/  ULDC UR4, c[0x0][0x9d8] ;  /* 0x0002760000047ab9 */ /* 0x000fe20000000800 */
[----:B------:R-:W-:Y:S01]  /*c160*/  ULDC UR47, c[0x0][0x988] ;  /* 0x00026200002f7ab9 */ /* 0x000fe20000000800 */
[----:B------:R-:W3:Y:S01]  /*c170*/  LDL R8, [R1+0x94] ;  /* 0x0000940001087983 */ /* 0x000ee20000100800 */
[----:B------:R-:W-:Y:S01]  /*c180*/  VIADD R0, R0, 0x2d840 ;  /* 0x0002d84000007836 */ /* 0x000fe20000000000 */
[----:B------:R-:W-:Y:S01]  /*c190*/  ULDC UR45, c[0x0][0x9d8] ;  /* 0x00027600002d7ab9 */ /* 0x000fe20000000800 */
[----:B------:R-:W-:Y:S01]  /*c1a0*/  ULDC UR46, c[0x0][0x9d8] ;  /* 0x00027600002e7ab9 */ /* 0x000fe20000000800 */
[----:B------:R-:W3:Y:S01]  /*c1b0*/  LDL R97, [R1+0x84] ;  /* 0x0000840001617983 */ /* 0x000ee20000100800 */
[----:B------:R-:W-:Y:S01]  /*c1c0*/  ULDC UR43, c[0x0][0x988] ;  /* 0x00026200002b7ab9 */ /* 0x000fe20000000800 */
[----:B------:R-:W-:-:S02]  /*c1d0*/  ULDC UR44, c[0x0][0x988] ;  /* 0x00026200002c7ab9 */ /* 0x000fc40000000800 */
[----:B------:R-:W4:Y:S01]  /*c1e0*/  LDL R95, [R1+0x90] ;  /* 0x00009000015f7983 */ /* 0x000f220000100800 */
[----:B------:R-:W-:Y:S01]  /*c1f0*/  FMUL.FTZ R89, R27, UR4 ;  /* 0x000000041b597c20 */ /* 0x000fe20008410000 */
[----:B0-----:R-:W-:Y:S01]  /*c200*/  ISETP.NE.AND P4, PT, R148, 0x1, PT ;  /* 0x000000019400780c */ /* 0x001fe20003f85270 */
[----:B------:R-:W-:-:S12]  /*c210*/  FMUL.FTZ R6, R29, UR4 ;  /* 0x000000041d067c20 */ /* 0x000fd80008410000 */
[----:B------:R-:W0:Y:S08]  /*c220*/  @P4 LDC R27, c[0x0][0x44c] ;  /* 0x00011300ff1b4b82 */ /* 0x000e300000000800 */
[----:B------:R-:W1:Y:S01]  /*c230*/  @P4 LDC R29, c[0x0][0x450] ;  /* 0x00011400ff1d4b82 */ /* 0x000e620000000800 */
[----:B------:R-:W-:Y:S01]  /*c240*/  FMUL.FTZ R90, R26, UR4 ;  /* 0x000000041a5a7c20 */ /* 0x000fe20008410000 */
[----:B------:R-:W-:Y:S01]  /*c250*/  FMUL.FTZ R5, R28, UR4 ;  /* 0x000000041c057c20 */ /* 0x000fe20008410000 */
[----:B------:R-:W-:Y:S01]  /*c260*/  FMUL.FTZ R92, R30, UR4 ;  /* 0x000000041e5c7c20 */ /* 0x000fe20008410000 */
[----:B------:R-:W-:Y:S01]  /*c270*/  MUFU.TANH R89, R89 ;  /* 0x0000005900597308 */ /* 0x000fe20000002400 */
[----:B------:R-:W-:Y:S01]  /*c280*/  FMUL.FTZ R91, R31, UR4 ;  /* 0x000000041f5b7c20 */ /* 0x000fe20008410000 */
[----:B------:R-:W-:-:S06]  /*c290*/  FMUL.FTZ R94, R34, UR4 ;  /* 0x00000004225e7c20 */ /* 0x000fcc0008410000 */
[----:B------:R-:W5:Y:S01]  /*c2a0*/  MUFU.TANH R90, R90 ;  /* 0x0000005a005a7308 */ /* 0x000f620000002400 */
[----:B------:R-:W-:-:S07]  /*c2b0*/  FMUL.FTZ R34, R35, UR4 ;  /* 0x0000000423227c20 */ /* 0x000fce0008410000 */
[----:B------:R-:W5:Y:S01]  /*c2c0*/  MUFU.TANH R92, R92 ;  /* 0x0000005c005c7308 */ /* 0x000f620000002400 */
[----:B------:R-:W-:Y:S01]  /*c2d0*/  FMUL.FTZ R11, R37, UR4 ;  /* 0x00000004250b7c20 */ /* 0x000fe20008410000 */
[----:B------:R-:W-:-:S06]  /*c2e0*/  FMUL.FTZ R37, R38, UR4 ;  /* 0x0000000426257c20 */ /* 0x000fcc0008410000 */
[----:B------:R-:W5:Y:S01]  /*c2f0*/  MUFU.TANH R91, R91 ;  /* 0x0000005b005b7308 */ /* 0x000f620000002400 */
[----:B------:R-:W-:Y:S01]  /*c300*/  FMUL.FTZ R10, R36, UR4 ;  /* 0x00000004240a7c20 */ /* 0x000fe20008410000 */
[----:B------:R-:W-:-:S06]  /*c310*/  FMUL.FTZ R36, R39, UR4 ;  /* 0x0000000427247c20 */ /* 0x000fcc0008410000 */
[----:B------:R-:W5:Y:S01]  /*c320*/  MUFU.TANH R94, R94 ;  /* 0x0000005e005e7308 */ /* 0x000f620000002400 */
[----:B------:R-:W-:Y:S01]  /*c330*/  FMUL.FTZ R38, R43, UR4 ;  /* 0x000000042b267c20 */ /* 0x000fe20008410000 */
[----:B------:R-:W-:Y:S01]  /*c340*/  FMUL.FTZ R9, R33, UR4 ;  /* 0x0000000421097c20 */ /* 0x000fe20008410000 */
[----:B------:R-:W-:-:S05]  /*c350*/  FMUL.FTZ R43, R50, UR4 ;  /* 0x00000004322b7c20 */ /* 0x000fca0008410000 */
        /* <DEDUP_REMOVED lines=14> */
[----:B------:R-:W-:-:S06]  /*c440*/  FMUL.FTZ R41, R47, UR4 ;  /* 0x000000042f297c20 */ /* 0x000fcc0008410000 */
[----:B------:R-:W5:Y:S01]  /*c450*/  MUFU.TANH R38, R38 ;  /* 0x0000002600267308 */ /* 0x000f620000002400 */
[----:B------:R-:W-:-:S07]  /*c460*/  FMUL.FTZ R15, R45, UR4 ;  /* 0x000000042d0f7c20 */ /* 0x000fce0008410000 */
[----:B------:R-:W5:Y:S01]  /*c470*/  MUFU.TANH R40, R40 ;  /* 0x0000002800287308 */ /* 0x000f620000002400 */
[----:B------:R-:W-:-:S07]  /*c480*/  FMUL.FTZ R45, R54, UR4 ;  /* 0x00000004362d7c20 */ /* 0x000fce0008410000 */
        /* <DEDUP_REMOVED lines=13> */
[----:B------:R-:W5:Y:S08]  /*c560*/  MUFU.TANH R47, R47 ;  /* 0x0000002f002f7308 */ /* 0x000f700000002400 */
[----:B------:R-:W5:Y:S08]  /*c570*/  MUFU.TANH R46, R46 ;  /* 0x0000002e002e7308 */ /* 0x000f700000002400 */
[----:B------:R-:W5:Y:S08]  /*c580*/  MUFU.TANH R49, R49 ;  /* 0x0000003100317308 */ /* 0x000f700000002400 */
[----:B------:R-:W5:Y:S01]  /*c590*/  MUFU.TANH R48, R48 ;  /* 0x0000003000307308 */ /* 0x000f620000002400 */
[----:B--2---:R-:W-:Y:S01]  /*c5a0*/  LOP3.LUT R93, R93, 0xfffffffe, RZ, 0xc0, !PT ;  /* 0xfffffffe5d5d7812 */ /* 0x004fe200078ec0ff */
[----:B---3--:R-:W-:-:S04]  /*c5b0*/  IMAD.IADD R8, R8, 0x1, R97 ;  /* 0x0000000108087824 */ /* 0x008fc800078e0261 */
[----:B0-----:R-:W-:Y:S01]  /*c5c0*/  @P4 IMAD.HI.U32 R26, R8, R27, RZ ;  /* 0x0000001b081a4227 */ /* 0x001fe200078e00ff */
[----:B------:R-:W-:-:S04]  /*c5d0*/  @P4 LOP3.LUT R93, R93, 0x1, RZ, 0xfc, !PT ;  /* 0x000000015d5d4812 */ /* 0x000fc800078efcff */
[----:B-1----:R-:W-:Y:S01]  /*c5e0*/  @P4 SHF.R.U32.HI R8, RZ, R29, R26 ;  /* 0x0000001dff084219 */ /* 0x002fe2000001161a */
[----:B------:R-:W-:Y:S01]  /*c5f0*/  STL [R1], R93 ;  /* 0x0000005d01007387 */ /* 0x000fe20000100800 */
[----:B------:R-:W-:-:S03]  /*c600*/  IMAD.MOV.U32 R29, RZ, RZ, -0x80 ;  /* 0xffffff80ff1d7424 */ /* 0x000fc600078e00ff */
[----:B------:R-:W0:Y:S01]  /*c610*/  SHFL.IDX PT, R93, R8, 0x1, 0x1c1f ;  /* 0x003c1f00085d7f89 */ /* 0x000e2200000e0000 */
[----:B------:R-:W-:Y:S02]  /*c620*/  IMAD R28, R88, R29, 0x80 ;  /* 0x00000080581c7424 */ /* 0x000fe400078e021d */
[----:B------:R-:W-:Y:S01]  /*c630*/  FMUL.FTZ R26, R56, UR4 ;  /* 0x00000004381a7c20 */ /* 0x000fe20008410000 */
[----:B------:R-:W-:Y:S01]  /*c640*/  FMUL.FTZ R27, R57, UR4 ;  /* 0x00000004391b7c20 */ /* 0x000fe20008410000 */
[----:B------:R-:W-:Y:S01]  /*c650*/  FMUL.FTZ R58, R83, UR4 ;  /* 0x00000004533a7c20 */ /* 0x000fe20008410000 */
[----:B------:R-:W-:Y:S02]  /*c660*/  VIADD R29, R28, 0x1 ;  /* 0x000000011c1d7836 */ /* 0x000fe40000000000 */
[----:B------:R-:W-:Y:S01]  /*c670*/  FMUL.FTZ R86, R86, UR4 ;  /* 0x0000000456567c20 */ /* 0x000fe20008410000 */
[----:B------:R-:W-:Y:S02]  /*c680*/  IMAD.IADD R28, R147, 0x1, R28 ;  /* 0x00000001931c7824 */ /* 0x000fe400078e021c */
[----:B------:R-:W-:Y:S01]  /*c690*/  FMUL.FTZ R87, R87, UR4 ;  /* 0x0000000457577c20 */ /* 0x000fe20008410000 */
[C---:B----4-:R-:W-:Y:S01]  /*c6a0*/  IMAD R29, R95.reuse, -0x2, R29 ;  /* 0xfffffffe5f1d7824 */ /* 0x050fe200078e021d */
[----:B------:R-:W-:Y:S01]  /*c6b0*/  MUFU.TANH R3, R3 ;  /* 0x0000000300037308 */ /* 0x000fe20000002400 */
[----:B------:R-:W-:-:S02]  /*c6c0*/  IMAD R28, R95, -0x2, R28 ;  /* 0xfffffffe5f1c7824 */ /* 0x000fc400078e021c */
[----:B------:R-:W-:Y:S01]  /*c6d0*/  FMUL.FTZ R64, R64, UR4 ;  /* 0x0000000440407c20 */ /* 0x000fe20008410000 */
[----:B------:R-:W-:Y:S01]  /*c6e0*/  FMUL.FTZ R65, R65, UR4 ;  /* 0x0000000441417c20 */ /* 0x000fe20008410000 */
[----:B------:R-:W-:Y:S01]  /*c6f0*/  IADD3 R29, -R146, R29, R147 ;  /* 0x0000001d921d7210 */ /* 0x000fe20007ffe193 */
[----:B------:R-:W2:Y:S02]  /*c700*/  LDL R98, [R1+0x7c] ;  /* 0x00007c0001627983 */ /* 0x000ea40000100800 */
[----:B------:R-:W-:Y:S02]  /*c710*/  MUFU.TANH R58, R58 ;  /* 0x0000003a003a7308 */ /* 0x000fe40000002400 */
[----:B------:R-:W3:Y:S04]  /*c720*/  LDL R96, [R1+0x8] ;  /* 0x0000080001607983 */ /* 0x000ee80000100800 */
[----:B------:R-:W4:Y:S01]  /*c730*/  LDL R95, [R1+0x4] ;  /* 0x00000400015f7983 */ /* 0x000f220000100800 */
[----:B0-----:R-:W-:-:S04]  /*c740*/  VIADDMNMX R93, R93, R29, R28, PT ;  /* 0x0000001d5d5d7246 */ /* 0x001fc8000380011c */
[C---:B------:R-:W-:Y:S02]  /*c750*/  ISETP.GT.AND P1, PT, R93.reuse, RZ, PT ;  /* 0x000000ff5d00720c */ /* 0x040fe40003f24270 */
[C---:B------:R-:W-:Y:S02]  /*c760*/  ISETP.GT.AND P2, PT, R93.reuse, 0x1, PT ;  /* 0x000000015d00780c */ /* 0x040fe40003f44270 */
[----:B------:R-:W-:Y:S02]  /*c770*/  ISETP.GT.AND P3, PT, R93, 0x8, PT ;  /* 0x000000085d00780c */ /* 0x000fe40003f64270 */
[----:B-----5:R-:W-:Y:S02]  /*c780*/  FSEL R30, R90, -INF , P1 ;  /* 0xff8000005a1e7808 */ /* 0x020fe40000800000 */
[----:B------:R-:W-:Y:S02]  /*c790*/  FSEL R31, R89, -INF , P2 ;  /* 0xff800000591f7808 */ /* 0x000fe40001000000 */
[----:B------:R-:W-:-:S02]  /*c7a0*/  ISETP.GT.AND P1, PT, R93, 0x9, PT ;  /* 0x000000095d00780c */ /* 0x000fc40003f24270 */
[----:B------:R-:W-:Y:S02]  /*c7b0*/  FSEL R33, R92, -INF , P3 ;  /* 0xff8000005c217808 */ /* 0x000fe40001800000 */
[----:B------:R-:W-:Y:S02]  /*c7c0*/  FMNMX.FTZ R50, R30, R31, !PT ;  /* 0x0000001f1e327209 */ /* 0x000fe40007810000 */
[----:B------:R-:W-:Y:S02]  /*c7d0*/  ISETP.GT.AND P2, PT, R93, 0x10, PT ;  /* 0x000000105d00780c */ /* 0x000fe40003f44270 */
[----:B------:R-:W-:Y:S02]  /*c7e0*/  FSEL R32, R91, -INF , P1 ;  /* 0xff8000005b207808 */ /* 0x000fe40000800000 */
[----:B------:R-:W-:Y:S02]  /*c7f0*/  FMNMX.FTZ R51, R33, R50, !PT ;  /* 0x0000003221337209 */ /* 0x000fe40007810000 */
        /* <DEDUP_REMOVED lines=29> */
[----:B------:R-:W-:Y:S01]  /*c9d0*/  FMNMX.FTZ R57, R43, R56, !PT ;  /* 0x000000382b397209 */ /* 0x000fe20007810000 */
[----:B------:R-:W-:Y:S01]  /*c9e0*/  FMUL.FTZ R50, R66, UR4 ;  /* 0x0000000442327c20 */ /* 0x000fe20008410000 */
[----:B------:R-:W-:-:S02]  /*c9f0*/  ISETP.GT.AND P1, PT, R93, 0x39, PT ;  /* 0x000000395d00780c */ /* 0x000fc40003f24270 */
[----:B------:R-:W-:Y:S02]  /*ca00*/  FSEL R45, R45, -INF , P2 ;  /* 0xff8000002d2d7808 */ /* 0x000fe40001000000 */
[----:B------:R-:W-:Y:S01]  /*ca10*/  FMNMX.FTZ R56, R42, R57, !PT ;  /* 0x000000392a387209 */ /* 0x000fe20007810000 */
[----:B------:R-:W-:Y:S01]  /*ca20*/  FMUL.FTZ R51, R67, UR4 ;  /* 0x0000000443337c20 */ /* 0x000fe20008410000 */
[----:B------:R-:W-:Y:S02]  /*ca30*/  ISETP.GT.AND P2, PT, R93, 0x40, PT ;  /* 0x000000405d00780c */ /* 0x000fe40003f44270 */
[----:B------:R-:W-:Y:S02]  /*ca40*/  FSEL R44, R44, -INF , P1 ;  /* 0xff8000002c2c7808 */ /* 0x000fe40000800000 */
[----:B------:R-:W-:Y:S01]  /*ca50*/  FMNMX.FTZ R59, R45, R56, !PT ;  /* 0x000000382d3b7209 */ /* 0x000fe20007810000 */
[----:B------:R-:W0:Y:S01]  /*ca60*/  MUFU.TANH R50, R50 ;  /* 0x0000003200327308 */ /* 0x000e220000002400 */
[----:B------:R-:W-:Y:S01]  /*ca70*/  ISETP.GT.AND P1, PT, R93, 0x41, PT ;  /* 0x000000415d00780c */ /* 0x000fe20003f24270 */
[----:B------:R-:W-:Y:S01]  /*ca80*/  FMUL.FTZ R52, R70, UR4 ;  /* 0x0000000446347c20 */ /* 0x000fe20008410000 */
[----:B------:R-:W-:-:S02]  /*ca90*/  FSEL R47, R47, -INF , P2 ;  /* 0xff8000002f2f7808 */ /* 0x000fc40001000000 */
[----:B------:R-:W-:Y:S01]  /*caa0*/  FMNMX.FTZ R56, R44, R59, !PT ;  /* 0x0000003b2c387209 */ /* 0x000fe20007810000 */
[----:B------:R-:W-:Y:S01]  /*cab0*/  FMUL.FTZ R53, R71, UR4 ;  /* 0x0000000447357c20 */ /* 0x000fe20008410000 */
[----:B------:R-:W-:Y:S01]  /*cac0*/  ISETP.GT.AND P2, PT, R93, 0x48, PT ;  /* 0x000000485d00780c */ /* 0x000fe20003f44270 */
[----:B------:R-:W1:Y:S01]  /*cad0*/  MUFU.TANH R51, R51 ;  /* 0x0000003300337308 */ /* 0x000e620000002400 */
[----:B------:R-:W-:Y:S02]  /*cae0*/  FSEL R46, R46, -INF , P1 ;  /* 0xff8000002e2e7808 */ /* 0x000fe40000800000 */
[----:B------:R-:W-:Y:S01]  /*caf0*/  FMNMX.FTZ R63, R47, R56, !PT ;  /* 0x000000382f3f7209 */ /* 0x000fe20007810000 */
[----:B------:R-:W-:Y:S01]  /*cb00*/  FMUL.FTZ R54, R74, UR4 ;  /* 0x000000044a367c20 */ /* 0x000fe20008410000 */
[----:B------:R-:W-:Y:S02]  /*cb10*/  ISETP.GT.AND P1, PT, R93, 0x49, PT ;  /* 0x000000495d00780c */ /* 0x000fe40003f24270 */
[----:B------:R-:W-:Y:S01]  /*cb20*/  FSEL R49, R49, -INF , P2 ;  /* 0xff80000031317808 */ /* 0x000fe20001000000 */
[----:B------:R-:W5:Y:S01]  /*cb30*/  MUFU.TANH R52, R52 ;  /* 0x0000003400347308 */ /* 0x000f620000002400 */
[----:B------:R-:W-:Y:S01]  /*cb40*/  FMNMX.FTZ R56, R46, R63, !PT ;  /* 0x0000003f2e387209 */ /* 0x000fe20007810000 */
[----:B------:R-:W-:Y:S01]  /*cb50*/  FMUL.FTZ R55, R75, UR4 ;  /* 0x000000044b377c20 */ /* 0x000fe20008410000 */
[----:B------:R-:W-:-:S02]  /*cb60*/  ISETP.GT.AND P2, PT, R93, 0x50, PT ;  /* 0x000000505d00780c */ /* 0x000fc40003f44270 */
[----:B------:R-:W-:Y:S02]  /*cb70*/  FSEL R48, R48, -INF , P1 ;  /* 0xff80000030307808 */ /* 0x000fe40000800000 */
[----:B------:R-:W-:Y:S01]  /*cb80*/  FMNMX.FTZ R63, R49, R56, !PT ;  /* 0x00000038313f7209 */ /* 0x000fe20007810000 */
[----:B------:R-:W5:Y:S01]  /*cb90*/  MUFU.TANH R53, R53 ;  /* 0x0000003500357308 */ /* 0x000f620000002400 */
[----:B------:R-:W-:Y:S01]  /*cba0*/  ISETP.GT.AND P1, PT, R93, 0x51, PT ;  /* 0x000000515d00780c */ /* 0x000fe20003f24270 */
[----:B------:R-:W-:Y:S01]  /*cbb0*/  FMUL.FTZ R57, R78, UR4 ;  /* 0x000000044e397c20 */ /* 0x000fe20008410000 */
[----:B0-----:R-:W-:Y:S02]  /*cbc0*/  FSEL R50, R50, -INF , P2 ;  /* 0xff80000032327808 */ /* 0x001fe40001000000 */
[----:B------:R-:W-:-:S03]  /*cbd0*/  FMNMX.FTZ R63, R48, R63, !PT ;  /* 0x0000003f303f7209 */ /* 0x000fc60007810000 */
[----:B------:R-:W0:Y:S01]  /*cbe0*/  MUFU.TANH R54, R54 ;  /* 0x0000003600367308 */ /* 0x000e220000002400 */
[----:B------:R-:W-:Y:S01]  /*cbf0*/  ISETP.GT.AND P2, PT, R93, 0x58, PT ;  /* 0x000000585d00780c */ /* 0x000fe20003f44270 */
[----:B------:R-:W-:Y:S01]  /*cc00*/  FMUL.FTZ R59, R79, UR4 ;  /* 0x000000044f3b7c20 */ /* 0x000fe20008410000 */
[----:B-1----:R-:W-:Y:S02]  /*cc10*/  FSEL R51, R51, -INF , P1 ;  /* 0xff80000033337808 */ /* 0x002fe40000800000 */
[----:B------:R-:W-:-:S03]  /*cc20*/  FMNMX.FTZ R62, R50, R63, !PT ;  /* 0x0000003f323e7209 */ /* 0x000fc60007810000 */
[----:B------:R-:W1:Y:S01]  /*cc30*/  MUFU.TANH R55, R55 ;  /* 0x0000003700377308 */ /* 0x000e620000002400 */
[----:B------:R-:W-:Y:S01]  /*cc40*/  ISETP.GT.AND P1, PT, R93, 0x59, PT ;  /* 0x000000595d00780c */ /* 0x000fe20003f24270 */
[----:B------:R-:W-:Y:S01]  /*cc50*/  FMUL.FTZ R56, R82, UR4 ;  /* 0x0000000452387c20 */ /* 0x000fe20008410000 */
[----:B-----5:R-:W-:Y:S02]  /*cc60*/  FSEL R52, R52, -INF , P2 ;  /* 0xff80000034347808 */ /* 0x020fe40001000000 */
[----:B------:R-:W-:-:S03]  /*cc70*/  FMNMX.FTZ R63, R51, R62, !PT ;  /* 0x0000003e333f7209 */ /* 0x000fc60007810000 */
[----:B------:R-:W5:Y:S01]  /*cc80*/  MUFU.TANH R57, R57 ;  /* 0x0000003900397308 */ /* 0x000f620000002400 */
[----:B------:R-:W-:Y:S02]  /*cc90*/  ISETP.GT.AND P2, PT, R93, 0x60, PT ;  /* 0x000000605d00780c */ /* 0x000fe40003f44270 */
[----:B------:R-:W-:Y:S02]  /*cca0*/  FSEL R53, R53, -INF , P1 ;  /* 0xff80000035357808 */ /* 0x000fe40000800000 */
[----:B------:R-:W-:-:S03]  /*ccb0*/  FMNMX.FTZ R62, R52, R63, !PT ;  /* 0x0000003f343e7209 */ /* 0x000fc60007810000 */
[----:B------:R-:W5:Y:S01]  /*ccc0*/  MUFU.TANH R59, R59 ;  /* 0x0000003b003b7308 */ /* 0x000f620000002400 */
[----:B------:R-:W-:Y:S02]  /*ccd0*/  ISETP.GT.AND P1, PT, R93, 0x61, PT ;  /* 0x000000615d00780c */ /* 0x000fe40003f24270 */
[----:B0-----:R-:W-:Y:S02]  /*cce0*/  FSEL R54, R54, -INF , P2 ;  /* 0xff80000036367808 */ /* 0x001fe40001000000 */
[----:B------:R-:W-:-:S03]  /*ccf0*/  FMNMX.FTZ R63, R53, R62, !PT ;  /* 0x0000003e353f7209 */ /* 0x000fc60007810000 */
[----:B------:R-:W0:Y:S01]  /*cd00*/  MUFU.TANH R56, R56 ;  /* 0x0000003800387308 */ /* 0x000e220000002400 */
[----:B------:R-:W-:Y:S02]  /*cd10*/  ISETP.GT.AND P2, PT, R93, 0x68, PT ;  /* 0x000000685d00780c */ /* 0x000fe40003f44270 */
[----:B-1----:R-:W-:Y:S02]  /*cd20*/  FSEL R55, R55, -INF , P1 ;  /* 0xff80000037377808 */ /* 0x002fe40000800000 */
[----:B------:R-:W-:Y:S02]  /*cd30*/  FMNMX.FTZ R62, R54, R63, !PT ;  /* 0x0000003f363e7209 */ /* 0x000fe40007810000 */
[----:B------:R-:W-:Y:S01]  /*cd40*/  ISETP.GT.AND P1, PT, R93, 0x69, PT ;  /* 0x000000695d00780c */ /* 0x000fe20003f24270 */
[----:B------:R-:W1:Y:S01]  /*cd50*/  MUFU.TANH R86, R86 ;  /* 0x0000005600567308 */ /* 0x000e620000002400 */
[----:B-----5:R-:W-:Y:S02]  /*cd60*/  FSEL R57, R57, -INF , P2 ;  /* 0xff80000039397808 */ /* 0x020fe40001000000 */
[----:B------:R-:W-:-:S02]  /*cd70*/  FMNMX.FTZ R62, R55, R62, !PT ;  /* 0x0000003e373e7209 */ /* 0x000fc40007810000 */
[----:B------:R-:W-:Y:S02]  /*cd80*/  ISETP.GT.AND P2, PT, R93, 0x70, PT ;  /* 0x000000705d00780c */ /* 0x000fe40003f44270 */
[----:B------:R-:W-:Y:S01]  /*cd90*/  FSEL R59, R59, -INF , P1 ;  /* 0xff8000003b3b7808 */ /* 0x000fe20000800000 */
[----:B------:R-:W5:Y:S01]  /*cda0*/  MUFU.TANH R87, R87 ;  /* 0x0000005700577308 */ /* 0x000f620000002400 */
[----:B------:R-:W-:Y:S02]  /*cdb0*/  FMNMX.FTZ R66, R57, R62, !PT ;  /* 0x0000003e39427209 */ /* 0x000fe40007810000 */
[----:B------:R-:W-:Y:S02]  /*cdc0*/  ISETP.GT.AND P1, PT, R93, 0x71, PT ;  /* 0x000000715d00780c */ /* 0x000fe40003f24270 */
[----:B0-----:R-:W-:Y:S02]  /*cdd0*/  FSEL R56, R56, -INF , P2 ;  /* 0xff80000038387808 */ /* 0x001fe40001000000 */
[----:B------:R-:W-:-:S02]  /*cde0*/  FMNMX.FTZ R63, R59, R66, !PT ;  /* 0x000000423b3f7209 */ /* 0x000fc40007810000 */
[C---:B------:R-:W-:Y:S02]  /*cdf0*/  ISETP.GT.AND P2, PT, R93.reuse, 0x78, PT ;  /* 0x000000785d00780c */ /* 0x040fe40003f44270 */
[----:B------:R-:W-:Y:S02]  /*ce00*/  FSEL R58, R58, -INF , P1 ;  /* 0xff8000003a3a7808 */ /* 0x000fe40000800000 */
[----:B------:R-:W-:Y:S01]  /*ce10*/  FMNMX.FTZ R67, R56, R63, !PT ;  /* 0x0000003f38437209 */ /* 0x000fe20007810000 */
[----:B------:R-:W-:Y:S01]  /*ce20*/  FMUL.FTZ R62, R60, UR4 ;  /* 0x000000043c3e7c20 */ /* 0x000fe20008410000 */
[----:B------:R-:W-:Y:S02]  /*ce30*/  ISETP.GT.AND P1, PT, R93, 0x79, PT ;  /* 0x000000795d00780c */ /* 0x000fe40003f24270 */
[----:B-1----:R-:W-:Y:S02]  /*ce40*/  FSEL R60, R86, -INF , P2 ;  /* 0xff800000563c7808 */ /* 0x002fe40001000000 */
[----:B------:R-:W-:Y:S01]  /*ce50*/  FMNMX.FTZ R67, R58, R67, !PT ;  /* 0x000000433a437209 */ /* 0x000fe20007810000 */
[----:B------:R-:W-:Y:S01]  /*ce60*/  FMUL.FTZ R63, R61, UR4 ;  /* 0x000000043d3f7c20 */ /* 0x000fe20008410000 */
[----:B-----5:R-:W-:-:S02]  /*ce70*/  FSEL R61, R87, -INF , P1 ;  /* 0xff800000573d7808 */ /* 0x020fc40000800000 */
[----:B------:R-:W-:-:S04]  /*ce80*/  FMNMX.FTZ R66, R60, R67, !PT ;  /* 0x000000433c427209 */ /* 0x000fc80007810000 */
[----:B------:R-:W-:-:S05]  /*ce90*/  FMNMX.FTZ R70, R61, R66, !PT ;  /* 0x000000423d467209 */ /* 0x000fca0007810000 */
[----:B------:R-:W0:Y:S02]  /*cea0*/  SHFL.BFLY PT, R71, R70, 0x2, 0x1f ;  /* 0x0c401f0046477f89 */ /* 0x000e2400000e0000 */
[----:B0-----:R-:W-:-:S05]  /*ceb0*/  FMNMX.FTZ R74, R70, R71, !PT ;  /* 0x00000047464a7209 */ /* 0x001fca0007810000 */
[----:B------:R-:W0:Y:S01]  /*cec0*/  SHFL.BFLY PT, R75, R74, 0x1, 0x1f ;  /* 0x0c201f004a4b7f89 */ /* 0x000e2200000e0000 */
[----:B------:R-:W-:-:S03]  /*ced0*/  FMUL.FTZ R71, R77, UR4 ;  /* 0x000000044d477c20 */ /* 0x000fc60008410000 */
[----:B------:R0:W1:Y:S01]  /*cee0*/  SHFL.IDX PT, R77, R8, RZ, 0x1c1f ;  /* 0x001c1fff084d7589 */ /* 0x00006200000e0000 */
[----:B------:R-:W5:Y:S08]  /*cef0*/  MUFU.TANH R4, R4 ;  /* 0x0000000400047308 */ /* 0x000f700000002400 */
[----:B------:R-:W5:Y:S01]  /*cf00*/  MUFU.TANH R5, R5 ;  /* 0x0000000500057308 */ /* 0x000f620000002400 */
[----:B0-----:R-:W-:-:S07]  /*cf10*/  FMNMX.FTZ R8, R74, R75, !PT ;  /* 0x0000004b4a087209 */ /* 0x001fce0007810000 */
[----:B------:R-:W0:Y:S01]  /*cf20*/  MUFU.TANH R6, R6 ;  /* 0x0000000600067308 */ /* 0x000e220000002400 */
[C---:B------:R-:W-:Y:S01]  /*cf30*/  FSETP.NEU.FTZ.AND P1, PT, R8.reuse, -INF , PT ;  /* 0xff8000000800780b */ /* 0x040fe20003f3d000 */
[----:B------:R-:W-:Y:S01]  /*cf40*/  FMUL.FTZ R74, R8, UR47 ;  /* 0x0000002f084a7c20 */ /* 0x000fe20008410000 */
[----:B-1----:R-:W-:-:S05]  /*cf50*/  VIADDMNMX R28, R77, R29, R28, PT ;  /* 0x0000001d4d1c7246 */ /* 0x002fca000380011c */
[----:B------:R-:W1:Y:S01]  /*cf60*/  MUFU.TANH R7, R7 ;  /* 0x0000000700077308 */ /* 0x000e620000002400 */
[----:B------:R-:W-:Y:S02]  /*cf70*/  FSEL R74, R74, RZ, P1 ;  /* 0x000000ff4a4a7208 */ /* 0x000fe40000800000 */
[C---:B------:R-:W-:Y:S02]  /*cf80*/  ISETP.GT.AND P1, PT, R28.reuse, RZ, PT ;  /* 0x000000ff1c00720c */ /* 0x040fe40003f24270 */
[C---:B------:R-:W-:Y:S02]  /*cf90*/  ISETP.GT.AND P2, PT, R28.reuse, 0x1, PT ;  /* 0x000000011c00780c */ /* 0x040fe40003f44270 */
[----:B------:R-:W-:Y:S01]  /*cfa0*/  ISETP.GT.AND P3, PT, R28, 0x8, PT ;  /* 0x000000081c00780c */ /* 0x000fe20003f64270 */
[----:B------:R-:W2:Y:S01]  /*cfb0*/  MUFU.TANH R9, R9 ;  /* 0x0000000900097308 */ /* 0x000ea20000002400 */
[----:B------:R-:W-:Y:S02]  /*cfc0*/  FSEL R3, R3, -INF , P1 ;  /* 0xff80000003037808 */ /* 0x000fe40000800000 */
[----:B-----5:R-:W-:-:S02]  /*cfd0*/  FSEL R4, R4, -INF , P2 ;  /* 0xff80000004047808 */ /* 0x020fc40001000000 */
[----:B------:R-:W-:Y:S02]  /*cfe0*/  ISETP.GT.AND P1, PT, R28, 0x9, PT ;  /* 0x000000091c00780c */ /* 0x000fe40003f24270 */
[----:B------:R-:W-:Y:S01]  /*cff0*/  FSEL R5, R5, -INF , P3 ;  /* 0xff80000005057808 */ /* 0x000fe20001800000 */
[----:B------:R-:W5:Y:S01]  /*d000*/  MUFU.TANH R10, R10 ;  /* 0x0000000a000a7308 */ /* 0x000f620000002400 */
[----:B------:R-:W-:Y:S01]  /*d010*/  FMNMX.FTZ R78, R3, R4, !PT ;  /* 0x00000004034e7209 */ /* 0x000fe20007810000 */
[--C-:B------:R-:W-:Y:S01]  /*d020*/  FFMA.FTZ R29, R30, UR47, -R74.reuse ;  /* 0x0000002f1e1d7c23 */ /* 0x100fe2000801084a */
[----:B------:R-:W-:Y:S02]  /*d030*/  ISETP.GT.AND P2, PT, R28, 0x10, PT ;  /* 0x000000101c00780c */ /* 0x000fe40003f44270 */
[----:B0-----:R-:W-:Y:S02]  /*d040*/  FSEL R6, R6, -INF , P1 ;  /* 0xff80000006067808 */ /* 0x001fe40000800000 */
[----:B------:R-:W-:Y:S01]  /*d050*/  FMNMX.FTZ R77, R5, R78, !PT ;  /* 0x0000004e054d7209 */ /* 0x000fe20007810000 */
[----:B------:R-:W0:Y:S01]  /*d060*/  MUFU.TANH R11, R11 ;  /* 0x0000000b000b7308 */ /* 0x000e220000002400 */
[--C-:B------:R-:W-:Y:S01]  /*d070*/  FFMA.FTZ R30, R31, UR47, -R74.reuse ;  /* 0x0000002f1f1e7c23 */ /* 0x100fe2000801084a */
[----:B------:R-:W-:Y:S01]  /*d080*/  FFMA.FTZ R31, R33, UR47, -R74 ;  /* 0x0000002f211f7c23 */ /* 0x000fe2000801084a */
[----:B------:R-:W-:-:S02]  /*d090*/  ISETP.GT.AND P1, PT, R28, 0x11, PT ;  /* 0x000000111c00780c */ /* 0x000fc40003f24270 */
[----:B-1----:R-:W-:Y:S02]  /*d0a0*/  FSEL R33, R7, -INF , P2 ;  /* 0xff80000007217808 */ /* 0x002fe40001000000 */
[----:B------:R-:W-:Y:S01]  /*d0b0*/  FMNMX.FTZ R78, R6, R77, !PT ;  /* 0x0000004d064e7209 */ /* 0x000fe20007810000 */
[----:B------:R-:W1:Y:S01]  /*d0c0*/  MUFU.TANH R12, R12 ;  /* 0x0000000c000c7308 */ /* 0x000e620000002400 */
[----:B------:R-:W-:Y:S02]  /*d0d0*/  ISETP.GT.AND P2, PT, R28, 0x18, PT ;  /* 0x000000181c00780c */ /* 0x000fe40003f44270 */
[----:B--2---:R-:W-:Y:S02]  /*d0e0*/  FSEL R9, R9, -INF , P1 ;  /* 0xff80000009097808 */ /* 0x004fe40000800000 */
[----:B------:R-:W-:-:S03]  /*d0f0*/  FMNMX.FTZ R78, R33, R78, !PT ;  /* 0x0000004e214e7209 */ /* 0x000fc60007810000 */
[----:B------:R-:W2:Y:S01]  /*d100*/  MUFU.TANH R13, R13 ;  /* 0x0000000d000d7308 */ /* 0x000ea20000002400 */
[----:B------:R-:W-:Y:S01]  /*d110*/  FFMA.FTZ R77, R32, UR47, -R74 ;  /* 0x0000002f204d7c23 */ /* 0x000fe2000801084a */
[----:B------:R-:W-:Y:S02]  /*d120*/  ISETP.GT.AND P1, PT, R28, 0x19, PT ;  /* 0x000000191c00780c */ /* 0x000fe40003f24270 */
[----:B-----5:R-:W-:Y:S02]  /*d130*/  FSEL R32, R10, -INF , P2 ;  /* 0xff8000000a207808 */ /* 0x020fe40001000000 */
[----:B------:R-:W-:Y:S02]  /*d140*/  FMNMX.FTZ R7, R9, R78, !PT ;  /* 0x0000004e09077209 */ /* 0x000fe40007810000 */
[----:B------:R-:W-:Y:S01]  /*d150*/  MUFU.TANH R14, R14 ;  /* 0x0000000e000e7308 */ /* 0x000fe20000002400 */
[----:B------:R-:W-:Y:S02]  /*d160*/  ISETP.GT.AND P2, PT, R28, 0x20, PT ;  /* 0x000000201c00780c */ /* 0x000fe40003f44270 */
[----:B0-----:R-:W-:-:S02]  /*d170*/  FSEL R11, R11, -INF , P1 ;  /* 0xff8000000b0b7808 */ /* 0x001fc40000800000 */
[----:B------:R-:W-:-:S03]  /*d180*/  FMNMX.FTZ R78, R32, R7, !PT ;  /* 0x00000007204e7209 */ /* 0x000fc60007810000 */
[----:B------:R-:W0:Y:S01]  /*d190*/  MUFU.TANH R15, R15 ;  /* 0x0000000f000f7308 */ /* 0x000e220000002400 */
[----:B------:R-:W-:Y:S01]  /*d1a0*/  FFMA.FTZ R79, R35, UR47, -R74 ;  /* 0x0000002f234f7c23 */ /* 0x000fe2000801084a */
[----:B------:R-:W-:Y:S02]  /*d1b0*/  ISETP.GT.AND P1, PT, R28, 0x21, PT ;  /* 0x000000211c00780c */ /* 0x000fe40003f24270 */
[----:B-1----:R-:W-:Y:S02]  /*d1c0*/  FSEL R35, R12, -INF , P2 ;  /* 0xff8000000c237808 */ /* 0x002fe40001000000 */
[----:B------:R-:W-:Y:S02]  /*d1d0*/  FMNMX.FTZ R78, R11, R78, !PT ;  /* 0x0000004e0b4e7209 */ /* 0x000fe40007810000 */
[----:B------:R-:W1:Y:S01]  /*d1e0*/  MUFU.TANH R20, R20 ;  /* 0x0000001400147308 */ /* 0x000e620000002400 */
[----:B------:R-:W-:Y:S02]  /*d1f0*/  ISETP.GT.AND P2, PT, R28, 0x28, PT ;  /* 0x000000281c00780c */ /* 0x000fe40003f44270 */
[----:B--2---:R-:W-:-:S02]  /*d200*/  FSEL R13, R13, -INF , P1 ;  /* 0xff8000000d0d7808 */ /* 0x004fc40000800000 */
[----:B------:R-:W-:-:S03]  /*d210*/  FMNMX.FTZ R78, R35, R78, !PT ;  /* 0x0000004e234e7209 */ /* 0x000fc60007810000 */
[----:B------:R-:W-:Y:S01]  /*d220*/  MUFU.TANH R21, R21 ;  /* 0x0000001500157308 */ /* 0x000fe20000002400 */
[----:B------:R-:W-:Y:S02]  /*d230*/  ISETP.GT.AND P1, PT, R28, 0x29, PT ;  /* 0x000000291c00780c */ /* 0x000fe40003f24270 */
[----:B------:R-:W-:-:S05]  /*d240*/  FMNMX.FTZ R7, R13, R78, !PT ;  /* 0x0000004e0d077209 */ /* 0x000fca0007810000 */
[----:B------:R2:W-:Y:S01]  /*d250*/  MUFU.EX2 R10, R77 ;  /* 0x0000004d000a7308 */ /* 0x0005e20000000800 */
[----:B0-----:R-:W-:-:S07]  /*d260*/  FSEL R15, R15, -INF , P1 ;  /* 0xff8000000f0f7808 */ /* 0x001fce0000800000 */
[----:B------:R-:W0:Y:S01]  /*d270*/  MUFU.TANH R24, R24 ;  /* 0x0000001800187308 */ /* 0x000e220000002400 */
[----:B--2---:R-:W-:Y:S01]  /*d280*/  FFMA.FTZ R77, R34, UR47, -R74 ;  /* 0x0000002f224d7c23 */ /* 0x004fe2000801084a */
[----:B------:R-:W-:Y:S02]  /*d290*/  FSEL R34, R14, -INF , P2 ;  /* 0xff8000000e227808 */ /* 0x000fe40001000000 */
[----:B------:R-:W-:Y:S02]  /*d2a0*/  ISETP.GT.AND P2, PT, R28, 0x30, PT ;  /* 0x000000301c00780c */ /* 0x000fe40003f44270 */
[----:B------:R-:W-:Y:S02]  /*d2b0*/  FMNMX.FTZ R78, R34, R7, !PT ;  /* 0x00000007224e7209 */ /* 0x000fe40007810000 */
[----:B------:R-:W2:Y:S01]  /*d2c0*/  MUFU.TANH R25, R25 ;  /* 0x0000001900197308 */ /* 0x000ea20000002400 */
[----:B------:R-:W-:Y:S01]  /*d2d0*/  FMUL.FTZ R66, R68, UR4 ;  /* 0x0000000444427c20 */ /* 0x000fe20008410000 */
[----:B------:R-:W-:Y:S01]  /*d2e0*/  ISETP.GT.AND P1, PT, R28, 0x31, PT ;  /* 0x000000311c00780c */ /* 0x000fe20003f24270 */
[----:B------:R-:W-:Y:S01]  /*d2f0*/  FMUL.FTZ R68, R72, UR4 ;  /* 0x0000000448447c20 */ /* 0x000fe20008410000 */
[----:B------:R-:W-:-:S04]  /*d300*/  FMNMX.FTZ R78, R15, R78, !PT ;  /* 0x0000004e0f4e7209 */ /* 0x000fc80007810000 */
[----:B------:R5:W-:Y:S01]  /*d310*/  MUFU.EX2 R12, R79 ;  /* 0x0000004f000c7308 */ /* 0x000be20000000800 */
[----:B------:R-:W-:Y:S01]  /*d320*/  FMUL.FTZ R72, R80, UR4 ;  /* 0x0000000450487c20 */ /* 0x000fe20008410000 */
[----:B------:R-:W-:-:S06]  /*d330*/  FFMA.FTZ R80, R36, UR47, -R74 ;  /* 0x0000002f24507c23 */ /* 0x000fcc000801084a */
[----:B------:R-:W3:Y:S01]  /*d340*/  MUFU.TANH R26, R26 ;  /* 0x0000001a001a7308 */ /* 0x000ee20000002400 */
[----:B-----5:R-:W-:Y:S01]  /*d350*/  FFMA.FTZ R79, R37, UR47, -R74 ;  /* 0x0000002f254f7c23 */ /* 0x020fe2000801084a */
[----:B-1----:R-:W-:Y:S02]  /*d360*/  FSEL R37, R20, -INF , P2 ;  /* 0xff80000014257808 */ /* 0x002fe40001000000 */
[----:B------:R-:W-:Y:S02]  /*d370*/  ISETP.GT.AND P2, PT, R28, 0x38, PT ;  /* 0x000000381c00780c */ /* 0x000fe40003f44270 */
[----:B------:R-:W-:Y:S02]  /*d380*/  FMNMX.FTZ R36, R37, R78, !PT ;  /* 0x0000004e25247209 */ /* 0x000fe40007810000 */
[----:B------:R-:W1:Y:S01]  /*d390*/  MUFU.TANH R27, R27 ;  /* 0x0000001b001b7308 */ /* 0x000e620000002400 */
[----:B0-----:R-:W-:-:S07]  /*d3a0*/  FSEL R78, R24, -INF , P2 ;  /* 0xff800000184e7808 */ /* 0x001fce0001000000 */
[----:B------:R0:W-:Y:S01]  /*d3b0*/  MUFU.EX2 R14, R77 ;  /* 0x0000004d000e7308 */ /* 0x0001e20000000800 */
[----:B------:R-:W-:Y:S02]  /*d3c0*/  ISETP.GT.AND P2, PT, R28, 0x40, PT ;  /* 0x000000401c00780c */ /* 0x000fe40003f44270 */
[----:B0-----:R-:W-:-:S05]  /*d3d0*/  FSEL R77, R21, -INF , P1 ;  /* 0xff800000154d7808 */ /* 0x001fca0000800000 */
[----:B------:R-:W0:Y:S01]  /*d3e0*/  MUFU.TANH R62, R62 ;  /* 0x0000003e003e7308 */ /* 0x000e220000002400 */
[----:B------:R-:W-:Y:S02]  /*d3f0*/  ISETP.GT.AND P1, PT, R28, 0x39, PT ;  /* 0x000000391c00780c */ /* 0x000fe40003f24270 */
[----:B------:R-:W-:Y:S02]  /*d400*/  FMNMX.FTZ R7, R77, R36, !PT ;  /* 0x000000244d077209 */ /* 0x000fe40007810000 */
[----:B--2---:R-:W-:Y:S02]  /*d410*/  FSEL R25, R25, -INF , P1 ;  /* 0xff80000019197808 */ /* 0x004fe40000800000 */
[----:B------:R-:W-:Y:S01]  /*d420*/  FMNMX.FTZ R36, R78, R7, !PT ;  /* 0x000000074e247209 */ /* 0x000fe20007810000 */
[----:B------:R-:W2:Y:S01]  /*d430*/  MUFU.TANH R63, R63 ;  /* 0x0000003f003f7308 */ /* 0x000ea20000002400 */
[----:B------:R-:W-:Y:S02]  /*d440*/  ISETP.GT.AND P1, PT, R28, 0x41, PT ;  /* 0x000000411c00780c */ /* 0x000fe40003f24270 */
[----:B---3--:R-:W-:-:S02]  /*d450*/  FSEL R26, R26, -INF , P2 ;  /* 0xff8000001a1a7808 */ /* 0x008fc40001000000 */
[----:B------:R-:W-:-:S03]  /*d460*/  FMNMX.FTZ R7, R25, R36, !PT ;  /* 0x0000002419077209 */ /* 0x000fc60007810000 */
[----:B------:R-:W3:Y:S01]  /*d470*/  MUFU.TANH R64, R64 ;  /* 0x0000004000407308 */ /* 0x000ee20000002400 */
[----:B------:R-:W-:Y:S01]  /*d480*/  FFMA.FTZ R36, R38, UR47, -R74 ;  /* 0x0000002f26247c23 */ /* 0x000fe2000801084a */
[----:B------:R-:W-:Y:S01]  /*d490*/  ISETP.GT.AND P2, PT, R28, 0x48, PT ;  /* 0x000000481c00780c */ /* 0x000fe20003f44270 */
[----:B------:R-:W-:Y:S01]  /*d4a0*/  FMUL.FTZ R67, R69, UR4 ;  /* 0x0000000445437c20 */ /* 0x000fe20008410000 */
[----:B-1----:R-:W-:Y:S02]  /*d4b0*/  FSEL R27, R27, -INF , P1 ;  /* 0xff8000001b1b7808 */ /* 0x002fe40000800000 */
[----:B------:R-:W-:Y:S02]  /*d4c0*/  FMNMX.FTZ R38, R26, R7, !PT ;  /* 0x000000071a267209 */ /* 0x000fe40007810000 */
[----:B------:R-:W1:Y:S01]  /*d4d0*/  MUFU.TANH R65, R65 ;  /* 0x0000004100417308 */ /* 0x000e620000002400 */
[----:B------:R-:W-:Y:S02]  /*d4e0*/  ISETP.GT.AND P1, PT, R28, 0x49, PT ;  /* 0x000000491c00780c */ /* 0x000fe40003f24270 */
[----:B0-----:R-:W-:-:S02]  /*d4f0*/  FSEL R62, R62, -INF , P2 ;  /* 0xff8000003e3e7808 */ /* 0x001fc40001000000 */
[----:B------:R-:W-:-:S03]  /*d500*/  FMNMX.FTZ R7, R27, R38, !PT ;  /* 0x000000261b077209 */ /* 0x000fc60007810000 */
[----:B------:R-:W0:Y:S01]  /*d510*/  MUFU.TANH R66, R66 ;  /* 0x0000004200427308 */ /* 0x000e220000002400 */
[----:B------:R-:W-:Y:S01]  /*d520*/  FFMA.FTZ R38, R40, UR47, -R74 ;  /* 0x0000002f28267c23 */ /* 0x000fe2000801084a */
[----:B------:R-:W-:Y:S01]  /*d530*/  ISETP.GT.AND P2, PT, R28, 0x50, PT ;  /* 0x000000501c00780c */ /* 0x000fe20003f44270 */
[----:B------:R-:W-:Y:S01]  /*d540*/  FMUL.FTZ R69, R73, UR4 ;  /* 0x0000000449457c20 */ /* 0x000fe20008410000 */
[----:B--2---:R-:W-:Y:S02]  /*d550*/  FSEL R63, R63, -INF , P1 ;  /* 0xff8000003f3f7808 */ /* 0x004fe40000800000 */
[----:B------:R-:W-:Y:S02]  /*d560*/  FMNMX.FTZ R40, R62, R7, !PT ;  /* 0x000000073e287209 */ /* 0x000fe40007810000 */
[----:B------:R-:W-:Y:S01]  /*d570*/  MUFU.TANH R67, R67 ;  /* 0x0000004300437308 */ /* 0x000fe20000002400 */
[----:B------:R-:W-:Y:S01]  /*d580*/  ISETP.GT.AND P1, PT, R28, 0x51, PT ;  /* 0x000000511c00780c */ /* 0x000fe20003f24270 */
[----:B------:R-:W-:Y:S01]  /*d590*/  FMUL.FTZ R70, R76, UR4 ;  /* 0x000000044c467c20 */ /* 0x000fe20008410000 */
[----:B---3--:R-:W-:-:S02]  /*d5a0*/  FSEL R64, R64, -INF , P2 ;  /* 0xff80000040407808 */ /* 0x008fc40001000000 */
[----:B------:R-:W-:-:S03]  /*d5b0*/  FMNMX.FTZ R7, R63, R40, !PT ;  /* 0x000000283f077209 */ /* 0x000fc60007810000 */
[----:B------:R-:W2:Y:S01]  /*d5c0*/  MUFU.TANH R68, R68 ;  /* 0x0000004400447308 */ /* 0x000ea20000002400 */
[----:B------:R-:W-:Y:S02]  /*d5d0*/  ISETP.GT.AND P2, PT, R28, 0x58, PT ;  /* 0x000000581c00780c */ /* 0x000fe40003f44270 */
[----:B-1----:R-:W-:Y:S02]  /*d5e0*/  FSEL R65, R65, -INF , P1 ;  /* 0xff80000041417808 */ /* 0x002fe40000800000 */
[----:B------:R-:W-:-:S03]  /*d5f0*/  FMNMX.FTZ R40, R64, R7, !PT ;  /* 0x0000000740287209 */ /* 0x000fc60007810000 */
[----:B------:R-:W1:Y:S01]  /*d600*/  MUFU.TANH R69, R69 ;  /* 0x0000004500457308 */ /* 0x000e620000002400 */
[----:B------:R-:W-:Y:S02]  /*d610*/  ISETP.GT.AND P1, PT, R28, 0x59, PT ;  /* 0x000000591c00780c */ /* 0x000fe40003f24270 */
[----:B------:R-:W-:-:S05]  /*d620*/  FMNMX.FTZ R40, R65, R40, !PT ;  /* 0x0000002841287209 */ /* 0x000fca0007810000 */
[----:B------:R-:W3:Y:S01]  /*d630*/  MUFU.TANH R70, R70 ;  /* 0x0000004600467308 */ /* 0x000ee20000002400 */
[----:B------:R-:W-:-:S07]  /*d640*/  FMUL.FTZ R73, R81, UR4 ;  /* 0x0000000451497c20 */ /* 0x000fce0008410000 */
[----:B------:R0:W-:Y:S02]  /*d650*/  MUFU.EX2 R20, R79 ;  /* 0x0000004f00147308 */ /* 0x0001e40000000800 */
[----:B0-----:R-:W-:-:S06]  /*d660*/  FSEL R79, R66, -INF , P2 ;  /* 0xff800000424f7808 */ /* 0x001fcc0001000000 */
[----:B------:R-:W0:Y:S01]  /*d670*/  MUFU.TANH R71, R71 ;  /* 0x0000004700477308 */ /* 0x000e220000002400 */
[----:B------:R-:W-:Y:S02]  /*d680*/  ISETP.GT.AND P2, PT, R28, 0x60, PT ;  /* 0x000000601c00780c */ /* 0x000fe40003f44270 */
[----:B------:R-:W-:-:S05]  /*d690*/  FMNMX.FTZ R7, R79, R40, !PT ;  /* 0x000000284f077209 */ /* 0x000fca0007810000 */
[----:B------:R5:W-:Y:S01]  /*d6a0*/  MUFU.EX2 R24, R80 ;  /* 0x0000005000187308 */ /* 0x000be20000000800 */
[----:B--2---:R-:W-:Y:S01]  /*d6b0*/  FSEL R81, R68, -INF , P2 ;  /* 0xff80000044517808 */ /* 0x004fe20001000000 */
[----:B------:R-:W-:Y:S01]  /*d6c0*/  FMUL.FTZ R75, R84, UR4 ;  /* 0x00000004544b7c20 */ /* 0x000fe20008410000 */
[----:B-----5:R-:W-:-:S05]  /*d6d0*/  FSEL R80, R67, -INF , P1 ;  /* 0xff80000043507808 */ /* 0x020fca0000800000 */
[----:B------:R-:W2:Y:S01]  /*d6e0*/  MUFU.TANH R72, R72 ;  /* 0x0000004800487308 */ /* 0x000ea20000002400 */
[----:B------:R-:W-:Y:S02]  /*d6f0*/  ISETP.GT.AND P1, PT, R28, 0x61, PT ;  /* 0x000000611c00780c */ /* 0x000fe40003f24270 */
[----:B------:R-:W-:Y:S01]  /*d700*/  FMNMX.FTZ R66, R80, R7, !PT ;  /* 0x0000000750427209 */ /* 0x000fe20007810000 */
[----:B------:R-:W-:Y:S01]  /*d710*/  FMUL.FTZ R76, R85, UR4 ;  /* 0x00000004554c7c20 */ /* 0x000fe20008410000 */
[C---:B------:R-:W-:Y:S02]  /*d720*/  ISETP.GT.AND P2, PT, R28.reuse, 0x68, PT ;  /* 0x000000681c00780c */ /* 0x040fe40003f44270 */
[----:B-1----:R-:W-:Y:S01]  /*d730*/  FSEL R69, R69, -INF , P1 ;  /* 0xff80000045457808 */ /* 0x002fe20000800000 */
[----:B------:R-:W1:Y:S01]  /*d740*/  MUFU.TANH R73, R73 ;  /* 0x0000004900497308 */ /* 0x000e620000002400 */
[----:B------:R-:W-:Y:S02]  /*d750*/  FMNMX.FTZ R66, R81, R66, !PT ;  /* 0x0000004251427209 */ /* 0x000fe40007810000 */
[----:B------:R-:W-:-:S02]  /*d760*/  ISETP.GT.AND P1, PT, R28, 0x69, PT ;  /* 0x000000691c00780c */ /* 0x000fc40003f24270 */
[----:B---3--:R-:W-:Y:S02]  /*d770*/  FSEL R70, R70, -INF , P2 ;  /* 0xff80000046467808 */ /* 0x008fe40001000000 */
[----:B------:R-:W-:Y:S01]  /*d780*/  FMNMX.FTZ R7, R69, R66, !PT ;  /* 0x0000004245077209 */ /* 0x000fe20007810000 */
[----:B------:R-:W3:Y:S01]  /*d790*/  MUFU.TANH R75, R75 ;  /* 0x0000004b004b7308 */ /* 0x000ee20000002400 */
[----:B------:R-:W-:Y:S02]  /*d7a0*/  ISETP.GT.AND P2, PT, R28, 0x70, PT ;  /* 0x000000701c00780c */ /* 0x000fe40003f44270 */
[----:B0-----:R-:W-:Y:S02]  /*d7b0*/  FSEL R71, R71, -INF , P1 ;  /* 0xff80000047477808 */ /* 0x001fe40000800000 */
[----:B------:R-:W-:-:S03]  /*d7c0*/  FMNMX.FTZ R66, R70, R7, !PT ;  /* 0x0000000746427209 */ /* 0x000fc60007810000 */
[----:B------:R-:W0:Y:S01]  /*d7d0*/  MUFU.TANH R76, R76 ;  /* 0x0000004c004c7308 */ /* 0x000e220000002400 */
[----:B------:R-:W-:Y:S02]  /*d7e0*/  ISETP.GT.AND P1, PT, R28, 0x71, PT ;  /* 0x000000711c00780c */ /* 0x000fe40003f24270 */
[----:B--2---:R-:W-:Y:S02]  /*d7f0*/  FSEL R72, R72, -INF , P2 ;  /* 0xff80000048487808 */ /* 0x004fe40001000000 */
[----:B------:R-:W-:Y:S02]  /*d800*/  FMNMX.FTZ R7, R71, R66, !PT ;  /* 0x0000004247077209 */ /* 0x000fe40007810000 */
[----:B------:R-:W-:Y:S02]  /*d810*/  ISETP.GT.AND P2, PT, R28, 0x78, PT ;  /* 0x000000781c00780c */ /* 0x000fe40003f44270 */
[----:B-1----:R-:W-:Y:S02]  /*d820*/  FSEL R73, R73, -INF , P1 ;  /* 0xff80000049497808 */ /* 0x002fe40000800000 */
[----:B------:R-:W-:-:S02]  /*d830*/  FMNMX.FTZ R66, R72, R7, !PT ;  /* 0x0000000748427209 */ /* 0x000fc40007810000 */
[----:B------:R-:W-:Y:S02]  /*d840*/  ISETP.GT.AND P1, PT, R28, 0x79, PT ;  /* 0x000000791c00780c */ /* 0x000fe40003f24270 */
[----:B---3--:R-:W-:Y:S02]  /*d850*/  FSEL R75, R75, -INF , P2 ;  /* 0xff8000004b4b7808 */ /* 0x008fe40001000000 */
[----:B------:R-:W-:Y:S02]  /*d860*/  FMNMX.FTZ R66, R73, R66, !PT ;  /* 0x0000004249427209 */ /* 0x000fe40007810000 */
[----:B0-----:R-:W-:Y:S02]  /*d870*/  FSEL R76, R76, -INF , P1 ;  /* 0xff8000004c4c7808 */ /* 0x001fe40000800000 */
[----:B------:R-:W-:-:S04]  /*d880*/  FMNMX.FTZ R7, R75, R66, !PT ;  /* 0x000000424b077209 */ /* 0x000fc80007810000 */
[----:B------:R-:W-:-:S05]  /*d890*/  FMNMX.FTZ R7, R76, R7, !PT ;  /* 0x000000074c077209 */ /* 0x000fca0007810000 */
[----:B------:R-:W0:Y:S02]  /*d8a0*/  SHFL.BFLY PT, R28, R7, 0x2, 0x1f ;  /* 0x0c401f00071c7f89 */ /* 0x000e2400000e0000 */
[----:B0-----:R-:W-:-:S05]  /*d8b0*/  FMNMX.FTZ R28, R7, R28, !PT ;  /* 0x0000001c071c7209 */ /* 0x001fca0007810000 */
[----:B------:R-:W0:Y:S01]  /*d8c0*/  SHFL.BFLY PT, R7, R28, 0x1, 0x1f ;  /* 0x0c201f001c077f89 */ /* 0x000e2200000e0000 */
[--C-:B------:R-:W-:Y:S01]  /*d8d0*/  FFMA.FTZ R67, R46, UR47, -R74.reuse ;  /* 0x0000002f2e437c23 */ /* 0x100fe2000801084a */
[----:B------:R-:W-:Y:S01]  /*d8e0*/  FFMA.FTZ R46, R56, UR47, -R74 ;  /* 0x0000002f382e7c23 */ /* 0x000fe2000801084a */
[----:B------:R-:W-:Y:S01]  /*d8f0*/  MUFU.EX2 R29, R29 ;  /* 0x0000001d001d7308 */ /* 0x000fe20000000800 */
[----:B0-----:R-:W-:-:S04]  /*d900*/  FMNMX.FTZ R7, R28, R7, !PT ;  /* 0x000000071c077209 */ /* 0x001fc80007810000 */
[C---:B------:R-:W-:Y:S01]  /*d910*/  FSETP.NEU.FTZ.AND P1, PT, R7.reuse, -INF , PT ;  /* 0xff8000000700780b */ /* 0x040fe20003f3d000 */
[----:B------:R-:W-:-:S05]  /*d920*/  FMUL.FTZ R56, R7, UR47 ;  /* 0x0000002f07387c20 */ /* 0x000fca0008410000 */
[----:B------:R-:W-:-:S05]  /*d930*/  FSEL R56, R56, RZ, P1 ;  /* 0x000000ff38387208 */ /* 0x000fca0000800000 */
[--C-:B------:R-:W-:Y:S01]  /*d940*/  FFMA.FTZ R3, R3, UR47, -R56.reuse ;  /* 0x0000002f03037c23 */ /* 0x100fe20008010838 */
[--C-:B------:R-:W-:Y:S01]  /*d950*/  FFMA.FTZ R4, R4, UR47, -R56.reuse ;  /* 0x0000002f04047c23 */ /* 0x100fe20008010838 */
[----:B------:R-:W-:Y:S01]  /*d960*/  FFMA.FTZ R5, R5, UR47, -R56 ;  /* 0x0000002f05057c23 */ /* 0x000fe20008010838 */
[----:B------:R-:W-:Y:S01]  /*d970*/  MUFU.EX2 R30, R30 ;  /* 0x0000001e001e7308 */ /* 0x000fe20000000800 */
[----:B------:R-:W-:Y:S01]  /*d980*/  FFMA.FTZ R21, R39, UR47, -R74 ;  /* 0x0000002f27157c23 */ /* 0x000fe2000801084a */
[----:B------:R-:W-:Y:S01]  /*d990*/  FFMA.FTZ R6, R6, UR47, -R56 ;  /* 0x0000002f06067c23 */ /* 0x000fe20008010838 */
[--C-:B------:R-:W-:Y:S01]  /*d9a0*/  FFMA.FTZ R39, R41, UR47, -R74.reuse ;  /* 0x0000002f29277c23 */ /* 0x100fe2000801084a */
[----:B------:R-:W-:-:S04]  /*d9b0*/  FFMA.FTZ R41, R45, UR47, -R74 ;  /* 0x0000002f2d297c23 */ /* 0x000fc8000801084a */
[----:B------:R-:W-:Y:S01]  /*d9c0*/  MUFU.EX2 R3, R3 ;  /* 0x0000000300037308 */ /* 0x000fe20000000800 */
[--C-:B------:R-:W-:Y:S01]  /*d9d0*/  FFMA.FTZ R45, R49, UR47, -R74.reuse ;  /* 0x0000002f312d7c23 */ /* 0x100fe2000801084a */
[----:B------:R-:W-:-:S06]  /*d9e0*/  FFMA.FTZ R49, R52, UR47, -R74 ;  /* 0x0000002f34317c23 */ /* 0x000fcc000801084a */
[----:B------:R-:W0:Y:S01]  /*d9f0*/  MUFU.EX2 R4, R4 ;  /* 0x0000000400047308 */ /* 0x000e220000000800 */
[----:B------:R-:W-:Y:S01]  /*da00*/  FFMA.FTZ R33, R33, UR47, -R56 ;  /* 0x0000002f21217c23 */ /* 0x000fe20008010838 */
[--C-:B------:R-:W-:Y:S01]  /*da10*/  FFMA.FTZ R52, R53, UR47, -R74.reuse ;  /* 0x0000002f35347c23 */ /* 0x100fe2000801084a */
[----:B------:R-:W-:-:S05]  /*da20*/  FFMA.FTZ R47, R47, UR47, -R74 ;  /* 0x0000002f2f2f7c23 */ /* 0x000fca000801084a */
[----:B------:R-:W-:Y:S01]  /*da30*/  MUFU.EX2 R31, R31 ;  /* 0x0000001f001f7308 */ /* 0x000fe20000000800 */
[--C-:B------:R-:W-:Y:S01]  /*da40*/  FFMA.FTZ R53, R55, UR47, -R74.reuse ;  /* 0x0000002f37357c23 */ /* 0x100fe2000801084a */
[----:B------:R-:W-:-:S06]  /*da50*/  FFMA.FTZ R55, R58, UR47, -R74 ;  /* 0x0000002f3a377c23 */ /* 0x000fcc000801084a */
[----:B------:R-:W1:Y:S01]  /*da60*/  MUFU.EX2 R5, R5 ;  /* 0x0000000500057308 */ /* 0x000e620000000800 */
[----:B------:R-:W-:Y:S01]  /*da70*/  FFMA.FTZ R43, R43, UR47, -R74 ;  /* 0x0000002f2b2b7c23 */ /* 0x000fe2000801084a */
[----:B------:R-:W-:Y:S01]  /*da80*/  FFMA.FTZ R58, R9, UR47, -R56 ;  /* 0x0000002f093a7c23 */ /* 0x000fe20008010838 */
[----:B------:R-:W-:-:S05]  /*da90*/  FFMA.FTZ R68, R48, UR47, -R74 ;  /* 0x0000002f30447c23 */ /* 0x000fca000801084a */
[----:B------:R-:W2:Y:S01]  /*daa0*/  MUFU.EX2 R6, R6 ;  /* 0x0000000600067308 */ /* 0x000ea20000000800 */
[----:B------:R-:W-:Y:S01]  /*dab0*/  FFMA.FTZ R48, R54, UR47, -R74 ;  /* 0x0000002f36307c23 */ /* 0x000fe2000801084a */
[----:B------:R-:W-:Y:S01]  /*dac0*/  FFMA.FTZ R9, R13, UR47, -R56 ;  /* 0x0000002f0d097c23 */ /* 0x000fe20008010838 */
[--C-:B------:R-:W-:Y:S01]  /*dad0*/  FFMA.FTZ R42, R42, UR47, -R74.reuse ;  /* 0x0000002f2a2a7c23 */ /* 0x100fe2000801084a */
[--C-:B------:R-:W-:Y:S01]  /*dae0*/  FFMA.FTZ R44, R44, UR47, -R74.reuse ;  /* 0x0000002f2c2c7c23 */ /* 0x100fe2000801084a */
[----:B------:R-:W-:-:S03]  /*daf0*/  FFMA.FTZ R50, R50, UR47, -R74 ;  /* 0x0000002f32327c23 */ /* 0x000fc6000801084a */
[----:B------:R3:W-:Y:S01]  /*db00*/  MUFU.EX2 R66, R47 ;  /* 0x0000002f00427308 */ /* 0x0007e20000000800 */
[--C-:B------:R-:W-:Y:S01]  /*db10*/  FFMA.FTZ R51, R51, UR47, -R74.reuse ;  /* 0x0000002f33337c23 */ /* 0x100fe2000801084a */
[----:B------:R-:W-:Y:S01]  /*db20*/  FFMA.FTZ R54, R59, UR47, -R74 ;  /* 0x0000002f3b367c23 */ /* 0x000fe2000801084a */
[----:B------:R-:W-:Y:S01]  /*db30*/  FFMA.FTZ R28, R35, UR47, -R56 ;  /* 0x0000002f231c7c23 */ /* 0x000fe20008010838 */
[----:B------:R-:W-:Y:S02]  /*db40*/  IMAD.U32 R13, RZ, RZ, UR40 ;  /* 0x00000028ff0d7e24 */ /* 0x000fe4000f8e00ff */
[--C-:B------:R-:W-:Y:S02]  /*db50*/  FFMA.FTZ R61, R61, UR47, -R74.reuse ;  /* 0x0000002f3d3d7c23 */ /* 0x100fe4000801084a */
[----:B------:R-:W5:Y:S01]  /*db60*/  MUFU.EX2 R33, R33 ;  /* 0x0000002100217308 */ /* 0x000f620000000800 */
[----:B---3--:R-:W-:Y:S01]  /*db70*/  FFMA.FTZ R47, R57, UR47, -R74 ;  /* 0x0000002f392f7c23 */ /* 0x008fe2000801084a */
[--C-:B------:R-:W-:Y:S01]  /*db80*/  FFMA.FTZ R57, R32, UR47, -R56.reuse ;  /* 0x0000002f20397c23 */ /* 0x100fe20008010838 */
[----:B------:R-:W-:Y:S01]  /*db90*/  FFMA.FTZ R35, R26, UR47, -R56 ;  /* 0x0000002f1a237c23 */ /* 0x000fe20008010838 */
[----:B0-----:R-:W-:-:S04]  /*dba0*/  FADD.FTZ R26, R3, R4 ;  /* 0x00000004031a7221 */ /* 0x001fc80000010000 */
[----:B------:R0:W-:Y:S01]  /*dbb0*/  MUFU.EX2 R40, R43 ;  /* 0x0000002b00287308 */ /* 0x0001e20000000800 */
[----:B------:R-:W-:Y:S01]  /*dbc0*/  FFMA.FTZ R32, R15, UR47, -R56 ;  /* 0x0000002f0f207c23 */ /* 0x000fe20008010838 */
[----:B------:R-:W-:Y:S01]  /*dbd0*/  PRMT R0, R13, 0x654, R0 ;  /* 0x000006540d007816 */ /* 0x000fe20000000000 */
[----:B-1----:R-:W-:-:S05]  /*dbe0*/  FADD.FTZ R13, R5, R26 ;  /* 0x0000001a050d7221 */ /* 0x002fca0000010000 */
[----:B------:R-:W1:Y:S01]  /*dbf0*/  MUFU.EX2 R58, R58 ;  /* 0x0000003a003a7308 */ /* 0x000e620000000800 */
[----:B0-----:R-:W-:Y:S01]  /*dc00*/  FFMA.FTZ R43, R60, UR47, -R74 ;  /* 0x0000002f3c2b7c23 */ /* 0x001fe2000801084a */
[----:B------:R-:W-:Y:S01]  /*dc10*/  FADD.FTZ R74, R29, R30 ;  /* 0x0000001e1d4a7221 */ /* 0x000fe20000010000 */
[--C-:B------:R-:W-:Y:S01]  /*dc20*/  FFMA.FTZ R60, R11, UR47, -R56.reuse ;  /* 0x0000002f0b3c7c23 */ /* 0x100fe20008010838 */
[--C-:B------:R-:W-:Y:S01]  /*dc30*/  FFMA.FTZ R59, R78, UR47, -R56.reuse ;  /* 0x0000002f4e3b7c23 */ /* 0x100fe20008010838 */
[----:B------:R-:W-:Y:S01]  /*dc40*/  FFMA.FTZ R82, R27, UR47, -R56 ;  /* 0x0000002f1b527c23 */ /* 0x000fe20008010838 */
[----:B------:R-:W-:Y:S02]  /*dc50*/  FADD.FTZ R15, R31, R74 ;  /* 0x0000004a1f0f7221 */ /* 0x000fe40000010000 */
[----:B------:R-:W0:Y:S01]  /*dc60*/  MUFU.EX2 R57, R57 ;  /* 0x0000003900397308 */ /* 0x000e220000000800 */
[----:B--2---:R-:W-:Y:S01]  /*dc70*/  FADD.FTZ R26, R6, R13 ;  /* 0x0000000d061a7221 */ /* 0x004fe20000010000 */
[----:B------:R-:W-:-:S06]  /*dc80*/  FADD.FTZ R15, R10, R15 ;  /* 0x0000000f0a0f7221 */ /* 0x000fcc0000010000 */
[----:B------:R-:W-:Y:S01]  /*dc90*/  MUFU.EX2 R36, R36 ;  /* 0x0000002400247308 */ /* 0x000fe20000000800 */
[----:B------:R-:W-:Y:S01]  /*dca0*/  FADD.FTZ R15, R12, R15 ;  /* 0x0000000f0c0f7221 */ /* 0x000fe20000010000 */
[----:B-----5:R-:W-:-:S06]  /*dcb0*/  FADD.FTZ R13, R33, R26 ;  /* 0x0000001a210d7221 */ /* 0x020fcc0000010000 */
[----:B------:R-:W-:Y:S01]  /*dcc0*/  MUFU.EX2 R38, R38 ;  /* 0x0000002600267308 */ /* 0x000fe20000000800 */
[--C-:B------:R-:W-:Y:S01]  /*dcd0*/  FFMA.FTZ R78, R25, UR47, -R56.reuse ;  /* 0x0000002f194e7c23 */ /* 0x100fe20008010838 */
[--C-:B------:R-:W-:Y:S01]  /*dce0*/  FFMA.FTZ R62, R62, UR47, -R56.reuse ;  /* 0x0000002f3e3e7c23 */ /* 0x100fe20008010838 */
[----:B------:R-:W-:Y:S01]  /*dcf0*/  FFMA.FTZ R63, R63, UR47, -R56 ;  /* 0x0000002f3f3f7c23 */ /* 0x000fe20008010838 */
[----:B------:R2:W-:Y:S04]  /*dd00*/  SYNCS.ARRIVE.TRANS64.RED.A1T0 RZ, [R0+URZ], RZ ;  /* 0x000000ff00ff79a7 */ /* 0x0005e8000810043f */
[----:B------:R-:W3:Y:S01]  /*dd10*/  MUFU.EX2 R60, R60 ;  /* 0x0000003c003c7308 */ /* 0x000ee20000000800 */
[----:B------:R-:W-:Y:S01]  /*dd20*/  FADD.FTZ R25, R14, R15 ;  /* 0x0000000f0e197221 */ /* 0x000fe20000010000 */
[----:B-1----:R-:W-:Y:S01]  /*dd30*/  FADD.FTZ R26, R58, R13 ;  /* 0x0000000d3a1a7221 */ /* 0x002fe20000010000 */
[----:B------:R-:W-:-:S02]  /*dd40*/  F2FP.BF16.F32.PACK_AB R13, R30, R29 ;  /* 0x0000001d1e0d723e */ /* 0x000fc400000010ff */
[----:B------:R-:W-:Y:S01]  /*dd50*/  FADD.FTZ R29, R20, R25 ;  /* 0x00000019141d7221 */ /* 0x000fe20000010000 */
[----:B0-----:R-:W-:Y:S01]  /*dd60*/  FADD.FTZ R27, R57, R26 ;  /* 0x0000001a391b7221 */ /* 0x001fe20000010000 */
[----:B------:R-:W-:Y:S02]  /*dd70*/  F2FP.BF16.F32.PACK_AB R25, R14, R12 ;  /* 0x0000000c0e19723e */ /* 0x000fe400000010ff */
[----:B------:R-:W-:Y:S01]  /*dd80*/  FADD.FTZ R14, R24, R29 ;  /* 0x0000001d180e7221 */ /* 0x000fe20000010000 */
[----:B---3--:R-:W-:Y:S01]  /*dd90*/  FADD.FTZ R29, R60, R27 ;  /* 0x0000001b3c1d7221 */ /* 0x008fe20000010000 */
[----:B------:R-:W-:Y:S02]  /*dda0*/  F2FP.BF16.F32.PACK_AB R27, R24, R20 ;  /* 0x00000014181b723e */ /* 0x000fe400000010ff */
[----:B------:R-:W-:Y:S02]  /*ddb0*/  F2FP.BF16.F32.PACK_AB R24, R58, R33 ;  /* 0x000000213a18723e */ /* 0x000fe400000010ff */
[----:B------:R-:W3:Y:S01]  /*ddc0*/  LDL R33, [R1+0x80] ;  /* 0x0000800001217983 */ /* 0x000ee20000100800 */
[----:B------:R-:W0:Y:S01]  /*ddd0*/  MUFU.EX2 R28, R28 ;  /* 0x0000001c001c7308 */ /* 0x000e220000000800 */
[----:B------:R-:W-:-:S07]  /*dde0*/  FFMA.FTZ R11, R34, UR47, -R56 ;  /* 0x0000002f220b7c23 */ /* 0x000fce0008010838 */
[----:B------:R-:W1:Y:S01]  /*ddf0*/  MUFU.EX2 R21, R21 ;  /* 0x0000001500157308 */ /* 0x000e620000000800 */
[----:B------:R-:W-:-:S07]  /*de00*/  FFMA.FTZ R34, R37, UR47, -R56 ;  /* 0x0000002f25227c23 */ /* 0x000fce0008010838 */
[----:B------:R-:W5:Y:S01]  /*de10*/  MUFU.EX2 R9, R9 ;  /* 0x0000000900097308 */ /* 0x000f620000000800 */
[----:B------:R-:W-:-:S07]  /*de20*/  FFMA.FTZ R37, R77, UR47, -R56 ;  /* 0x0000002f4d257c23 */ /* 0x000fce0008010838 */
[----:B------:R-:W4:Y:S01]  /*de30*/  MUFU.EX2 R11, R11 ;  /* 0x0000000b000b7308 */ /* 0x000f220000000800 */
[----:B------:R-:W-:Y:S01]  /*de40*/  F2FP.BF16.F32.PACK_AB R12, R4, R3 ;  /* 0x00000003040c723e */ /* 0x000fe200000010ff */
[----:B0-----:R-:W-:Y:S01]  /*de50*/  FADD.FTZ R4, R28, R29 ;  /* 0x0000001d1c047221 */ /* 0x001fe20000010000 */
[----:B------:R-:W-:-:S05]  /*de60*/  F2FP.BF16.F32.PACK_AB R15, R10, R31 ;  /* 0x0000001f0a0f723e */ /* 0x000fca00000010ff */
[----:B------:R-:W0:Y:S01]  /*de70*/  MUFU.EX2 R32, R32 ;  /* 0x0000002000207308 */ /* 0x000e220000000800 */
[----:B-1----:R-:W-:-:S07]  /*de80*/  FADD.FTZ R31, R21, R14 ;  /* 0x0000000e151f7221 */ /* 0x002fce0000010000 */
[----:B------:R-:W1:Y:S01]  /*de90*/  MUFU.EX2 R39, R39 ;  /* 0x0000002700277308 */ /* 0x000e620000000800 */
[----:B-----5:R-:W-:Y:S01]  /*dea0*/  FADD.FTZ R4, R9, R4 ;  /* 0x0000000409047221 */ /* 0x020fe20000010000 */
[----:B------:R-:W-:-:S06]  /*deb0*/  FADD.FTZ R31, R36, R31 ;  /* 0x0000001f241f7221 */ /* 0x000fcc0000010000 */
[----:B------:R-:W5:Y:S01]  /*dec0*/  MUFU.EX2 R34, R34 ;  /* 0x0000002200227308 */ /* 0x000f620000000800 */
[----:B------:R-:W-:Y:S01]  /*ded0*/  F2FP.BF16.F32.PACK_AB R14, R6, R5 ;  /* 0x00000005060e723e */ /* 0x000fe200000010ff */
[----:B----4-:R-:W-:-:S06]  /*dee0*/  FADD.FTZ R5, R11, R4 ;  /* 0x000000040b057221 */ /* 0x010fcc0000010000 */
[----:B------:R-:W4:Y:S01]  /*def0*/  MUFU.EX2 R37, R37 ;  /* 0x0000002500257308 */ /* 0x000f220000000800 */
[----:B------:R-:W-:-:S07]  /*df00*/  FADD.FTZ R6, R38, R31 ;  /* 0x0000001f26067221 */ /* 0x000fce0000010000 */
[----:B------:R-:W2:Y:S01]  /*df10*/  MUFU.EX2 R42, R42 ;  /* 0x0000002a002a7308 */ /* 0x000ea20000000800 */
[----:B0-----:R-:W-:Y:S01]  /*df20*/  FADD.FTZ R5, R32, R5 ;  /* 0x0000000520057221 */ /* 0x001fe20000010000 */
[----:B-1----:R-:W-:-:S06]  /*df30*/  FADD.FTZ R31, R39, R6 ;  /* 0x00000006271f7221 */ /* 0x002fcc0000010000 */
[----:B------:R-:W0:Y:S08]  /*df40*/  MUFU.EX2 R59, R59 ;  /* 0x0000003b003b7308 */ /* 0x000e300000000800 */
[----:B------:R-:W1:Y:S01]  /*df50*/  MUFU.EX2 R41, R41 ;  /* 0x0000002900297308 */ /* 0x000e620000000800 */
[----:B------:R-:W-:Y:S01]  /*df60*/  F2FP.BF16.F32.PACK_AB R29, R36, R21 ;  /* 0x00000015241d723e */ /* 0x000fe200000010ff */
[----:B-----5:R-:W-:-:S06]  /*df70*/  FADD.FTZ R6, R34, R5 ;  /* 0x0000000522067221 */ /* 0x020fcc0000010000 */
[----:B------:R-:W5:Y:S01]  /*df80*/  MUFU.EX2 R78, R78 ;  /* 0x0000004e004e7308 */ /* 0x000f620000000800 */
[----:B------:R-:W-:-:S07]  /*df90*/  FADD.FTZ R21, R40, R31 ;  /* 0x0000001f28157221 */ /* 0x000fce0000010000 */
[----:B------:R-:W5:Y:S01]  /*dfa0*/  MUFU.EX2 R44, R44 ;  /* 0x0000002c002c7308 */ /* 0x000f620000000800 */
[----:B----4-:R-:W-:Y:S01]  /*dfb0*/  FADD.FTZ R6, R37, R6 ;  /* 0x0000000625067221 */ /* 0x010fe20000010000 */
[----:B--2---:R-:W-:-:S06]  /*dfc0*/  FADD.FTZ R20, R42, R21 ;  /* 0x000000152a147221 */ /* 0x004fcc0000010000 */
[----:B------:R-:W2:Y:S01]  /*dfd0*/  MUFU.EX2 R35, R35 ;  /* 0x0000002300237308 */ /* 0x000ea20000000800 */
[----:B------:R-:W-:Y:S01]  /*dfe0*/  F2FP.BF16.F32.PACK_AB R28, R9, R28 ;  /* 0x0000001c091c723e */ /* 0x000fe200000010ff */
[----:B0-----:R-:W-:-:S06]  /*dff0*/  FADD.FTZ R5, R59, R6 ;  /* 0x000000063b057221 */ /* 0x001fcc0000010000 */
[----:B------:R-:W0:Y:S01]  /*e000*/  MUFU.EX2 R82, R82 ;  /* 0x0000005200527308 */ /* 0x000e220000000800 */
[----:B-1----:R-:W-:-:S07]  /*e010*/  FADD.FTZ R9, R41, R20 ;  /* 0x0000001429097221 */ /* 0x002fce0000010000 */
[----:B------:R-:W1:Y:S01]  /*e020*/  MUFU.EX2 R67, R67 ;  /* 0x0000004300437308 */ /* 0x000e620000000800 */
[----:B------:R-:W-:Y:S01]  /*e030*/  FFMA.FTZ R64, R64, UR47, -R56 ;  /* 0x0000002f40407c23 */ /* 0x000fe20008010838 */
[----:B-----5:R-:W-:-:S06]  /*e040*/  FADD.FTZ R6, R78, R5 ;  /* 0x000000054e067221 */ /* 0x020fcc0000010000 */
[----:B------:R-:W4:Y:S01]  /*e050*/  MUFU.EX2 R0, R62 ;  /* 0x0000003e00007308 */ /* 0x000f220000000800 */
[----:B------:R-:W-:Y:S01]  /*e060*/  FFMA.FTZ R65, R65, UR47, -R56 ;  /* 0x0000002f41417c23 */ /* 0x000fe20008010838 */
[----:B------:R-:W-:-:S06]  /*e070*/  FADD.FTZ R9, R44, R9 ;  /* 0x000000092c097221 */ /* 0x000fcc0000010000 */
[----:B------:R-:W5:Y:S01]  /*e080*/  MUFU.EX2 R45, R45 ;  /* 0x0000002d002d7308 */ /* 0x000f620000000800 */
[----:B--2---:R-:W-:Y:S01]  /*e090*/  FADD.FTZ R5, R35, R6 ;  /* 0x0000000623057221 */ /* 0x004fe20000010000 */
[----:B------:R-:W-:-:S06]  /*e0a0*/  FADD.FTZ R6, R66, R9 ;  /* 0x0000000942067221 */ /* 0x000fcc0000010000 */
[----:B------:R-:W2:Y:S01]  /*e0b0*/  MUFU.EX2 R63, R63 ;  /* 0x0000003f003f7308 */ /* 0x000ea20000000800 */
[----:B------:R-:W-:-:S07]  /*e0c0*/  FFMA.FTZ R79, R79, UR47, -R56 ;  /* 0x0000002f4f4f7c23 */ /* 0x000fce0008010838 */
[----:B------:R-:W2:Y:S01]  /*e0d0*/  MUFU.EX2 R68, R68 ;  /* 0x0000004400447308 */ /* 0x000ea20000000800 */
[----:B0-----:R-:W-:Y:S01]  /*e0e0*/  FADD.FTZ R5, R82, R5 ;  /* 0x0000000552057221 */ /* 0x001fe20000010000 */
[----:B-1----:R-:W-:-:S06]  /*e0f0*/  FADD.FTZ R6, R67, R6 ;  /* 0x0000000643067221 */ /* 0x002fcc0000010000 */
[----:B------:R-:W-:Y:S01]  /*e100*/  MUFU.EX2 R62, R64 ;  /* 0x00000040003e7308 */ /* 0x000fe20000000800 */
[----:B------:R-:W-:-:S07]  /*e110*/  FFMA.FTZ R80, R80, UR47, -R56 ;  /* 0x0000002f50507c23 */ /* 0x000fce0008010838 */
[----:B------:R-:W0:Y:S01]  /*e120*/  MUFU.EX2 R50, R50 ;  /* 0x0000003200327308 */ /* 0x000e220000000800 */
[----:B------:R-:W-:Y:S01]  /*e130*/  F2FP.BF16.F32.PACK_AB R26, R60, R57 ;  /* 0x000000393c1a723e */ /* 0x000fe200000010ff */
[----:B------:R1:W-:Y:S01]  /*e140*/  STSM.16.M88.4 [R155+0x21800], R12 ;  /* 0x0218000c9b007844 */ /* 0x0003e20000000200 */
[----:B------:R-:W-:-:S05]  /*e150*/  F2FP.BF16.F32.PACK_AB R31, R39, R38 ;  /* 0x00000026271f723e */ /* 0x000fca00000010ff */
[----:B------:R-:W-:Y:S01]  /*e160*/  MUFU.EX2 R65, R65 ;  /* 0x0000004100417308 */ /* 0x000fe20000000800 */
[----:B------:R-:W-:Y:S01]  /*e170*/  F2FP.BF16.F32.PACK_AB R30, R32, R11 ;  /* 0x0000000b201e723e */ /* 0x000fe200000010ff */
[----:B----4-:R-:W-:Y:S01]  /*e180*/  FADD.FTZ R20, R0, R5 ;  /* 0x0000000500147221 */ /* 0x010fe20000010000 */
[----:B------:R-:W-:-:S05]  /*e190*/  FFMA.FTZ R81, R81, UR47, -R56 ;  /* 0x0000002f51517c23 */ /* 0x000fca0008010838 */
[----:B------:R-:W4:Y:S01]  /*e1a0*/  MUFU.EX2 R51, R51 ;  /* 0x0000003300337308 */ /* 0x000f220000000800 */
[----:B-----5:R-:W-:Y:S01]  /*e1b0*/  FADD.FTZ R5, R45, R6 ;  /* 0x000000062d057221 */ /* 0x020fe20000010000 */
[----:B-1----:R-:W-:Y:S02]  /*e1c0*/  F2FP.BF16.F32.PACK_AB R13, R42, R40 ;  /* 0x000000282a0d723e */ /* 0x002fe400000010ff */
[----:B------:R-:W-:Y:S02]  /*e1d0*/  F2FP.BF16.F32.PACK_AB R12, R37, R34 ;  /* 0x00000022250c723e */ /* 0x000fe400000010ff */
[----:B------:R-:W-:Y:S02]  /*e1e0*/  F2FP.BF16.F32.PACK_AB R14, R78, R59 ;  /* 0x0000003b4e0e723e */ /* 0x000fe400000010ff */
[----:B------:R-:W1:Y:S01]  /*e1f0*/  MUFU.EX2 R10, R79 ;  /* 0x0000004f000a7308 */ /* 0x000e620000000800 */
[----:B------:R-:W-:Y:S01]  /*e200*/  F2FP.BF16.F32.PACK_AB R15, R44, R41 ;  /* 0x000000292c0f723e */ /* 0x000fe200000010ff */
[----:B------:R-:W-:Y:S01]  /*e210*/  STSM.16.M88.4 [R98], R24 ;  /* 0x0000001862007844 */ /* 0x000fe20000000200 */
[----:B--2---:R-:W-:-:S05]  /*e220*/  FADD.FTZ R9, R63, R20 ;  /* 0x000000143f097221 */ /* 0x004fca0000010000 */
[----:B------:R-:W2:Y:S01]  /*e230*/  MUFU.EX2 R49, R49 ;  /* 0x0000003100317308 */ /* 0x000ea20000000800 */
[----:B------:R-:W-:Y:S01]  /*e240*/  STSM.16.M88.4 [R96], R28 ;  /* 0x0000001c60007844 */ /* 0x000fe20000000200 */
[----:B------:R-:W-:Y:S01]  /*e250*/  FADD.FTZ R5, R68, R5 ;  /* 0x0000000544057221 */ /* 0x000fe20000010000 */
[----:B------:R-:W5:Y:S02]  /*e260*/  @P4 LDC R11, c[0x0][0x44c] ;  /* 0x00011300ff0b4b82 */ /* 0x000f640000000800 */
[----:B------:R4:W-:Y:S03]  /*e270*/  STSM.16.M88.4 [R95], R12 ;  /* 0x0000000c5f007844 */ /* 0x0009e60000000200 */
[----:B------:R-:W2:Y:S01]  /*e280*/  MUFU.EX2 R3, R80 ;  /* 0x0000005000037308 */ /* 0x000ea20000000800 */
[--C-:B------:R-:W-:Y:S01]  /*e290*/  FFMA.FTZ R69, R69, UR47, -R56.reuse ;  /* 0x0000002f45457c23 */ /* 0x100fe20008010838 */
[----:B0-----:R-:W-:Y:S01]  /*e2a0*/  FADD.FTZ R6, R50, R5 ;  /* 0x0000000532067221 */ /* 0x001fe20000010000 */
[----:B------:R-:W-:Y:S01]  /*e2b0*/  FFMA.FTZ R70, R70, UR47, -R56 ;  /* 0x0000002f46467c23 */ /* 0x000fe20008010838 */
[----:B------:R-:W0:Y:S04]  /*e2c0*/  @P4 LDC R20, c[0x0][0x450] ;  /* 0x00011400ff144b82 */ /* 0x000e280000000800 */
[----:B------:R-:W2:Y:S01]  /*e2d0*/  MUFU.EX2 R52, R52 ;  /* 0x0000003400347308 */ /* 0x000ea20000000800 */
[----:B----4-:R-:W-:Y:S01]  /*e2e0*/  F2FP.BF16.F32.PACK_AB R14, R63, R0 ;  /* 0x000000003f0e723e */ /* 0x010fe200000010ff */
[----:B------:R-:W-:-:S06]  /*e2f0*/  FADD.FTZ R0, R62, R9 ;  /* 0x000000093e007221 */ /* 0x000fcc0000010000 */
[----:B------:R-:W4:Y:S01]  /*e300*/  MUFU.EX2 R81, R81 ;  /* 0x0000005100517308 */ /* 0x000f220000000800 */
[----:B------:R-:W-:Y:S01]  /*e310*/  FADD.FTZ R6, R51, R6 ;  /* 0x0000000633067221 */ /* 0x000fe20000010000 */
[----:B------:R-:W-:-:S06]  /*e320*/  FADD.FTZ R5, R65, R0 ;  /* 0x0000000041057221 */ /* 0x000fcc0000010000 */
[----:B------:R-:W5:Y:S01]  /*e330*/  MUFU.EX2 R48, R48 ;  /* 0x0000003000307308 */ /* 0x000f620000000800 */
[----:B------:R-:W-:Y:S01]  /*e340*/  FFMA.FTZ R71, R71, UR47, -R56 ;  /* 0x0000002f47477c23 */ /* 0x000fe20008010838 */
[----:B-1----:R-:W-:Y:S01]  /*e350*/  FADD.FTZ R0, R10, R5 ;  /* 0x000000050a007221 */ /* 0x002fe20000010000 */
[----:B--2---:R-:W-:-:S05]  /*e360*/  FADD.FTZ R5, R49, R6 ;  /* 0x0000000631057221 */ /* 0x004fca0000010000 */
[----:B------:R-:W1:Y:S01]  /*e370*/  MUFU.EX2 R4, R69 ;  /* 0x0000004500047308 */ /* 0x000e620000000800 */
[----:B------:R-:W-:-:S07]  /*e380*/  FFMA.FTZ R72, R72, UR47, -R56 ;  /* 0x0000002f48487c23 */ /* 0x000fce0008010838 */
[----:B------:R-:W2:Y:S01]  /*e390*/  MUFU.EX2 R53, R53 ;  /* 0x0000003500357308 */ /* 0x000ea20000000800 */
[----:B------:R-:W-:Y:S01]  /*e3a0*/  FADD.FTZ R0, R3, R0 ;  /* 0x0000000003007221 */ /* 0x000fe20000010000 */
[----:B------:R-:W-:-:S06]  /*e3b0*/  FADD.FTZ R5, R52, R5 ;  /* 0x0000000534057221 */ /* 0x000fcc0000010000 */
[----:B------:R-:W0:Y:S01]  /*e3c0*/  MUFU.EX2 R70, R70 ;  /* 0x0000004600467308 */ /* 0x000e220000000800 */
[--C-:B------:R-:W-:Y:S01]  /*e3d0*/  FFMA.FTZ R73, R73, UR47, -R56.reuse ;  /* 0x0000002f49497c23 */ /* 0x100fe20008010838 */
[----:B------:R-:W-:Y:S01]  /*e3e0*/  F2FP.BF16.F32.PACK_AB R26, R3, R10 ;  /* 0x0000000a031a723e */ /* 0x000fe200000010ff */
[----:B------:R-:W-:Y:S01]  /*e3f0*/  FFMA.FTZ R75, R75, UR47, -R56 ;  /* 0x0000002f4b4b7c23 */ /* 0x000fe20008010838 */
[----:B----4-:R-:W-:-:S04]  /*e400*/  FADD.FTZ R3, R81, R0 ;  /* 0x0000000051037221 */ /* 0x010fc80000010000 */
[----:B------:R-:W4:Y:S01]  /*e410*/  MUFU.EX2 R71, R71 ;  /* 0x0000004700477308 */ /* 0x000f220000000800 */
[----:B------:R-:W-:Y:S01]  /*e420*/  FFMA.FTZ R56, R76, UR47, -R56 ;  /* 0x0000002f4c387c23 */ /* 0x000fe20008010838 */
[----:B-----5:R-:W-:-:S06]  /*e430*/  FADD.FTZ R0, R48, R5 ;  /* 0x0000000530007221 */ /* 0x020fcc0000010000 */
[----:B------:R-:W5:Y:S01]  /*e440*/  MUFU.EX2 R47, R47 ;  /* 0x0000002f002f7308 */ /* 0x000f620000000800 */
[----:B-1----:R-:W-:Y:S01]  /*e450*/  FADD.FTZ R3, R4, R3 ;  /* 0x0000000304037221 */ /* 0x002fe20000010000 */
[----:B--2---:R-:W-:-:S06]  /*e460*/  FADD.FTZ R6, R53, R0 ;  /* 0x0000000035067221 */ /* 0x004fcc0000010000 */
[----:B------:R-:W-:Y:S01]  /*e470*/  MUFU.EX2 R72, R72 ;  /* 0x0000004800487308 */ /* 0x000fe20000000800 */
[----:B------:R-:W-:-:S04]  /*e480*/  @P4 IMAD.HI.U32 R5, R97, R11, RZ ;  /* 0x0000000b61054227 */ /* 0x000fc800078e00ff */
[----:B0-----:R-:W-:-:S03]  /*e490*/  FADD.FTZ R10, R70, R3 ;  /* 0x00000003460a7221 */ /* 0x001fc60000010000 */
[----:B------:R-:W0:Y:S01]  /*e4a0*/  MUFU.EX2 R54, R54 ;  /* 0x0000003600367308 */ /* 0x000e220000000800 */
[----:B------:R-:W-:-:S07]  /*e4b0*/  F2FP.BF16.F32.PACK_AB R12, R82, R35 ;  /* 0x00000023520c723e */ /* 0x000fce00000010ff */
[----:B------:R-:W1:Y:S01]  /*e4c0*/  MUFU.EX2 R73, R73 ;  /* 0x0000004900497308 */ /* 0x000e620000000800 */
[----:B------:R-:W-:Y:S01]  /*e4d0*/  F2FP.BF16.F32.PACK_AB R13, R67, R66 ;  /* 0x00000042430d723e */ /* 0x000fe200000010ff */
[----:B------:R-:W-:Y:S01]  /*e4e0*/  IMAD.MOV.U32 R9, RZ, RZ, R97 ;  /* 0x000000ffff097224 */ /* 0x000fe200078e0061 */
[----:B------:R-:W-:-:S05]  /*e4f0*/  F2FP.BF16.F32.PACK_AB R15, R68, R45 ;  /* 0x0000002d440f723e */ /* 0x000fca00000010ff */
[----:B------:R-:W2:Y:S01]  /*e500*/  MUFU.EX2 R46, R46 ;  /* 0x0000002e002e7308 */ /* 0x000ea20000000800 */
[----:B------:R-:W-:Y:S01]  /*e510*/  @P4 SHF.R.U32.HI R9, RZ, R20, R5 ;  /* 0x00000014ff094219 */ /* 0x000fe20000011605 */
[----:B----4-:R-:W-:-:S06]  /*e520*/  FADD.FTZ R5, R71, R10 ;  /* 0x0000000a47057221 */ /* 0x010fcc0000010000 */
[----:B------:R-:W-:Y:S08]  /*e530*/  MUFU.EX2 R55, R55 ;  /* 0x0000003700377308 */ /* 0x000ff00000000800 */
[----:B------:R-:W-:Y:S08]  /*e540*/  MUFU.EX2 R43, R43 ;  /* 0x0000002b002b7308 */ /* 0x000ff00000000800 */
[----:B------:R-:W4:Y:S08]  /*e550*/  MUFU.EX2 R75, R75 ;  /* 0x0000004b004b7308 */ /* 0x000f300000000800 */
[----:B------:R-:W4:Y:S08]  /*e560*/  MUFU.EX2 R56, R56 ;  /* 0x0000003800387308 */ /* 0x000f300000000800 */
[----:B------:R-:W4:Y:S01]  /*e570*/  MUFU.EX2 R0, R61 ;  /* 0x0000003d00007308 */ /* 0x000f220000000800 */
[----:B------:R3:W-:Y:S01]  /*e580*/  STSM.16.M88.4 [R155+0x27800], R12 ;  /* 0x0278000c9b007844 */ /* 0x0007e20000000200 */
[----:B-----5:R-:W-:Y:S01]  /*e590*/  FADD.FTZ R3, R47, R6 ;  /* 0x000000062f037221 */ /* 0x020fe20000010000 */
[----:B------:R-:W-:-:S02]  /*e5a0*/  F2FP.BF16.F32.PACK_AB R24, R65, R62 ;  /* 0x0000003e4118723e */ /* 0x000fc400000010ff */
[----:B------:R-:W-:Y:S02]  /*e5b0*/  F2FP.BF16.F32.PACK_AB R25, R51, R50 ;  /* 0x000000323319723e */ /* 0x000fe400000010ff */
[----:B------:R-:W-:Y:S01]  /*e5c0*/  F2FP.BF16.F32.PACK_AB R27, R52, R49 ;  /* 0x00000031341b723e */ /* 0x000fe200000010ff */
[----:B0-----:R-:W-:Y:S01]  /*e5d0*/  FADD.FTZ R3, R54, R3 ;  /* 0x0000000336037221 */ /* 0x001fe20000010000 */
[----:B---3--:R-:W-:Y:S01]  /*e5e0*/  F2FP.BF16.F32.PACK_AB R12, R4, R81 ;  /* 0x00000051040c723e */ /* 0x008fe200000010ff */
[----:B------:R-:W-:Y:S01]  /*e5f0*/  FADD.FTZ R4, R72, R5 ;  /* 0x0000000548047221 */ /* 0x000fe20000010000 */
[----:B------:R-:W-:Y:S01]  /*e600*/  IADD3 R5, R9, R147, -R146 ;  /* 0x0000009309057210 */ /* 0x000fe20007ffe892 */
[----:B------:R0:W-:Y:S02]  /*e610*/  STSM.16.M88.4 [R33], R24 ;  /* 0x0000001821007844 */ /* 0x0001e40000000200 */
[----:B-1----:R-:W-:Y:S01]  /*e620*/  FADD.FTZ R4, R73, R4 ;  /* 0x0000000449047221 */ /* 0x002fe20000010000 */
[----:B------:R-:W-:Y:S01]  /*e630*/  F2FP.BF16.F32.PACK_AB R13, R53, R48 ;  /* 0x00000030350d723e */ /* 0x000fe200000010ff */
[----:B--2---:R-:W-:Y:S01]  /*e640*/  FADD.FTZ R6, R46, R3 ;  /* 0x000000032e067221 */ /* 0x004fe20000010000 */
[----:B------:R-:W-:-:S02]  /*e650*/  F2FP.BF16.F32.PACK_AB R14, R71, R70 ;  /* 0x00000046470e723e */ /* 0x000fc400000010ff */
[----:B------:R-:W-:Y:S01]  /*e660*/  F2FP.BF16.F32.PACK_AB R15, R54, R47 ;  /* 0x0000002f360f723e */ /* 0x000fe200000010ff */
[----:B----4-:R-:W-:Y:S01]  /*e670*/  FADD.FTZ R3, R75, R4 ;  /* 0x000000044b037221 */ /* 0x010fe20000010000 */
[----:B------:R-:W-:-:S03]  /*e680*/  SHF.R.S32.HI R4, RZ, 0x1f, R5 ;  /* 0x0000001fff047819 */ /* 0x000fc60000011405 */
[----:B------:R1:W-:Y:S01]  /*e690*/  STSM.16.M88.4 [R96+0x6000], R12 ;  /* 0x0060000c60007844 */ /* 0x0003e20000000200 */
[----:B0-----:R-:W-:Y:S02]  /*e6a0*/  F2FP.BF16.F32.PACK_AB R24, R73, R72 ;  /* 0x000000484918723e */ /* 0x001fe400000010ff */
[----:B------:R-:W-:Y:S02]  /*e6b0*/  F2FP.BF16.F32.PACK_AB R25, R55, R46 ;  /* 0x0000002e3719723e */ /* 0x000fe400000010ff */
[----:B------:R-:W-:Y:S02]  /*e6c0*/  F2FP.BF16.F32.PACK_AB R26, R56, R75 ;  /* 0x0000004b381a723e */ /* 0x000fe400000010ff */
[----:B------:R-:W-:Y:S02]  /*e6d0*/  F2FP.BF16.F32.PACK_AB R27, R0, R43 ;  /* 0x0000002b001b723e */ /* 0x000fe400000010ff */
[----:B------:R-:W-:-:S03]  /*e6e0*/  LEA.HI R5, R4, R5, RZ, 0x7 ;  /* 0x0000000504057211 */ /* 0x000fc600078f38ff */
[----:B------:R0:W-:Y:S01]  /*e6f0*/  STSM.16.M88.4 [R95+0x6000], R24 ;  /* 0x006000185f007844 */ /* 0x0001e20000000200 */
[----:B------:R2:W-:Y:S06]  /*e700*/  MEMBAR.ALL.CTA ;  /* 0x0000000000007992 */ /* 0x0005ec0000008000 */
[----:B--2---:R-:W2:Y:S01]  /*e710*/  FENCE.VIEW.ASYNC.S ;  /* 0x00000000000073c6 */ /* 0x004ea20000000000 */
[----:B------:R-:W-:Y:S01]  /*e720*/  SHF.R.S32.HI R5, RZ, 0x7, R5 ;  /* 0x00000007ff057819 */ /* 0x000fe20000011405 */
[----:B------:R-:W-:-:S03]  /*e730*/  VIADD R4, R88, 0xfffffffe ;  /* 0xfffffffe58047836 */ /* 0x000fc60000000000 */
[----:B------:R-:W-:-:S04]  /*e740*/  VIMNMX R145, RZ, R5, !PT ;  /* 0x00000005ff917248 */ /* 0x000fc80007fe0100 */
[----:B------:R-:W-:Y:S01]  /*e750*/  ISETP.GE.AND P1, PT, R4, R145, PT ;  /* 0x000000910400720c */ /* 0x000fe20003f26270 */
[----:B------:R-:W-:-:S04]  /*e760*/  FADD.FTZ R6, R55, R6 ;  /* 0x0000000637067221 */ /* 0x000fc80000010000 */
[----:B------:R-:W-:Y:S01]  /*e770*/  FADD.FTZ R43, R43, R6 ;  /* 0x000000062b2b7221 */ /* 0x000fe20000010000 */
[----:B------:R-:W-:Y:S01]  /*e780*/  FADD.FTZ R3, R56, R3 ;  /* 0x0000000338037221 */ /* 0x000fe20000010000 */
[----:B------:R-:W-:Y:S02]  /*e790*/  CS2R R134, SRZ ;  /* 0x0000000000867805 */ /* 0x000fe4000001ff00 */
[----:B------:R-:W-:Y:S01]  /*e7a0*/  CS2R R132, SRZ ;  /* 0x0000000000847805 */ /* 0x000fe2000001ff00 */
[----:B------:R-:W-:Y:S01]  /*e7b0*/  FADD.FTZ R0, R0, R43 ;  /* 0x0000002b00007221 */ /* 0x000fe20000010000 */
        /* <DEDUP_REMOVED lines=17> */
[----:B-1----:R-:W-:Y:S02]  /*e8d0*/  CS2R R96, SRZ ;  /* 0x0000000000607805 */ /* 0x002fe4000001ff00 */
[----:B0-----:R-:W-:Y:S02]  /*e8e0*/  CS2R R94, SRZ ;  /* 0x00000000005e7805 */ /* 0x001fe4000001ff00 */
[----:B------:R-:W-:Y:S02]  /*e8f0*/  CS2R R92, SRZ ;  /* 0x00000000005c7805 */ /* 0x000fe4000001ff00 */
[----:B------:R-:W-:-:S02]  /*e900*/  CS2R R90, SRZ ;  /* 0x00000000005a7805 */ /* 0x000fc4000001ff00 */
[----:B------:R-:W-:Y:S01]  /*e910*/  CS2R R88, SRZ ;  /* 0x0000000000587805 */ /* 0x000fe2000001ff00 */
[----:B--2---:R-:W-:Y:S01]  /*e920*/  NOP ;  /* 0x0000000000007918 */ /* 0x004fe20000000000 */
[----:B------:R-:W-:Y:S05]  /*e930*/  @!P1 BRA `(.L_x_2415) ;  /* 0x0000003400989947 */ /* 0x000fea0003800000 */
[----:B------:R-:W-:Y:S01]  /*e940*/  IMAD.MOV.U32 R6, RZ, RZ, R8 ;  /* 0x000000ffff067224 */ /* 0x000fe200078e0008 */
[----:B------:R-:W-:Y:S01]  /*e950*/  MOV R5, R19 ;  /* 0x0000001300057202 */ /* 0x000fe20000000f00 */
[----:B------:R-:W-:Y:S02]  /*e960*/  IMAD.MOV.U32 R9, RZ, RZ, R7 ;  /* 0x000000ffff097224 */ /* 0x000fe400078e0007 */
[----:B------:R-:W-:Y:S02]  /*e970*/  IMAD.MOV.U32 R10, RZ, RZ, R137 ;  /* 0x000000ffff0a7224 */ /* 0x000fe400078e0089 */
[----:B------:R-:W-:-:S07]  /*e980*/  IMAD.MOV.U32 R135, RZ, RZ, RZ ;  /* 0x000000ffff877224 */ /* 0x000fce00078e00ff */
.L_x_2427:
[----:B--2---:R-:W2:Y:S01]  /*e990*/  LDL R7, [R1+0x5c] ;  /* 0x00005c0001077983 */ /* 0x004ea20000100800 */
        /* <DEDUP_REMOVED lines=8> */
.L_x_2417:
[----:B------:R-:W-:Y:S01]  /*ea20*/  VIADD R7, R5, 0x1 ;  /* 0x0000000105077836 */ /* 0x000fe20000000000 */
[----:B------:R-:W-:-:S04]  /*ea30*/  SHF.L.U32 R8, R137, 0x1f, RZ ;  /* 0x0000001f89087819 */ /* 0x000fc800000006ff */
[----:B------:R-:W-:-:S04]  /*ea40*/  ISETP.NE.AND P2, PT, R7, 0x2, PT ;  /* 0x000000020700780c */ /* 0x000fc80003f45270 */
[----:B------:R-:W-:-:S05]  /*ea50*/  SEL R7, R7, RZ, P2 ;  /* 0x000000ff07077207 */ /* 0x000fca0001000000 */
[----:B------:R-:W-:-:S04]  /*ea60*/  IMAD R7, R7, 0x8, R2 ;  /* 0x0000000807077824 */ /* 0x000fc800078e0202 */
[----:B------:R0:W1:Y:S01]  /*ea70*/  SYNCS.PHASECHK.TRANS64.TRYWAIT P2, [R7+URZ+0x2d830], R8 ;  /* 0x02d83008070075a7 */ /* 0x000062000804017f */
[----:B------:R-:W-:Y:S05]  /*ea80*/  @!P0 BRA `(.L_x_2418) ;  /* 0x0000000000048947 */ /* 0x000fea0003800000 */
[----:B------:R-:W-:Y:S01]  /*ea90*/  BPT.TRAP 0x1 ;  /* 0x000000040000795c */ /* 0x000fe20000300000 */
.L_x_2418:
[----:B------:R-:W-:Y:S04]  /*eaa0*/  BSSY B0, `(.L_x_2416) ;  /* 0x0000004000007945 */ /* 0x000fe80003800000 */
[----:B-1----:R-:W-:Y:S05]  /*eab0*/  @P2 BRA `(.L_x_2419) ;  /* 0x0000000000082947 */ /* 0x002fea0003800000 */
[----:B------:R-:W1:Y:S02]  /*eac0*/  SYNCS.PHASECHK.TRANS64.TRYWAIT P2, [R7+URZ+0x2d830], R8 ;  /* 0x02d83008070075a7 */ /* 0x000e64000804017f */
[----:B-1----:R-:W-:Y:S05]  /*ead0*/  @!P2 BRA `(.L_x_2420) ;  /* 0x000001040028a947 */ /* 0x002fea0003800000 */
.L_x_2419:
[----:B------:R-:W-:Y:S05]  /*eae0*/  BSYNC B0 ;  /* 0x0000000000007941 */ /* 0x000fea0003800000 */
.L_x_2416:
[----:B01----:R-:W2:Y:S01]  /*eaf0*/  LDL R8, [R1+0x60] ;  /* 0x0000600001087983 */ /* 0x003ea20000100800 */
[----:B------:R-:W-:-:S03]  /*eb00*/  VIADD R19, R5, 0x1 ;  /* 0x0000000105137836 */ /* 0x000fc60000000000 */
[----:B------:R-:W3:Y:S02]  /*eb10*/  LDL.64 R152, [R1+0x28] ;  /* 0x0000280001987983 */ /* 0x000ee40000100a00 */
[C---:B------:R-:W-:Y:S01]  /*eb20*/  ISETP.NE.AND P2, PT, R19.reuse, 0x2, PT ;  /* 0x000000021300780c */ /* 0x040fe20003f45270 */
[----:B------:R-:W0:Y:S03]  /*eb30*/  S2R R7, SR_TID.X ;  /* 0x0000000000077919 */ /* 0x000e260000002100 */
[----:B------:R-:W-:Y:S01]  /*eb40*/  SEL R19, R19, RZ, P2 ;  /* 0x000000ff13137207 */ /* 0x000fe20001000000 */
[----:B------:R-:W-:Y:S01]  /*eb50*/  IMAD.MOV.U32 R15, RZ, RZ, -0x7fffffe0 ;  /* 0x80000020ff0f7424 */ /* 0x000fe200078e00ff */
[----:B------:R-:W-:Y:S05]  /*eb60*/  WARPSYNC.ALL ;  /* 0x0000000000007948 */ /* 0x000fea0003800000 */
[----:B------:R-:W-:Y:S01]  /*eb70*/  R2UR UR15, R15 ;  /* 0x000000000f0f72ca */ /* 0x000fe200000e0000 */
[----:B------:R-:W-:Y:S01]  /*eb80*/  IMAD.MOV.U32 R13, RZ, RZ, -0x7fffffe0 ;  /* 0x80000020ff0d7424 */ /* 0x000fe200078e00ff */
[----:B------:R-:W4:Y:S04]  /*eb90*/  LDL.64 R150, [R1+0x20] ;  /* 0x0000200001967983 */ /* 0x000f280000100a00 */
[----:B------:R-:W5:Y:S04]  /*eba0*/  LDL.64 R142, [R1+0x18] ;  /* 0x00001800018e7983 */ /* 0x000f680000100a00 */
[----:B------:R-:W5:Y:S01]  /*ebb0*/  LDL.64 R140, [R1+0x10] ;  /* 0x00001000018c7983 */ /* 0x000f620000100a00 */
[----:B0-----:R-:W-:-:S05]  /*ebc0*/  SHF.R.U32.HI R7, RZ, 0x7, R7 ;  /* 0x00000007ff077819 */ /* 0x001fca0000011607 */
[----:B------:R-:W-:Y:S01]  /*ebd0*/  VIADD R7, R7, 0x8 ;  /* 0x0000000807077836 */ /* 0x000fe20000000000 */
[----:B------:R-:W-:Y:S01]  /*ebe0*/  R2UR UR7, R13 ;  /* 0x000000000d0772ca */ /* 0x000fe200000e0000 */
[----:B------:R-:W-:Y:S01]  /*ebf0*/  IMAD.MOV.U32 R25, RZ, RZ, -0x7fffffe0 ;  /* 0x80000020ff197424 */ /* 0x000fe200078e00ff */
[----:B------:R-:W-:Y:S02]  /*ec00*/  R2UR UR4, R156 ;  /* 0x000000009c0472ca */ /* 0x000fe400000e0000 */
[----:B------:R-:W-:Y:S02]  /*ec10*/  R2UR UR5, R157 ;  /* 0x000000009d0572ca */ /* 0x000fe400000e0000 */
[----:B------:R-:W-:Y:S01]  /*ec20*/  R2UR UR23, R25 ;  /* 0x00000000191772ca */ /* 0x000fe200000e0000 */
[----:B------:R-:W-:Y:S02]  /*ec30*/  IMAD.MOV.U32 R21, RZ, RZ, -0x7fffffe0 ;  /* 0x80000020ff157424 */ /* 0x000fe400078e00ff */
[----:B--2---:R-:W-:-:S04]  /*ec40*/  IMAD R12, R19, 0x600, R8 ;  /* 0x00000600130c7824 */ /* 0x004fc800078e0208 */
[----:B------:R-:W-:-:S05]  /*ec50*/  VIADD R14, R12, 0x200 ;  /* 0x000002000c0e7836 */ /* 0x000fca0000000000 */
[----:B------:R-:W-:Y:S02]  /*ec60*/  R2UR UR14, R14 ;  /* 0x000000000e0e72ca */ /* 0x000fe400000e0000 */
[----:B------:R-:W2:Y:S01]  /*ec70*/  LDL.64 R14, [R1+0x30] ;  /* 0x00003000010e7983 */ /* 0x000ea20000100a00 */
[C---:B------:R-:W-:Y:S01]  /*ec80*/  R2UR UR6, R12.reuse ;  /* 0x000000000c0672ca */ /* 0x040fe200000e0000 */
[----:B------:R-:W-:-:S05]  /*ec90*/  VIADD R24, R12, 0x400 ;  /* 0x000004000c187836 */ /* 0x000fca0000000000 */
[----:B------:R-:W-:Y:S01]  /*eca0*/  R2UR UR22, R24 ;  /* 0x00000000181672ca */ /* 0x000fe200000e0000 */
[----:B------:R0:W-:Y:S06]  /*ecb0*/  BAR.SYNC.DEFER_BLOCKING R7, 0x100 ;  /* 0x000400070000751d */ /* 0x0001ec0000010000 */
[----:B------:R-:W-:-:S06]  /*ecc0*/  WARPGROUP.ARRIVE ;  /* 0x00000000000079c5 */ /* 0x000fcc0000000000 */
[----:B------:R-:W-:Y:S01]  /*ecd0*/  HGMMA.64x128x16.F32.BF16 R24, gdesc[UR4], RZ, !UPT, gsb0 ;  /* 0x01e00000041879f0 */ /* 0x000fe2000c0018ff */
[----:B------:R-:W-:Y:S01]  /*ece0*/  VIADD R20, R12, 0x2 ;  /* 0x000000020c147836 */ /* 0x000fe20000000000 */
[----:B------:R-:W-:-:S04]  /*ecf0*/  R2UR UR11, R21 ;  /* 0x00000000150b72ca */ /* 0x000fc800000e0000 */
[----:B------:R-:W-:Y:S02]  /*ed00*/  R2UR UR10, R20 ;  /* 0x00000000140a72ca */ /* 0x000fe400000e0000 */
[----:B---3--:R-:W-:Y:S02]  /*ed10*/  R2UR UR12, R152 ;  /* 0x00000000980c72ca */ /* 0x008fe400000e0000 */
        /* <DEDUP_REMOVED lines=8> */
[----:B----4-:R-:W-:Y:S02]  /*eda0*/  R2UR UR16, R150 ;  /* 0x00000000961072ca */ /* 0x010fe400000e0000 */
[----:B------:R-:W-:Y:S02]  /*edb0*/  R2UR UR18, R20 ;  /* 0x00000000141272ca */ /* 0x000fe400000e0000 */
[----:B------:R-:W-:Y:S01]  /*edc0*/  R2UR UR17, R151 ;  /* 0x00000000971172ca */ /* 0x000fe200000e0000 */
[----:B------:R-:W-:Y:S02]  /*edd0*/  WARPGROUP.DEPBAR.LE gsb0, 0x0 ;  /* 0x00008000000079c5 */ /* 0x000fe40000010000 */
[----:B------:R-:W-:-:S06]  /*ede0*/  WARPGROUP.ARRIVE ;  /* 0x00000000000079c5 */ /* 0x000fcc0000000000 */
[----:B------:R-:W-:Y:S01]  /*edf0*/  HGMMA.64x128x16.F32.BF16 R24, gdesc[UR12], R24, gsb0 ;  /* 0x01e000000c1879f0 */ /* 0x000fe20008001818 */
[----:B-----5:R-:W-:Y:S02]  /*ee00*/  R2UR UR20, R142 ;  /* 0x000000008e1472ca */ /* 0x020fe400000e0000 */
        /* <DEDUP_REMOVED lines=19> */
.L_x_2422:
[----:B------:R-:W-:Y:S01]  /*ef40*/  SHF.L.U32 R7, R10, 0x1f, RZ ;  /* 0x0000001f0a077819 */ /* 0x000fe200000006ff */
[----:B------:R-:W-:-:S04]  /*ef50*/  IMAD R8, R5, 0x8, R2 ;  /* 0x0000000805087824 */ /* 0x000fc800078e0202 */
[----:B------:R0:W1:Y:S01]  /*ef60*/  SYNCS.PHASECHK.TRANS64.TRYWAIT P1, [R8+URZ+0x2d850], R7 ;  /* 0x02d85007080075a7 */ /* 0x000062000802017f */
[----:B------:R-:W-:Y:S05]  /*ef70*/  @!P0 BRA `(.L_x_2423) ;  /* 0x0000000000048947 */ /* 0x000fea0003800000 */
[----:B------:R-:W-:Y:S01]  /*ef80*/  BPT.TRAP 0x1 ;  /* 0x000000040000795c */ /* 0x000fe20000300000 */
.L_x_2423:
[----:B-1----:R-:W-:Y:S05]  /*ef90*/  @P1 BRA `(.L_x_2421) ;  /* 0x0000000000081947 */ /* 0x002fea0003800000 */
[----:B------:R-:W1:Y:S02]  /*efa0*/  SYNCS.PHASECHK.TRANS64.TRYWAIT P1, [R8+URZ+0x2d850], R7 ;  /* 0x02d85007080075a7 */ /* 0x000e64000802017f */
[----:B-1----:R-:W-:Y:S05]  /*efb0*/  @!P1 BRA `(.L_x_2424) ;  /* 0x0000010000049947 */ /* 0x002fea0003800000 */
.L_x_2421:
        /* <DEDUP_REMOVED lines=96> */
.L_x_2425:
[----:B------:R-:W2:Y:S04]  /*f5c0*/  LDL R11, [R1+0x84] ;  /* 0x00008400010b7983 */ /* 0x000ea80000100800 */
[----:B------:R-:W2:Y:S01]  /*f5d0*/  LDL R10, [R1+0x94] ;  /* 0x00009400010a7983 */ /* 0x000ea20000100800 */
[----:B------:R-:W-:-:S03]  /*f5e0*/  ISETP.NE.AND P1, PT, R148, 0x1, PT ;  /* 0x000000019400780c */ /* 0x000fc60003f25270 */
[----:B------:R-:W3:Y:S10]  /*f5f0*/  LDL R140, [R1+0x90] ;  /* 0x00009000018c7983 */ /* 0x000ef40000100800 */
[----:B------:R-:W1:Y:S08]  /*f600*/  @P1 LDC R8, c[0x0][0x44c] ;  /* 0x00011300ff081b82 */ /* 0x000e700000000800 */
[----:B0-----:R-:W0:Y:S01]  /*f610*/  @P1 LDC R7, c[0x0][0x450] ;  /* 0x00011400ff071b82 */ /* 0x001e220000000800 */
[----:B------:R-:W-:Y:S01]  /*f620*/  FMUL.FTZ R141, R30, UR46 ;  /* 0x0000002e1e8d7c20 */ /* 0x000fe20008410000 */
[----:B------:R-:W-:Y:S01]  /*f630*/  FMUL.FTZ R30, R33, UR46 ;  /* 0x0000002e211e7c20 */ /* 0x000fe20008410000 */
[----:B------:R-:W-:Y:S01]  /*f640*/  FMUL.FTZ R33, R36, UR46 ;  /* 0x0000002e24217c20 */ /* 0x000fe20008410000 */
[----:B------:R-:W-:Y:S01]  /*f650*/  FMUL.FTZ R14, R38, UR46 ;  /* 0x0000002e260e7c20 */ /* 0x000fe20008410000 */
[----:B------:R-:W-:-:S02]  /*f660*/  IMAD.MOV.U32 R38, RZ, RZ, -0x80 ;  /* 0xffffff80ff267424 */ /* 0x000fc400078e00ff */
[----:B------:R-:W-:Y:S02]  /*f670*/  FMUL.FTZ R13, R29, UR46 ;  /* 0x0000002e1d0d7c20 */ /* 0x000fe40008410000 */
[----:B------:R-:W-:-:S04]  /*f680*/  IMAD R38, R4, R38, 0x1 ;  /* 0x0000000104267424 */ /* 0x000fc800078e0226 */
        /* <DEDUP_REMOVED lines=16> */
[----:B------:R-:W-:-:S03]  /*f790*/  FMUL.FTZ R143, R27, UR46 ;  /* 0x0000002e1b8f7c20 */ /* 0x000fc60008410000 */
[----:B------:R-:W-:Y:S01]  /*f7a0*/  MUFU.TANH R30, R30 ;  /* 0x0000001e001e7308 */ /* 0x000fe20000002400 */
[----:B------:R-:W-:Y:S01]  /*f7b0*/  FMUL.FTZ R27, R47, UR46 ;  /* 0x0000002e2f1b7c20 */ /* 0x000fe20008410000 */
[----:B------:R-:W-:Y:S01]  /*f7c0*/  FMUL.FTZ R53, R66, UR46 ;  /* 0x0000002e42357c20 */ /* 0x000fe20008410000 */
[----:B------:R-:W-:Y:S01]  /*f7d0*/  FMUL.FTZ R47, R49, UR46 ;  /* 0x0000002e312f7c20 */ /* 0x000fe20008410000 */
[----:B------:R-:W-:-:S04]  /*f7e0*/  FMUL.FTZ R66, R69, UR46 ;  /* 0x0000002e45427c20 */ /* 0x000fc80008410000 */
[----:B------:R-:W-:Y:S01]  /*f7f0*/  MUFU.TANH R51, R51 ;  /* 0x0000003300337308 */ /* 0x000fe20000002400 */
[----:B------:R-:W-:Y:S01]  /*f800*/  FMUL.FTZ R49, R70, UR46 ;  /* 0x0000002e46317c20 */ /* 0x000fe20008410000 */
[----:B------:R-:W-:Y:S01]  /*f810*/  FMUL.FTZ R70, R73, UR46 ;  /* 0x0000002e49467c20 */ /* 0x000fe20008410000 */
[----:B------:R-:W-:-:S05]  /*f820*/  FMUL.FTZ R85, R85, UR46 ;  /* 0x0000002e55557c20 */ /* 0x000fca0008410000 */
[----:B------:R-:W-:Y:S01]  /*f830*/  MUFU.TANH R28, R28 ;  /* 0x0000001c001c7308 */ /* 0x000fe20000002400 */
[----:B------:R-:W-:-:S07]  /*f840*/  FMUL.FTZ R142, R78, UR46 ;  /* 0x0000002e4e8e7c20 */ /* 0x000fce0008410000 */
[----:B------:R-:W-:Y:S08]  /*f850*/  MUFU.TANH R59, R59 ;  /* 0x0000003b003b7308 */ /* 0x000ff00000002400 */
[----:B------:R-:W-:Y:S08]  /*f860*/  MUFU.TANH R66, R66 ;  /* 0x0000004200427308 */ /* 0x000ff00000002400 */
[----:B------:R-:W-:Y:S01]  /*f870*/  MUFU.TANH R78, R85 ;  /* 0x00000055004e7308 */ /* 0x000fe20000002400 */
[----:B------:R-:W-:Y:S01]  /*f880*/  FMUL.FTZ R32, R58, UR46 ;  /* 0x0000002e3a207c20 */ /* 0x000fe20008410000 */
[----:B------:R-:W-:-:S06]  /*f890*/  FMUL.FTZ R58, R60, UR46 ;  /* 0x0000002e3c3a7c20 */ /* 0x000fcc0008410000 */
[----:B------:R-:W-:Y:S01]  /*f8a0*/  MUFU.TANH R74, R74 ;  /* 0x0000004a004a7308 */ /* 0x000fe20000002400 */
[----:B------:R-:W-:Y:S01]  /*f8b0*/  FMUL.FTZ R60, R64, UR46 ;  /* 0x0000002e403c7c20 */ /* 0x000fe20008410000 */
[----:B------:R-:W-:Y:S01]  /*f8c0*/  FMUL.FTZ R64, R68, UR46 ;  /* 0x0000002e44407c20 */ /* 0x000fe20008410000 */
[----:B------:R-:W-:Y:S01]  /*f8d0*/  FMUL.FTZ R68, R72, UR46 ;  /* 0x0000002e48447c20 */ /* 0x000fe20008410000 */
[----:B------:R-:W-:Y:S01]  /*f8e0*/  FMUL.FTZ R72, R76, UR46 ;  /* 0x0000002e4c487c20 */ /* 0x000fe20008410000 */
[----:B------:R-:W-:-:S03]  /*f8f0*/  FMUL.FTZ R76, R80, UR46 ;  /* 0x0000002e504c7c20 */ /* 0x000fc60008410000 */
[----:B------:R-:W-:Y:S08]  /*f900*/  MUFU.TANH R26, R26 ;  /* 0x0000001a001a7308 */ /* 0x000ff00000002400 */
[----:B------:R-:W-:Y:S08]  /*f910*/  MUFU.TANH R33, R33 ;  /* 0x0000002100217308 */ /* 0x000ff00000002400 */
[----:B------:R-:W-:Y:S01]  /*f920*/  MUFU.TANH R42, R42 ;  /* 0x0000002a002a7308 */ /* 0x000fe20000002400 */
[----:B------:R-:W-:Y:S01]  /*f930*/  FMUL.FTZ R21, R50, UR46 ;  /* 0x0000002e32157c20 */ /* 0x000fe20008410000 */
[----:B------:R-:W-:Y:S01]  /*f940*/  FMUL.FTZ R50, R52, UR46 ;  /* 0x0000002e34327c20 */ /* 0x000fe20008410000 */
[----:B------:R-:W-:-:S05]  /*f950*/  FMUL.FTZ R24, R54, UR46 ;  /* 0x0000002e36187c20 */ /* 0x000fca0008410000 */
[----:B------:R-:W-:Y:S01]  /*f960*/  MUFU.TANH R47, R47 ;  /* 0x0000002f002f7308 */ /* 0x000fe20000002400 */
[----:B------:R-:W-:-:S07]  /*f970*/  FMUL.FTZ R54, R56, UR46 ;  /* 0x0000002e38367c20 */ /* 0x000fce0008410000 */
[----:B------:R-:W-:Y:S01]  /*f980*/  MUFU.TANH R50, R50 ;  /* 0x0000003200327308 */ /* 0x000fe20000002400 */
[----:B------:R-:W-:-:S07]  /*f990*/  FMUL.FTZ R52, R67, UR46 ;  /* 0x0000002e43347c20 */ /* 0x000fce0008410000 */
[----:B------:R-:W-:Y:S01]  /*f9a0*/  MUFU.TANH R54, R54 ;  /* 0x0000003600367308 */ /* 0x000fe20000002400 */
[----:B------:R-:W-:-:S07]  /*f9b0*/  FMUL.FTZ R61, R65, UR46 ;  /* 0x0000002e413d7c20 */ /* 0x000fce0008410000 */
[----:B------:R-:W-:Y:S01]  /*f9c0*/  MUFU.TANH R58, R58 ;  /* 0x0000003a003a7308 */ /* 0x000fe20000002400 */
[----:B--2---:R-:W-:-:S04]  /*f9d0*/  IMAD.IADD R10, R10, 0x1, R11 ;  /* 0x000000010a0a7824 */ /* 0x004fc800078e020b */
[----:B-1----:R-:W-:-:S05]  /*f9e0*/  @P1 IMAD.HI.U32 R8, R10, R8, RZ ;  /* 0x000000080a081227 */ /* 0x002fca00078e00ff */
[----:B0-----:R-:W-:-:S05]  /*f9f0*/  @P1 SHF.R.U32.HI R10, RZ, R7, R8 ;  /* 0x00000007ff0a1219 */ /* 0x001fca0000011608 */
[----:B------:R-:W0:Y:S01]  /*fa00*/  SHFL.IDX PT, R36, R10, RZ, 0x1c1f ;  /* 0x001c1fff0a247589 */ /* 0x000e2200000e0000 */
[----:B------:R-:W-:Y:S01]  /*fa10*/  FMUL.FTZ R8, R35, UR46 ;  /* 0x0000002e23087c20 */ /* 0x000fe20008410000 */
[----:B---3--:R-:W-:Y:S02]  /*fa20*/  IMAD R38, R140, -0x2, R38 ;  /* 0xfffffffe8c267824 */ /* 0x008fe400078e0226 */
[----:B------:R-:W-:Y:S01]  /*fa30*/  FMUL.FTZ R35, R37, UR46 ;  /* 0x0000002e25237c20 */ /* 0x000fe20008410000 */
[----:B------:R-:W-:Y:S01]  /*fa40*/  FMUL.FTZ R11, R25, UR46 ;  /* 0x0000002e190b7c20 */ /* 0x000fe20008410000 */
[----:B------:R-:W-:Y:S01]  /*fa50*/  FMUL.FTZ R25, R43, UR46 ;  /* 0x0000002e2b197c20 */ /* 0x000fe20008410000 */
[----:B------:R-:W-:Y:S01]  /*fa60*/  FMUL.FTZ R43, R45, UR46 ;  /* 0x0000002e2d2b7c20 */ /* 0x000fe20008410000 */
[----:B------:R-:W-:Y:S01]  /*fa70*/  IADD3 R38, -R146, R38, R147 ;  /* 0x0000002692267210 */ /* 0x000fe20007ffe193 */
[----:B------:R1:W2:Y:S01]  /*fa80*/  SHFL.IDX PT, R44, R10, 0x1, 0x1c1f ;  /* 0x003c1f000a2c7f89 */ /* 0x0002a200000e0000 */
[----:B------:R-:W3:Y:S01]  /*fa90*/  MUFU.TANH R35, R35 ;  /* 0x0000002300237308 */ /* 0x000ee20000002400 */
[----:B-1----:R-:W-:-:S07]  /*faa0*/  FMUL.FTZ R10, R81, UR46 ;  /* 0x0000002e510a7c20 */ /* 0x002fce0008410000 */
[----:B------:R-:W1:Y:S01]  /*fab0*/  MUFU.TANH R11, R11 ;  /* 0x0000000b000b7308 */ /* 0x000e620000002400 */
[----:B0-----:R-:W-:-:S07]  /*fac0*/  IMAD.IADD R81, R38, 0x1, R36 ;  /* 0x0000000126517824 */ /* 0x001fce00078e0224 */
[----:B------:R-:W0:Y:S01]  /*fad0*/  MUFU.TANH R43, R43 ;  /* 0x0000002b002b7308 */ /* 0x000e220000002400 */
[----:B------:R-:W-:Y:S01]  /*fae0*/  ISETP.GT.AND P1, PT, R81, 0x9, PT ;  /* 0x000000095100780c */ /* 0x000fe20003f24270 */
[----:B------:R-:W-:-:S03]  /*faf0*/  FMUL.FTZ R37, R40, UR46 ;  /* 0x0000002e28257c20 */ /* 0x000fc60008410000 */
[----:B----4-:R-:W-:Y:S02]  /*fb00*/  FSEL R77, R13, -INF , P1 ;  /* 0xff8000000d4d7808 */ /* 0x010fe40000800000 */
[C---:B------:R-:W-:Y:S01]  /*fb10*/  ISETP.GT.AND P1, PT, R81.reuse, 0x19, PT ;  /* 0x000000195100780c */ /* 0x040fe20003f24270 */
[----:B------:R-:W-:Y:S01]  /*fb20*/  FMUL.FTZ R45, R48, UR46 ;  /* 0x0000002e302d7c20 */ /* 0x000fe20008410000 */
[----:B------:R-:W-:Y:S02]  /*fb30*/  ISETP.GT.AND P3, PT, R81, 0x1, PT ;  /* 0x000000015100780c */ /* 0x000fe40003f64270 */
[----:B---3--:R-:W-:Y:S01]  /*fb40*/  FSEL R73, R35, -INF , P1 ;  /* 0xff80000023497808 */ /* 0x008fe20000800000 */
[----:B------:R-:W3:Y:S01]  /*fb50*/  MUFU.TANH R37, R37 ;  /* 0x0000002500257308 */ /* 0x000ee20000002400 */
[----:B------:R-:W-:Y:S02]  /*fb60*/  ISETP.GT.AND P1, PT, R81, 0x29, PT ;  /* 0x000000295100780c */ /* 0x000fe40003f24270 */
[----:B-1----:R-:W-:-:S02]  /*fb70*/  FSEL R85, R11, -INF , P3 ;  /* 0xff8000000b557808 */ /* 0x002fc40001800000 */
[C---:B------:R-:W-:Y:S02]  /*fb80*/  ISETP.GT.AND P2, PT, R81.reuse, RZ, PT ;  /* 0x000000ff5100720c */ /* 0x040fe40003f44270 */
[----:B------:R-:W-:Y:S02]  /*fb90*/  ISETP.GT.AND P3, PT, R81, 0x11, PT ;  /* 0x000000115100780c */ /* 0x000fe40003f64270 */
[----:B0-----:R-:W-:Y:S01]  /*fba0*/  FSEL R69, R43, -INF , P1 ;  /* 0xff8000002b457808 */ /* 0x001fe20000800000 */
[----:B------:R-:W-:Y:S01]  /*fbb0*/  FMUL.FTZ R40, R41, UR46 ;  /* 0x0000002e29287c20 */ /* 0x000fe20008410000 */
[----:B------:R-:W-:Y:S01]  /*fbc0*/  ISETP.GT.AND P1, PT, R81, 0x39, PT ;  /* 0x000000395100780c */ /* 0x000fe20003f24270 */
[----:B------:R-:W0:Y:S01]  /*fbd0*/  MUFU.TANH R45, R45 ;  /* 0x0000002d002d7308 */ /* 0x000e220000002400 */
[----:B------:R-:W-:Y:S01]  /*fbe0*/  FMUL.FTZ R41, R75, UR46 ;  /* 0x0000002e4b297c20 */ /* 0x000fe20008410000 */
[----:B------:R-:W-:Y:S02]  /*fbf0*/  FSEL R139, R139, -INF , P2 ;  /* 0xff8000008b8b7808 */ /* 0x000fe40001000000 */
[----:B------:R-:W-:-:S02]  /*fc00*/  FSEL R75, R30, -INF , P3 ;  /* 0xff8000001e4b7808 */ /* 0x000fc40001800000 */
[----:B------:R-:W-:Y:S02]  /*fc10*/  ISETP.GT.AND P2, PT, R81, 0x10, PT ;  /* 0x000000105100780c */ /* 0x000fe40003f44270 */
[----:B------:R-:W-:Y:S01]  /*fc20*/  FSEL R30, R51, -INF , P1 ;  /* 0xff800000331e7808 */ /* 0x000fe20000800000 */
[----:B------:R-:W-:Y:S01]  /*fc30*/  FMUL.FTZ R7, R31, UR46 ;  /* 0x0000002e1f077c20 */ /* 0x000fe20008410000 */
[C---:B------:R-:W-:Y:S02]  /*fc40*/  ISETP.GT.AND P1, PT, R81.reuse, 0x49, PT ;  /* 0x000000495100780c */ /* 0x040fe40003f24270 */
[----:B------:R-:W-:Y:S02]  /*fc50*/  FSEL R36, R28, -INF , P2 ;  /* 0xff8000001c247808 */ /* 0x000fe40001000000 */
[----:B------:R-:W-:Y:S02]  /*fc60*/  ISETP.GT.AND P2, PT, R81, 0x20, PT ;  /* 0x000000205100780c */ /* 0x000fe40003f44270 */
[----:B------:R-:W-:-:S02]  /*fc70*/  FSEL R59, R59, -INF , P1 ;  /* 0xff8000003b3b7808 */ /* 0x000fc40000800000 */
[----:B------:R-:W-:Y:S01]  /*fc80*/  ISETP.GT.AND P1, PT, R81, 0x59, PT ;  /* 0x000000595100780c */ /* 0x000fe20003f24270 */
[----:B------:R-:W1:Y:S01]  /*fc90*/  MUFU.TANH R7, R7 ;  /* 0x0000000700077308 */ /* 0x000e620000002400 */
[----:B---3--:R-:W-:Y:S02]  /*fca0*/  FSEL R80, R37, -INF , P2 ;  /* 0xff80000025507808 */ /* 0x008fe40001000000 */
[C---:B------:R-:W-:Y:S02]  /*fcb0*/  ISETP.GT.AND P2, PT, R81.reuse, 0x30, PT ;  /* 0x000000305100780c */ /* 0x040fe40003f44270 */
[----:B------:R-:W-:Y:S02]  /*fcc0*/  FSEL R51, R66, -INF , P1 ;  /* 0xff80000042337808 */ /* 0x000fe40000800000 */
[----:B------:R-:W-:Y:S02]  /*fcd0*/  ISETP.GT.AND P1, PT, R81, 0x69, PT ;  /* 0x000000695100780c */ /* 0x000fe40003f24270 */
[----:B0-----:R-:W-:Y:S01]  /*fce0*/  FSEL R28, R45, -INF , P2 ;  /* 0xff8000002d1c7808 */ /* 0x001fe20001000000 */
[----:B--2---:R-:W-:Y:S01]  /*fcf0*/  IMAD.IADD R44, R38, 0x1, R44 ;  /* 0x00000001262c7824 */ /* 0x004fe200078e022c */
[----:B------:R-:W-:-:S02]  /*fd00*/  FSEL R45, R74, -INF , P1 ;  /* 0xff8000004a2d7808 */ /* 0x000fc40000800000 */
[----:B------:R-:W-:-:S04]  /*fd10*/  ISETP.GT.AND P1, PT, R81, 0x79, PT ;  /* 0x000000795100780c */ /* 0x000fc80003f24270 */
[----:B------:R-:W-:Y:S02]  /*fd20*/  FSEL R11, R78, -INF , P1 ;  /* 0xff8000004e0b7808 */ /* 0x000fe40000800000 */
[----:B------:R-:W-:Y:S02]  /*fd30*/  ISETP.GT.AND P1, PT, R44, 0x9, PT ;  /* 0x000000092c00780c */ /* 0x000fe40003f24270 */
[----:B------:R-:W-:Y:S02]  /*fd40*/  ISETP.GT.AND P4, PT, R81, 0x8, PT ;  /* 0x000000085100780c */ /* 0x000fe40003f84270 */
[----:B-1----:R-:W-:Y:S02]  /*fd50*/  FSEL R35, R7, -INF , P1 ;  /* 0xff80000007237808 */ /* 0x002fe40000800000 */
[----:B------:R-:W-:Y:S01]  /*fd60*/  FMNMX.FTZ R7, R139, R9, !PT ;  /* 0x000000098b077209 */ /* 0x000fe20007810000 */
[----:B------:R-:W-:Y:S01]  /*fd70*/  FMUL.FTZ R140, R84, UR46 ;  /* 0x0000002e548c7c20 */ /* 0x000fe20008410000 */
[----:B------:R-:W-:-:S02]  /*fd80*/  FSEL R84, R26, -INF , P4 ;  /* 0xff8000001a547808 */ /* 0x000fc40002000000 */
[----:B------:R-:W-:-:S04]  /*fd90*/  FMNMX.FTZ R7, R85, R7, !PT ;  /* 0x0000000755077209 */ /* 0x000fc80007810000 */
[----:B------:R-:W-:Y:S01]  /*fda0*/  FMNMX.FTZ R7, R84, R7, !PT ;  /* 0x0000000754077209 */ /* 0x000fe20007810000 */
[----:B------:R-:W0:Y:S03]  /*fdb0*/  MUFU.TANH R40, R40 ;  /* 0x0000002800287308 */ /* 0x000e260000002400 */
[----:B------:R-:W-:Y:S02]  /*fdc0*/  FMNMX.FTZ R7, R77, R7, !PT ;  /* 0x000000074d077209 */ /* 0x000fe40007810000 */
[----:B------:R-:W-:Y:S02]  /*fdd0*/  ISETP.GT.AND P4, PT, R81, 0x18, PT ;  /* 0x000000185100780c */ /* 0x000fe40003f84270 */
[----:B------:R-:W-:Y:S02]  /*fde0*/  FMNMX.FTZ R7, R36, R7, !PT ;  /* 0x0000000724077209 */ /* 0x000fe40007810000 */
[----:B------:R-:W-:-:S02]  /*fdf0*/  FSEL R38, R33, -INF , P4 ;  /* 0xff80000021267808 */ /* 0x000fc40002000000 */
[----:B------:R-:W-:-:S04]  /*fe00*/  FMNMX.FTZ R7, R75, R7, !PT ;  /* 0x000000074b077209 */ /* 0x000fc80007810000 */
[----:B------:R-:W-:Y:S02]  /*fe10*/  FMNMX.FTZ R7, R38, R7, !PT ;  /* 0x0000000726077209 */ /* 0x000fe40007810000 */
[----:B------:R-:W-:Y:S02]  /*fe20*/  ISETP.GT.AND P3, PT, R81, 0x21, PT ;  /* 0x000000215100780c */ /* 0x000fe40003f64270 */
[----:B------:R-:W-:Y:S01]  /*fe30*/  FMNMX.FTZ R7, R73, R7, !PT ;  /* 0x0000000749077209 */ /* 0x000fe20007810000 */
[----:B------:R-:W-:Y:S01]  /*fe40*/  FMUL.FTZ R48, R71, UR46 ;  /* 0x0000002e47307c20 */ /* 0x000fe20008410000 */
[----:B------:R-:W-:Y:S02]  /*fe50*/  ISETP.GT.AND P4, PT, R81, 0x28, PT ;  /* 0x000000285100780c */ /* 0x000fe40003f84270 */
[----:B0-----:R-:W-:Y:S02]  /*fe60*/  FSEL R71, R40, -INF , P3 ;  /* 0xff80000028477808 */ /* 0x001fe40001800000 */
[----:B------:R-:W-:-:S02]  /*fe70*/  FMNMX.FTZ R7, R80, R7, !PT ;  /* 0x0000000750077209 */ /* 0x000fc40007810000 */
[----:B------:R-:W-:Y:S02]  /*fe80*/  FSEL R26, R42, -INF , P4 ;  /* 0xff8000002a1a7808 */ /* 0x000fe40002000000 */
[----:B------:R-:W-:Y:S01]  /*fe90*/  FMNMX.FTZ R7, R71, R7, !PT ;  /* 0x0000000747077209 */ /* 0x000fe20007810000 */
[----:B------:R-:W-:Y:S01]  /*fea0*/  FMUL.FTZ R31, R55, UR46 ;  /* 0x0000002e371f7c20 */ /* 0x000fe20008410000 */
[----:B------:R-:W-:Y:S02]  /*feb0*/  FMUL.FTZ R55, R57, UR46 ;  /* 0x0000002e39377c20 */ /* 0x000fe40008410000 */
[----:B------:R-:W-:Y:S02]  /*fec0*/  FMNMX.FTZ R7, R26, R7, !PT ;  /* 0x000000071a077209 */ /* 0x000fe40007810000 */
[----:B------:R-:W-:Y:S02]  /*fed0*/  ISETP.GT.AND P3, PT, R81, 0x31, PT ;  /* 0x000000315100780c */ /* 0x000fe40003f64270 */
[----:B------:R-:W-:Y:S01]  /*fee0*/  FMNMX.FTZ R7, R69, R7, !PT ;  /* 0x0000000745077209 */ /* 0x000fe20007810000 */
[----:B------:R-:W0:Y:S01]  /*fef0*/  MUFU.TANH R55, R55 ;  /* 0x0000003700377308 */ /* 0x000e220000002400 */
[----:B------:R-:W-:-:S02]  /*ff00*/  ISETP.GT.AND P4, PT, R81, 0x38, PT ;  /* 0x000000385100780c */ /* 0x000fc40003f84270 */
[----:B------:R-:W-:Y:S02]  /*ff10*/  FSEL R67, R47, -INF , P3 ;  /* 0xff8000002f437808 */ /* 0x000fe40001800000 */
[----:B------:R-:W-:Y:S02]  /*ff20*/  FMNMX.FTZ R7, R28, R7, !PT ;  /* 0x000000071c077209 */ /* 0x000fe40007810000 */
[----:B------:R-:W-:Y:S02]  /*ff30*/  FSEL R65, R50, -INF , P4 ;  /* 0xff80000032417808 */ /* 0x000fe40002000000 */
[----:B------:R-:W-:Y:S02]  /*ff40*/  FMNMX.FTZ R7, R67, R7, !PT ;  /* 0x0000000743077209 */ /* 0x000fe40007810000 */
[----:B------:R-:W-:Y:S02]  /*ff50*/  ISETP.GT.AND P2, PT, R81, 0x40, PT ;  /* 0x000000405100780c */ /* 0x000fe40003f44270 */
[----:B------:R-:W-:Y:S01]  /*ff60*/  FMNMX.FTZ R7, R65, R7, !PT ;  /* 0x0000000741077209 */ /* 0x000fe20007810000 */
[----:B------:R-:W-:Y:S01]  /*ff70*/  FMUL.FTZ R57, R62, UR46 ;  /* 0x0000002e3e397c20 */ /* 0x000fe20008410000 */
[----:B------:R-:W1:Y:S01]  /*ff80*/  MUFU.TANH R60, R60 ;  /* 0x0000003c003c7308 */ /* 0x000e620000002400 */
[----:B------:R-:W-:-:S02]  /*ff90*/  ISETP.GT.AND P3, PT, R81, 0x41, PT ;  /* 0x000000415100780c */ /* 0x000fc40003f64270 */
[----:B------:R-:W-:Y:S02]  /*ffa0*/  FSEL R62, R54, -INF , P2 ;  /* 0xff800000363e7808 */ /* 0x000fe40001000000 */
[----:B------:R-:W-:Y:S01]  /*ffb0*/  FMNMX.FTZ R7, R30, R7, !PT ;  /* 0x000000071e077209 */ /* 0x000fe20007810000 */
[----:B------:R-:W-:Y:S01]  /*ffc0*/  FMUL.FTZ R56, R63, UR46 ;  /* 0x0000002e3f387c20 */ /* 0x000fe20008410000 */
[----:B------:R-:W-:Y:S01]  /*ffd0*/  ISETP.GT.AND P4, PT, R81, 0x48, PT ;  /* 0x000000485100780c */ /* 0x000fe20003f84270 */
[----:B------:R-:W2:Y:S01]  /*ffe0*/  MUFU.TANH R61, R61 ;  /* 0x0000003d003d7308 */ /* 0x000ea20000002400 */
[----:B0-----:R-:W-:Y:S02]  /*fff0*/  FSEL R63, R55, -INF , P3 ;  /* 0xff800000373f7808 */ /* 0x001fe40001800000 */
[----:B------:R-:W-:Y:S02]  /*10000*/  FMNMX.FTZ R7, R62, R7, !PT ;  /* 0x000000073e077209 */ /* 0x000fe40007810000 */
[----:B------:R-:W-:-:S02]  /*10010*/  FSEL R58, R58, -INF , P4 ;  /* 0xff8000003a3a7808 */ /* 0x000fc40002000000 */
[----:B------:R-:W-:Y:S01]  /*10020*/  FMNMX.FTZ R7, R63, R7, !PT ;  /* 0x000000073f077209 */ /* 0x000fe20007810000 */
[----:B------:R-:W0:Y:S01]  /*10030*/  MUFU.TANH R64, R64 ;  /* 0x0000004000407308 */ /* 0x000e220000002400 */
[C---:B------:R-:W-:Y:S02]  /*10040*/  ISETP.GT.AND P2, PT, R81.reuse, 0x50, PT ;  /* 0x000000505100780c */ /* 0x040fe40003f44270 */
[----:B------:R-:W-:Y:S02]  /*10050*/  FMNMX.FTZ R7, R58, R7, !PT ;  /* 0x000000073a077209 */ /* 0x000fe40007810000 */
[----:B------:R-:W-:Y:S02]  /*10060*/  ISETP.GT.AND P3, PT, R81, 0x51, PT ;  /* 0x000000515100780c */ /* 0x000fe40003f64270 */
[----:B-1----:R-:W-:Y:S01]  /*10070*/  FSEL R54, R60, -INF , P2 ;  /* 0xff8000003c367808 */ /* 0x002fe20001000000 */
[----:B------:R-:W1:Y:S01]  /*10080*/  MUFU.TANH R68, R68 ;  /* 0x0000004400447308 */ /* 0x000e620000002400 */
[----:B------:R-:W-:-:S02]  /*10090*/  FMNMX.FTZ R7, R59, R7, !PT ;  /* 0x000000073b077209 */ /* 0x000fc40007810000 */
[----:B------:R-:W-:Y:S02]  /*100a0*/  ISETP.GT.AND P4, PT, R81, 0x58, PT ;  /* 0x000000585100780c */ /* 0x000fe40003f84270 */
[----:B--2---:R-:W-:Y:S02]  /*100b0*/  FSEL R55, R61, -INF , P3 ;  /* 0xff8000003d377808 */ /* 0x004fe40001800000 */
[----:B------:R-:W-:Y:S01]  /*100c0*/  FMNMX.FTZ R7, R54, R7, !PT ;  /* 0x0000000736077209 */ /* 0x000fe20007810000 */
[----:B------:R-:W2:Y:S01]  /*100d0*/  MUFU.TANH R70, R70 ;  /* 0x0000004600467308 */ /* 0x000ea20000002400 */
[----:B0-----:R-:W-:Y:S02]  /*100e0*/  FSEL R50, R64, -INF , P4 ;  /* 0xff80000040327808 */ /* 0x001fe40002000000 */
[----:B------:R-:W-:-:S05]  /*100f0*/  FMNMX.FTZ R7, R55, R7, !PT ;  /* 0x0000000737077209 */ /* 0x000fca0007810000 */
[----:B------:R-:W0:Y:S01]  /*10100*/  MUFU.TANH R72, R72 ;  /* 0x0000004800487308 */ /* 0x000e220000002400 */
[C---:B------:R-:W-:Y:S02]  /*10110*/  ISETP.GT.AND P2, PT, R81.reuse, 0x60, PT ;  /* 0x000000605100780c */ /* 0x040fe40003f44270 */
[----:B------:R-:W-:Y:S02]  /*10120*/  FMNMX.FTZ R7, R50, R7, !PT ;  /* 0x0000000732077209 */ /* 0x000fe40007810000 */
[----:B------:R-:W-:Y:S02]  /*10130*/  ISETP.GT.AND P3, PT, R81, 0x61, PT ;  /* 0x000000615100780c */ /* 0x000fe40003f64270 */
[----:B-1----:R-:W-:Y:S01]  /*10140*/  FSEL R40, R68, -INF , P2 ;  /* 0xff80000044287808 */ /* 0x002fe20001000000 */
[----:B------:R-:W1:Y:S01]  /*10150*/  MUFU.TANH R76, R76 ;  /* 0x0000004c004c7308 */ /* 0x000e620000002400 */
[----:B------:R-:W-:Y:S02]  /*10160*/  FMNMX.FTZ R7, R51, R7, !PT ;  /* 0x0000000733077209 */ /* 0x000fe40007810000 */
[----:B------:R-:W-:-:S02]  /*10170*/  ISETP.GT.AND P4, PT, R81, 0x68, PT ;  /* 0x000000685100780c */ /* 0x000fc40003f84270 */
        /* <DEDUP_REMOVED lines=8> */
[C---:B------:R-:W-:Y:S02]  /*10200*/  ISETP.GT.AND P3, PT, R81.reuse, 0x71, PT ;  /* 0x000000715100780c */ /* 0x040fe40003f64270 */
[----:B------:R-:W-:Y:S01]  /*10210*/  ISETP.GT.AND P4, PT, R81, 0x78, PT ;  /* 0x000000785100780c */ /* 0x000fe20003f84270 */
[----:B------:R-:W3:Y:S01]  /*10220*/  MUFU.TANH R143, R143 ;  /* 0x0000008f008f7308 */ /* 0x000ee20000002400 */
[----:B-1----:R-:W-:Y:S02]  /*10230*/  FSEL R81, R76, -INF , P2 ;  /* 0xff8000004c517808 */ /* 0x002fe40001000000 */
[----:B------:R-:W-:-:S02]  /*10240*/  FMNMX.FTZ R7, R45, R7, !PT ;  /* 0x000000072d077209 */ /* 0x000fc40007810000 */
[----:B--2---:R-:W-:Y:S02]  /*10250*/  FSEL R13, R10, -INF , P3 ;  /* 0xff8000000a0d7808 */ /* 0x004fe40001800000 */
[----:B------:R-:W-:Y:S01]  /*10260*/  FMNMX.FTZ R7, R81, R7, !PT ;  /* 0x0000000751077209 */ /* 0x000fe20007810000 */
[----:B------:R-:W1:Y:S01]  /*10270*/  MUFU.TANH R8, R8 ;  /* 0x0000000800087308 */ /* 0x000e620000002400 */
[----:B0-----:R-:W-:Y:S02]  /*10280*/  FSEL R10, R140, -INF , P4 ;  /* 0xff8000008c0a7808 */ /* 0x001fe40002000000 */
[----:B------:R-:W-:Y:S02]  /*10290*/  FMNMX.FTZ R7, R13, R7, !PT ;  /* 0x000000070d077209 */ /* 0x000fe40007810000 */
[----:B------:R-:W-:Y:S02]  /*102a0*/  ISETP.GT.AND P3, PT, R44, 0x1, PT ;  /* 0x000000012c00780c */ /* 0x000fe40003f64270 */
[----:B------:R-:W-:-:S02]  /*102b0*/  FMNMX.FTZ R7, R10, R7, !PT ;  /* 0x000000070a077209 */ /* 0x000fc40007810000 */
[----:B---3--:R-:W-:Y:S02]  /*102c0*/  FSEL R33, R143, -INF , P3 ;  /* 0xff8000008f217808 */ /* 0x008fe40001800000 */
[----:B------:R-:W-:Y:S02]  /*102d0*/  ISETP.GT.AND P3, PT, R44, 0x11, PT ;  /* 0x000000112c00780c */ /* 0x000fe40003f64270 */
[----:B------:R-:W-:Y:S02]  /*102e0*/  FMNMX.FTZ R7, R11, R7, !PT ;  /* 0x000000070b077209 */ /* 0x000fe40007810000 */
[----:B-1----:R-:W-:-:S03]  /*102f0*/  FSEL R37, R8, -INF , P3 ;  /* 0xff80000008257808 */ /* 0x002fc60001800000 */
[----:B------:R-:W0:Y:S01]  /*10300*/  SHFL.BFLY PT, R8, R7, 0x2, 0x1f ;  /* 0x0c401f0007087f89 */ /* 0x000e2200000e0000 */
[----:B------:R-:W1:Y:S01]  /*10310*/  MUFU.TANH R144, R144 ;  /* 0x0000009000907308 */ /* 0x000e620000002400 */
[----:B------:R-:W-:-:S07]  /*10320*/  FMUL.FTZ R39, R39, UR46 ;  /* 0x0000002e27277c20 */ /* 0x000fce0008410000 */
[----:B------:R-:W2:Y:S08]  /*10330*/  MUFU.TANH R141, R141 ;  /* 0x0000008d008d7308 */ /* 0x000eb00000002400 */
[----:B------:R-:W3:Y:S01]  /*10340*/  MUFU.TANH R12, R12 ;  /* 0x0000000c000c7308 */ /* 0x000ee20000002400 */
[----:B0-----:R-:W-:-:S07]  /*10350*/  FMNMX.FTZ R7, R7, R8, !PT ;  /* 0x0000000807077209 */ /* 0x001fce0007810000 */
[----:B------:R-:W0:Y:S01]  /*10360*/  MUFU.TANH R14, R14 ;  /* 0x0000000e000e7308 */ /* 0x000e220000002400 */
[C---:B------:R-:W-:Y:S01]  /*10370*/  ISETP.GT.AND P2, PT, R44.reuse, RZ, PT ;  /* 0x000000ff2c00720c */ /* 0x040fe20003f44270 */
[----:B------:R-:W4:Y:S01]  /*10380*/  SHFL.BFLY PT, R8, R7, 0x1, 0x1f ;  /* 0x0c201f0007087f89 */ /* 0x000f2200000e0000 */
[----:B------:R-:W-:-:S05]  /*10390*/  ISETP.GT.AND P4, PT, R44, 0x8, PT ;  /* 0x000000082c00780c */ /* 0x000fca0003f84270 */
[----:B------:R-:W5:Y:S01]  /*103a0*/  MUFU.TANH R39, R39 ;  /* 0x0000002700277308 */ /* 0x000f620000002400 */
[----:B-1----:R-:W-:-:S07]  /*103b0*/  FSEL R78, R144, -INF , P2 ;  /* 0xff800000904e7808 */ /* 0x002fce0001000000 */
[----:B------:R-:W1:Y:S01]  /*103c0*/  MUFU.TANH R15, R15 ;  /* 0x0000000f000f7308 */ /* 0x000e620000002400 */
[----:B--2---:R-:W-:-:S07]  /*103d0*/  FSEL R76, R141, -INF , P4 ;  /* 0xff8000008d4c7808 */ /* 0x004fce0002000000 */
[----:B------:R-:W2:Y:S08]  /*103e0*/  MUFU.TANH R25, R25 ;  /* 0x0000001900197308 */ /* 0x000eb00000002400 */
[----:B------:R-:W4:Y:S01]  /*103f0*/  MUFU.TANH R20, R20 ;  /* 0x0000001400147308 */ /* 0x000f220000002400 */
[C---:B------:R-:W-:Y:S02]  /*10400*/  ISETP.GT.AND P2, PT, R44.reuse, 0x10, PT ;  /* 0x000000102c00780c */ /* 0x040fe40003f44270 */
[----:B------:R-:W-:-:S05]  /*10410*/  ISETP.GT.AND P4, PT, R44, 0x18, PT ;  /* 0x000000182c00780c */ /* 0x000fca0003f84270 */
[----:B------:R-:W4:Y:S01]  /*10420*/  MUFU.TANH R27, R27 ;  /* 0x0000001b001b7308 */ /* 0x000f220000002400 */
[----:B---3--:R-:W-:-:S07]  /*10430*/  FSEL R74, R12, -INF , P2 ;  /* 0xff8000000c4a7808 */ /* 0x008fce0001000000 */
[----:B------:R-:W3:Y:S01]  /*10440*/  MUFU.TANH R21, R21 ;  /* 0x0000001500157308 */ /* 0x000ee20000002400 */
[----:B0-----:R-:W-:-:S07]  /*10450*/  FSEL R72, R14, -INF , P4 ;  /* 0xff8000000e487808 */ /* 0x001fce0002000000 */
[----:B------:R-:W0:Y:S08]  /*10460*/  MUFU.TANH R29, R29 ;  /* 0x0000001d001d7308 */ /* 0x000e300000002400 */
[----:B------:R-:W0:Y:S01]  /*10470*/  MUFU.TANH R24, R24 ;  /* 0x0000001800187308 */ /* 0x000e220000002400 */
[C---:B------:R-:W-:Y:S02]  /*10480*/  ISETP.GT.AND P1, PT, R44.reuse, 0x19, PT ;  /* 0x000000192c00780c */ /* 0x040fe40003f24270 */
[----:B------:R-:W-:-:S02]  /*10490*/  ISETP.GT.AND P2, PT, R44, 0x20, PT ;  /* 0x000000202c00780c */ /* 0x000fc40003f44270 */
[----:B------:R-:W-:-:S03]  /*104a0*/  ISETP.GT.AND P3, PT, R44, 0x21, PT ;  /* 0x000000212c00780c */ /* 0x000fc60003f64270 */
[----:B------:R-:W0:Y:S01]  /*104b0*/  MUFU.TANH R31, R31 ;  /* 0x0000001f001f7308 */ /* 0x000e220000002400 */
[----:B------:R-:W-:-:S07]  /*104c0*/  ISETP.GT.AND P4, PT, R44, 0x28, PT ;  /* 0x000000282c00780c */ /* 0x000fce0003f84270 */
[----:B------:R-:W0:Y:S01]  /*104d0*/  MUFU.TANH R32, R32 ;  /* 0x0000002000207308 */ /* 0x000e220000002400 */
[----:B-----5:R-:W-:-:S07]  /*104e0*/  FSEL R39, R39, -INF , P1 ;  /* 0xff80000027277808 */ /* 0x020fce0000800000 */
[----:B------:R-:W5:Y:S01]  /*104f0*/  MUFU.TANH R34, R34 ;  /* 0x0000002200227308 */ /* 0x000f620000002400 */
[----:B-1----:R-:W-:-:S07]  /*10500*/  FSEL R70, R15, -INF , P2 ;  /* 0xff8000000f467808 */ /* 0x002fce0001000000 */
[----:B------:R-:W1:Y:S01]  /*10510*/  MUFU.TANH R57, R57 ;  /* 0x0000003900397308 */ /* 0x000e620000002400 */
[----:B--2---:R-:W-:Y:S02]  /*10520*/  FSEL R25, R25, -INF , P3 ;  /* 0xff80000019197808 */ /* 0x004fe40001800000 */
[----:B----4-:R-:W-:Y:S02]  /*10530*/  FSEL R68, R20, -INF , P4 ;  /* 0xff80000014447808 */ /* 0x010fe40002000000 */
[----:B------:R-:W-:-:S03]  /*10540*/  ISETP.GT.AND P1, PT, R44, 0x29, PT ;  /* 0x000000292c00780c */ /* 0x000fc60003f24270 */
[----:B------:R-:W2:Y:S01]  /*10550*/  MUFU.TANH R56, R56 ;  /* 0x0000003800387308 */ /* 0x000ea20000002400 */
[C---:B------:R-:W-:Y:S02]  /*10560*/  ISETP.GT.AND P2, PT, R44.reuse, 0x30, PT ;  /* 0x000000302c00780c */ /* 0x040fe40003f44270 */
[C---:B------:R-:W-:Y:S02]  /*10570*/  ISETP.GT.AND P3, PT, R44.reuse, 0x31, PT ;  /* 0x000000312c00780c */ /* 0x040fe40003f64270 */
[----:B------:R-:W-:-:S03]  /*10580*/  ISETP.GT.AND P4, PT, R44, 0x38, PT ;  /* 0x000000382c00780c */ /* 0x000fc60003f84270 */
[----:B------:R-:W4:Y:S01]  /*10590*/  MUFU.TANH R53, R53 ;  /* 0x0000003500357308 */ /* 0x000f220000002400 */
[----:B------:R-:W-:-:S07]  /*105a0*/  FSEL R27, R27, -INF , P1 ;  /* 0xff8000001b1b7808 */ /* 0x000fce0000800000 */
[----:B------:R-:W4:Y:S01]  /*105b0*/  MUFU.TANH R52, R52 ;  /* 0x0000003400347308 */ /* 0x000f220000002400 */
[----:B---3--:R-:W-:-:S07]  /*105c0*/  FSEL R66, R21, -INF , P2 ;  /* 0xff80000015427808 */ /* 0x008fce0001000000 */
[----:B------:R-:W3:Y:S01]  /*105d0*/  MUFU.TANH R49, R49 ;  /* 0x0000003100317308 */ /* 0x000ee20000002400 */
[----:B0-----:R-:W-:Y:S02]  /*105e0*/  FSEL R29, R29, -INF , P3 ;  /* 0xff8000001d1d7808 */ /* 0x001fe40001800000 */
[----:B------:R-:W-:Y:S02]  /*105f0*/  FSEL R64, R24, -INF , P4 ;  /* 0xff80000018407808 */ /* 0x000fe40002000000 */
[----:B------:R-:W-:-:S03]  /*10600*/  ISETP.GT.AND P1, PT, R44, 0x39, PT ;  /* 0x000000392c00780c */ /* 0x000fc60003f24270 */
[----:B------:R-:W0:Y:S01]  /*10610*/  MUFU.TANH R48, R48 ;  /* 0x0000003000307308 */ /* 0x000e220000002400 */
[C---:B------:R-:W-:Y:S02]  /*10620*/  ISETP.GT.AND P2, PT, R44.reuse, 0x40, PT ;  /* 0x000000402c00780c */ /* 0x040fe40003f44270 */
[C---:B------:R-:W-:Y:S02]  /*10630*/  ISETP.GT.AND P3, PT, R44.reuse, 0x41, PT ;  /* 0x000000412c00780c */ /* 0x040fe40003f64270 */
[----:B------:R-:W-:-:S03]  /*10640*/  ISETP.GT.AND P4, PT, R44, 0x48, PT ;  /* 0x000000482c00780c */ /* 0x000fc60003f84270 */
[----:B------:R-:W0:Y:S01]  /*10650*/  MUFU.TANH R46, R46 ;  /* 0x0000002e002e7308 */ /* 0x000e220000002400 */
[----:B------:R-:W-:-:S07]  /*10660*/  FMNMX.FTZ R7, R7, R8, !PT ;  /* 0x0000000807077209 */ /* 0x000fce0007810000 */
[----:B------:R-:W0:Y:S01]  /*10670*/  MUFU.TANH R41, R41 ;  /* 0x0000002900297308 */ /* 0x000e220000002400 */
[----:B------:R-:W-:-:S07]  /*10680*/  FSEL R31, R31, -INF , P1 ;  /* 0xff8000001f1f7808 */ /* 0x000fce0000800000 */
[----:B------:R-:W0:Y:S01]  /*10690*/  MUFU.TANH R43, R142 ;  /* 0x0000008e002b7308 */ /* 0x000e220000002400 */
[----:B------:R-:W-:Y:S01]  /*106a0*/  FSEL R61, R32, -INF , P2 ;  /* 0xff800000203d7808 */ /* 0x000fe20001000000 */
[----:B------:R-:W-:Y:S01]  /*106b0*/  UMOV UR47, UR44 ;  /* 0x0000002c002f7c82 */ /* 0x000fe20008000000 */
[----:B-----5:R-:W-:Y:S02]  /*106c0*/  FSEL R60, R34, -INF , P3 ;  /* 0xff800000223c7808 */ /* 0x020fe40001800000 */
[----:B-1----:R-:W-:Y:S02]  /*106d0*/  FSEL R57, R57, -INF , P4 ;  /* 0xff80000039397808 */ /* 0x002fe40002000000 */
[C---:B------:R-:W-:Y:S02]  /*106e0*/  ISETP.GT.AND P1, PT, R44.reuse, 0x49, PT ;  /* 0x000000492c00780c */ /* 0x040fe40003f24270 */
[C---:B------:R-:W-:Y:S02]  /*106f0*/  ISETP.GT.AND P2, PT, R44.reuse, 0x50, PT ;  /* 0x000000502c00780c */ /* 0x040fe40003f44270 */
[----:B------:R-:W-:-:S02]  /*10700*/  ISETP.GT.AND P3, PT, R44, 0x51, PT ;  /* 0x000000512c00780c */ /* 0x000fc40003f64270 */
[----:B------:R-:W-:Y:S01]  /*10710*/  ISETP.GT.AND P4, PT, R44, 0x58, PT ;  /* 0x000000582c00780c */ /* 0x000fe20003f84270 */
[C---:B------:R-:W-:Y:S01]  /*10720*/  FMUL.FTZ R8, R7.reuse, UR47 ;  /* 0x0000002f07087c20 */ /* 0x040fe20008410000 */
[----:B------:R-:W-:Y:S02]  /*10730*/  FSETP.NEU.FTZ.AND P6, PT, R7, -INF , PT ;  /* 0xff8000000700780b */ /* 0x000fe40003fdd000 */
[----:B--2---:R-:W-:Y:S02]  /*10740*/  FSEL R56, R56, -INF , P1 ;  /* 0xff80000038387808 */ /* 0x004fe40000800000 */
[----:B----4-:R-:W-:Y:S02]  /*10750*/  FSEL R53, R53, -INF , P2 ;  /* 0xff80000035357808 */ /* 0x010fe40001000000 */
[----:B------:R-:W-:Y:S02]  /*10760*/  FSEL R52, R52, -INF , P3 ;  /* 0xff80000034347808 */ /* 0x000fe40001800000 */
[----:B---3--:R-:W-:-:S02]  /*10770*/  FSEL R49, R49, -INF , P4 ;  /* 0xff80000031317808 */ /* 0x008fc40002000000 */
[C---:B------:R-:W-:Y:S02]  /*10780*/  ISETP.GT.AND P1, PT, R44.reuse, 0x59, PT ;  /* 0x000000592c00780c */ /* 0x040fe40003f24270 */
[C---:B------:R-:W-:Y:S02]  /*10790*/  ISETP.GT.AND P2, PT, R44.reuse, 0x60, PT ;  /* 0x000000602c00780c */ /* 0x040fe40003f44270 */
[C---:B------:R-:W-:Y:S02]  /*107a0*/  ISETP.GT.AND P3, PT, R44.reuse, 0x61, PT ;  /* 0x000000612c00780c */ /* 0x040fe40003f64270 */
[----:B------:R-:W-:Y:S01]  /*107b0*/  ISETP.GT.AND P4, PT, R44, 0x68, PT ;  /* 0x000000682c00780c */ /* 0x000fe20003f84270 */
[----:B------:R-:W-:Y:S01]  /*107c0*/  FMUL.FTZ R79, R79, UR46 ;  /* 0x0000002e4f4f7c20 */ /* 0x000fe20008410000 */
[----:B------:R-:W-:Y:S02]  /*107d0*/  FSEL R12, R7, RZ, P6 ;  /* 0x000000ff070c7208 */ /* 0x000fe40003000000 */
[----:B------:R-:W-:-:S02]  /*107e0*/  FSEL R8, R8, RZ, P6 ;  /* 0x000000ff08087208 */ /* 0x000fc40003000000 */
[----:B0-----:R-:W-:Y:S02]  /*107f0*/  FSEL R48, R48, -INF , P1 ;  /* 0xff80000030307808 */ /* 0x001fe40000800000 */
[----:B------:R-:W-:Y:S02]  /*10800*/  FSEL R46, R46, -INF , P2 ;  /* 0xff8000002e2e7808 */ /* 0x000fe40001000000 */
[----:B------:R-:W-:Y:S02]  /*10810*/  FSEL R41, R41, -INF , P3 ;  /* 0xff80000029297808 */ /* 0x000fe40001800000 */
[----:B------:R-:W-:Y:S01]  /*10820*/  FSEL R43, R43, -INF , P4 ;  /* 0xff8000002b2b7808 */ /* 0x000fe20002000000 */
[----:B------:R-:W-:Y:S01]  /*10830*/  FADD.FTZ R12, -R12, R9 ;  /* 0x000000090c0c7221 */ /* 0x000fe20000010100 */
[C---:B------:R-:W-:Y:S02]  /*10840*/  ISETP.GT.AND P1, PT, R44.reuse, 0x69, PT ;  /* 0x000000692c00780c */ /* 0x040fe40003f24270 */
[----:B------:R-:W-:-:S02]  /*10850*/  ISETP.GT.AND P2, PT, R44, 0x70, PT ;  /* 0x000000702c00780c */ /* 0x000fc40003f44270 */
[C---:B------:R-:W-:Y:S02]  /*10860*/  ISETP.GT.AND P3, PT, R44.reuse, 0x71, PT ;  /* 0x000000712c00780c */ /* 0x040fe40003f64270 */
[C---:B------:R-:W-:Y:S02]  /*10870*/  ISETP.GT.AND P4, PT, R44.reuse, 0x78, PT ;  /* 0x000000782c00780c */ /* 0x040fe40003f84270 */
[----:B------:R-:W-:Y:S01]  /*10880*/  ISETP.GT.AND P5, PT, R44, 0x79, PT ;  /* 0x000000792c00780c */ /* 0x000fe20003fa4270 */
[--C-:B------:R-:W-:Y:S01]  /*10890*/  FFMA.FTZ R32, R139, UR47, -R8.reuse ;  /* 0x0000002f8b207c23 */ /* 0x100fe20008010808 */
[----:B------:R0:W1:Y:S01]  /*108a0*/  MUFU.TANH R44, R79 ;  /* 0x0000004f002c7308 */ /* 0x0000620000002400 */
        /* <DEDUP_REMOVED lines=8> */
[--C-:B0-----:R-:W-:Y:S01]  /*10930*/  FFMA.FTZ R79, R85, UR47, -R8.reuse ;  /* 0x0000002f554f7c23 */ /* 0x101fe20008010808 */
        /* <DEDUP_REMOVED lines=44> */
[----:B------:R-:W-:Y:S01]  /*10c00*/  FMNMX.FTZ R8, R52, R8, !PT ;  /* 0x0000000834087209 */ /* 0x000fe20007810000 */
[----:B------:R-:W-:-:S03]  /*10c10*/  FMUL.FTZ R15, R83, UR46 ;  /* 0x0000002e530f7c20 */ /* 0x000fc60008410000 */
[----:B------:R-:W-:Y:S01]  /*10c20*/  FMNMX.FTZ R8, R49, R8, !PT ;  /* 0x0000000831087209 */ /* 0x000fe20007810000 */
[----:B------:R-:W0:Y:S01]  /*10c30*/  MUFU.TANH R14, R14 ;  /* 0x0000000e000e7308 */ /* 0x000e220000002400 */
[----:B------:R-:W-:Y:S02]  /*10c40*/  FMUL.FTZ R20, R86, UR46 ;  /* 0x0000002e56147c20 */ /* 0x000fe40008410000 */
[----:B------:R-:W-:Y:S01]  /*10c50*/  FMNMX.FTZ R8, R48, R8, !PT ;  /* 0x0000000830087209 */ /* 0x000fe20007810000 */
[----:B------:R-:W-:-:S03]  /*10c60*/  FMUL.FTZ R21, R87, UR46 ;  /* 0x0000002e57157c20 */ /* 0x000fc60008410000 */
[----:B------:R-:W-:Y:S01]  /*10c70*/  FMNMX.FTZ R8, R46, R8, !PT ;  /* 0x000000082e087209 */ /* 0x000fe20007810000 */
[----:B------:R-:W2:Y:S03]  /*10c80*/  MUFU.TANH R15, R15 ;  /* 0x0000000f000f7308 */ /* 0x000ea60000002400 */
[----:B------:R-:W-:-:S05]  /*10c90*/  FMNMX.FTZ R8, R41, R8, !PT ;  /* 0x0000000829087209 */ /* 0x000fca0007810000 */
[----:B------:R-:W3:Y:S01]  /*10ca0*/  MUFU.TANH R20, R20 ;  /* 0x0000001400147308 */ /* 0x000ee20000002400 */
[----:B-1----:R-:W-:Y:S02]  /*10cb0*/  FSEL R44, R44, -INF , P1 ;  /* 0xff8000002c2c7808 */ /* 0x002fe40000800000 */
[----:B------:R-:W-:-:S05]  /*10cc0*/  FMNMX.FTZ R8, R43, R8, !PT ;  /* 0x000000082b087209 */ /* 0x000fca0007810000 */
[----:B------:R-:W1:Y:S01]  /*10cd0*/  MUFU.TANH R21, R21 ;  /* 0x0000001500157308 */ /* 0x000e620000002400 */
[----:B0-----:R-:W-:Y:S02]  /*10ce0*/  FSEL R14, R14, -INF , P2 ;  /* 0xff8000000e0e7808 */ /* 0x001fe40001000000 */
[----:B------:R-:W-:Y:S02]  /*10cf0*/  FMNMX.FTZ R8, R44, R8, !PT ;  /* 0x000000082c087209 */ /* 0x000fe40007810000 */
[----:B--2---:R-:W-:Y:S02]  /*10d00*/  FSEL R15, R15, -INF , P3 ;  /* 0xff8000000f0f7808 */ /* 0x004fe40001800000 */
[----:B------:R-:W-:Y:S02]  /*10d10*/  FMNMX.FTZ R8, R14, R8, !PT ;  /* 0x000000080e087209 */ /* 0x000fe40007810000 */
[----:B---3--:R-:W-:Y:S02]  /*10d20*/  FSEL R20, R20, -INF , P4 ;  /* 0xff80000014147808 */ /* 0x008fe40002000000 */
[----:B------:R-:W-:-:S04]  /*10d30*/  FMNMX.FTZ R8, R15, R8, !PT ;  /* 0x000000080f087209 */ /* 0x000fc80007810000 */
[----:B------:R-:W-:Y:S02]  /*10d40*/  FMNMX.FTZ R8, R20, R8, !PT ;  /* 0x0000000814087209 */ /* 0x000fe40007810000 */
[----:B-1----:R-:W-:-:S04]  /*10d50*/  FSEL R21, R21, -INF , P5 ;  /* 0xff80000015157808 */ /* 0x002fc80002800000 */
[----:B------:R-:W-:-:S05]  /*10d60*/  FMNMX.FTZ R8, R21, R8, !PT ;  /* 0x0000000815087209 */ /* 0x000fca0007810000 */
[----:B------:R-:W0:Y:S02]  /*10d70*/  SHFL.BFLY PT, R13, R8, 0x2, 0x1f ;  /* 0x0c401f00080d7f89 */ /* 0x000e2400000e0000 */
[----:B0-----:R-:W-:-:S05]  /*10d80*/  FMNMX.FTZ R8, R8, R13, !PT ;  /* 0x0000000d08087209 */ /* 0x001fca0007810000 */
[----:B------:R-:W0:Y:S01]  /*10d90*/  SHFL.BFLY PT, R13, R8, 0x1, 0x1f ;  /* 0x0c201f00080d7f89 */ /* 0x000e2200000e0000 */
[----:B------:R-:W-:Y:S01]  /*10da0*/  FMUL.FTZ R12, R12, UR47 ;  /* 0x0000002f0c0c7c20 */ /* 0x000fe20008410000 */
[----:B------:R-:W-:Y:S01]  /*10db0*/  MUFU.EX2 R32, R32 ;  /* 0x0000002000207308 */ /* 0x000fe20000000800 */
[----:B0-----:R-:W-:-:S04]  /*10dc0*/  FMNMX.FTZ R8, R8, R13, !PT ;  /* 0x0000000d08087209 */ /* 0x001fc80007810000 */
[C---:B------:R-:W-:Y:S01]  /*10dd0*/  FSETP.NEU.FTZ.AND P1, PT, R8.reuse, -INF , PT ;  /* 0xff8000000800780b */ /* 0x040fe20003f3d000 */
[----:B------:R-:W-:-:S03]  /*10de0*/  FMUL.FTZ R80, R8, UR47 ;  /* 0x0000002f08507c20 */ /* 0x000fc60008410000 */
[----:B------:R-:W-:Y:S02]  /*10df0*/  FSEL R13, R8, RZ, P1 ;  /* 0x000000ff080d7208 */ /* 0x000fe40000800000 */
[----:B------:R-:W-:-:S03]  /*10e00*/  FSEL R80, R80, RZ, P1 ;  /* 0x000000ff50507208 */ /* 0x000fc60000800000 */
[----:B------:R-:W-:Y:S02]  /*10e10*/  FADD.FTZ R13, -R13, R6 ;  /* 0x000000060d0d7221 */ /* 0x000fe40000010100 */
[--C-:B------:R-:W-:Y:S02]  /*10e20*/  FFMA.FTZ R78, R78, UR47, -R80.reuse ;  /* 0x0000002f4e4e7c23 */ /* 0x100fe40008010850 */
[----:B------:R-:W-:Y:S01]  /*10e30*/  FMUL.FTZ R13, R13, UR47 ;  /* 0x0000002f0d0d7c20 */ /* 0x000fe20008410000 */
[--C-:B------:R-:W-:Y:S01]  /*10e40*/  FFMA.FTZ R33, R33, UR47, -R80.reuse ;  /* 0x0000002f21217c23 */ /* 0x100fe20008010850 */
[----:B------:R-:W0:Y:S01]  /*10e50*/  MUFU.EX2 R12, R12 ;  /* 0x0000000c000c7308 */ /* 0x000e220000000800 */
[--C-:B------:R-:W-:Y:S01]  /*10e60*/  FFMA.FTZ R76, R76, UR47, -R80.reuse ;  /* 0x0000002f4c4c7c23 */ /* 0x100fe20008010850 */
[----:B------:R-:W-:-:S06]  /*10e70*/  FFMA.FTZ R35, R35, UR47, -R80 ;  /* 0x0000002f23237c23 */ /* 0x000fcc0008010850 */
[----:B------:R-:W-:Y:S01]  /*10e80*/  MUFU.EX2 R78, R78 ;  /* 0x0000004e004e7308 */ /* 0x000fe20000000800 */
[--C-:B------:R-:W-:Y:S01]  /*10e90*/  FFMA.FTZ R74, R74, UR47, -R80.reuse ;  /* 0x0000002f4a4a7c23 */ /* 0x100fe20008010850 */
[----:B------:R-:W-:-:S06]  /*10ea0*/  FFMA.FTZ R37, R37, UR47, -R80 ;  /* 0x0000002f25257c23 */ /* 0x000fcc0008010850 */
[----:B------:R-:W1:Y:S01]  /*10eb0*/  MUFU.EX2 R13, R13 ;  /* 0x0000000d000d7308 */ /* 0x000e620000000800 */
[--C-:B------:R-:W-:Y:S01]  /*10ec0*/  FFMA.FTZ R72, R72, UR47, -R80.reuse ;  /* 0x0000002f48487c23 */ /* 0x100fe20008010850 */
[--C-:B------:R-:W-:Y:S01]  /*10ed0*/  FFMA.FTZ R39, R39, UR47, -R80.reuse ;  /* 0x0000002f27277c23 */ /* 0x100fe20008010850 */
[--C-:B------:R-:W-:Y:S01]  /*10ee0*/  FFMA.FTZ R70, R70, UR47, -R80.reuse ;  /* 0x0000002f46467c23 */ /* 0x100fe20008010850 */
[--C-:B------:R-:W-:Y:S01]  /*10ef0*/  FFMA.FTZ R25, R25, UR47, -R80.reuse ;  /* 0x0000002f19197c23 */ /* 0x100fe20008010850 */
[----:B------:R-:W-:-:S03]  /*10f00*/  FFMA.FTZ R68, R68, UR47, -R80 ;  /* 0x0000002f44447c23 */ /* 0x000fc60008010850 */
[----:B------:R-:W2:Y:S01]  /*10f10*/  MUFU.EX2 R79, R79 ;  /* 0x0000004f004f7308 */ /* 0x000ea20000000800 */
[--C-:B------:R-:W-:Y:S01]  /*10f20*/  FFMA.FTZ R27, R27, UR47, -R80.reuse ;  /* 0x0000002f1b1b7c23 */ /* 0x100fe20008010850 */
[--C-:B------:R-:W-:Y:S01]  /*10f30*/  FFMA.FTZ R66, R66, UR47, -R80.reuse ;  /* 0x0000002f42427c23 */ /* 0x100fe20008010850 */
[--C-:B------:R-:W-:Y:S01]  /*10f40*/  FFMA.FTZ R29, R29, UR47, -R80.reuse ;  /* 0x0000002f1d1d7c23 */ /* 0x100fe20008010850 */
[--C-:B------:R-:W-:Y:S01]  /*10f50*/  FFMA.FTZ R64, R64, UR47, -R80.reuse ;  /* 0x0000002f40407c23 */ /* 0x100fe20008010850 */
[--C-:B------:R-:W-:Y:S01]  /*10f60*/  FFMA.FTZ R31, R31, UR47, -R80.reuse ;  /* 0x0000002f1f1f7c23 */ /* 0x100fe20008010850 */
[--C-:B------:R-:W-:Y:S02]  /*10f70*/  FFMA.FTZ R61, R61, UR47, -R80.reuse ;  /* 0x0000002f3d3d7c23 */ /* 0x100fe40008010850 */
[----:B------:R-:W3:Y:S01]  /*10f80*/  MUFU.EX2 R33, R33 ;  /* 0x0000002100217308 */ /* 0x000ee20000000800 */
        /* <DEDUP_REMOVED lines=15> */
[----:B------:R-:W4:Y:S01]  /*11080*/  MUFU.EX2 R34, R34 ;  /* 0x0000002200227308 */ /* 0x000f220000000800 */
[----:B------:R-:W-:-:S04]  /*11090*/  IMAD R80, R19, 0x8, R2 ;  /* 0x0000000813507824 */ /* 0x000fc800078e0202 */
[----:B------:R-:W-:-:S03]  /*110a0*/  VIADD R80, R80, 0x2d840 ;  /* 0x0002d84050507836 */ /* 0x000fc60000000000 */
[----:B------:R-:W5:Y:S01]  /*110b0*/  MUFU.EX2 R76, R76 ;  /* 0x0000004c004c7308 */ /* 0x000f620000000800 */
[----:B0-----:R-:W-:-:S07]  /*110c0*/  FFMA.FTZ R3, R12, R3, R32 ;  /* 0x000000030c037223 */ /* 0x001fce0000010020 */
[----:B------:R0:W-:Y:S01]  /*110d0*/  MUFU.EX2 R6, R81 ;  /* 0x0000005100067308 */ /* 0x0001e20000000800 */
[----:B-1----:R-:W-:-:S07]  /*110e0*/  FFMA.FTZ R0, R13, R0, R78 ;  /* 0x000000000d007223 */ /* 0x002fce000001004e */
[----:B------:R-:W1:Y:S01]  /*110f0*/  MUFU.EX2 R77, R77 ;  /* 0x0000004d004d7308 */ /* 0x000e620000000800 */
[----:B0-----:R-:W-:-:S07]  /*11100*/  IMAD.U32 R81, RZ, RZ, UR40 ;  /* 0x00000028ff517e24 */ /* 0x001fce000f8e00ff */
[----:B------:R-:W0:Y:S01]  /*11110*/  MUFU.EX2 R35, R35 ;  /* 0x0000002300237308 */ /* 0x000e220000000800 */
[----:B------:R-:W-:Y:S01]  /*11120*/  PRMT R80, R81, 0x654, R80 ;  /* 0x0000065451507816 */ /* 0x000fe20000000050 */
[----:B--2---:R-:W-:-:S03]  /*11130*/  FADD.FTZ R3, R79, R3 ;  /* 0x000000034f037221 */ /* 0x004fc60000010000 */
[----:B------:R3:W-:Y:S03]  /*11140*/  SYNCS.ARRIVE.TRANS64.RED.A1T0 RZ, [R80+URZ], RZ ;  /* 0x000000ff50ff79a7 */ /* 0x0007e6000810043f */
[----:B------:R-:W2:Y:S08]  /*11150*/  MUFU.EX2 R36, R36 ;  /* 0x0000002400247308 */ /* 0x000eb00000000800 */
[----:B------:R-:W2:Y:S01]  /*11160*/  MUFU.EX2 R74, R74 ;  /* 0x0000004a004a7308 */ /* 0x000ea20000000800 */
[----:B---3--:R-:W-:Y:S01]  /*11170*/  FADD.FTZ R80, R33, R0 ;  /* 0x0000000021507221 */ /* 0x008fe20000010000 */
[----:B----4-:R-:W-:-:S06]  /*11180*/  FADD.FTZ R0, R34, R3 ;  /* 0x0000000322007221 */ /* 0x010fcc0000010000 */
[----:B------:R-:W3:Y:S01]  /*11190*/  MUFU.EX2 R75, R75 ;  /* 0x0000004b004b7308 */ /* 0x000ee20000000800 */
[----:B-----5:R-:W-:-:S07]  /*111a0*/  FADD.FTZ R3, R76, R80 ;  /* 0x000000504c037221 */ /* 0x020fce0000010000 */
[----:B------:R-:W4:Y:S01]  /*111b0*/  MUFU.EX2 R37, R37 ;  /* 0x0000002500257308 */ /* 0x000f220000000800 */
[----:B-1----:R-:W-:Y:S01]  /*111c0*/  FADD.FTZ R0, R77, R0 ;  /* 0x000000004d007221 */ /* 0x002fe20000010000 */
[----:B0-----:R-:W-:-:S06]  /*111d0*/  FADD.FTZ R3, R35, R3 ;  /* 0x0000000323037221 */ /* 0x001fcc0000010000 */
[----:B------:R-:W0:Y:S08]  /*111e0*/  MUFU.EX2 R38, R38 ;  /* 0x0000002600267308 */ /* 0x000e300000000800 */
[----:B------:R-:W1:Y:S01]  /*111f0*/  MUFU.EX2 R72, R72 ;  /* 0x0000004800487308 */ /* 0x000e620000000800 */
[----:B--2---:R-:W-:Y:S01]  /*11200*/  FADD.FTZ R0, R36, R0 ;  /* 0x0000000024007221 */ /* 0x004fe20000010000 */
[----:B------:R-:W-:-:S06]  /*11210*/  FADD.FTZ R3, R74, R3 ;  /* 0x000000034a037221 */ /* 0x000fcc0000010000 */
[----:B------:R-:W2:Y:S08]  /*11220*/  MUFU.EX2 R73, R73 ;  /* 0x0000004900497308 */ /* 0x000eb00000000800 */
[----:B------:R-:W5:Y:S01]  /*11230*/  MUFU.EX2 R39, R39 ;  /* 0x0000002700277308 */ /* 0x000f620000000800 */
[----:B---3--:R-:W-:Y:S01]  /*11240*/  FADD.FTZ R0, R75, R0 ;  /* 0x000000004b007221 */ /* 0x008fe20000010000 */
[----:B----4-:R-:W-:-:S06]  /*11250*/  FADD.FTZ R3, R37, R3 ;  /* 0x0000000325037221 */ /* 0x010fcc0000010000 */
[----:B------:R-:W3:Y:S08]  /*11260*/  MUFU.EX2 R24, R24 ;  /* 0x0000001800187308 */ /* 0x000ef00000000800 */
[----:B------:R-:W4:Y:S01]  /*11270*/  MUFU.EX2 R70, R70 ;  /* 0x0000004600467308 */ /* 0x000f220000000800 */
[----:B0-----:R-:W-:Y:S01]  /*11280*/  FADD.FTZ R0, R38, R0 ;  /* 0x0000000026007221 */ /* 0x001fe20000010000 */
[----:B-1----:R-:W-:-:S06]  /*11290*/  FADD.FTZ R3, R72, R3 ;  /* 0x0000000348037221 */ /* 0x002fcc0000010000 */
[----:B------:R-:W0:Y:S08]  /*112a0*/  MUFU.EX2 R71, R71 ;  /* 0x0000004700477308 */ /* 0x000e300000000800 */
[----:B------:R-:W1:Y:S01]  /*112b0*/  MUFU.EX2 R25, R25 ;  /* 0x0000001900197308 */ /* 0x000e620000000800 */
[----:B--2---:R-:W-:Y:S01]  /*112c0*/  FADD.FTZ R0, R73, R0 ;  /* 0x0000000049007221 */ /* 0x004fe20000010000 */
[----:B-----5:R-:W-:-:S06]  /*112d0*/  FADD.FTZ R3, R39, R3 ;  /* 0x0000000327037221 */ /* 0x020fcc0000010000 */
        /* <DEDUP_REMOVED lines=72> */
[----:B------:R-:W2:Y:S01]  /*11760*/  MUFU.EX2 R14, R14 ;  /* 0x0000000e000e7308 */ /* 0x000ea20000000800 */
        /* <DEDUP_REMOVED lines=8> */
[----:B------:R-:W-:Y:S01]  /*117f0*/  FADD.FTZ R0, R6, R0 ;  /* 0x0000000006007221 */ /* 0x000fe20000010000 */
[----:B--2---:R-:W-:-:S06]  /*11800*/  FADD.FTZ R3, R14, R3 ;  /* 0x000000030e037221 */ /* 0x004fcc0000010000 */
[----:B------:R-:W2:Y:S08]  /*11810*/  MUFU.EX2 R11, R11 ;  /* 0x0000000b000b7308 */ /* 0x000eb00000000800 */
[----:B------:R-:W5:Y:S01]  /*11820*/  MUFU.EX2 R21, R21 ;  /* 0x0000001500157308 */ /* 0x000f620000000800 */
[----:B---3--:R-:W-:Y:S01]  /*11830*/  FADD.FTZ R0, R9, R0 ;  /* 0x0000000009007221 */ /* 0x008fe20000010000 */
[----:B----4-:R-:W-:-:S03]  /*11840*/  FADD.FTZ R3, R15, R3 ;  /* 0x000000030f037221 */ /* 0x010fc60000010000 */
[----:B0-----:R-:W-:Y:S01]  /*11850*/  FADD.FTZ R0, R10, R0 ;  /* 0x000000000a007221 */ /* 0x001fe20000010000 */
[----:B-1----:R-:W-:-:S03]  /*11860*/  FADD.FTZ R80, R20, R3 ;  /* 0x0000000314507221 */ /* 0x002fc60000010000 */
[----:B--2---:R-:W-:Y:S01]  /*11870*/  FADD.FTZ R3, R11, R0 ;  /* 0x000000000b037221 */ /* 0x004fe20000010000 */
[----:B-----5:R-:W-:Y:S01]  /*11880*/  FADD.FTZ R0, R21, R80 ;  /* 0x0000005015007221 */ /* 0x020fe20000010000 */
[----:B------:R-:W-:Y:S06]  /*11890*/  @!P0 BRA `(.L_x_2426) ;  /* 0x0000000000048947 */ /* 0x000fec0003800000 */
[----:B------:R-:W-:Y:S01]  /*118a0*/  BPT.TRAP 0x1 ;  /* 0x000000040000795c */ /* 0x000fe20000300000 */
.L_x_2426:
[----:B------:R-:W2:Y:S04]  /*118b0*/  LDL R84, [R1+0x7c] ;  /* 0x00007c0001547983 */ /* 0x000ea80000100800 */
[----:B------:R-:W3:Y:S04]  /*118c0*/  LDL R82, [R1+0x8] ;  /* 0x0000080001527983 */ /* 0x000ee80000100800 */
[----:B------:R-:W4:Y:S04]  /*118d0*/  LDL R81, [R1+0x4] ;  /* 0x0000040001517983 */ /* 0x000f280000100800 */
        /* <DEDUP_REMOVED lines=26> */
[----:B-1----:R-:W-:Y:S02]  /*11a80*/  F2FP.BF16.F32.PACK_AB R32, R63, R62 ;  /* 0x0000003e3f20723e */ /* 0x002fe400000010ff */
[----:B------:R-:W-:Y:S02]  /*11a90*/  F2FP.BF16.F32.PACK_AB R33, R60, R61 ;  /* 0x0000003d3c21723e */ /* 0x000fe400000010ff */
[----:B------:R-:W-:Y:S02]  /*11aa0*/  F2FP.BF16.F32.PACK_AB R34, R59, R58 ;  /* 0x0000003a3b22723e */ /* 0x000fe400000010ff */
[----:B------:R-:W-:-:S02]  /*11ab0*/  F2FP.BF16.F32.PACK_AB R35, R56, R57 ;  /* 0x000000393823723e */ /* 0x000fc400000010ff */
        /* <DEDUP_REMOVED lines=51> */
[----:B0-----:R-:W-:Y:S01]  /*11df0*/  IMAD.MOV.U32 R5, RZ, RZ, R19 ;  /* 0x000000ffff057224 */ /* 0x001fe200078e0013 */
        /* <DEDUP_REMOVED lines=21> */
[----:B------:R-:W-:-:S02]  /*11f50*/  IMAD.MOV.U32 R6, RZ, RZ, R8 ;  /* 0x000000ffff067224 */ /* 0x000fc400078e0008 */
[----:B------:R-:W-:Y:S02]  /*11f60*/  IMAD.MOV.U32 R9, RZ, RZ, R7 ;  /* 0x000000ffff097224 */ /* 0x000fe400078e0007 */
[----:B------:R-:W-:Y:S01]  /*11f70*/  IMAD.MOV.U32 R10, RZ, RZ, R137 ;  /* 0x000000ffff0a7224 */ /* 0x000fe200078e0089 */
[----:B0-----:R-:W-:Y:S01]  /*11f80*/  NOP ;  /* 0x0000000000007918 */ /* 0x001fe20000000000 */
[----:B------:R-:W-:Y:S05]  /*11f90*/  @P1 BRA `(.L_x_2427) ;  /* 0xffffffc8007c1947 */ /* 0x000fea000383ffff */
.L_x_2415:
[----:B------:R-:W-:-:S13]  /*11fa0*/  ISETP.GE.AND P1, PT, R4, RZ, PT ;  /* 0x000000ff0400720c */ /* 0x000fda0003f26270 */
[----:B------:R-:W-:Y:S05]  /*11fb0*/  @!P1 BRA `(.L_x_2428) ;  /* 0x0000002c00389947 */ /* 0x000fea0003800000 */
[----:B------:R-:W-:Y:S02]  /*11fc0*/  IMAD.MOV.U32 R9, RZ, RZ, R8 ;  /* 0x000000ffff097224 */ /* 0x000fe400078e0008 */
[----:B------:R-:W-:Y:S02]  /*11fd0*/  IMAD.MOV.U32 R6, RZ, RZ, R7 ;  /* 0x000000ffff067224 */ /* 0x000fe400078e0007 */
[----:B------:R-:W-:Y:S02]  /*11fe0*/  IMAD.MOV.U32 R10, RZ, RZ, R137 ;  /* 0x000000ffff0a7224 */ /* 0x000fe400078e0089 */
[----:B------:R-:W-:-:S07]  /*11ff0*/  IMAD.MOV.U32 R5, RZ, RZ, R19 ;  /* 0x000000ffff057224 */ /* 0x000fce00078e0013 */
.L_x_2440:
[----:B---3--:R-:W3:Y:S01]  /*12000*/  LDL R7, [R1+0x5c] ;  /* 0x00005c0001077983 */ /* 0x008ee20000100800 */
[----:B------:R-:W-:Y:S01]  /*12010*/  ISETP.NE.AND P1, PT, R5, 0x1, PT ;  /* 0x000000010500780c */ /* 0x000fe20003f25270 */
[----:B------:R-:W-:Y:S05]  /*12020*/  YIELD ;  /* 0x0000000000007946 */ /* 0x000fea0003800000 */
[----:B------:R-:W-:-:S04]  /*12030*/  SEL R137, RZ, 0x1, P1 ;  /* 0x00000001ff897807 */ /* 0x000fc80000800000 */
[----:B------:R-:W-:Y:S02]  /*12040*/  LOP3.LUT R137, R10, R137, RZ, 0x3c, !PT ;  /* 0x000000890a897212 */ /* 0x000fe400078e3cff */
[----:B---3--:R-:W-:-:S13]  /*12050*/  ISETP.NE.AND P1, PT, R7, RZ, PT ;  /* 0x000000ff0700720c */ /* 0x008fda0003f25270 */
[----:B------:R-:W-:Y:S05]  /*12060*/  @P1 BRA `(.L_x_2429) ;  /* 0x00000000003c1947 */ /* 0x000fea0003800000 */
[----:B------:R-:W-:Y:S05]  /*12070*/  @!P0 BRA `(.L_x_2430) ;  /* 0x0000000000048947 */ /* 0x000fea0003800000 */
[----:B------:R-:W-:Y:S01]  /*12080*/  BPT.TRAP 0x1 ;  /* 0x000000040000795c */ /* 0x000fe20000300000 */
.L_x_2430:
[----:B------:R-:W-:Y:S01]  /*12090*/  VIADD R7, R5, 0x1 ;  /* 0x0000000105077836 */ /* 0x000fe20000000000 */
[----:B------:R-:W-:-:S04]  /*120a0*/  SHF.L.U32 R8, R137, 0x1f, RZ ;  /* 0x0000001f89087819 */ /* 0x000fc800000006ff */
[----:B------:R-:W-:-:S04]  /*120b0*/  ISETP.NE.AND P2, PT, R7, 0x2, PT ;  /* 0x000000020700780c */ /* 0x000fc80003f45270 */
[----:B------:R-:W-:-:S04]  /*120c0*/  SEL R7, R7, RZ, P2 ;  /* 0x000000ff07077207 */ /* 0x000fc80001000000 */
[----:B------:R-:W-:-:S04]  /*120d0*/  LEA R7, R7, R2, 0x3 ;  /* 0x0000000207077211 */ /* 0x000fc800078e18ff */
[----:B------:R0:W1:Y:S01]  /*120e0*/  SYNCS.PHASECHK.TRANS64.TRYWAIT P2, [R7+URZ+0x2d830], R8 ;  /* 0x02d83008070075a7 */ /* 0x000062000804017f */
[----:B------:R-:W-:Y:S05]  /*120f0*/  @!P0 BRA `(.L_x_2431) ;  /* 0x0000000000048947 */ /* 0x000fea0003800000 */
[----:B------:R-:W-:Y:S01]  /*12100*/  BPT.TRAP 0x1 ;  /* 0x000000040000795c */ /* 0x000fe20000300000 */
.L_x_2431:
[----:B------:R-:W-:Y:S04]  /*12110*/  BSSY B0, `(.L_x_2429) ;  /* 0x0000004000007945 */ /* 0x000fe80003800000 */
[----:B-1----:R-:W-:Y:S05]  /*12120*/  @P2 BRA `(.L_x_2432) ;  /* 0x0000000000082947 */ /* 0x002fea0003800000 */
[----:B------:R-:W1:Y:S02]  /*12130*/  SYNCS.PHASECHK.TRANS64.TRYWAIT P2, [R7+URZ+0x2d830], R8 ;  /* 0x02d83008070075a7 */ /* 0x000e64000804017f */
[----:B-1----:R-:W-:Y:S05]  /*12140*/  @!P2 BRA `(.L_x_2433) ;  /* 0x000000cc00b4a947 */ /* 0x002fea0003800000 */
.L_x_2432:
[----:B------:R-:W-:Y:S05]  /*12150*/  BSYNC B0 ;  /* 0x0000000000007941 */ /* 0x000fea0003800000 */
.L_x_2429:
[----:B01----:R-:W3:Y:S04]  /*12160*/  LDL R8, [R1+0x60] ;  /* 0x0000600001087983 */ /* 0x003ee80000100800 */
        /* <DEDUP_REMOVED lines=12> */
[----:B------:R-:W-:Y:S01]  /*12230*/  IMAD.MOV.U32 R13, RZ, RZ, -0x7fffffe0 ;  /* 0x80000020ff0d7424 */ /* 0x000fe200078e00ff */
[----:B------:R-:W-:Y:S01]  /*12240*/  R2UR UR4, R156 ;  /* 0x000000009c0472ca */ /* 0x000fe200000e0000 */
[----:B--2---:R-:W-:Y:S01]  /*12250*/  IMAD.MOV.U32 R25, RZ, RZ, -0x7fffffe0 ;  /* 0x80000020ff197424 */ /* 0x004fe200078e00ff */
[----:B------:R-:W-:Y:S02]  /*12260*/  R2UR UR5, R157 ;  /* 0x000000009d0572ca */ /* 0x000fe400000e0000 */
[----:B------:R-:W-:Y:S02]  /*12270*/  R2UR UR7, R13 ;  /* 0x000000000d0772ca */ /* 0x000fe400000e0000 */
[----:B------:R-:W-:Y:S01]  /*12280*/  R2UR UR23, R25 ;  /* 0x00000000191772ca */ /* 0x000fe200000e0000 */
[----:B------:R-:W-:-:S05]  /*12290*/  IMAD.MOV.U32 R21, RZ, RZ, -0x7fffffe0 ;  /* 0x80000020ff157424 */ /* 0x000fca00078e00ff */
[----:B------:R-:W-:Y:S01]  /*122a0*/  R2UR UR11, R21 ;  /* 0x00000000150b72ca */ /* 0x000fe200000e0000 */
[----:B------:R0:W-:Y:S01]  /*122b0*/  BAR.SYNC.DEFER_BLOCKING R7, 0x100 ;  /* 0x000400070000751d */ /* 0x0001e20000010000 */
[----:B------:R-:W-:Y:S02]  /*122c0*/  IMAD.MOV.U32 R15, RZ, RZ, -0x7fffffe0 ;  /* 0x80000020ff0f7424 */ /* 0x000fe400078e00ff */
[----:B---3--:R-:W-:-:S04]  /*122d0*/  IMAD R12, R19, 0x600, R8 ;  /* 0x00000600130c7824 */ /* 0x008fc800078e0208 */
[C---:B------:R-:W-:Y:S01]  /*122e0*/  VIADD R24, R12.reuse, 0x400 ;  /* 0x000004000c187836 */ /* 0x040fe20000000000 */
[----:B------:R-:W-:-:S04]  /*122f0*/  R2UR UR6, R12 ;  /* 0x000000000c0672ca */ /* 0x000fc800000e0000 */
[----:B------:R-:W-:Y:S02]  /*12300*/  R2UR UR22, R24 ;  /* 0x00000000181672ca */ /* 0x000fe400000e0000 */
[----:B------:R-:W-:-:S07]  /*12310*/  WARPGROUP.ARRIVE ;  /* 0x00000000000079c5 */ /* 0x000fce0000000000 */
        /* <DEDUP_REMOVED lines=41> */
.L_x_2435:
[----:B------:R-:W-:Y:S01]  /*125b0*/  SHF.L.U32 R7, R10, 0x1f, RZ ;  /* 0x0000001f0a077819 */ /* 0x000fe200000006ff */
[----:B------:R-:W-:-:S04]  /*125c0*/  IMAD R8, R5, 0x8, R2 ;  /* 0x0000000805087824 */ /* 0x000fc800078e0202 */
[----:B------:R0:W1:Y:S01]  /*125d0*/  SYNCS.PHASECHK.TRANS64.TRYWAIT P1, [R8+URZ+0x2d850], R7 ;  /* 0x02d85007080075a7 */ /* 0x000062000802017f */
[----:B------:R-:W-:Y:S05]  /*125e0*/  @!P0 BRA `(.L_x_2436) ;  /* 0x0000000000048947 */ /* 0x000fea0003800000 */
[----:B------:R-:W-:Y:S01]  /*125f0*/  BPT.TRAP 0x1 ;  /* 0x000000040000795c */ /* 0x000fe20000300000 */
.L_x_2436:
[----:B-1----:R-:W-:Y:S05]  /*12600*/  @P1 BRA `(.L_x_2434) ;  /* 0x0000000000081947 */ /* 0x002fea0003800000 */
[----:B------:R-:W1:Y:S02]  /*12610*/  SYNCS.PHASECHK.TRANS64.TRYWAIT P1, [R8+URZ+0x2d850], R7 ;  /* 0x02d85007080075a7 */ /* 0x000e64000802017f */
[----:B-1----:R-:W-:Y:S05]  /*12620*/  @!P1 BRA `(.L_x_2437) ;  /* 0x000000c800909947 */ /* 0x002fea0003800000 */
.L_x_2434:
        /* <DEDUP_REMOVED lines=96> */
.L_x_2438:
[----:B------:R-:W-:Y:S01]  /*12c30*/  FMUL.FTZ R10, R24, UR45 ;  /* 0x0000002d180a7c20 */ /* 0x000fe20008410000 */
[----:B------:R-:W-:Y:S01]  /*12c40*/  FMUL.FTZ R13, R25, UR45 ;  /* 0x0000002d190d7c20 */ /* 0x000fe20008410000 */
[----:B------:R-:W-:Y:S01]  /*12c50*/  FMUL.FTZ R24, R28, UR45 ;  /* 0x0000002d1c187c20 */ /* 0x000fe20008410000 */
[----:B0-----:R-:W-:Y:S02]  /*12c60*/  IMAD R7, R19, 0x8, R2 ;  /* 0x0000000813077824 */ /* 0x001fe400078e0202 */
[----:B------:R-:W-:Y:S01]  /*12c70*/  FMUL.FTZ R153, R26, UR45 ;  /* 0x0000002d1a997c20 */ /* 0x000fe20008410000 */
[----:B------:R-:W-:Y:S01]  /*12c80*/  FMUL.FTZ R26, R29, UR45 ;  /* 0x0000002d1d1a7c20 */ /* 0x000fe20008410000 */
[----:B------:R-:W0:Y:S01]  /*12c90*/  MUFU.TANH R10, R10 ;  /* 0x0000000a000a7308 */ /* 0x000e220000002400 */
[----:B------:R-:W-:Y:S02]  /*12ca0*/  VIADD R7, R7, 0x2d840 ;  /* 0x0002d84007077836 */ /* 0x000fe40000000000 */
[----:B------:R-:W-:Y:S01]  /*12cb0*/  FMUL.FTZ R28, R32, UR45 ;  /* 0x0000002d201c7c20 */ /* 0x000fe20008410000 */
[----:B------:R-:W-:-:S02]  /*12cc0*/  IMAD.U32 R8, RZ, RZ, UR40 ;  /* 0x00000028ff087e24 */ /* 0x000fc4000f8e00ff */
        /* <DEDUP_REMOVED lines=220> */
[----:B0-----:R-:W-:Y:S01]  /*13a90*/  FFMA.FTZ R33, R152, UR47, -R80 ;  /* 0x0000002f98217c23 */ /* 0x001fe20008010850 */
[----:B------:R-:W-:Y:S01]  /*13aa0*/  FFMA.FTZ R37, R37, UR47, -R38 ;  /* 0x0000002f25257c23 */ /* 0x000fe20008010826 */
[----:B------:R-:W-:Y:S01]  /*13ab0*/  FFMA.FTZ R74, R149, UR47, -R80 ;  /* 0x0000002f954a7c23 */ /* 0x000fe20008010850 */
[--C-:B------:R-:W-:Y:S01]  /*13ac0*/  FFMA.FTZ R28, R28, UR47, -R38.reuse ;  /* 0x0000002f1c1c7c23 */ /* 0x100fe20008010826 */
[----:B------:R-:W-:Y:S01]  /*13ad0*/  FFMA.FTZ R51, R69, UR47, -R38 ;  /* 0x0000002f45337c23 */ /* 0x000fe20008010826 */
        /* <DEDUP_REMOVED lines=30> */
[--C-:B------:R-:W-:Y:S01]  /*13cc0*/  FFMA.FTZ R40, R40, UR47, -R38.reuse ;  /* 0x0000002f28287c23 */ /* 0x100fe20008010826 */
[--C-:B------:R-:W-:Y:S01]  /*13cd0*/  FFMA.FTZ R139, R139, UR47, -R38.reuse ;  /* 0x0000002f8b8b7c23 */ /* 0x100fe20008010826 */
[--C-:B------:R-:W-:Y:S01]  /*13ce0*/  FFMA.FTZ R140, R140, UR47, -R38.reuse ;  /* 0x0000002f8c8c7c23 */ /* 0x100fe20008010826 */
[----:B------:R-:W-:Y:S01]  /*13cf0*/  FFMA.FTZ R62, R141, UR47, -R38 ;  /* 0x0000002f8d3e7c23 */ /* 0x000fe20008010826 */
[----:B------:R-:W2:Y:S01]  /*13d00*/  MUFU.EX2 R79, R79 ;  /* 0x0000004f004f7308 */ /* 0x000ea20000000800 */
[----:B0-----:R-:W-:Y:S01]  /*13d10*/  FFMA.FTZ R76, R151, UR47, -R80 ;  /* 0x0000002f974c7c23 */ /* 0x001fe20008010850 */
[----:B-1----:R-:W-:Y:S01]  /*13d20*/  FFMA.FTZ R0, R6, R0, R78 ;  /* 0x0000000006007223 */ /* 0x002fe2000001004e */
        /* <DEDUP_REMOVED lines=10> */
[----:B------:R-:W-:-:S03]  /*13dd0*/  FFMA.FTZ R13, R85, UR47, -R38 ;  /* 0x0000002f550d7c23 */ /* 0x000fc60008010826 */
[----:B------:R-:W0:Y:S01]  /*13de0*/  MUFU.EX2 R33, R33 ;  /* 0x0000002100217308 */ /* 0x000e220000000800 */
[----:B--2---:R-:W-:-:S07]  /*13df0*/  FADD.FTZ R3, R79, R3 ;  /* 0x000000034f037221 */ /* 0x004fce0000010000 */
[----:B------:R1:W-:Y:S08]  /*13e00*/  MUFU.EX2 R26, R35 ;  /* 0x00000023001a7308 */ /* 0x0003f00000000800 */
[----:B------:R-:W2:Y:S01]  /*13e10*/  MUFU.EX2 R34, R24 ;  /* 0x0000001800227308 */ /* 0x000ea20000000800 */
[----:B-1----:R-:W-:-:S07]  /*13e20*/  FFMA.FTZ R35, R150, UR47, -R80 ;  /* 0x0000002f96237c23 */ /* 0x002fce0008010850 */
[----:B------:R-:W1:Y:S08]  /*13e30*/  MUFU.EX2 R76, R76 ;  /* 0x0000004c004c7308 */ /* 0x000e700000000800 */
[----:B------:R-:W3:Y:S08]  /*13e40*/  MUFU.EX2 R35, R35 ;  /* 0x0000002300237308 */ /* 0x000ef00000000800 */
[----:B------:R4:W-:Y:S08]  /*13e50*/  MUFU.EX2 R69, R37 ;  /* 0x0000002500457308 */ /* 0x0009f00000000800 */
[----:B------:R-:W5:Y:S01]  /*13e60*/  MUFU.EX2 R36, R28 ;  /* 0x0000001c00247308 */ /* 0x000f620000000800 */
[----:B----4-:R-:W-:-:S07]  /*13e70*/  FFMA.FTZ R37, R148, UR47, -R80 ;  /* 0x0000002f94257c23 */ /* 0x010fce0008010850 */
[----:B------:R-:W4:Y:S08]  /*13e80*/  MUFU.EX2 R74, R74 ;  /* 0x0000004a004a7308 */ /* 0x000f300000000800 */
[----:B------:R-:W-:Y:S08]  /*13e90*/  MUFU.EX2 R24, R47 ;  /* 0x0000002f00187308 */ /* 0x000ff00000000800 */
[----:B------:R-:W-:Y:S08]  /*13ea0*/  MUFU.EX2 R47, R45 ;  /* 0x0000002d002f7308 */ /* 0x000ff00000000800 */
[----:B------:R-:W4:Y:S08]  /*13eb0*/  MUFU.EX2 R75, R75 ;  /* 0x0000004b004b7308 */ /* 0x000f300000000800 */
[----:B------:R0:W-:Y:S08]  /*13ec0*/  MUFU.EX2 R45, R66 ;  /* 0x00000042002d7308 */ /* 0x0001f00000000800 */
[----:B------:R-:W4:Y:S01]  /*13ed0*/  MUFU.EX2 R37, R37 ;  /* 0x0000002500257308 */ /* 0x000f220000000800 */
[----:B0-----:R-:W-:Y:S01]  /*13ee0*/  FFMA.FTZ R66, R12, UR47, -R80 ;  /* 0x0000002f0c427c23 */ /* 0x001fe20008010850 */
[----:B------:R-:W-:Y:S01]  /*13ef0*/  FADD.FTZ R80, R33, R0 ;  /* 0x0000000021507221 */ /* 0x000fe20000010000 */
[----:B--2---:R-:W-:-:S03]  /*13f00*/  FADD.FTZ R0, R34, R3 ;  /* 0x0000000322007221 */ /* 0x004fc60000010000 */
[----:B-1----:R-:W-:Y:S01]  /*13f10*/  FADD.FTZ R3, R76, R80 ;  /* 0x000000504c037221 */ /* 0x002fe20000010000 */
[----:B------:R-:W-:Y:S01]  /*13f20*/  FADD.FTZ R0, R77, R0 ;  /* 0x000000004d007221 */ /* 0x000fe20000010000 */
[----:B------:R-:W0:Y:S02]  /*13f30*/  MUFU.EX2 R38, R30 ;  /* 0x0000001e00267308 */ /* 0x000e240000000800 */
[----:B---3--:R-:W-:Y:S01]  /*13f40*/  FADD.FTZ R3, R35, R3 ;  /* 0x0000000323037221 */ /* 0x008fe20000010000 */
[----:B-----5:R-:W-:-:S03]  /*13f50*/  FADD.FTZ R0, R36, R0 ;  /* 0x0000000024007221 */ /* 0x020fc60000010000 */
[----:B----4-:R-:W-:Y:S01]  /*13f60*/  FADD.FTZ R3, R74, R3 ;  /* 0x000000034a037221 */ /* 0x010fe20000010000 */
[----:B------:R-:W-:Y:S01]  /*13f70*/  FADD.FTZ R0, R75, R0 ;  /* 0x000000004b007221 */ /* 0x000fe20000010000 */
[----:B------:R-:W1:Y:S02]  /*13f80*/  MUFU.EX2 R72, R72 ;  /* 0x0000004800487308 */ /* 0x000e640000000800 */
[----:B------:R-:W-:-:S06]  /*13f90*/  FADD.FTZ R3, R37, R3 ;  /* 0x0000000325037221 */ /* 0x000fcc0000010000 */
        /* <DEDUP_REMOVED lines=70> */
[----:B------:R-:W-:-:S03]  /*14400*/  FADD.FTZ R0, R47, R0 ;  /* 0x000000002f007221 */ /* 0x000fc60000010000 */
        /* <DEDUP_REMOVED lines=26> */
.L_x_2439:
        /* <DEDUP_REMOVED lines=111> */
.L_x_2428:
[----:B------:R-:W-:Y:S05]  /*14ca0*/  WARPSYNC.ALL ;  /* 0x0000000000007948 */ /* 0x000fea0003800000 */
[----:B------:R-:W-:Y:S06]  /*14cb0*/  BAR.ARV 0x8, 0x200 ;  /* 0x0208000000007b1d */ /* 0x000fec0000002000 */
[----:B------:R-:W-:Y:S05]  /*14cc0*/  @!P0 BRA `(.L_x_2441) ;  /* 0x0000000000048947 */ /* 0x000fea0003800000 */
[----:B------:R-:W-:Y:S01]  /*14cd0*/  BPT.TRAP 0x1 ;  /* 0x000000040000795c */ /* 0x000fe20000300000 */
.L_x_2441:
[----:B------:R-:W-:Y:S01]  /*14ce0*/  IMAD R6, R19, 0x8, R2 ;  /* 0x0000000813067824 */ /* 0x000fe200078e0202 */
[----:B------:R-:W-:-:S04]  /*14cf0*/  SHF.L.U32 R9, R137, 0x1f, RZ ;  /* 0x0000001f89097819 */ /* 0x000fc800000006ff */
[----:B------:R0:W1:Y:S01]  /*14d00*/  SYNCS.PHASECHK.TRANS64.TRYWAIT P1, [R6+URZ+0x2d850], R9 ;  /* 0x02d85009060075a7 */ /* 0x000062000802017f */
[----:B------:R-:W-:Y:S05]  /*14d10*/  @!P0 BRA `(.L_x_2442) ;  /* 0x0000000000048947 */ /* 0x000fea0003800000 */
[----:B------:R-:W-:Y:S01]  /*14d20*/  BPT.TRAP 0x1 ;  /* 0x000000040000795c */ /* 0x000fe20000300000 */
.L_x_2442:
[----:B------:R-:W4:Y:S01]  /*14d30*/  LDL.LU R4, [R1+0x64] ;  /* 0x0000640001047983 */ /* 0x000f220000300800 */
[----:B------:R-:W-:Y:S02]  /*14d40*/  VIADD R2, R2, 0x400 ;  /* 0x0000040002027836 */ /* 0x000fe40000000000 */
[----:B------:R-:W-:-:S03]  /*14d50*/  IMAD.MOV.U32 R5, RZ, RZ, 0x40000040 ;  /* 0x40000040ff057424 */ /* 0x000fc600078e00ff */
[----:B------:R-:W-:-:S04]  /*14d60*/  SHF.R.U32.HI R2, RZ, 0x4, R2 ;  /* 0x00000004ff027819 */ /* 0x000fc80000011602 */
[----:B------:R-:W-:-:S04]  /*14d70*/  LOP3.LUT R2, R2, 0x3fff, RZ, 0xc0, !PT ;  /* 0x00003fff02027812 */ /* 0x000fc800078ec0ff */
[----:B------:R-:W-:Y:S02]  /*14d80*/  LOP3.LUT R2, R2, 0x2000000, RZ, 0xfc, !PT ;  /* 0x0200000002027812 */ /* 0x000fe400078efcff */
[----:B----4-:R-:W-:Y:S01]  /*14d90*/  LOP3.LUT R4, R4, 0x10000, RZ, 0xfc, !PT ;  /* 0x0001000004047812 */ /* 0x010fe200078efcff */
[----:B-1----:R-:W-:Y:S06]  /*14da0*/  @P1 BRA `(.L_x_2443) ;  /* 0x0000000000081947 */ /* 0x002fec0003800000 */
[----:B------:R-:W1:Y:S02]  /*14db0*/  SYNCS.PHASECHK.TRANS64.TRYWAIT P1, [R6+URZ+0x2d850], R9 ;  /* 0x02d85009060075a7 */ /* 0x000e64000802017f */
[----:B-1----:R-:W-:Y:S05]  /*14dc0*/  @!P1 BRA `(.L_x_2444) ;  /* 0x000000a000bc9947 */ /* 0x002fea0003800000 */
.L_x_2443:
        /* <DEDUP_REMOVED lines=11> */
[----:B------:R-:W4:Y:S01]  /*14e80*/  SHFL.BFLY PT, R2, R3, 0x2, 0x1f ;  /* 0x0c401f0003027f89 */ /* 0x000f2200000e0000 */
[----:B------:R-:W-:-:S02]  /*14e90*/  IMAD.MOV.U32 R15, RZ, RZ, -0x7fffffe0 ;  /* 0x80000020ff0f7424 */ /* 0x000fc400078e00ff */
[----:B------:R-:W-:Y:S02]  /*14ea0*/  IMAD.MOV.U32 R5, RZ, RZ, 0x40000040 ;  /* 0x40000040ff057424 */ /* 0x000fe400078e00ff */
[----:B------:R-:W-:-:S06]  /*14eb0*/  IMAD.MOV.U32 R11, RZ, RZ, -0x7fffffe0 ;  /* 0x80000020ff0b7424 */ /* 0x000fcc00078e00ff */
        /* <DEDUP_REMOVED lines=12> */
[----:B------:R-:W-:Y:S02]  /*14f80*/  R2UR UR4, R12 ;  /* 0x000000000c0472ca */ /* 0x000fe400000e0000 */
[----:B------:R-:W-:Y:S01]  /*14f90*/  R2UR UR5, R13 ;  /* 0x000000000d0572ca */ /* 0x000fe200000e0000 */
[----:B------:R-:W-:Y:S01]  /*14fa0*/  IMAD.MOV.U32 R13, RZ, RZ, 0x40000040 ;  /* 0x40000040ff0d7424 */ /* 0x000fe200078e00ff */
[----:B------:R-:W-:Y:S01]  /*14fb0*/  R2UR UR6, R14 ;  /* 0x000000000e0672ca */ /* 0x000fe200000e0000 */
[----:B------:R-:W-:Y:S01]  /*14fc0*/  VIADD R14, R10, 0xc0 ;  /* 0x000000c00a0e7836 */ /* 0x000fe20000000000 */
[----:B------:R-:W-:Y:S01]  /*14fd0*/  R2UR UR7, R15 ;  /* 0x000000000f0772ca */ /* 0x000fe200000e0000 */
[----:B------:R-:W-:Y:S01]  /*14fe0*/  IMAD.MOV.U32 R15, RZ, RZ, -0x7fffffe0 ;  /* 0x80000020ff0f7424 */ /* 0x000fe200078e00ff */
[----:B------:R-:W-:Y:S01]  /*14ff0*/  IADD3 R12, R4, 0x6, RZ ;  /* 0x00000006040c7810 */ /* 0x000fe20007ffe0ff */
[----:B------:R-:W-:-:S02]  /*15000*/  WARPGROUP.DEPBAR.LE gsb0, 0x0 ;  /* 0x00008000000079c5 */ /* 0x000fc40000010000 */
[----:B------:R-:W-:-:S08]  /*15010*/  WARPGROUP.ARRIVE ;  /* 0x00000000000079c5 */ /* 0x000fd00000000000 */
        /* <DEDUP_REMOVED lines=45> */
[----:B----4-:R-:W-:Y:S01]  /*152f0*/  FADD.FTZ R4, R2, R3 ;  /* 0x0000000302047221 */ /* 0x010fe20000010000 */
[----:B------:R-:W-:Y:S01]  /*15300*/  R2UR UR5, R5 ;  /* 0x00000000050572ca */ /* 0x000fe200000e0000 */
[----:B------:R-:W-:Y:S01]  /*15310*/  IMAD.MOV.U32 R3, RZ, RZ, -0x800000 ;  /* 0xff800000ff037424 */ /* 0x000fe200078e00ff */
[----:B------:R-:W-:Y:S01]  /*15320*/  R2UR UR6, R10 ;  /* 0x000000000a0672ca */ /* 0x000fe200000e0000 */
[----:B------:R-:W0:Y:S01]  /*15330*/  SHFL.BFLY PT, R5, R0, 0x2, 0x1f ;  /* 0x0c401f0000057f89 */ /* 0x000e2200000e0000 */
[----:B------:R-:W-:Y:S01]  /*15340*/  R2UR UR7, R11 ;  /* 0x000000000b0772ca */ /* 0x000fe200000e0000 */
[----:B01----:R-:W-:Y:S01]  /*15350*/  FADD.FTZ R9, R5, R0 ;  /* 0x0000000005097221 */ /* 0x003fe20000010000 */
[----:B------:R-:W-:Y:S01]  /*15360*/  IMAD.MOV.U32 R0, RZ, RZ, -0x800000 ;  /* 0xff800000ff007424 */ /* 0x000fe200078e00ff */
[----:B------:R-:W0:Y:S04]  /*15370*/  SHFL.BFLY PT, R5, R4, 0x1, 0x1f ;  /* 0x0c201f0004057f89 */ /* 0x000e2800000e0000 */
[----:B------:R-:W1:Y:S01]  /*15380*/  SHFL.BFLY PT, R2, R9, 0x1, 0x1f ;  /* 0x0c201f0009027f89 */ /* 0x000e6200000e0000 */
[----:B0-----:R-:W-:Y:S01]  /*15390*/  FADD.FTZ R12, R4, R5 ;  /* 0x00000005040c7221 */ /* 0x001fe20000010000 */
[----:B------:R-:W-:-:S02]  /*153a0*/  IMAD.MOV.U32 R5, RZ, RZ, RZ ;  /* 0x000000ffff057224 */ /* 0x000fc400078e00ff */
[----:B------:R-:W-:Y:S02]  /*153b0*/  IMAD.U32 R4, RZ, RZ, UR47 ;  /* 0x0000002fff047e24 */ /* 0x000fe4000f8e00ff */
[----:B-1----:R-:W-:Y:S01]  /*153c0*/  FADD.FTZ R13, R9, R2 ;  /* 0x00000002090d7221 */ /* 0x002fe20000010000 */
[----:B------:R-:W-:Y:S01]  /*153d0*/  FSETP.NE.FTZ.AND P1, PT, R12, RZ, PT ;  /* 0x000000ff0c00720b */ /* 0x000fe20003f35000 */
[----:B------:R-:W-:-:S03]  /*153e0*/  IMAD.MOV.U32 R2, RZ, RZ, RZ ;  /* 0x000000ffff027224 */ /* 0x000fc600078e00ff */
[----:B------:R-:W-:-:S09]  /*153f0*/  FSETP.NE.FTZ.AND P2, PT, R13, RZ, PT ;  /* 0x000000ff0d00720b */ /* 0x000fd20003f55000 */
[----:B------:R-:W0:Y:S01]  /*15400*/  @P1 MUFU.LG2 R10, R12 ;  /* 0x0000000c000a1308 */ /* 0x000e220000000c00 */
[----:B------:R-:W-:-:S03]  /*15410*/  @P1 FMUL.FTZ R4, R4, 0.69314718246459960938 ;  /* 0x3f31721804041820 */ /* 0x000fc60000410000 */
[----:B------:R-:W-:-:S04]  /*15420*/  @P2 FMUL.FTZ R14, R14, 0.69314718246459960938 ;  /* 0x3f3172180e0e2820 */ /* 0x000fc80000410000 */
[----:B------:R-:W1:Y:S08]  /*15430*/  @P2 MUFU.LG2 R11, R13 ;  /* 0x0000000d000b2308 */ /* 0x000e700000000c00 */
[----:B------:R4:W2:Y:S01]  /*15440*/  @P1 MUFU.RCP R5, R12 ;  /* 0x0000000c00051308 */ /* 0x0008a20000001000 */
[----:B0-----:R-:W-:-:S04]  /*15450*/  @P1 FMUL.FTZ R9, R10, 0.69314718246459960938 ;  /* 0x3f3172180a091820 */ /* 0x001fc80000410000 */
[----:B------:R-:W-:-:S03]  /*15460*/  @P1 FFMA.FTZ R3, R4, R7, R9 ;  /* 0x0000000704031223 */ /* 0x000fc60000010009 */
[----:B------:R4:W0:Y:S01]  /*15470*/  @P2 MUFU.RCP R2, R13 ;  /* 0x0000000d00022308 */ /* 0x0008220000001000 */
[----:B-1----:R-:W-:Y:S01]  /*15480*/  @P2 FMUL.FTZ R11, R11, 0.69314718246459960938 ;  /* 0x3f3172180b0b2820 */ /* 0x002fe20000410000 */
[----:B------:R-:W-:Y:S02]  /*15490*/  WARPGROUP.DEPBAR.LE gsb0, 0x0 ;  /* 0x00008000000079c5 */ /* 0x000fe40000010000 */
[----:B------:R-:W-:Y:S01]  /*154a0*/  WARPGROUP.ARRIVE ;  /* 0x00000000000079c5 */ /* 0x000fe20000000000 */
[----:B------:R-:W-:-:S05]  /*154b0*/  @P2 FFMA.FTZ R0, R14, R8, R11 ;  /* 0x000000080e002223 */ /* 0x000fca000001000b */
[----:B------:R-:W-:Y:S03]  /*154c0*/  HGMMA.64x96x16.F32.BF16 R88, gdesc[UR4].tnspB, R88, gsb0 ;  /* 0x41600000045879f0 */ /* 0x000fe60008001858 */
[----:B------:R-:W-:Y:S02]  /*154d0*/  WARPGROUP.DEPBAR.LE gsb0, 0x0 ;  /* 0x00008000000079c5 */ /* 0x000fe40000010000 */
[----:B------:R-:W-:Y:S05]  /*154e0*/  @!P0 BRA `(.L_x_2445) ;  /* 0x0000000000048947 */ /* 0x000fea0003800000 */
[----:B------:R-:W-:Y:S01]  /*154f0*/  BPT.TRAP 0x1 ;  /* 0x000000040000795c */ /* 0x000fe20000300000 */
.L_x_2445:
[----:B------:R-:W-:Y:S02]  /*15500*/  VIADD R6, R6, 0x2d860 ;  /* 0x0002d86006067836 */ /* 0x000fe40000000000 */
[-C--:B--2---:R-:W-:Y:S01]  /*15510*/  FMUL.FTZ R7, R88, R5.reuse ;  /* 0x0000000558077220 */ /* 0x084fe20000410000 */
[----:B------:R-:W-:Y:S02]  /*15520*/  IMAD.U32 R9, RZ, RZ, UR40 ;  /* 0x00000028ff097e24 */ /* 0x000fe4000f8e00ff */
[-C--:B---3--:R-:W-:Y:S01]  /*15530*/  FMUL.FTZ R28, R89, R5.reuse ;  /* 0x00000005591c7220 */ /* 0x088fe20000410000 */
        /* <DEDUP_REMOVED lines=15> */
[----:B-1----:R-:W-:Y:S01]  /*15630*/  SEL R4, RZ, 0x1, P0 ;  /* 0x00000001ff047807 */ /* 0x002fe20000000000 */
        /* <DEDUP_REMOVED lines=38> */
[----:B------:R-:W-:-:S11]  /*158a0*/  SEL R19, R19, RZ, P0 ;  /* 0x000000ff13137207 */ /* 0x000fd60000000000 */
.L_x_2373:
[----:B------:R-:W3:Y:S01]  /*158b0*/  LDL R52, [R1+0x98] ;  /* 0x0000980001347983 */ /* 0x000ee20000100800 */
[----:B------:R-:W-:Y:S05]  /*158c0*/  WARPSYNC.ALL ;  /* 0x0000000000007948 */ /* 0x000fea0003800000 */
[----:B---3--:R-:W-:Y:S01]  /*158d0*/  SHF.R.S32.HI R29, RZ, 0x1f, R52 ;  /* 0x0000001fff1d7819 */ /* 0x008fe20000011434 */
        /* <DEDUP_REMOVED lines=9> */
[----:B------:R-:W3:Y:S01]  /*15970*/  LDL R4, [R1+0xb0] ;  /* 0x0000b00001047983 */ /* 0x000ee20000100800 */
[----:B------:R-:W2:Y:S01]  /*15980*/  S2R R5, SR_SWINHI ;  /* 0x0000000000057919 */ /* 0x000ea20000002f00 */
[----:B------:R-:W-:Y:S05]  /*15990*/  WARPSYNC.ALL ;  /* 0x0000000000007948 */ /* 0x000fea0003800000 */
[----:B------:R-:W-:Y:S01]  /*159a0*/  F2FP.BF16.F32.PACK_AB R6, R93, R6 ;  /* 0x000000065d06723e */ /* 0x000fe200000010ff */
[----:B------:R-:W-:Y:S01]  /*159b0*/  ULDC.64 UR4, c[0x0][0xc00] ;  /* 0x0003000000047ab9 */ /* 0x000fe20000000a00 */
[----:B------:R-:W-:Y:S01]  /*159c0*/  F2FP.BF16.F32.PACK_AB R26, R109, R26 ;  /* 0x0000001a6d1a723e */ /* 0x000fe200000010ff */
[----:B------:R-:W-:Y:S01]  /*159d0*/  IMAD.MOV.U32 R40, RZ, RZ, RZ ;  /* 0x000000ffff287224 */ /* 0x000fe200078e00ff */
[----:B------:R-:W4:Y:S01]  /*159e0*/  LDL R55, [R1+0x9c] ;  /* 0x00009c0001377983 */ /* 0x000f220000100800 */
[----:B------:R-:W0:Y:S01]  /*159f0*/  LDC R42, c[0x0][0xbe8] ;  /* 0x0002fa00ff2a7b82 */ /* 0x000e220000000800 */
[----:B------:R-:W-:-:S02]  /*15a00*/  MOV R20, R2 ;  /* 0x0000000200147202 */ /* 0x000fc40000000f00 */
[----:B--2---:R-:W-:-:S05]  /*15a10*/  MOV R21, R5 ;  /* 0x0000000500157202 */ /* 0x004fca0000000f00 */
[----:B------:R-:W-:Y:S01]  /*15a20*/  BAR.SYNC.DEFER_BLOCKING 0x1, 0x180 ;  /* 0x0046000000007b1d */ /* 0x000fe20000010000 */
[----:B---3--:R-:W-:-:S03]  /*15a30*/  IMAD.WIDE R4, R4, 0x2, R20 ;  /* 0x0000000204047825 */ /* 0x008fc600078e0214 */
[----:B------:R-:W-:-:S04]  /*15a40*/  IADD3 R31, P4, R4, 0x20, RZ ;  /* 0x00000020041f7810 */ /* 0x000fc80007f9e0ff */
[----:B------:R-:W-:Y:S02]  /*15a50*/  LOP3.LUT R8, R31, 0x180, RZ, 0xc0, !PT ;  /* 0x000001801f087812 */ /* 0x000fe400078ec0ff */
[----:B------:R-:W-:Y:S02]  /*15a60*/  IADD3 R37, P3, R4, 0x3000, RZ ;  /* 0x0000300004257810 */ /* 0x000fe40007f7e0ff */
[----:B------:R-:W-:Y:S02]  /*15a70*/  SHF.R.U64 R8, R8, 0x3, RZ ;  /* 0x0000000308087819 */ /* 0x000fe400000012ff */
[C---:B------:R-:W-:Y:S02]  /*15a80*/  IADD3 R39, P2, R4.reuse, 0x3020, RZ ;  /* 0x0000302004277810 */ /* 0x040fe40007f5e0ff */
[C---:B------:R-:W-:Y:S02]  /*15a90*/  IADD3 R41, P1, R4.reuse, 0x6000, RZ ;  /* 0x0000600004297810 */ /* 0x040fe40007f3e0ff */
[----:B------:R-:W-:-:S02]  /*15aa0*/  LOP3.LUT R9, R4, 0x180, RZ, 0xc0, !PT ;  /* 0x0000018004097812 */ /* 0x000fc400078ec0ff */
[----:B-1----:R-:W-:Y:S02]  /*15ab0*/  IADD3 R32, P0, R4, 0x6020, RZ ;  /* 0x0000602004207810 */ /* 0x002fe40007f1e0ff */
[----:B----4-:R-:W-:Y:S02]  /*15ac0*/  LOP3.LUT R12, R8, R31, RZ, 0x3c, !PT ;  /* 0x0000001f080c7212 */ /* 0x010fe400078e3cff */
[----:B------:R-:W-:Y:S02]  /*15ad0*/  LOP3.LUT R8, R37, 0x180, RZ, 0xc0, !PT ;  /* 0x0000018025087812 */ /* 0x000fe400078ec0ff */
[----:B------:R-:W-:Y:S02]  /*15ae0*/  LOP3.LUT R10, R39, 0x180, RZ, 0xc0, !PT ;  /* 0x00000180270a7812 */ /* 0x000fe400078ec0ff */
[----:B------:R-:W-:Y:S02]  /*15af0*/  LOP3.LUT R30, R41, 0x180, RZ, 0xc0, !PT ;  /* 0x00000180291e7812 */ /* 0x000fe400078ec0ff */
[----:B------:R-:W-:-:S02]  /*15b00*/  SHF.R.U64 R9, R9, 0x3, RZ ;  /* 0x0000000309097819 */ /* 0x000fc400000012ff */
[----:B------:R-:W-:Y:S02]  /*15b10*/  LOP3.LUT R31, R32, 0x180, RZ, 0xc0, !PT ;  /* 0x00000180201f7812 */ /* 0x000fe400078ec0ff */
[----:B------:R-:W-:Y:S02]  /*15b20*/  SHF.R.U64 R8, R8, 0x3, RZ ;  /* 0x0000000308087819 */ /* 0x000fe400000012ff */
[----:B------:R-:W-:Y:S02]  /*15b30*/  SHF.R.U64 R10, R10, 0x3, RZ ;  /* 0x000000030a0a7819 */ /* 0x000fe400000012ff */
[----:B------:R-:W-:Y:S01]  /*15b40*/  SHF.R.U64 R30, R30, 0x3, RZ ;  /* 0x000000031e1e7819 */ /* 0x000fe200000012ff */
[--C-:B------:R-:W-:Y:S01]  /*15b50*/  IMAD.X R13, RZ, RZ, R5.reuse, P4 ;  /* 0x000000ffff0d7224 */ /* 0x100fe200020e0605 */
[----:B------:R-:W-:Y:S01]  /*15b60*/  LOP3.LUT R4, R9, R4, RZ, 0x3c, !PT ;  /* 0x0000000409047212 */ /* 0x000fe200078e3cff */
[--C-:B------:R-:W-:Y:S01]  /*15b70*/  IMAD.X R15, RZ, RZ, R5.reuse, P3 ;  /* 0x000000ffff0f7224 */ /* 0x100fe200018e0605 */
[----:B------:R-:W-:Y:S01]  /*15b80*/  SHF.R.U64 R31, R31, 0x3, RZ ;  /* 0x000000031f1f7819 */ /* 0x000fe200000012ff */
[----:B------:R-:W-:Y:S01]  /*15b90*/  IMAD.X R25, RZ, RZ, R5, P2 ;  /* 0x000000ffff197224 */ /* 0x000fe200010e0605 */
[----:B------:R-:W-:-:S02]  /*15ba0*/  LOP3.LUT R14, R8, R37, RZ, 0x3c, !PT ;  /* 0x00000025080e7212 */ /* 0x000fc400078e3cff */
[----:B------:R-:W-:Y:S02]  /*15bb0*/  LOP3.LUT R24, R10, R39, RZ, 0x3c, !PT ;  /* 0x000000270a187212 */ /* 0x000fe400078e3cff */
[----:B------:R-:W-:Y:S01]  /*15bc0*/  LOP3.LUT R8, R30, R41, RZ, 0x3c, !PT ;  /* 0x000000291e087212 */ /* 0x000fe200078e3cff */
[--C-:B------:R-:W-:Y:S01]  /*15bd0*/  IMAD.X R9, RZ, RZ, R5.reuse, P1 ;  /* 0x000000ffff097224 */ /* 0x100fe200008e0605 */
[----:B------:R-:W-:Y:S01]  /*15be0*/  MOV R30, R4 ;  /* 0x00000004001e7202 */ /* 0x000fe20000000f00 */
[----:B------:R-:W-:Y:S01]  /*15bf0*/  IMAD.X R11, RZ, RZ, R5, P0 ;  /* 0x000000ffff0b7224 */ /* 0x000fe200000e0605 */
[----:B------:R-:W-:Y:S02]  /*15c00*/  LOP3.LUT R10, R31, R32, RZ, 0x3c, !PT ;  /* 0x000000201f0a7212 */ /* 0x000fe400078e3cff */
[----:B------:R-:W-:Y:S02]  /*15c10*/  F2FP.BF16.F32.PACK_AB R4, R28, R7 ;  /* 0x000000071c04723e */ /* 0x000fe400000010ff */
[----:B------:R-:W-:-:S02]  /*15c20*/  F2FP.BF16.F32.PACK_AB R5, R91, R90 ;  /* 0x0000005a5b05723e */ /* 0x000fc400000010ff */
[----:B------:R-:W-:Y:S02]  /*15c30*/  F2FP.BF16.F32.PACK_AB R7, R95, R94 ;  /* 0x0000005e5f07723e */ /* 0x000fe400000010ff */
[----:B------:R-:W-:Y:S02]  /*15c40*/  MOV R36, R12 ;  /* 0x0000000c00247202 */ /* 0x000fe40000000f00 */
[----:B------:R-:W-:Y:S02]  /*15c50*/  MOV R32, R14 ;  /* 0x0000000e00207202 */ /* 0x000fe40000000f00 */
[----:B------:R-:W-:Y:S02]  /*15c60*/  MOV R31, R24 ;  /* 0x00000018001f7202 */ /* 0x000fe40000000f00 */
[----:B------:R-:W-:Y:S02]  /*15c70*/  F2FP.BF16.F32.PACK_AB R12, R27, R96 ;  /* 0x000000601b0c723e */ /* 0x000fe400000010ff */
[----:B------:R-:W-:-:S02]  /*15c80*/  F2FP.BF16.F32.PACK_AB R13, R99, R98 ;  /* 0x00000062630d723e */ /* 0x000fc400000010ff */
[----:B------:R-:W-:Y:S02]  /*15c90*/  F2FP.BF16.F32.PACK_AB R14, R101, R100 ;  /* 0x00000064650e723e */ /* 0x000fe400000010ff */
[----:B------:R-:W-:Y:S02]  /*15ca0*/  F2FP.BF16.F32.PACK_AB R15, R103, R102 ;  /* 0x00000066670f723e */ /* 0x000fe400000010ff */
[----:B------:R-:W-:Y:S02]  /*15cb0*/  F2FP.BF16.F32.PACK_AB R24, R105, R104 ;  /* 0x000000686918723e */ /* 0x000fe400000010ff */
[----:B------:R-:W-:Y:S02]  /*15cc0*/  F2FP.BF16.F32.PACK_AB R25, R107, R106 ;  /* 0x0000006a6b19723e */ /* 0x000fe400000010ff */
[----:B------:R-:W-:Y:S01]  /*15cd0*/  F2FP.BF16.F32.PACK_AB R27, R111, R110 ;  /* 0x0000006e6f1b723e */ /* 0x000fe200000010ff */
[----:B------:R1:W-:Y:S04]  /*15ce0*/  STSM.16.M88.4 [R30], R4 ;  /* 0x000000041e007844 */ /* 0x0003e80000000200 */
[----:B------:R-:W-:Y:S04]  /*15cf0*/  STSM.16.M88.4 [R36], R12 ;  /* 0x0000000c24007844 */ /* 0x000fe80000000200 */
[----:B------:R2:W-:Y:S01]  /*15d00*/  STSM.16.M88.4 [R32], R24 ;  /* 0x0000001820007844 */ /* 0x0005e20000000200 */
[----:B------:R-:W-:-:S02]  /*15d10*/  ISETP.NE.U32.AND P0, PT, RZ, UR4, PT ;  /* 0x00000004ff007c0c */ /* 0x000fc4000bf05070 */
[----:B------:R-:W-:Y:S02]  /*15d20*/  MOV R28, R10 ;  /* 0x0000000a001c7202 */ /* 0x000fe40000000f00 */
[----:B------:R-:W-:Y:S02]  /*15d30*/  F2FP.BF16.F32.PACK_AB R10, R125, R124 ;  /* 0x0000007c7d0a723e */ /* 0x000fe400000010ff */
[----:B------:R-:W-:Y:S02]  /*15d40*/  F2FP.BF16.F32.PACK_AB R11, R127, R126 ;  /* 0x0000007e7f0b723e */ /* 0x000fe400000010ff */
[----:B-1----:R-:W-:Y:S01]  /*15d50*/  MOV R30, R8 ;  /* 0x00000008001e7202 */ /* 0x002fe20000000f00 */
[C---:B--2---:R-:W-:Y:S01]  /*15d60*/  IMAD.SHL.U32 R26, R52.reuse, 0x4, RZ ;  /* 0x00000004341a7824 */ /* 0x044fe200078e00ff */
[----:B------:R-:W-:Y:S02]  /*15d70*/  SHF.L.U64.HI R32, R52, 0x2, R29 ;  /* 0x0000000234207819 */ /* 0x000fe4000001021d */
[----:B------:R-:W-:-:S02]  /*15d80*/  F2FP.BF16.F32.PACK_AB R4, R113, R112 ;  /* 0x000000707104723e */ /* 0x000fc400000010ff */
[----:B------:R-:W-:Y:S02]  /*15d90*/  IADD3 R24, P1, R26, UR4, RZ ;  /* 0x000000041a187c10 */ /* 0x000fe4000ff3e0ff */
        /* <DEDUP_REMOVED lines=9> */
[----:B------:R-:W-:Y:S02]  /*15e30*/  ISETP.NE.AND.EX P0, PT, RZ, UR5, PT, P0 ;  /* 0x00000005ff007c0c */ /* 0x000fe4000bf05300 */
[----:B------:R-:W-:Y:S01]  /*15e40*/  IADD3.X R25, R32, UR5, RZ, P1, !PT ;  /* 0x0000000520197c10 */ /* 0x000fe20008ffe4ff */
[----:B------:R-:W-:Y:S01]  /*15e50*/  ULDC.64 UR4, c[0x0][0xc08] ;  /* 0x0003020000047ab9 */ /* 0x000fe20000000a00 */
[----:B------:R1:W-:Y:S01]  /*15e60*/  STSM.16.M88.4 [R31], R4 ;  /* 0x000000041f007844 */ /* 0x0003e20000000200 */
[----:B------:R-:W-:-:S03]  /*15e70*/  ISETP.NE.U32.AND P2, PT, RZ, UR4, PT ;  /* 0x00000004ff007c0c */ /* 0x000fc6000bf45070 */
[----:B------:R2:W-:Y:S01]  /*15e80*/  STSM.16.M88.4 [R30], R8 ;  /* 0x000000081e007844 */ /* 0x0005e20000000200 */
[----:B------:R-:W-:-:S03]  /*15e90*/  ISETP.NE.AND.EX P2, PT, RZ, UR5, PT, P2 ;  /* 0x00000005ff007c0c */ /* 0x000fc6000bf45320 */
[----:B------:R2:W-:Y:S01]  /*15ea0*/  STSM.16.M88.4 [R28], R12 ;  /* 0x0000000c1c007844 */ /* 0x0005e20000000200 */
[----:B------:R-:W-:Y:S09]  /*15eb0*/  BAR.SYNC.DEFER_BLOCKING 0x1, 0x180 ;  /* 0x0046000000007b1d */ /* 0x000ff20000010000 */
[----:B-1----:R-:W-:Y:S01]  /*15ec0*/  @P2 IADD3 R4, P3, R26, UR4, RZ ;  /* 0x000000041a042c10 */ /* 0x002fe2000ff7e0ff */
[----:B------:R-:W-:-:S02]  /*15ed0*/  ULDC UR4, c[0x0][0xa88] ;  /* 0x0002a20000047ab9 */ /* 0x000fc40000000800 */
[----:B------:R-:W-:Y:S01]  /*15ee0*/  IMAD.U32 R7, RZ, RZ, UR4 ;  /* 0x00000004ff077e24 */ /* 0x000fe2000f8e00ff */
[----:B------:R-:W-:Y:S01]  /*15ef0*/  @P2 IADD3.X R5, R32, UR5, RZ, P3, !PT ;  /* 0x0000000520052c10 */ /* 0x000fe20009ffe4ff */
[----:B------:R2:W5:Y:S04]  /*15f00*/  @P0 LDG.E R40, desc[UR38][R24.64] ;  /* 0x0000002618280981 */ /* 0x000568000c1e1900 */
[----:B------:R2:W5:Y:S01]  /*15f10*/  @P2 LDG.E R7, desc[UR38][R4.64] ;  /* 0x0000002604072981 */ /* 0x000562000c1e1900 */
[----:B0-----:R-:W-:-:S13]  /*15f20*/  ISETP.NE.AND P1, PT, R42, 0x1, PT ;  /* 0x000000012a00780c */ /* 0x001fda0003f25270 */
        /* <DEDUP_REMOVED lines=8> */
.L_x_2448:
[----:B------:R-:W2:Y:S01]  /*15fb0*/  LDL R8, [R1+0x94] ;  /* 0x0000940001087983 */ /* 0x000ea20000100800 */
[----:B------:R-:W-:Y:S01]  /*15fc0*/  ULDC.64 UR4, c[0x0][0xb90] ;  /* 0x0002e40000047ab9 */ /* 0x000fe20000000a00 */
[----:B------:R-:W3:Y:S01]  /*15fd0*/  S2R R5, SR_TID.X ;  /* 0x0000000000057919 */ /* 0x000ee20000002100 */
[----:B-----5:R-:W-:Y:S02]  /*15fe0*/  SHF.R.S32.HI R41, RZ, 0x1f, R40 ;  /* 0x0000001fff297819 */ /* 0x020fe40000011428 */
[----:B------:R-:W-:Y:S01]  /*15ff0*/  SEL R48, R29, RZ, !P0 ;  /* 0x000000ff1d307207 */ /* 0x000fe20004000000 */
[----:B------:R-:W2:Y:S01]  /*16000*/  LDL.LU R54, [R1+0x84] ;  /* 0x0000840001367983 */ /* 0x000ea20000300800 */
[----:B------:R-:W-:Y:S01]  /*16010*/  IMAD R4, R43, UR4, RZ ;  /* 0x000000042b047c24 */ /* 0x000fe2000f8e02ff */
[----:B------:R-:W-:Y:S01]  /*16020*/  SEL R49, R52, RZ, !P0 ;  /* 0x000000ff34317207 */ /* 0x000fe20004000000 */
[----:B------:R-:W-:Y:S01]  /*16030*/  IMAD R50, R7, R42, RZ ;  /* 0x0000002a07327224 */ /* 0x000fe200078e02ff */
[----:B------:R-:W4:Y:S01]  /*16040*/  LDL R10, [R1+0xac] ;  /* 0x0000ac00010a7983 */ /* 0x000f220000100800 */
[----:B------:R-:W-:Y:S01]  /*16050*/  IMAD R13, R55, UR5, R4 ;  /* 0x00000005370d7c24 */ /* 0x000fe2000f8e0204 */
[----:B------:R-:W4:Y:S01]  /*16060*/  @P1 LDC R51, c[0x0][0xbec] ;  /* 0x0002fb00ff331b82 */ /* 0x000f220000000800 */
[----:B---3--:R-:W-:-:S02]  /*16070*/  VIADD R24, R5, 0xffffff80 ;  /* 0xffffff8005187836 */ /* 0x008fc40000000000 */
[----:B------:R-:W-:Y:S01]  /*16080*/  IMAD.WIDE.U32 R4, R55, UR4, R40 ;  /* 0x0000000437047c25 */ /* 0x000fe2000f8e0028 */
[----:B------:R-:W-:Y:S02]  /*16090*/  ULDC.64 UR4, c[0x0][0xb98] ;  /* 0x0002e60000047ab9 */ /* 0x000fe40000000a00 */
[--C-:B------:R-:W-:Y:S02]  /*160a0*/  SHF.R.S32.HI R56, RZ, 0x1f, R24.reuse ;  /* 0x0000001fff387819 */ /* 0x100fe40000011418 */
[----:B------:R-:W-:Y:S02]  /*160b0*/  SHF.R.S32.HI R53, RZ, 0x1f, R24 ;  /* 0x0000001fff357819 */ /* 0x000fe40000011418 */
[-C--:B------:R-:W-:Y:S02]  /*160c0*/  LEA.HI R56, R56, R24.reuse, RZ, 0x2 ;  /* 0x0000001838387211 */ /* 0x080fe400078f10ff */
[----:B------:R-:W-:Y:S02]  /*160d0*/  LEA.HI R53, R53, R24, RZ, 0x2 ;  /* 0x0000001835357211 */ /* 0x000fe400078f10ff */
[----:B------:R-:W-:-:S02]  /*160e0*/  LOP3.LUT R56, R56, 0xfffffffc, RZ, 0xc0, !PT ;  /* 0xfffffffc38387812 */ /* 0x000fc400078ec0ff */
[----:B------:R-:W-:-:S03]  /*160f0*/  SHF.R.S32.HI R53, RZ, 0x2, R53 ;  /* 0x00000002ff357819 */ /* 0x000fc60000011435 */
[----:B------:R-:W-:-:S04]  /*16100*/  IMAD.IADD R56, R24, 0x1, -R56 ;  /* 0x0000000118387824 */ /* 0x000fc800078e0a38 */
[----:B------:R-:W-:Y:S02]  /*16110*/  IMAD.SHL.U32 R32, R56, 0x8, RZ ;  /* 0x0000000838207824 */ /* 0x000fe400078e00ff */
[----:B------:R-:W-:Y:S02]  /*16120*/  IMAD.IADD R5, R5, 0x1, R13 ;  /* 0x0000000105057824 */ /* 0x000fe400078e020d */
[----:B------:R-:W-:Y:S02]  /*16130*/  IMAD R11, R53, 0x20, R32 ;  /* 0x00000020350b7824 */ /* 0x000fe400078e0220 */
[----:B------:R-:W-:-:S04]  /*16140*/  IMAD.WIDE.U32 R4, R49, UR4, R4 ;  /* 0x0000000431047c25 */ /* 0x000fc8000f8e0004 */
        /* <DEDUP_REMOVED lines=16> */
[----:B--2---:R-:W-:-:S04]  /*16250*/  IMAD.IADD R15, R8, 0x1, R54 ;  /* 0x00000001080f7824 */ /* 0x004fc800078e0236 */
[----:B0-----:R-:W-:-:S04]  /*16260*/  @P1 IMAD.HI.U32 R6, R15, R6, RZ ;  /* 0x000000060f061227 */ /* 0x001fc800078e00ff */
[----:B------:R-:W-:Y:S01]  /*16270*/  IMAD.MOV.U32 R9, RZ, RZ, R15 ;  /* 0x000000ffff097224 */ /* 0x000fe200078e000f */
[----:B-1----:R-:W-:Y:S01]  /*16280*/  @P1 SHF.R.U32.HI R9, RZ, R27, R6 ;  /* 0x0000001bff091219 */ /* 0x002fe20000011606 */
[----:B------:R-:W-:-:S04]  /*16290*/  IMAD R6, R48, UR4, RZ ;  /* 0x0000000430067c24 */ /* 0x000fc8000f8e02ff */
[----:B------:R-:W-:-:S04]  /*162a0*/  IMAD.MOV R13, RZ, RZ, -R9 ;  /* 0x000000ffff0d7224 */ /* 0x000fc800078e0a09 */
[----:B------:R-:W-:Y:S01]  /*162b0*/  IMAD R11, R42, R13, R15 ;  /* 0x0000000d2a0b7224 */ /* 0x000fe200078e020f */
[----:B------:R-:W-:Y:S01]  /*162c0*/  SHF.R.S32.HI R13, RZ, 0x1f, R9 ;  /* 0x0000001fff0d7819 */ /* 0x000fe20000011409 */
[----:B------:R-:W-:Y:S01]  /*162d0*/  IMAD R8, R49, UR5, R6 ;  /* 0x0000000531087c24 */ /* 0x000fe2000f8e0206 */
[----:B------:R-:W-:Y:S01]  /*162e0*/  IADD3 R4, P0, R9, R4, RZ ;  /* 0x0000000409047210 */ /* 0x000fe20007f1e0ff */
        /* <DEDUP_REMOVED lines=8> */
[----:B------:R-:W-:Y:S01]  /*16370*/  IMAD.IADD R5, R5, 0x1, R15 ;  /* 0x0000000105057824 */ /* 0x000fe200078e020f */
[----:B------:R-:W-:-:S04]  /*16380*/  IADD3 R9, P2, R20, 0x1800, RZ ;  /* 0x0000180014097810 */ /* 0x000fc80007f5e0ff */
[----:B------:R-:W-:Y:S01]  /*16390*/  LEA.HI.X R4, R4, UR5, R5, 0x2, P0 ;  /* 0x0000000504047c11 */ /* 0x000fe200080f1405 */
[----:B------:R-:W-:Y:S01]  /*163a0*/  SHFL.IDX PT, R44, R6, RZ, 0x1c1f ;  /* 0x001c1fff062c7589 */ /* 0x000fe200000e0000 */
[----:B------:R-:W-:Y:S01]  /*163b0*/  LOP3.LUT R8, R9, 0x180, RZ, 0xc0, !PT ;  /* 0x0000018009087812 */ /* 0x000fe200078ec0ff */
[----:B------:R-:W-:Y:S02]  /*163c0*/  ULDC.64 UR4, c[0x0][0xaa0] ;  /* 0x0002a80000047ab9 */ /* 0x000fe40000000a00 */
[----:B------:R-:W0:Y:S01]  /*163d0*/  SHFL.IDX PT, R45, R4, RZ, 0x1c1f ;  /* 0x001c1fff042d7589 */ /* 0x000e2200000e0000 */
[----:B------:R-:W-:Y:S01]  /*163e0*/  SHF.R.U64 R8, R8, 0x3, RZ ;  /* 0x0000000308087819 */ /* 0x000fe200000012ff */
[----:B----4-:R-:W-:Y:S01]  /*163f0*/  IMAD.IADD R5, R10, 0x1, R54 ;  /* 0x000000010a057824 */ /* 0x010fe200078e0236 */
[----:B------:R-:W-:Y:S02]  /*16400*/  LOP3.LUT P0, RZ, R14, 0x3, RZ, 0xc0, !PT ;  /* 0x000000030eff7812 */ /* 0x000fe4000780c0ff */
[----:B------:R-:W-:Y:S01]  /*16410*/  LOP3.LUT R8, R8, R9, RZ, 0x3c, !PT ;  /* 0x0000000908087212 */ /* 0x000fe200078e3cff */
[----:B------:R-:W-:Y:S01]  /*16420*/  IMAD.X R9, RZ, RZ, R21, P2 ;  /* 0x000000ffff097224 */ /* 0x000fe200010e0615 */
[----:B------:R-:W-:Y:S01]  /*16430*/  IADD3 R13, P3, R20, 0x3000, RZ ;  /* 0x00003000140d7810 */ /* 0x000fe20007f7e0ff */
[----:B------:R-:W-:Y:S01]  /*16440*/  SHFL.IDX PT, R46, R6, 0x1, 0x1c1f ;  /* 0x003c1f00062e7f89 */ /* 0x000fe200000e0000 */
[----:B------:R-:W-:-:S03]  /*16450*/  ISETP.GE.OR P2, PT, R5, R50, P0 ;  /* 0x000000320500720c */ /* 0x000fc60000746670 */
[----:B------:R1:W2:Y:S01]  /*16460*/  SHFL.IDX PT, R47, R4, 0x1, 0x1c1f ;  /* 0x003c1f00042f7f89 */ /* 0x0002a200000e0000 */
[----:B------:R-:W-:Y:S01]  /*16470*/  LOP3.LUT R12, R13, 0x180, RZ, 0xc0, !PT ;  /* 0x000001800d0c7812 */ /* 0x000fe200078ec0ff */
[----:B------:R-:W-:-:S03]  /*16480*/  VIADD R5, R5, 0x8 ;  /* 0x0000000805057836 */ /* 0x000fc60000000000 */
[----:B------:R-:W-:Y:S02]  /*16490*/  SHF.R.U64 R12, R12, 0x3, RZ ;  /* 0x000000030c0c7819 */ /* 0x000fe400000012ff */
[----:B------:R-:W-:Y:S02]  /*164a0*/  ISETP.GE.OR P0, PT, R5, R50, P0 ;  /* 0x000000320500720c */ /* 0x000fe40000706670 */
[----:B------:R-:W-:Y:S01]  /*164b0*/  LOP3.LUT R12, R12, R13, RZ, 0x3c, !PT ;  /* 0x0000000d0c0c7212 */ /* 0x000fe200078e3cff */
[----:B------:R-:W-:Y:S01]  /*164c0*/  IMAD.X R13, RZ, RZ, R21, P3 ;  /* 0x000000ffff0d7224 */ /* 0x000fe200018e0615 */
[C---:B------:R-:W-:Y:S01]  /*164d0*/  IADD3 R7, P3, R20.reuse, 0x7800, RZ ;  /* 0x0000780014077810 */ /* 0x040fe20007f7e0ff */
[----:B0-----:R0:W-:Y:S01]  /*164e0*/  @!P2 ST.E desc[UR38][R44.64], R3 ;  /* 0x000000032c00a985 */ /* 0x0011e2000c101926 */
[----:B------:R-:W-:Y:S02]  /*164f0*/  LOP3.LUT R11, R20, 0x180, RZ, 0xc0, !PT ;  /* 0x00000180140b7812 */ /* 0x000fe400078ec0ff */
[----:B-1----:R-:W-:Y:S01]  /*16500*/  LOP3.LUT R4, R7, 0x180, RZ, 0xc0, !PT ;  /* 0x0000018007047812 */ /* 0x002fe200078ec0ff */
[----:B------:R-:W-:Y:S01]  /*16510*/  IMAD R41, R41, UR4, RZ ;  /* 0x0000000429297c24 */ /* 0x000fe2000f8e02ff */
[----:B------:R-:W-:Y:S01]  /*16520*/  SHF.R.U64 R11, R11, 0x3, RZ ;  /* 0x000000030b0b7819 */ /* 0x000fe200000012ff */
[----:B0-----:R-:W0:Y:S01]  /*16530*/  @P1 LDC R45, c[0x0][0xbf0] ;  /* 0x0002fc00ff2d1b82 */ /* 0x001e220000000800 */
[----:B------:R-:W-:Y:S01]  /*16540*/  SHF.R.U64 R4, R4, 0x3, RZ ;  /* 0x0000000304047819 */ /* 0x000fe200000012ff */
[C---:B------:R-:W-:Y:S01]  /*16550*/  IMAD R3, R40.reuse, UR5, R41 ;  /* 0x0000000528037c24 */ /* 0x040fe2000f8e0229 */
[----:B------:R-:W-:Y:S01]  /*16560*/  LOP3.LUT R20, R11, R20, RZ, 0x3c, !PT ;  /* 0x000000140b147212 */ /* 0x000fe200078e3cff */
[----:B--2---:R1:W-:Y:S01]  /*16570*/  @!P0 ST.E desc[UR38][R46.64], R0 ;  /* 0x000000002e008985 */ /* 0x0043e2000c101926 */
[----:B------:R-:W-:Y:S01]  /*16580*/  IMAD.WIDE.U32 R40, R40, UR4, RZ ;  /* 0x0000000428287c25 */ /* 0x000fe2000f8e00ff */
[----:B------:R-:W-:Y:S01]  /*16590*/  LOP3.LUT R36, R4, R7, RZ, 0x3c, !PT ;  /* 0x0000000704247212 */ /* 0x000fe200078e3cff */
[----:B------:R-:W-:Y:S01]  /*165a0*/  ULDC.64 UR4, c[0x0][0xae8] ;  /* 0x0002ba0000047ab9 */ /* 0x000fe20000000a00 */
[----:B------:R2:W5:Y:S01]  /*165b0*/  LD.E.128 R4, desc[UR38][R20.64] ;  /* 0x0000002614047980 */ /* 0x000562000c101d00 */
[----:B------:R-:W-:-:S02]  /*165c0*/  IMAD.X R37, RZ, RZ, R21, P3 ;  /* 0x000000ffff257224 */ /* 0x000fc400018e0615 */
[----:B------:R-:W-:Y:S01]  /*165d0*/  IMAD R43, R43, UR4, RZ ;  /* 0x000000042b2b7c24 */ /* 0x000fe2000f8e02ff */
[----:B------:R-:W5:Y:S01]  /*165e0*/  LD.E.128 R8, desc[UR38][R8.64] ;  /* 0x0000002608087980 */ /* 0x000f62000c101d00 */
[----:B-1----:R-:W-:-:S03]  /*165f0*/  IMAD R0, R56, 0x60, R53 ;  /* 0x0000006038007824 */ /* 0x002fc600078e0235 */
[----:B------:R-:W5:Y:S01]  /*16600*/  LD.E.128 R12, desc[UR38][R12.64] ;  /* 0x000000260c0c7980 */ /* 0x000f62000c101d00 */
[----:B--2---:R-:W-:Y:S02]  /*16610*/  IMAD.MOV.U32 R20, RZ, RZ, R40 ;  /* 0x000000ffff147224 */ /* 0x004fe400078e0028 */
[----:B------:R-:W-:Y:S01]  /*16620*/  IMAD.IADD R21, R41, 0x1, R3 ;  /* 0x0000000129157824 */ /* 0x000fe200078e0203 */
[----:B------:R-:W5:Y:S01]  /*16630*/  LD.E.128 R24, desc[UR38][R24.64] ;  /* 0x0000002618187980 */ /* 0x000f62000c101d00 */
[----:B------:R-:W-:Y:S02]  /*16640*/  IMAD.IADD R40, R54, 0x1, R0 ;  /* 0x0000000136287824 */ /* 0x000fe400078e0200 */
[C---:B------:R-:W-:Y:S01]  /*16650*/  IMAD R43, R55.reuse, UR5, R43 ;  /* 0x00000005372b7c24 */ /* 0x040fe2000f8e022b */
[----:B------:R-:W5:Y:S01]  /*16660*/  LD.E.128 R28, desc[UR38][R28.64] ;  /* 0x000000261c1c7980 */ /* 0x000f62000c101d00 */
[----:B------:R-:W-:Y:S01]  /*16670*/  IMAD.WIDE.U32 R20, R55, UR4, R20 ;  /* 0x0000000437147c25 */ /* 0x000fe2000f8e0014 */
[----:B------:R-:W-:-:S02]  /*16680*/  ULDC.64 UR4, c[0x0][0xaf0] ;  /* 0x0002bc0000047ab9 */ /* 0x000fc40000000a00 */
[----:B------:R-:W5:Y:S01]  /*16690*/  LD.E.128 R36, desc[UR38][R36.64] ;  /* 0x0000002624247980 */ /* 0x000f62000c101d00 */
[----:B------:R-:W-:Y:S01]  /*166a0*/  @P1 IMAD.HI.U32 R0, R40, R51, RZ ;  /* 0x0000003328001227 */ /* 0x000fe200078e00ff */
        /* <DEDUP_REMOVED lines=9> */
[----:B------:R-:W-:-:S02]  /*16740*/  IMAD R48, R48, UR4, RZ ;  /* 0x0000000430307c24 */ /* 0x000fc4000f8e02ff */
[----:B------:R-:W-:Y:S01]  /*16750*/  IMAD.WIDE.U32 R20, R49, UR4, R20 ;  /* 0x0000000431147c25 */ /* 0x000fe2000f8e0014 */
[----:B------:R-:W-:-:S03]  /*16760*/  SHF.R.S32.HI R0, RZ, 0x1f, R3 ;  /* 0x0000001fff007819 */ /* 0x000fc60000011403 */
[----:B------:R-:W-:Y:S01]  /*16770*/  IMAD R41, R49, UR5, R48 ;  /* 0x0000000531297c24 */ /* 0x000fe2000f8e0230 */
[----:B------:R-:W-:Y:S01]  /*16780*/  ULDC.64 UR4, c[0x0][0xae0] ;  /* 0x0002b80000047ab9 */ /* 0x000fe20000000a00 */
[----:B------:R-:W-:Y:S02]  /*16790*/  IMAD.MOV R43, RZ, RZ, -R3 ;  /* 0x000000ffff2b7224 */ /* 0x000fe400078e0a03 */
[----:B------:R-:W-:Y:S01]  /*167a0*/  IMAD R0, R0, UR4, RZ ;  /* 0x0000000400007c24 */ /* 0x000fe2000f8e02ff */
[----:B------:R-:W-:Y:S01]  /*167b0*/  IADD3 R21, R21, R41, RZ ;  /* 0x0000002915157210 */ /* 0x000fe20007ffe0ff */
        /* <DEDUP_REMOVED lines=10> */
[----:B------:R-:W-:Y:S01]  /*16860*/  IMAD.IADD R49, R53, 0x1, R54 ;  /* 0x0000000135317824 */ /* 0x000fe200078e0236 */
        /* <DEDUP_REMOVED lines=10> */
[----:B------:R0:W3:Y:S01]  /*16910*/  SHFL.IDX PT, R41, R47, RZ, 0x1c1f ;  /* 0x001c1fff2f297589 */ /* 0x0000e200000e0000 */
[----:B------:R-:W-:Y:S02]  /*16920*/  SHF.R.S32.HI R48, RZ, 0x1f, R51 ;  /* 0x0000001fff307819 */ /* 0x000fe40000011433 */
[----:B--2---:R-:W-:Y:S01]  /*16930*/  SHF.R.S32.HI R0, RZ, 0x1f, R53 ;  /* 0x0000001fff007819 */ /* 0x004fe20000011435 */
[----:B------:R-:W-:Y:S06]  /*16940*/  @P0 BRA `(.L_x_2450) ;  /* 0x0000000000300947 */ /* 0x000fec0003800000 */
[----:B------:R-:W-:Y:S02]  /*16950*/  ULDC UR4, c[0x0][0xac8] ;  /* 0x0002b20000047ab9 */ /* 0x000fe40000000800 */
[----:B------:R-:W-:Y:S02]  /*16960*/  ISETP.GE.AND P1, PT, R53, UR4, PT ;  /* 0x0000000435007c0c */ /* 0x000fe4000bf26270 */
[----:B------:R-:W-:Y:S02]  /*16970*/  ISETP.GE.AND P2, PT, R51, UR4, PT ;  /* 0x0000000433007c0c */ /* 0x000fe4000bf46270 */
[----:B------:R-:W-:-:S09]  /*16980*/  ISETP.GE.AND P0, PT, R32, UR4, PT ;  /* 0x0000000420007c0c */ /* 0x000fd2000bf06270 */
[-C--:B-1----:R-:W-:Y:S02]  /*16990*/  @!P1 LEA R42, P3, R53, R40.reuse, 0x1 ;  /* 0x00000028352a9211 */ /* 0x082fe400078608ff */
[----:B------:R-:W-:Y:S02]  /*169a0*/  @!P2 LEA R44, P4, R51, R40, 0x1 ;  /* 0x00000028332ca211 */ /* 0x000fe400078808ff */
[----:B---3--:R-:W-:Y:S01]  /*169b0*/  @!P0 IMAD.WIDE R20, R32, 0x2, R40 ;  /* 0x0000000220148825 */ /* 0x008fe200078e0228 */
[-C--:B------:R-:W-:Y:S02]  /*169c0*/  @!P1 LEA.HI.X R43, R53, R41.reuse, R0, 0x1, P3 ;  /* 0x00000029352b9211 */ /* 0x080fe400018f0c00 */
[----:B------:R-:W-:Y:S02]  /*169d0*/  @!P2 LEA.HI.X R45, R51, R41, R48, 0x1, P4 ;  /* 0x00000029332da211 */ /* 0x000fe400020f0c30 */
[----:B-----5:R2:W-:Y:S04]  /*169e0*/  @!P0 ST.E.128 desc[UR38][R20.64], R4 ;  /* 0x0000000414008985 */ /* 0x0205e8000c101d26 */
[----:B------:R2:W-:Y:S04]  /*169f0*/  @!P1 ST.E.128 desc[UR38][R42.64], R12 ;  /* 0x0000000c2a009985 */ /* 0x0005e8000c101d26 */
[----:B------:R2:W-:Y:S02]  /*16a00*/  @!P2 ST.E.128 desc[UR38][R44.64], R28 ;  /* 0x0000001c2c00a985 */ /* 0x0005e4000c101d26 */
.L_x_2450:
[----:B------:R-:W-:Y:S05]  /*16a10*/  BSYNC B1 ;  /* 0x0000000000017941 */ /* 0x000fea0003800000 */
.L_x_2449:
[----:B------:R-:W-:Y:S01]  /*16a20*/  VIADD R3, R49, 0x60 ;  /* 0x0000006031037836 */ /* 0x000fe20000000000 */
[----:B--2--5:R2:W4:Y:S04]  /*16a30*/  SHFL.IDX PT, R7, R47, 0x1, 0x1c1f ;  /* 0x003c1f002f077f89 */ /* 0x02452800000e0000 */
[----:B------:R-:W-:Y:S01]  /*16a40*/  ISETP.GE.AND P0, PT, R3, R50, PT ;  /* 0x000000320300720c */ /* 0x000fe20003f06270 */
[----:B------:R2:W0:-:S12]  /*16a50*/  SHFL.IDX PT, R6, R46, 0x1, 0x1c1f ;  /* 0x003c1f002e067f89 */ /* 0x00041800000e0000 */
[----:B--2---:R-:W-:Y:S05]  /*16a60*/  @P0 BRA `(.L_x_2451) ;  /* 0x0000000800d80947 */ /* 0x004fea0003800000 */
        /* <DEDUP_REMOVED lines=10> */
[----:B--2---:R-:W-:-:S04]  /*16b10*/  LEA R4, P0, R51, R6, 0x1 ;  /* 0x0000000633047211 */ /* 0x004fc800078008ff */
[----:B------:R-:W-:-:S05]  /*16b20*/  LEA.HI.X R5, R51, R7, R48, 0x1, P0 ;  /* 0x0000000733057211 */ /* 0x000fca00000f0c30 */
[----:B------:R0:W-:Y:S01]  /*16b30*/  ST.E.128 desc[UR38][R4.64], R36 ;  /* 0x0000002404007985 */ /* 0x0001e2000c101d26 */
[----:B------:R-:W-:Y:S05]  /*16b40*/  BRA `(.L_x_2451) ;  /* 0x0000000800a07947 */ /* 0x000fea0003800000 */
.L_x_2447:
[C---:B------:R-:W-:Y:S01]  /*16b50*/  IMAD.SHL.U32 R6, R52.reuse, 0x4, RZ ;  /* 0x0000000434067824 */ /* 0x040fe200078e00ff */
[----:B------:R-:W-:Y:S01]  /*16b60*/  ULDC.64 UR4, c[0x0][0xc00] ;  /* 0x0003000000047ab9 */ /* 0x000fe20000000a00 */
[----:B------:R-:W-:Y:S01]  /*16b70*/  SHF.L.U64.HI R3, R52, 0x2, R29 ;  /* 0x0000000234037819 */ /* 0x000fe2000001021d */
[----:B------:R-:W-:Y:S01]  /*16b80*/  IMAD.MOV.U32 R0, RZ, RZ, RZ ;  /* 0x000000ffff007224 */ /* 0x000fe200078e00ff */
[----:B------:R-:W-:Y:S01]  /*16b90*/  ISETP.NE.U32.AND P0, PT, RZ, UR4, PT ;  /* 0x00000004ff007c0c */ /* 0x000fe2000bf05070 */
[----:B------:R-:W3:Y:S01]  /*16ba0*/  LDC R25, c[0x0][0xbe8] ;  /* 0x0002fa00ff197b82 */ /* 0x000ee20000000800 */
[----:B------:R-:W-:Y:S02]  /*16bb0*/  IADD3 R4, P1, R6, UR4, RZ ;  /* 0x0000000406047c10 */ /* 0x000fe4000ff3e0ff */
[----:B------:R-:W-:Y:S02]  /*16bc0*/  ISETP.NE.AND.EX P0, PT, RZ, UR5, PT, P0 ;  /* 0x00000005ff007c0c */ /* 0x000fe4000bf05300 */
[----:B------:R-:W-:Y:S01]  /*16bd0*/  IADD3.X R5, R3, UR5, RZ, P1, !PT ;  /* 0x0000000503057c10 */ /* 0x000fe20008ffe4ff */
[----:B------:R-:W-:-:S02]  /*16be0*/  ULDC.64 UR4, c[0x0][0xc08] ;  /* 0x0003020000047ab9 */ /* 0x000fc40000000a00 */
[----:B------:R-:W-:-:S04]  /*16bf0*/  ISETP.NE.U32.AND P1, PT, RZ, UR4, PT ;  /* 0x00000004ff007c0c */ /* 0x000fc8000bf25070 */
[----:B------:R-:W-:-:S04]  /*16c00*/  ISETP.NE.AND.EX P1, PT, RZ, UR5, PT, P1 ;  /* 0x00000005ff007c0c */ /* 0x000fc8000bf25310 */
[----:B------:R0:W5:Y:S01]  /*16c10*/  @P0 LDG.E R0, desc[UR38][R4.64] ;  /* 0x0000002604000981 */ /* 0x000162000c1e1900 */
[----:B------:R-:W2:Y:S08]  /*16c20*/  S2R R10, SR_TID.X ;  /* 0x00000000000a7919 */ /* 0x000eb00000002100 */
[----:B------:R-:W-:Y:S01]  /*16c30*/  @P1 IADD3 R6, P2, R6, UR4, RZ ;  /* 0x0000000406061c10 */ /* 0x000fe2000ff5e0ff */
[----:B------:R-:W-:-:S02]  /*16c40*/  ULDC UR4, c[0x0][0xa88] ;  /* 0x0002a20000047ab9 */ /* 0x000fc40000000800 */
[----:B------:R-:W-:Y:S01]  /*16c50*/  IMAD.U32 R8, RZ, RZ, UR4 ;  /* 0x00000004ff087e24 */ /* 0x000fe2000f8e00ff */
[----:B------:R-:W-:-:S05]  /*16c60*/  @P1 IADD3.X R7, R3, UR5, RZ, P2, !PT ;  /* 0x0000000503071c10 */ /* 0x000fca00097fe4ff */
[----:B------:R0:W5:Y:S01]  /*16c70*/  @P1 LDG.E R8, desc[UR38][R6.64] ;  /* 0x0000002606081981 */ /* 0x000162000c1e1900 */
[----:B---3--:R-:W-:-:S13]  /*16c80*/  ISETP.NE.AND P2, PT, R25, 0x1, PT ;  /* 0x000000011900780c */ /* 0x008fda0003f45270 */
[----:B------:R-:W3:Y:S01]  /*16c90*/  @P2 LDC R14, c[0x0][0xbec] ;  /* 0x0002fb00ff0e2b82 */ /* 0x000ee20000000800 */
[----:B--2---:R-:W-:-:S07]  /*16ca0*/  VIADD R28, R10, 0xffffff80 ;  /* 0xffffff800a1c7836 */ /* 0x004fce0000000000 */
[----:B------:R-:W2:Y:S01]  /*16cb0*/  @P2 LDC R27, c[0x0][0xbf0] ;  /* 0x0002fc00ff1b2b82 */ /* 0x000ea20000000800 */
[----:B------:R-:W-:Y:S01]  /*16cc0*/  ISETP.GE.AND P3, PT, R28, 0xc0, PT ;  /* 0x000000c01c00780c */ /* 0x000fe20003f66270 */
[----:B0-----:R-:W-:-:S12]  /*16cd0*/  @P1 BRA `(.L_x_2452) ;  /* 0x0000000000101947 */ /* 0x001fd80003800000 */
[----:B------:R-:W-:Y:S05]  /*16ce0*/  @!P0 BRA `(.L_x_2452) ;  /* 0x00000000000c8947 */ /* 0x000fea0003800000 */
[----:B------:R-:W4:Y:S04]  /*16cf0*/  LDG.E R3, desc[UR38][R4.64] ;  /* 0x0000002604037981 */ /* 0x000f28000c1e1900 */
[----:B-----5:R-:W4:Y:S02]  /*16d00*/  LDG.E R8, desc[UR38][R4.64+0x4] ;  /* 0x0000042604087981 */ /* 0x020f24000c1e1900 */
[----:B----4-:R-:W-:-:S07]  /*16d10*/  IMAD.IADD R8, R8, 0x1, -R3 ;  /* 0x0000000108087824 */ /* 0x010fce00078e0a03 */
.L_x_2452:
[----:B------:R-:W3:Y:S04]  /*16d20*/  LDL R20, [R1+0x9c] ;  /* 0x00009c0001147983 */ /* 0x000ee80000100800 */
[----:B------:R0:W5:Y:S01]  /*16d30*/  LDL R26, [R1+0x84] ;  /* 0x00008400011a7983 */ /* 0x0001620000100800 */
[----:B------:R-:W-:Y:S01]  /*16d40*/  BSSY B1, `(.L_x_2453) ;  /* 0x000002c000017945 */ /* 0x000fe20003800000 */
[----:B----4-:R-:W-:Y:S02]  /*16d50*/  SEL R13, R52, RZ, !P0 ;  /* 0x000000ff340d7207 */ /* 0x010fe40004000000 */
[----:B------:R-:W-:Y:S02]  /*16d60*/  SEL R29, R29, RZ, !P0 ;  /* 0x000000ff1d1d7207 */ /* 0x000fe40004000000 */
[----:B-----5:R-:W-:-:S02]  /*16d70*/  SHF.R.S32.HI R11, RZ, 0x1f, R0 ;  /* 0x0000001fff0b7819 */ /* 0x020fc40000011400 */
[----:B---3--:R-:W-:Y:S01]  /*16d80*/  SHF.R.S32.HI R12, RZ, 0x1f, R20 ;  /* 0x0000001fff0c7819 */ /* 0x008fe20000011414 */
[----:B0-----:R-:W-:Y:S06]  /*16d90*/  @P3 BRA `(.L_x_2454) ;  /* 0x0000000000983947 */ /* 0x001fec0003800000 */
[----:B------:R-:W0:Y:S01]  /*16da0*/  LDC R9, c[0x0][0xbe8] ;  /* 0x0002fa00ff097b82 */ /* 0x000e220000000800 */
[----:B------:R-:W-:Y:S01]  /*16db0*/  IADD3 R10, R26, -0x80, R10 ;  /* 0xffffff801a0a7810 */ /* 0x000fe20007ffe00a */
[----:B0-----:R-:W-:-:S05]  /*16dc0*/  IMAD R3, R8, R9, RZ ;  /* 0x0000000908037224 */ /* 0x001fca00078e02ff */
        /* <DEDUP_REMOVED lines=13> */
[----:B------:R-:W3:Y:S01]  /*16ea0*/  @P0 LDC R21, c[0x0][0xbf0] ;  /* 0x0002fc00ff150b82 */ /* 0x000ee20000000800 */
[----:B------:R-:W-:-:S04]  /*16eb0*/  IMAD.WIDE.U32 R4, R13, UR4, R4 ;  /* 0x000000040d047c25 */ /* 0x000fc8000f8e0004 */
[----:B0-----:R-:W-:-:S05]  /*16ec0*/  @P0 IMAD.HI.U32 R6, R10, R15, RZ ;  /* 0x0000000f0a060227 */ /* 0x001fca00078e00ff */
[----:B---3--:R-:W-:Y:S01]  /*16ed0*/  @P0 SHF.R.U32.HI R3, RZ, R21, R6 ;  /* 0x00000015ff030219 */ /* 0x008fe20000011606 */
        /* <DEDUP_REMOVED lines=18> */
.L_x_2454:
[----:B------:R-:W-:Y:S05]  /*17000*/  BSYNC B1 ;  /* 0x0000000000017941 */ /* 0x000fea0003800000 */
.L_x_2453:
        /* <DEDUP_REMOVED lines=15> */
[----:B------:R-:W-:Y:S02]  /*17100*/  IMAD.IADD R9, R26, 0x1, R0 ;  /* 0x000000011a097824 */ /* 0x000fe400078e0200 */
[----:B------:R-:W-:-:S02]  /*17110*/  IMAD R7, R20, UR5, R6 ;  /* 0x0000000514077c24 */ /* 0x000fc4000f8e0206 */
[----:B------:R-:W-:-:S04]  /*17120*/  @P2 IMAD.HI.U32 R0, R9, R14, RZ ;  /* 0x0000000e09002227 */ /* 0x000fc800078e00ff */
[----:B------:R-:W-:Y:S01]  /*17130*/  IMAD.WIDE.U32 R4, R20, UR4, R4 ;  /* 0x0000000414047c25 */ /* 0x000fe2000f8e0004 */
[----:B------:R-:W-:-:S03]  /*17140*/  ULDC.64 UR4, c[0x0][0xaf0] ;  /* 0x0002bc0000047ab9 */ /* 0x000fc60000000a00 */
[----:B------:R-:W-:Y:S01]  /*17150*/  IMAD.MOV.U32 R3, RZ, RZ, R9 ;  /* 0x000000ffff037224 */ /* 0x000fe200078e0009 */
[----:B--2---:R-:W-:Y:S01]  /*17160*/  @P2 SHF.R.U32.HI R3, RZ, R27, R0 ;  /* 0x0000001bff032219 */ /* 0x004fe20000011600 */
        /* <DEDUP_REMOVED lines=29> */
[----:B------:R0:W2:Y:S04]  /*17340*/  SHFL.IDX PT, R3, R4, RZ, 0x1c1f ;  /* 0x001c1fff04037589 */ /* 0x0000a800000e0000 */
[----:B------:R0:W3:Y:S02]  /*17350*/  SHFL.IDX PT, R14, R0, RZ, 0x1c1f ;  /* 0x001c1fff000e7589 */ /* 0x0000e400000e0000 */
.L_x_2617:
        /* <DEDUP_REMOVED lines=11> */
[C---:B------:R-:W-:Y:S01]  /*17410*/  @!P4 LEA R28, P1, R20.reuse, R14, 0x1 ;  /* 0x0000000e141cc211 */ /* 0x040fe200078208ff */
[----:B------:R-:W-:Y:S01]  /*17420*/  @!P2 IMAD.WIDE R12, R9, 0x2, R14 ;  /* 0x00000002090ca825 */ /* 0x000fe200078e020e */
[-C--:B------:R-:W-:Y:S02]  /*17430*/  @!P3 LEA.HI.X R27, R7, R3.reuse, R10, 0x1, P0 ;  /* 0x00000003071bb211 */ /* 0x080fe400000f0c0a */
[----:B------:R-:W-:Y:S02]  /*17440*/  @!P4 LEA.HI.X R29, R20, R3, R21, 0x1, P1 ;  /* 0x00000003141dc211 */ /* 0x000fe400008f0c15 */
[----:B------:R4:W-:Y:S04]  /*17450*/  @!P2 ST.E.128 desc[UR38][R12.64], RZ ;  /* 0x000000ff0c00a985 */ /* 0x0009e8000c101d26 */
[----:B------:R4:W-:Y:S04]  /*17460*/  @!P3 ST.E.128 desc[UR38][R26.64], RZ ;  /* 0x000000ff1a00b985 */ /* 0x0009e8000c101d26 */
[----:B------:R4:W-:Y:S02]  /*17470*/  @!P4 ST.E.128 desc[UR38][R28.64], RZ ;  /* 0x000000ff1c00c985 */ /* 0x0009e4000c101d26 */
.L_x_2457:
[----:B------:R-:W-:Y:S05]  /*17480*/  BSYNC B1 ;  /* 0x0000000000017941 */ /* 0x000fea0003800000 */
.L_x_2456:
[----:B------:R-:W-:-:S03]  /*17490*/  UMOV UR4, 0xffffffff ;  /* 0xffffffff00047882 */ /* 0x000fc60000000000 */
[----:B------:R-:W-:Y:S05]  /*174a0*/  BRA.DIV UR4, `(.L_x_2458) ;  /* 0x0000007e044c7947 */ /* 0x000fea000b800000 */
[----:B--2---:R2:W0:Y:S04]  /*174b0*/  SHFL.IDX PT, R3, R4, 0x1, 0x1c1f ;  /* 0x003c1f0004037f89 */ /* 0x00442800000e0000 */
[----:B---3--:R2:W3:Y:S02]  /*174c0*/  SHFL.IDX PT, R14, R0, 0x1, 0x1c1f ;  /* 0x003c1f00000e7f89 */ /* 0x0084e400000e0000 */
.L_x_2621:
        /* <DEDUP_REMOVED lines=16> */
.L_x_2451:
[----:B------:R-:W-:Y:S05]  /*175d0*/  BSYNC B0 ;  /* 0x0000000000007941 */ /* 0x000fea0003800000 */
.L_x_2446:
[----:B------:R-:W-:Y:S02]  /*175e0*/  ULDC UR4, c[0x0][0xc3c] ;  /* 0x00030f0000047ab9 */ /* 0x000fe40000000800 */
[----:B-1----:R-:W-:-:S13]  /*175f0*/  ISETP.GE.AND P0, PT, R35, UR4, PT ;  /* 0x0000000423007c0c */ /* 0x002fda000bf06270 */
[----:B------:R-:W-:Y:S05]  /*17600*/  @!P0 BRA `(.L_x_2459) ;  /* 0xfffffe9c00b48947 */ /* 0x000fea000383ffff */
[----:B------:R-:W-:Y:S05]  /*17610*/  BRA `(.L_x_2304) ;  /* 0x0000006c00c47947 */ /* 0x000fea0003800000 */
.L_x_2302:
[----:B------:R-:W-:-:S08]  /*17620*/  NOP ;  /* 0x0000000000007918 */ /* 0x000fd00000000000 */
[----:B------:R-:W0:-:S00]  /*17630*/  USETMAXREG.DEALLOC.CTAPOOL 0x20 ;  /* 0x00000020000079c8 */ /* 0x000e0000080e0500 */
[----:B0-----:R-:W2:Y:S01]  /*17640*/  LDL.LU R2, [R1] ;  /* 0x0000000001027983 */ /* 0x001ea20000300800 */
[----:B------:R-:W-:-:S06]  /*17650*/  LOP3.LUT R0, R0, 0x3, RZ, 0xc0, !PT ;  /* 0x0000000300007812 */ /* 0x000fcc00078ec0ff */
[----:B------:R-:W0:Y:S02]  /*17660*/  SHFL.IDX PT, R0, R0, RZ, 0x1f ;  /* 0x00001fff00007589 */ /* 0x000e2400000e0000 */
[----:B0-----:R-:W-:Y:S01]  /*17670*/  ISETP.NE.AND P0, PT, R0, RZ, PT ;  /* 0x000000ff0000720c */ /* 0x001fe20003f05270 */
[----:B------:R-:W-:Y:S01]  /*17680*/  IMAD.MOV.U32 R0, RZ, RZ, RZ ;  /* 0x000000ffff007224 */ /* 0x000fe200078e00ff */
[----:B--2---:R-:W-:-:S11]  /*17690*/  LOP3.LUT R2, R2, 0xffffffef, RZ, 0xc0, !PT ;  /* 0xffffffef02027812 */ /* 0x004fd600078ec0ff */
[----:B------:R-:W-:-:S05]  /*176a0*/  @P0 LOP3.LUT R2, R2, 0x10, RZ, 0xfc, !PT ;  /* 0x0000001002020812 */ /* 0x000fca00078efcff */
[----:B------:R0:W-:Y:S01]  /*176b0*/  STL [R1], R2 ;  /* 0x0000000201007387 */ /* 0x0001e20000100800 */
[----:B------:R-:W-:Y:S05]  /*176c0*/  @!P0 BRA `(.L_x_2460) ;  /* 0x00000000001c8947 */ /* 0x000fea0003800000 */
[----:B------:R-:W1:Y:S08]  /*176d0*/  S2UR UR5, SR_CgaCtaId ;  /* 0x00000000000579c3 */ /* 0x000e700000008800 */
[----:B------:R-:W-:Y:S06]  /*176e0*/  BAR.SYNC.DEFER_BLOCKING 0x5, 0x200 ;  /* 0x0148000000007b1d */ /* 0x000fec0000010000 */
[----:B------:R-:W-:-:S02]  /*176f0*/  UMOV UR4, 0x400 ;  /* 0x0000040000047882 */ /* 0x000fc40000000000 */
[----:B-1----:R-:W-:-:S09]  /*17700*/  ULEA UR4, UR5, UR4, 0x18 ;  /* 0x0000000405047291 */ /* 0x002fd2000f8ec03f */
[----:B------:R-:W1:Y:S01]  /*17710*/  LDS.128 R16, [UR4+0x2d8d0] ;  /* 0x02d8d004ff107984 */ /* 0x000e620008000c00 */
[----:B------:R-:W-:Y:S06]  /*17720*/  BAR.ARV 0x4, 0x200 ;  /* 0x0108000000007b1d */ /* 0x000fec0000002000 */
[----:B------:R-:W-:Y:S05]  /*17730*/  BRA `(.L_x_2461) ;  /* 0x0000000800907947 */ /* 0x000fea0003800000 */
.L_x_2460:
[----:B0-----:R-:W0:Y:S01]  /*17740*/  S2R R2, SR_TID.X ;  /* 0x0000000000027919 */ /* 0x001e220000002100 */
        /* <DEDUP_REMOVED lines=41> */
.L_x_2466:
        /* <DEDUP_REMOVED lines=12> */
.L_x_2465:
[----:B------:R-:W-:Y:S05]  /*17aa0*/  BSYNC B0 ;  /* 0x0000000000007941 */ /* 0x000fea0003800000 */
.L_x_2464:
        /* <DEDUP_REMOVED lines=21> */
.L_x_2462:
        /* <DEDUP_REMOVED lines=21> */
.L_x_2467:
[----:B-1----:R-:W-:Y:S01]  /*17d50*/  IMAD R16, R16, UR5, R13 ;  /* 0x0000000510107c24 */ /* 0x002fe2000f8e020d */
[----:B------:R-:W-:Y:S01]  /*17d60*/  IABS R10, R4 ;  /* 0x00000004000a7213 */ /* 0x000fe20000000000 */
[----:B------:R-:W-:Y:S02]  /*17d70*/  IMAD R11, R11, R8, RZ ;  /* 0x000000080b0b7224 */ /* 0x000fe400078e02ff */
[----:B------:R-:W-:Y:S01]  /*17d80*/  IMAD.MOV.U32 R2, RZ, RZ, RZ ;  /* 0x000000ffff027224 */ /* 0x000fe200078e00ff */
[----:B0-----:R-:W-:Y:S01]  /*17d90*/  IADD3 R9, -R16, UR6, RZ ;  /* 0x0000000610097c10 */ /* 0x001fe2000fffe1ff */
[----:B------:R-:W-:Y:S02]  /*17da0*/  IMAD.MOV R10, RZ, RZ, -R10 ;  /* 0x000000ffff0a7224 */ /* 0x000fe400078e0a0a */
[----:B------:R-:W-:Y:S01]  /*17db0*/  IMAD.HI.U32 R2, R3, R11, R2 ;  /* 0x0000000b03027227 */ /* 0x000fe200078e0002 */
[----:B------:R-:W-:-:S04]  /*17dc0*/  IABS R6, R9 ;  /* 0x0000000900067213 */ /* 0x000fc80000000000 */
[----:B------:R-:W-:Y:S01]  /*17dd0*/  MOV R3, R6 ;  /* 0x0000000600037202 */ /* 0x000fe20000000f00 */
[----:B------:R-:W-:-:S04]  /*17de0*/  IMAD.MOV.U32 R6, RZ, RZ, R10 ;  /* 0x000000ffff067224 */ /* 0x000fc800078e000a */
        /* <DEDUP_REMOVED lines=48> */
.L_x_2463:
[----:B------:R-:W-:Y:S02]  /*180f0*/  IMAD.MOV.U32 R17, RZ, RZ, RZ ;  /* 0x000000ffff117224 */ /* 0x000fe400078e00ff */
[----:B------:R-:W-:Y:S02]  /*18100*/  IMAD.U32 R16, RZ, RZ, UR6 ;  /* 0x00000006ff107e24 */ /* 0x000fe4000f8e00ff */
[----:B------:R-:W-:-:S07]  /*18110*/  IMAD.MOV.U32 R18, RZ, RZ, RZ ;  /* 0x000000ffff127224 */ /* 0x000fce00078e00ff */
.L_x_2468:
[----:B------:R-:W-:-:S13]  /*18120*/  ISETP.NE.AND P0, PT, R5, RZ, PT ;  /* 0x000000ff0500720c */ /* 0x000fda0003f05270 */
[----:B------:R-:W0:Y:S01]  /*18130*/  @!P0 S2R R3, SR_CgaCtaId ;  /* 0x0000000000038919 */ /* 0x000e220000008800 */
[----:B------:R-:W-:-:S04]  /*18140*/  @!P0 MOV R0, 0x400 ;  /* 0x0000040000008802 */ /* 0x000fc80000000f00 */
[----:B0-----:R-:W-:-:S05]  /*18150*/  @!P0 LEA R0, R3, R0, 0x18 ;  /* 0x0000000003008211 */ /* 0x001fca00078ec0ff */
[----:B------:R0:W-:Y:S01]  /*18160*/  @!P0 STS.128 [R0+0x2d8d0], R16 ;  /* 0x02d8d01000008388 */ /* 0x0001e20000000c00 */
[----:B------:R-:W-:Y:S06]  /*18170*/  BAR.ARV 0x5, 0x200 ;  /* 0x0148000000007b1d */ /* 0x000fec0000002000 */
.L_x_2461:
        /* <DEDUP_REMOVED lines=10> */
[----:B------:R-:W-:Y:S01]  /*18220*/  IMAD.MOV.U32 R29, RZ, RZ, 0x1 ;  /* 0x00000001ff1d7424 */ /* 0x000fe200078e00ff */
[----:B------:R-:W-:Y:S01]  /*18230*/  ULDC.64 UR42, c[0x0][0x198] ;  /* 0x00006600002a7ab9 */ /* 0x000fe20000000a00 */
[----:B------:R-:W-:Y:S01]  /*18240*/  IMAD.MOV.U32 R25, RZ, RZ, RZ ;  /* 0x000000ffff197224 */ /* 0x000fe200078e00ff */
[----:B------:R-:W-:Y:S01]  /*18250*/  ULOP3.LUT UR40, UR36, 0x2, URZ, 0xfc, !UPT ;  /* 0x0000000224287892 */ /* 0x000fe2000f8efc3f */
[----:B------:R-:W-:Y:S01]  /*18260*/  IMAD.MOV.U32 R27, RZ, RZ, RZ ;  /* 0x000000ffff1b7224 */ /* 0x000fe200078e00ff */
        /* <DEDUP_REMOVED lines=8> */
[----:B------:R-:W-:Y:S02]  /*182f0*/  LOP3.LUT R3, R3, 0x300, R4, 0xf8, !PT ;  /* 0x0000030003037812 */ /* 0x000fe400078ef804 */
[----:B------:R-:W-:Y:S02]  /*18300*/  LOP3.LUT R2, R2, 0x18, R7, 0x78, !PT ;  /* 0x0000001802027812 */ /* 0x000fe400078e7807 */
[----:B------:R-:W-:Y:S02]  /*18310*/  LOP3.LUT R0, R0, 0x18, RZ, 0xc0, !PT ;  /* 0x0000001800007812 */ /* 0x000fe400078ec0ff */
[----:B------:R-:W-:Y:S01]  /*18320*/  LOP3.LUT R5, R3, R2, RZ, 0xfc, !PT ;  /* 0x0000000203057212 */ /* 0x000fe200078efcff */
[----:B------:R-:W-:Y:S01]  /*18330*/  IMAD.SHL.U32 R2, R7, 0x20, RZ ;  /* 0x0000002007027824 */ /* 0x000fe200078e00ff */
[----:B------:R-:W-:Y:S01]  /*18340*/  SHF.R.U32.HI R3, RZ, 0x2, R6 ;  /* 0x00000002ff037819 */ /* 0x000fe20000011606 */
[----:B------:R-:W-:-:S02]  /*18350*/  IMAD.MOV.U32 R6, RZ, RZ, 0x1 ;  /* 0x00000001ff067424 */ /* 0x000fc400078e00ff */
[----:B------:R0:W-:Y:S01]  /*18360*/  STL [R1+0x14], R5 ;  /* 0x0000140501007387 */ /* 0x0001e20000100800 */
[----:B------:R-:W-:-:S03]  /*18370*/  LOP3.LUT R2, R2, 0x60, RZ, 0xc0, !PT ;  /* 0x0000006002027812 */ /* 0x000fc600078ec0ff */
[----:B------:R0:W-:Y:S01]  /*18380*/  STL [R1+0x48], RZ ;  /* 0x000048ff01007387 */ /* 0x0001e20000100800 */
[----:B------:R-:W-:Y:S02]  /*18390*/  LOP3.LUT R4, R3, R2, RZ, 0xfc, !PT ;  /* 0x0000000203047212 */ /* 0x000fe400078efcff */
[C---:B------:R-:W-:Y:S01]  /*183a0*/  LOP3.LUT R3, R0.reuse, 0x20, RZ, 0xfc, !PT ;  /* 0x0000002000037812 */ /* 0x040fe200078efcff */
[----:B------:R0:W-:Y:S01]  /*183b0*/  STL [R1+0x4], R6 ;  /* 0x0000040601007387 */ /* 0x0001e20000100800 */
[----:B------:R-:W-:Y:S01]  /*183c0*/  LOP3.LUT R2, R0, 0x40, RZ, 0xfc, !PT ;  /* 0x0000004000027812 */ /* 0x000fe200078efcff */
[----:B------:R-:W-:-:S05]  /*183d0*/  IMAD R0, R5, 0x2, R22 ;  /* 0x0000000205007824 */ /* 0x000fca00078e0216 */
[----:B------:R0:W-:Y:S02]  /*183e0*/  STL [R1+0x30], R0 ;  /* 0x0000300001007387 */ /* 0x0001e40000100800 */
.L_x_2570:
[----:B-1----:R-:W1:Y:S02]  /*183f0*/  LDC.64 R2, c[0x0][0xc88] ;  /* 0x00032200ff027b82 */ /* 0x002e640000000a00 */
[----:B-1----:R-:W-:-:S05]  /*18400*/  IMAD.WIDE R2, R19, 0x4, R2 ;  /* 0x0000000413027825 */ /* 0x002fca00078e0202 */
[----:B--2---:R-:W2:Y:S01]  /*18410*/  LDG.E R28, desc[UR38][R2.64] ;  /* 0x00000026021c7981 */ /* 0x004ea2000c1e1900 */
[----:B------:R-:W-:Y:S05]  /*18420*/  YIELD ;  /* 0x0000000000007946 */ /* 0x000fea0003800000 */
[----:B------:R-:W-:Y:S01]  /*18430*/  ULDC.64 UR4, c[0x0][0xa28] ;  /* 0x00028a0000047ab9 */ /* 0x000fe20000000a00 */
[----:B------:R-:W-:Y:S01]  /*18440*/  IMAD.MOV.U32 R10, RZ, RZ, RZ ;  /* 0x000000ffff0a7224 */ /* 0x000fe200078e00ff */
[----:B------:R-:W-:Y:S01]  /*18450*/  ISETP.NE.U32.AND P0, PT, RZ, UR4, PT ;  /* 0x00000004ff007c0c */ /* 0x000fe2000bf05070 */
[----:B0-----:R-:W-:Y:S01]  /*18460*/  IMAD.MOV.U32 R6, RZ, RZ, RZ ;  /* 0x000000ffff067224 */ /* 0x001fe200078e00ff */
[----:B------:R-:W-:Y:S01]  /*18470*/  ULDC.64 UR8, c[0x0][0xa18] ;  /* 0x0002860000087ab9 */ /* 0x000fe20000000a00 */
[----:B------:R-:W-:Y:S01]  /*18480*/  ULDC.64 UR6, c[0x0][0xa10] ;  /* 0x0002840000067ab9 */ /* 0x000fe20000000a00 */
[----:B------:R-:W-:-:S02]  /*18490*/  ISETP.NE.AND.EX P0, PT, RZ, UR5, PT, P0 ;  /* 0x00000005ff007c0c */ /* 0x000fc4000bf05300 */
[----:B--2---:R-:W-:-:S11]  /*184a0*/  SHF.R.S32.HI R0, RZ, 0x1f, R28 ;  /* 0x0000001fff007819 */ /* 0x004fd6000001141c */
        /* <DEDUP_REMOVED lines=17> */
[----:B---3--:R-:W3:Y:S01]  /*185c0*/  @P0 LDG.E R6, desc[UR38][R2.64] ;  /* 0x0000002602060981 */ /* 0x008ee2000c1e1900 */
        /* <DEDUP_REMOVED lines=10> */
[----:B------:R-:W-:Y:S01]  /*18670*/  ULDC UR4, c[0x0][0x424] ;  /* 0x0001090000047ab9 */ /* 0x000fe20000000800 */
[----:B------:R-:W-:-:S03]  /*18680*/  UISETP.NE.AND.EX UP0, UPT, UR5, URZ, UPT, UP0 ;  /* 0x0000003f0500728c */ /* 0x000fc6000bf05300 */
[----:B------:R-:W-:Y:S01]  /*18690*/  ULDC UR5, c[0x0][0x2f0] ;  /* 0x0000bc0000057ab9 */ /* 0x000fe20000000800 */
[----:B------:R-:W-:-:S04]  /*186a0*/  USEL UR4, UR4, 0x1, UP0 ;  /* 0x0000000104047887 */ /* 0x000fc80008000000 */
[----:B------:R-:W-:-:S03]  /*186b0*/  UIMAD UR4, UR4, UR5, URZ ;  /* 0x00000005040472a4 */ /* 0x000fc6000f8e023f */
[----:B------:R-:W-:Y:S02]  /*186c0*/  ULDC UR5, c[0x0][0x348] ;  /* 0x0000d20000057ab9 */ /* 0x000fe40000000800 */
[----:B0-----:R-:W-:Y:S02]  /*186d0*/  IMAD.U32 R6, RZ, RZ, UR5 ;  /* 0x00000005ff067e24 */ /* 0x001fe4000f8e00ff */
[----:B------:R-:W-:Y:S01]  /*186e0*/  IMAD.U32 R7, RZ, RZ, UR4 ;  /* 0x00000004ff077e24 */ /* 0x000fe2000f8e00ff */
[----:B---3--:R0:W-:Y:S04]  /*186f0*/  STL [R1+0x40], R8 ;  /* 0x0000400801007387 */ /* 0x0081e80000100800 */
[----:B--2---:R0:W-:Y:S01]  /*18700*/  STL [R1+0x28], R10 ;  /* 0x0000280a01007387 */ /* 0x0041e20000100800 */
[----:B------:R-:W-:Y:S01]  /*18710*/  IMAD.MOV.U32 R9, RZ, RZ, R8 ;  /* 0x000000ffff097224 */ /* 0x000fe200078e0008 */
[----:B------:R-:W-:Y:S06]  /*18720*/  @P2 BRA `(.L_x_2470) ;  /* 0x0000000000142947 */ /* 0x000fec0003800000 */
[----:B------:R-:W-:Y:S05]  /*18730*/  @!P0 BRA `(.L_x_2470) ;  /* 0x0000000000108947 */ /* 0x000fea0003800000 */
[----:B0-----:R-:W2:Y:S04]  /*18740*/  LDG.E R8, desc[UR38][R2.64] ;  /* 0x0000002602087981 */ /* 0x001ea8000c1e1900 */
[----:B------:R-:W2:Y:S02]  /*18750*/  LDG.E R2, desc[UR38][R2.64+0x4] ;  /* 0x0000042602027981 */ /* 0x000ea4000c1e1900 */
[----:B--2---:R-:W-:-:S05]  /*18760*/  IMAD.IADD R9, R2, 0x1, -R8 ;  /* 0x0000000102097824 */ /* 0x004fca00078e0a08 */
[----:B------:R1:W-:Y:S02]  /*18770*/  STL [R1+0x40], R9 ;  /* 0x0000400901007387 */ /* 0x0003e40000100800 */
.L_x_2470:
[----:B0-----:R-:W-:Y:S01]  /*18780*/  IMAD.MOV.U32 R8, RZ, RZ, R28 ;  /* 0x000000ffff087224 */ /* 0x001fe200078e001c */
[----:B------:R-:W-:Y:S02]  /*18790*/  ULDC.64 UR4, c[0x0][0xa20] ;  /* 0x0002880000047ab9 */ /* 0x000fe40000000a00 */
[----:B------:R-:W-:Y:S02]  /*187a0*/  ISETP.NE.U32.AND P0, PT, RZ, UR4, PT ;  /* 0x00000004ff007c0c */ /* 0x000fe4000bf05070 */
[----:B------:R0:W-:Y:S02]  /*187b0*/  STL [R1+0x10], R8 ;  /* 0x0000100801007387 */ /* 0x0001e40000100800 */
[----:B------:R-:W-:-:S13]  /*187c0*/  ISETP.NE.AND.EX P0, PT, RZ, UR5, PT, P0 ;  /* 0x00000005ff007c0c */ /* 0x000fda000bf05300 */
[----:B0-----:R-:W-:Y:S05]  /*187d0*/  @!P0 BRA `(.L_x_2471) ;  /* 0x0000000000108947 */ /* 0x001fea0003800000 */
[----:B------:R-:W-:-:S04]  /*187e0*/  IADD3 R2, P0, R23, UR4, RZ ;  /* 0x0000000417027c10 */ /* 0x000fc8000ff1e0ff */
[----:B------:R-:W-:-:S05]  /*187f0*/  IADD3.X R3, R24, UR5, RZ, P0, !PT ;  /* 0x0000000518037c10 */ /* 0x000fca00087fe4ff */
[----:B------:R0:W5:Y:S01]  /*18800*/  LDG.E R7, desc[UR38][R2.64] ;  /* 0x0000002602077981 */ /* 0x000162000c1e1900 */
[----:B------:R-:W-:Y:S05]  /*18810*/  BRA `(.L_x_2472) ;  /* 0x0000000000247947 */ /* 0x000fea0003800000 */
.L_x_2471:
[----:B------:R-:W-:Y:S02]  /*18820*/  ULDC.64 UR4, c[0x0][0xa08] ;  /* 0x0002820000047ab9 */ /* 0x000fe40000000a00 */
[----:B------:R-:W-:-:S04]  /*18830*/  ISETP.NE.U32.AND P0, PT, RZ, UR4, PT ;  /* 0x00000004ff007c0c */ /* 0x000fc8000bf05070 */
[----:B------:R-:W-:-:S13]  /*18840*/  ISETP.NE.AND.EX P0, PT, RZ, UR5, PT, P0 ;  /* 0x00000005ff007c0c */ /* 0x000fda000bf05300 */
[----:B------:R-:W-:Y:S05]  /*18850*/  @!P0 BRA `(.L_x_2472) ;  /* 0x0000000000148947 */ /* 0x000fea0003800000 */
[----:B------:R-:W0:Y:S02]  /*18860*/  LDC.64 R2, c[0x0][0xa08] ;  /* 0x00028200ff027b82 */ /* 0x000e240000000a00 */
[----:B0-----:R-:W-:-:S05]  /*18870*/  IMAD.WIDE R2, R8, 0x4, R2 ;  /* 0x0000000408027825 */ /* 0x001fca00078e0202 */
[----:B------:R-:W2:Y:S04]  /*18880*/  LDG.E R7, desc[UR38][R2.64] ;  /* 0x0000002602077981 */ /* 0x000ea8000c1e1900 */
[----:B------:R-:W2:Y:S02]  /*18890*/  LDG.E R2, desc[UR38][R2.64+0x4] ;  /* 0x0000042602027981 */ /* 0x000ea4000c1e1900 */
[----:B--2---:R-:W-:-:S07]  /*188a0*/  IMAD.IADD R7, R2, 0x1, -R7 ;  /* 0x0000000102077824 */ /* 0x004fce00078e0a07 */
.L_x_2472:
[----:B0-----:R-:W2:Y:S01]  /*188b0*/  @P1 LDG.E R2, desc[UR38][R4.64] ;  /* 0x0000002604021981 */ /* 0x001ea2000c1e1900 */
[----:B------:R-:W0:Y:S03]  /*188c0*/  LDC R3, c[0x0][0x448] ;  /* 0x00011200ff037b82 */ /* 0x000e260000000800 */
[----:B------:R3:W2:Y:S01]  /*188d0*/  @P1 LDG.E R4, desc[UR38][R4.64+0x4] ;  /* 0x0000042604041981 */ /* 0x0006a2000c1e1900 */
[----:B-----5:R-:W-:Y:S01]  /*188e0*/  IMAD.IADD R7, R7, 0x1, -R10 ;  /* 0x0000000107077824 */ /* 0x020fe200078e0a0a */
[----:B------:R-:W-:Y:S01]  /*188f0*/  BSSY B0, `(.L_x_2473) ;  /* 0x0000169000007945 */ /* 0x000fe20003800000 */
[----:B0-----:R-:W-:-:S13]  /*18900*/  ISETP.NE.AND P0, PT, R3, 0x1, PT ;  /* 0x000000010300780c */ /* 0x001fda0003f05270 */
[----:B------:R-:W0:Y:S08]  /*18910*/  @P0 LDC R3, c[0x0][0x44c] ;  /* 0x00011300ff030b82 */ /* 0x000e300000000800 */
[----:B---3--:R-:W3:Y:S01]  /*18920*/  @P0 LDC R5, c[0x0][0x450] ;  /* 0x00011400ff050b82 */ /* 0x008ee20000000800 */
[----:B--2---:R-:W-:Y:S02]  /*18930*/  @P1 IMAD.IADD R6, R4, 0x1, -R2 ;  /* 0x0000000104061824 */ /* 0x004fe400078e0a02 */
[----:B------:R-:W-:-:S02]  /*18940*/  IMAD R2, R17, 0xc0, RZ ;  /* 0x000000c011027824 */ /* 0x000fc400078e02ff */
[----:B------:R-:W-:Y:S02]  /*18950*/  IMAD.IADD R4, R7, 0x1, R6 ;  /* 0x0000000107047824 */ /* 0x000fe400078e0206 */
[----:B------:R-:W-:Y:S02]  /*18960*/  VIADD R2, R2, 0xbf ;  /* 0x000000bf02027836 */ /* 0x000fe40000000000 */
[C---:B------:R-:W-:Y:S01]  /*18970*/  VIADD R21, R4.reuse, 0x7f ;  /* 0x0000007f04157836 */ /* 0x040fe20000000000 */
[----:B------:R-:W-:Y:S01]  /*18980*/  IADD3 R20, R4, 0x80, -R9 ;  /* 0x0000008004147810 */ /* 0x000fe20007ffe809 */
[----:B0-----:R-:W-:Y:S01]  /*18990*/  @P0 IMAD.HI.U32 R3, R2, R3, RZ ;  /* 0x0000000302030227 */ /* 0x001fe200078e00ff */
[----:B------:R0:W-:Y:S04]  /*189a0*/  STL [R1+0x24], R4 ;  /* 0x0000240401007387 */ /* 0x0001e80000100800 */
[----:B---3--:R-:W-:-:S02]  /*189b0*/  @P0 SHF.R.U32.HI R2, RZ, R5, R3 ;  /* 0x00000005ff020219 */ /* 0x008fc40000011603 */
[----:B------:R-:W-:-:S03]  /*189c0*/  SHF.R.S32.HI R3, RZ, 0x1f, R21 ;  /* 0x0000001fff037819 */ /* 0x000fc60000011415 */
[----:B------:R-:W-:Y:S01]  /*189d0*/  IMAD.IADD R2, R20, 0x1, R2 ;  /* 0x0000000114027824 */ /* 0x000fe200078e0202 */
[----:B------:R-:W-:-:S04]  /*189e0*/  LEA.HI R21, R3, R21, RZ, 0x7 ;  /* 0x0000001503157211 */ /* 0x000fc800078f38ff */
[----:B------:R-:W-:Y:S02]  /*189f0*/  SHF.R.S32.HI R3, RZ, 0x1f, R2 ;  /* 0x0000001fff037819 */ /* 0x000fe40000011402 */
[----:B------:R-:W-:Y:S02]  /*18a00*/  SHF.R.S32.HI R21, RZ, 0x7, R21 ;  /* 0x00000007ff157819 */ /* 0x000fe40000011415 */
[----:B------:R-:W-:-:S04]  /*18a10*/  LEA.HI R3, R3, R2, RZ, 0x7 ;  /* 0x0000000203037211 */ /* 0x000fc800078f38ff */
[----:B------:R-:W-:-:S04]  /*18a20*/  SHF.R.S32.HI R3, RZ, 0x7, R3 ;  /* 0x00000007ff037819 */ /* 0x000fc80000011403 */
[----:B------:R-:W-:-:S05]  /*18a30*/  VIMNMX R3, R21, R3, PT ;  /* 0x0000000315037248 */ /* 0x000fca0003fe0100 */
[--C-:B------:R-:W-:Y:S02]  /*18a40*/  IMAD R3, R3, 0x80, -R7.reuse ;  /* 0x0000008003037824 */ /* 0x100fe400078e0a07 */
[----:B------:R-:W-:-:S03]  /*18a50*/  IMAD.MOV R7, RZ, RZ, -R7 ;  /* 0x000000ffff077224 */ /* 0x000fc600078e0a07 */
[----:B------:R-:W-:Y:S02]  /*18a60*/  VIMNMX R2, R3, R6, PT ;  /* 0x0000000603027248 */ /* 0x000fe40003fe0100 */
[----:B------:R-:W-:-:S04]  /*18a70*/  VIMNMX R3, RZ, R7, !PT ;  /* 0x00000007ff037248 */ /* 0x000fc80007fe0100 */
        /* <DEDUP_REMOVED lines=16> */
[----:B------:R0:W2:Y:S02]  /*18b80*/  SHFL.IDX PT, R14, R5, RZ, 0x1f ;  /* 0x00001fff050e7589 */ /* 0x0000a400000e0000 */
.L_x_2624:
[----:B--2---:R-:W-:Y:S02]  /*18b90*/  ISETP.NE.AND P0, PT, R14, RZ, PT ;  /* 0x000000ff0e00720c */ /* 0x004fe40003f05270 */
[----:B------:R-:W-:-:S11]  /*18ba0*/  PLOP3.LUT P6, PT, PT, PT, PT, 0x8, 0x0 ;  /* 0x000000000000781c */ /* 0x000fd60003fce170 */
[----:B------:R-:W-:Y:S05]  /*18bb0*/  @P0 BRA `(.L_x_2476) ;  /* 0x00000000000c0947 */ /* 0x000fea0003800000 */
[----:B------:R-:W-:-:S03]  /*18bc0*/  UMOV UR4, 0xffffffff ;  /* 0xffffffff00047882 */ /* 0x000fc60000000000 */
[----:B------:R-:W-:Y:S05]  /*18bd0*/  BRA.DIV UR4, `(.L_x_2477) ;  /* 0x0000006604fc7947 */ /* 0x000fea000b800000 */
[----:B------:R-:W-:-:S13]  /*18be0*/  ELECT P6, URZ, PT ;  /* 0x00000000003f782f */ /* 0x000fda00038c0000 */
.L_x_2476:
        /* <DEDUP_REMOVED lines=9> */
.L_x_2627:
[----:B------:R-:W-:Y:S05]  /*18c80*/  BSYNC B1 ;  /* 0x0000000000017941 */ /* 0x000fea0003800000 */
.L_x_2478:
[----:B------:R-:W-:Y:S04]  /*18c90*/  BSSY B1, `(.L_x_2480) ;  /* 0x000008c000017945 */ /* 0x000fe80003800000 */
[----:B------:R-:W-:Y:S05]  /*18ca0*/  @!P6 BRA `(.L_x_2481) ;  /* 0x000000080028e947 */ /* 0x000fea0003800000 */
[----:B------:R-:W2:Y:S01]  /*18cb0*/  LDL R7, [R1+0x4] ;  /* 0x0000040001077983 */ /* 0x000ea20000100800 */
[----:B------:R-:W-:Y:S01]  /*18cc0*/  IMAD R8, R27, 0x8, R22 ;  /* 0x000000081b087824 */ /* 0x000fe200078e0216 */
[----:B------:R-:W3:Y:S01]  /*18cd0*/  S2R R6, SR_TID.X ;  /* 0x0000000000067919 */ /* 0x000ee20000002100 */
[----:B------:R-:W-:Y:S01]  /*18ce0*/  BSSY B2, `(.L_x_2482) ;  /* 0x0000006000027945 */ /* 0x000fe20003800000 */
[----:B---3--:R-:W-:-:S04]  /*18cf0*/  LOP3.LUT R6, R6, 0x7f, RZ, 0xc0, !PT ;  /* 0x0000007f06067812 */ /* 0x008fc800078ec0ff */
[----:B------:R-:W-:Y:S02]  /*18d00*/  ISETP.NE.AND P1, PT, R6, RZ, PT ;  /* 0x000000ff0600720c */ /* 0x000fe40003f25270 */
[----:B--2---:R-:W-:-:S04]  /*18d10*/  SHF.L.U32 R10, R7, 0x1f, RZ ;  /* 0x0000001f070a7819 */ /* 0x004fc800000006ff */
[----:B------:R-:W2:Y:S02]  /*18d20*/  SYNCS.PHASECHK.TRANS64.TRYWAIT P0, [R8+URZ+0x2d8a0], R10 ;  /* 0x02d8a00a080075a7 */ /* 0x000ea4000800017f */
[----:B--2---:R-:W-:Y:S05]  /*18d30*/  @!P0 BRA `(.L_x_2483) ;  /* 0x0000006400d88947 */ /* 0x004fea0003800000 */
.L_x_2628:
[----:B------:R-:W-:Y:S05]  /*18d40*/  BSYNC B2 ;  /* 0x0000000000027941 */ /* 0x000fea0003800000 */
.L_x_2482:
[----:B------:R-:W-:Y:S04]  /*18d50*/  BSSY B2, `(.L_x_2484) ;  /* 0x0000009000027945 */ /* 0x000fe80003800000 */
[----:B------:R-:W-:Y:S05]  /*18d60*/  @P1 BRA `(.L_x_2485) ;  /* 0x00000000001c1947 */ /* 0x000fea0003800000 */
[----:B0-----:R-:W0:Y:S02]  /*18d70*/  S2R R5, SR_TID.X ;  /* 0x0000000000057919 */ /* 0x001e240000002100 */
[----:B0-----:R-:W-:Y:S01]  /*18d80*/  LOP3.LUT R6, R5, 0x1f, RZ, 0xc0, !PT ;  /* 0x0000001f05067812 */ /* 0x001fe200078ec0ff */
[----:B------:R-:W-:-:S03]  /*18d90*/  IMAD.MOV.U32 R5, RZ, RZ, 0x6000 ;  /* 0x00006000ff057424 */ /* 0x000fc600078e00ff */
[----:B------:R-:W-:Y:S01]  /*18da0*/  ISETP.NE.AND P0, PT, R6, RZ, PT ;  /* 0x000000ff0600720c */ /* 0x000fe20003f05270 */
[----:B------:R3:W-:-:S12]  /*18db0*/  SYNCS.ARRIVE.TRANS64 RZ, [R8+URZ+0x2d890], R5 ;  /* 0x02d8900508ff79a7 */ /* 0x0007d8000800003f */
[----:B---3--:R-:W-:Y:S05]  /*18dc0*/  @!P0 BRA `(.L_x_2485) ;  /* 0x0000000000048947 */ /* 0x008fea0003800000 */
[----:B------:R-:W-:Y:S01]  /*18dd0*/  BPT.TRAP 0x1 ;  /* 0x000000040000795c */ /* 0x000fe20000300000 */
.L_x_2485:
[----:B------:R-:W-:Y:S05]  /*18de0*/  BSYNC B2 ;  /* 0x0000000000027941 */ /* 0x000fea0003800000 */
.L_x_2484:
[----:B------:R-:W-:Y:S01]  /*18df0*/  IMAD.MOV.U32 R14, RZ, RZ, RZ ;  /* 0x000000ffff0e7224 */ /* 0x000fe200078e00ff */
[----:B------:R-:W-:Y:S01]  /*18e00*/  UIADD3 UR4, UP0, UR42, 0x570, URZ ;  /* 0x000005702a047890 */ /* 0x000fe2000ff1e03f */
[----:B------:R-:W-:Y:S01]  /*18e10*/  IMAD R6, R4, 0x80, R0 ;  /* 0x0000008004067824 */ /* 0x000fe200078e0200 */
[----:B------:R-:W-:Y:S01]  /*18e20*/  PLOP3.LUT P0, PT, PT, PT, PT, 0x80, 0x0 ;  /* 0x000000000000781c */ /* 0x000fe20003f0f070 */
[----:B------:R-:W-:Y:S01]  /*18e30*/  IMAD R7, R27, 0x6000, R22 ;  /* 0x000060001b077824 */ /* 0x000fe200078e0216 */
[----:B------:R-:W-:Y:S01]  /*18e40*/  R2UR UR10, R14 ;  /* 0x000000000e0a72ca */ /* 0x000fe200000e0000 */
[----:B------:R-:W-:Y:S01]  /*18e50*/  VIADD R6, R6, 0xffffff80 ;  /* 0xffffff8006067836 */ /* 0x000fe20000000000 */
[----:B0-----:R-:W-:Y:S01]  /*18e60*/  IADD3 R5, R8, 0x2d890, RZ ;  /* 0x0002d89008057810 */ /* 0x001fe20007ffe0ff */
[----:B-1----:R-:W-:Y:S01]  /*18e70*/  VIADD R9, R7, 0x15400 ;  /* 0x0001540007097836 */ /* 0x002fe20000000000 */
[----:B------:R-:W-:Y:S01]  /*18e80*/  UIADD3.X UR5, URZ, UR43, URZ, UP0, !UPT ;  /* 0x0000002b3f057290 */ /* 0x000fe200087fe43f */
[----:B------:R-:W-:Y:S01]  /*18e90*/  UMOV UR6, 0x0 ;  /* 0x0000000000067882 */ /* 0x000fe20000000000 */
[----:B------:R-:W-:-:S10]  /*18ea0*/  UMOV UR7, 0x12f00000 ;  /* 0x12f0000000077882 */ /* 0x000fd40000000000 */
.L_x_2486:
        /* <DEDUP_REMOVED lines=16> */
.L_x_2487:
        /* <DEDUP_REMOVED lines=16> */
.L_x_2488:
        /* <DEDUP_REMOVED lines=13> */
.L_x_2629:
[----:B------:R-:W-:Y:S05]  /*19180*/  BSYNC B2 ;  /* 0x0000000000027941 */ /* 0x000fea0003800000 */
.L_x_2489:
[----:B------:R-:W-:Y:S01]  /*19190*/  BSSY B2, `(.L_x_2491) ;  /* 0x000000b000027945 */ /* 0x000fe20003800000 */
[----:B0-2---:R-:W-:Y:S02]  /*191a0*/  IMAD.MOV.U32 R10, RZ, RZ, 0x0 ;  /* 0x00000000ff0a7424 */ /* 0x005fe400078e00ff */
        /* <DEDUP_REMOVED lines=9> */
.L_x_2492:
[----:B------:R-:W-:Y:S05]  /*19240*/  BSYNC B2 ;  /* 0x0000000000027941 */ /* 0x000fea0003800000 */
.L_x_2491:
        /* <DEDUP_REMOVED lines=8> */
.L_x_2493:
        /* <DEDUP_REMOVED lines=15> */
.L_x_2494:
        /* <DEDUP_REMOVED lines=15> */
.L_x_2495:
        /* <DEDUP_REMOVED lines=9> */
[----:B--2---:R-:W-:Y:S05]  /*19540*/  @P0 BRA.U.ANY `(.L_x_2495) ;  /* 0xfffffffd00d80947 */ /* 0x004fea000393ffff */
.L_x_2481:
[----:B------:R-:W-:Y:S05]  /*19550*/  BSYNC B1 ;  /* 0x0000000000017941 */ /* 0x000fea0003800000 */
.L_x_2480:
[----:B0-----:R-:W2:Y:S01]  /*19560*/  LDL.LU R5, [R1+0x4] ;  /* 0x0000040001057983 */ /* 0x001ea20000300800 */
[----:B------:R-:W-:Y:S01]  /*19570*/  VIADD R27, R27, 0x1 ;  /* 0x000000011b1b7836 */ /* 0x000fe20000000000 */
[----:B------:R-:W-:Y:S01]  /*19580*/  PLOP3.LUT P0, PT, PT, PT, PT, 0x8, 0x0 ;  /* 0x000000000000781c */ /* 0x000fe20003f0e170 */
[----:B-1----:R-:W-:-:S03]  /*19590*/  VIADD R9, R4, 0xfffffffe ;  /* 0xfffffffe04097836 */ /* 0x002fc60000000000 */
[----:B------:R-:W-:Y:S02]  /*195a0*/  ISETP.NE.AND P1, PT, R27, 0x2, PT ;  /* 0x000000021b00780c */ /* 0x000fe40003f25270 */
[----:B------:R-:W-:Y:S02]  /*195b0*/  ISETP.GE.AND P2, PT, R9, R3, PT ;  /* 0x000000030900720c */ /* 0x000fe40003f46270 */
[----:B------:R-:W-:Y:S02]  /*195c0*/  SEL R4, RZ, 0x1, P1 ;  /* 0x00000001ff047807 */ /* 0x000fe40000800000 */
[----:B------:R-:W-:Y:S02]  /*195d0*/  SEL R27, R27, RZ, P1 ;  /* 0x000000ff1b1b7207 */ /* 0x000fe40000800000 */
[----:B--2---:R-:W-:-:S05]  /*195e0*/  LOP3.LUT R5, R5, R4, RZ, 0x3c, !PT ;  /* 0x0000000405057212 */ /* 0x004fca00078e3cff */
[----:B------:R0:W-:Y:S02]  /*195f0*/  STL [R1+0x4], R5 ;  /* 0x0000040501007387 */ /* 0x0001e40000100800 */
[----:B------:R-:W-:Y:S05]  /*19600*/  @!P2 BRA `(.L_x_2474) ;  /* 0x00000008005ca947 */ /* 0x000fea0003800000 */
.L_x_2512:
[----:B------:R-:W-:Y:S05]  /*19610*/  YIELD ;  /* 0x0000000000007946 */ /* 0x000fea0003800000 */
[----:B------:R-:W-:Y:S04]  /*19620*/  BSSY B1, `(.L_x_2496) ;  /* 0x000008b000017945 */ /* 0x000fe80003800000 */
[----:B--2---:R-:W-:Y:S05]  /*19630*/  @!P6 BRA `(.L_x_2497) ;  /* 0x000000080024e947 */ /* 0x004fea0003800000 */
        /* <DEDUP_REMOVED lines=9> */
.L_x_2630:
[----:B------:R-:W-:Y:S05]  /*196d0*/  BSYNC B2 ;  /* 0x0000000000027941 */ /* 0x000fea0003800000 */
.L_x_2498:
        /* <DEDUP_REMOVED lines=9> */
.L_x_2501:
[----:B------:R-:W-:Y:S05]  /*19770*/  BSYNC B2 ;  /* 0x0000000000027941 */ /* 0x000fea0003800000 */
.L_x_2500:
        /* <DEDUP_REMOVED lines=11> */
.L_x_2502:
        /* <DEDUP_REMOVED lines=16> */
.L_x_2503:
        /* <DEDUP_REMOVED lines=16> */
.L_x_2504:
        /* <DEDUP_REMOVED lines=13> */
.L_x_2631:
[----:B------:R-:W-:Y:S05]  /*19b00*/  BSYNC B2 ;  /* 0x0000000000027941 */ /* 0x000fea0003800000 */
.L_x_2505:
        /* <DEDUP_REMOVED lines=11> */
.L_x_2508:
[----:B------:R-:W-:Y:S05]  /*19bc0*/  BSYNC B2 ;  /* 0x0000000000027941 */ /* 0x000fea0003800000 */
.L_x_2507:
        /* <DEDUP_REMOVED lines=8> */
.L_x_2509:
        /* <DEDUP_REMOVED lines=15> */
.L_x_2510:
        /* <DEDUP_REMOVED lines=15> */
.L_x_2511:
        /* <DEDUP_REMOVED lines=10> */
.L_x_2497:
[----:B------:R-:W-:Y:S05]  /*19ed0*/  BSYNC B1 ;  /* 0x0000000000017941 */ /* 0x000fea0003800000 */
.L_x_2496:
        /* <DEDUP_REMOVED lines=10> */
.L_x_2474:
[----:B------:R-:W-:Y:S05]  /*19f80*/  BSYNC B0 ;  /* 0x0000000000007941 */ /* 0x000fea0003800000 */
.L_x_2473:
[----:B------:R-:W3:Y:S01]  /*19f90*/  LDC R0, c[0x0][0x448] ;  /* 0x00011200ff007b82 */ /* 0x000ee20000000800 */
[----:B------:R-:W-:Y:S01]  /*19fa0*/  IMAD.MOV.U32 R2, RZ, RZ, 0xc0 ;  /* 0x000000c0ff027424 */ /* 0x000fe200078e00ff */
[----:B------:R-:W-:Y:S05]  /*19fb0*/  @!P0 WARPSYNC.ALL ;  /* 0x0000000000008948 */ /* 0x000fea0003800000 */
[----:B------:R-:W-:Y:S01]  /*19fc0*/  IMAD R2, R17, R2, 0xbf ;  /* 0x000000bf11027424 */ /* 0x000fe200078e0202 */
[----:B------:R-:W-:Y:S01]  /*19fd0*/  BSSY B7, `(.L_x_2513) ;  /* 0x000035b000077945 */ /* 0x000fe20003800000 */
[----:B------:R-:W-:Y:S01]  /*19fe0*/  @!P0 BAR.SYNC.DEFER_BLOCKING 0xc, 0x200 ;  /* 0x0308000000008b1d */ /* 0x000fe20000010000 */
[----:B---3--:R-:W-:-:S13]  /*19ff0*/  ISETP.NE.AND P1, PT, R0, 0x1, PT ;  /* 0x000000010000780c */ /* 0x008fda0003f25270 */
[----:B------:R-:W3:Y:S08]  /*1a000*/  @P1 LDC R0, c[0x0][0x44c] ;  /* 0x00011300ff001b82 */ /* 0x000ef00000000800 */
[----:B------:R-:W4:Y:S01]  /*1a010*/  @P1 LDC R3, c[0x0][0x450] ;  /* 0x00011400ff031b82 */ /* 0x000f220000000800 */
[----:B---3--:R-:W-:-:S05]  /*1a020*/  @P1 IMAD.HI.U32 R0, R2, R0, RZ ;  /* 0x0000000002001227 */ /* 0x008fca00078e00ff */
[----:B----4-:R-:W-:-:S05]  /*1a030*/  @P1 SHF.R.U32.HI R2, RZ, R3, R0 ;  /* 0x00000003ff021219 */ /* 0x010fca0000011600 */
[----:B------:R-:W-:-:S05]  /*1a040*/  IMAD.IADD R2, R20, 0x1, R2 ;  /* 0x0000000114027824 */ /* 0x000fca00078e0202 */
[----:B------:R-:W-:-:S04]  /*1a050*/  SHF.R.S32.HI R0, RZ, 0x1f, R2 ;  /* 0x0000001fff007819 */ /* 0x000fc80000011402 */
[----:B------:R-:W-:-:S04]  /*1a060*/  LEA.HI R0, R0, R2, RZ, 0x7 ;  /* 0x0000000200007211 */ /* 0x000fc800078f38ff */
[----:B------:R-:W-:-:S04]  /*1a070*/  SHF.R.S32.HI R0, RZ, 0x7, R0 ;  /* 0x00000007ff007819 */ /* 0x000fc80000011400 */
[----:B------:R-:W-:-:S04]  /*1a080*/  VIMNMX R4, R21, R0, PT ;  /* 0x0000000015047248 */ /* 0x000fc80003fe0100 */
[----:B------:R-:W-:Y:S01]  /*1a090*/  ISETP.GT.AND P0, PT, R4, RZ, PT ;  /* 0x000000ff0400720c */ /* 0x000fe20003f04270 */
[----:B------:R3:W-:-:S12]  /*1a0a0*/  STL [R1+0x34], R4 ;  /* 0x0000340401007387 */ /* 0x0007d80000100800 */
[----:B---3--:R-:W-:Y:S05]  /*1a0b0*/  @P0 BRA `(.L_x_2514) ;  /* 0x0000000000440947 */ /* 0x008fea0003800000 */
[----:B------:R-:W3:Y:S02]  /*1a0c0*/  S2R R4, SR_TID.X ;  /* 0x0000000000047919 */ /* 0x000ee40000002100 */
[----:B---3--:R-:W-:-:S04]  /*1a0d0*/  LOP3.LUT R4, R4, 0x7f, RZ, 0xc0, !PT ;  /* 0x0000007f04047812 */ /* 0x008fc800078ec0ff */
[----:B------:R-:W-:-:S13]  /*1a0e0*/  ISETP.NE.AND P0, PT, R4, RZ, PT ;  /* 0x000000ff0400720c */ /* 0x000fda0003f05270 */
[----:B------:R-:W-:Y:S05]  /*1a0f0*/  @P0 BRA `(.L_x_2515) ;  /* 0x0000003400200947 */ /* 0x000fea0003800000 */
[----:B0-----:R-:W0:Y:S01]  /*1a100*/  S2R R5, SR_LANEID ;  /* 0x0000000000057919 */ /* 0x001e220000000000 */
[----:B------:R-:W-:Y:S01]  /*1a110*/  VOTEU.ANY UR4, UPT, PT ;  /* 0x0000000000047886 */ /* 0x000fe200038e0100 */
[----:B------:R-:W3:Y:S01]  /*1a120*/  LDC.64 R2, c[0x0][0xc60] ;  /* 0x00031800ff027b82 */ /* 0x000ee20000000a00 */
[----:B------:R-:W0:Y:S02]  /*1a130*/  FLO.U32 R0, UR4 ;  /* 0x0000000400007d00 */ /* 0x000e2400080e0000 */
[----:B0-----:R-:W-:-:S06]  /*1a140*/  ISETP.EQ.U32.AND P0, PT, R0, R5, PT ;  /* 0x000000050000720c */ /* 0x001fcc0003f02070 */
[----:B------:R-:W3:Y:S07]  /*1a150*/  POPC R5, UR4 ;  /* 0x0000000400057d09 */ /* 0x000eee0008000000 */
[----:B---3--:R-:W3:Y:S01]  /*1a160*/  @P0 ATOMG.E.ADD.STRONG.GPU PT, R3, desc[UR38][R2.64], R5 ;  /* 0x00000005020309a8 */ /* 0x008ee200081ee1e6 */
[----:B------:R-:W0:Y:S02]  /*1a170*/  S2R R4, SR_LTMASK ;  /* 0x0000000000047919 */ /* 0x000e240000003900 */
[----:B0-----:R-:W-:-:S04]  /*1a180*/  LOP3.LUT R4, R4, UR4, RZ, 0xc0, !PT ;  /* 0x0000000404047c12 */ /* 0x001fc8000f8ec0ff */
[----:B--2---:R-:W0:Y:S01]  /*1a190*/  POPC R7, R4 ;  /* 0x0000000400077309 */ /* 0x004e220000000000 */
[----:B---3--:R-:W0:Y:S02]  /*1a1a0*/  SHFL.IDX PT, R0, R3, R0, 0x1f ;  /* 0x00001f0003007589 */ /* 0x008e2400000e0000 */
[----:B0-----:R-:W-:Y:S01]  /*1a1b0*/  IADD3 R16, R0, UR37, R7 ;  /* 0x0000002500107c10 */ /* 0x001fe2000fffe007 */
[----:B------:R-:W-:Y:S06]  /*1a1c0*/  BRA `(.L_x_2515) ;  /* 0x0000003000ec7947 */ /* 0x000fec0003800000 */
.L_x_2514:
        /* <DEDUP_REMOVED lines=9> */
[----:B------:R-:W3:Y:S01]  /*1a260*/  LDC.64 R2, c[0x4][R2] ;  /* 0x0100000002027b82 */ /* 0x000ee20000000a00 */
[----:B0-----:R-:W-:Y:S02]  /*1a270*/  IMAD.U32 R5, RZ, RZ, UR7 ;  /* 0x00000007ff057e24 */ /* 0x001fe4000f8e00ff */
[----:B------:R-:W-:Y:S02]  /*1a280*/  IMAD.U32 R6, RZ, RZ, UR8 ;  /* 0x00000008ff067e24 */ /* 0x000fe4000f8e00ff */
[----:B--2---:R-:W-:-:S02]  /*1a290*/  IMAD.U32 R7, RZ, RZ, UR9 ;  /* 0x00000009ff077e24 */ /* 0x004fc4000f8e00ff */
[----:B------:R-:W-:Y:S02]  /*1a2a0*/  IMAD.U32 R10, RZ, RZ, UR4 ;  /* 0x00000004ff0a7e24 */ /* 0x000fe4000f8e00ff */
[----:B------:R-:W-:Y:S02]  /*1a2b0*/  IMAD.U32 R11, RZ, RZ, UR5 ;  /* 0x00000005ff0b7e24 */ /* 0x000fe4000f8e00ff */
[----:B------:R-:W-:Y:S02]  /*1a2c0*/  IMAD.MOV.U32 R8, RZ, RZ, 0x70 ;  /* 0x00000070ff087424 */ /* 0x000fe400078e00ff */
[----:B------:R-:W-:Y:S02]  /*1a2d0*/  IMAD.MOV.U32 R12, RZ, RZ, 0x1 ;  /* 0x00000001ff0c7424 */ /* 0x000fe400078e00ff */
[----:B------:R-:W-:-:S07]  /*1a2e0*/  IMAD.MOV.U32 R13, RZ, RZ, RZ ;  /* 0x000000ffff0d7224 */ /* 0x000fce00078e00ff */
[----:B------:R-:W-:-:S07]  /*1a2f0*/  LEPC R20, `(.L_x_2517) ;  /* 0x000000001014794e */ /* 0x000fce0000000000 */
[----:B-1-3--:R-:W-:Y:S05]  /*1a300*/  CALL.ABS.NOINC R2 ;  /* 0x0000000002007343 */ /* 0x00afea0003c00000 */
.L_x_2517:
[----:B------:R-:W-:Y:S05]  /*1a310*/  BSYNC B6 ;  /* 0x0000000000067941 */ /* 0x000fea0003800000 */
.L_x_2516:
        /* <DEDUP_REMOVED lines=8> */
[----:B------:R3:W4:Y:S01]  /*1a3a0*/  LDC.64 R2, c[0x4][R26] ;  /* 0x010000001a027b82 */ /* 0x0007220000000a00 */
[----:B------:R-:W-:Y:S02]  /*1a3b0*/  IMAD.U32 R4, RZ, RZ, UR6 ;  /* 0x00000006ff047e24 */ /* 0x000fe4000f8e00ff */
[----:B0-----:R-:W-:Y:S02]  /*1a3c0*/  IMAD.U32 R5, RZ, RZ, UR7 ;  /* 0x00000007ff057e24 */ /* 0x001fe4000f8e00ff */
[----:B------:R-:W-:Y:S02]  /*1a3d0*/  IMAD.U32 R6, RZ, RZ, UR8 ;  /* 0x00000008ff067e24 */ /* 0x000fe4000f8e00ff */
[----:B--2---:R-:W-:-:S02]  /*1a3e0*/  IMAD.U32 R7, RZ, RZ, UR9 ;  /* 0x00000009ff077e24 */ /* 0x004fc4000f8e00ff */
[----:B------:R-:W-:Y:S02]  /*1a3f0*/  IMAD.U32 R10, RZ, RZ, UR4 ;  /* 0x00000004ff0a7e24 */ /* 0x000fe4000f8e00ff */
[----:B------:R-:W-:Y:S02]  /*1a400*/  IMAD.U32 R11, RZ, RZ, UR5 ;  /* 0x00000005ff0b7e24 */ /* 0x000fe4000f8e00ff */
[----:B------:R-:W-:Y:S02]  /*1a410*/  IMAD.MOV.U32 R8, RZ, RZ, 0x70 ;  /* 0x00000070ff087424 */ /* 0x000fe400078e00ff */
[----:B------:R-:W-:Y:S02]  /*1a420*/  IMAD.MOV.U32 R12, RZ, RZ, 0x1 ;  /* 0x00000001ff0c7424 */ /* 0x000fe400078e00ff */
[----:B---3--:R-:W-:-:S07]  /*1a430*/  IMAD.MOV.U32 R13, RZ, RZ, RZ ;  /* 0x000000ffff0d7224 */ /* 0x008fce00078e00ff */
[----:B------:R-:W-:-:S07]  /*1a440*/  LEPC R20, `(.L_x_2520) ;  /* 0x000000001014794e */ /* 0x000fce0000000000 */
[----:B-1--4-:R-:W-:Y:S05]  /*1a450*/  CALL.ABS.NOINC R2 ;  /* 0x0000000002007343 */ /* 0x012fea0003c00000 */
.L_x_2520:
[----:B------:R0:W1:Y:S01]  /*1a460*/  LDC.64 R2, c[0x4][R26] ;  /* 0x010000001a027b82 */ /* 0x0000620000000a00 */
[----:B------:R-:W-:Y:S01]  /*1a470*/  ULDC.64 UR4, c[0x4][0x88] ;  /* 0x0100220000047ab9 */ /* 0x000fe20000000a00 */
[----:B------:R-:W-:Y:S01]  /*1a480*/  ULDC.64 UR6, c[0x4][0x90] ;  /* 0x0100240000067ab9 */ /* 0x000fe20000000a00 */
[----:B------:R-:W-:Y:S01]  /*1a490*/  ULDC.64 UR8, c[0x4][0x18] ;  /* 0x0100060000087ab9 */ /* 0x000fe20000000a00 */
[----:B------:R-:W-:Y:S01]  /*1a4a0*/  IMAD.U32 R4, RZ, RZ, UR4 ;  /* 0x00000004ff047e24 */ /* 0x000fe2000f8e00ff */
[----:B------:R-:W-:Y:S01]  /*1a4b0*/  MOV R8, 0x70 ;  /* 0x0000007000087802 */ /* 0x000fe20000000f00 */
[----:B------:R-:W-:Y:S02]  /*1a4c0*/  IMAD.U32 R5, RZ, RZ, UR5 ;  /* 0x00000005ff057e24 */ /* 0x000fe4000f8e00ff */
[----:B------:R-:W-:Y:S02]  /*1a4d0*/  IMAD.U32 R6, RZ, RZ, UR6 ;  /* 0x00000006ff067e24 */ /* 0x000fe4000f8e00ff */
[----:B------:R-:W-:-:S02]  /*1a4e0*/  IMAD.U32 R7, RZ, RZ, UR7 ;  /* 0x00000007ff077e24 */ /* 0x000fc4000f8e00ff */
[----:B------:R-:W-:Y:S02]  /*1a4f0*/  IMAD.U32 R10, RZ, RZ, UR8 ;  /* 0x00000008ff0a7e24 */ /* 0x000fe4000f8e00ff */
[----:B------:R-:W-:Y:S02]  /*1a500*/  IMAD.U32 R11, RZ, RZ, UR9 ;  /* 0x00000009ff0b7e24 */ /* 0x000fe4000f8e00ff */
[----:B------:R-:W-:Y:S02]  /*1a510*/  IMAD.MOV.U32 R12, RZ, RZ, 0x1 ;  /* 0x00000001ff0c7424 */ /* 0x000fe400078e00ff */
[----:B0-----:R-:W-:-:S07]  /*1a520*/  IMAD.MOV.U32 R13, RZ, RZ, RZ ;  /* 0x000000ffff0d7224 */ /* 0x001fce00078e00ff */
[----:B------:R-:W-:-:S07]  /*1a530*/  LEPC R20, `(.L_x_2519) ;  /* 0x000000001014794e */ /* 0x000fce0000000000 */
[----:B-1----:R-:W-:Y:S05]  /*1a540*/  CALL.ABS.NOINC R2 ;  /* 0x0000000002007343 */ /* 0x002fea0003c00000 */
.L_x_2519:
[----:B------:R-:W-:Y:S05]  /*1a550*/  BSYNC B6 ;  /* 0x0000000000067941 */ /* 0x000fea0003800000 */
.L_x_2518:
[----:B------:R3:W4:Y:S01]  /*1a560*/  LDL R20, [R1+0x10] ;  /* 0x0000100001147983 */ /* 0x0007220000100800 */
[----:B------:R-:W-:Y:S01]  /*1a570*/  ULDC.64 UR4, c[0x0][0x9f8] ;  /* 0x00027e0000047ab9 */ /* 0x000fe20000000a00 */
[----:B--2---:R-:W2:Y:S01]  /*1a580*/  LDC R7, c[0x0][0x430] ;  /* 0x00010c00ff077b82 */ /* 0x004ea20000000800 */
[----:B------:R-:W-:Y:S01]  /*1a590*/  ISETP.NE.U32.AND P0, PT, RZ, UR4, PT ;  /* 0x00000004ff007c0c */ /* 0x000fe2000bf05070 */
[----:B------:R-:W3:Y:S03]  /*1a5a0*/  LDL R26, [R1+0x34] ;  /* 0x00003400011a7983 */ /* 0x000ee60000100800 */
[----:B------:R-:W-:Y:S01]  /*1a5b0*/  ISETP.NE.AND.EX P0, PT, RZ, UR5, PT, P0 ;  /* 0x00000005ff007c0c */ /* 0x000fe2000bf05300 */
[----:B------:R-:W3:Y:S04]  /*1a5c0*/  LDL R6, [R1+0x24] ;  /* 0x0000240001067983 */ /* 0x000ee80000100800 */
[----:B------:R-:W3:Y:S04]  /*1a5d0*/  LDL R21, [R1+0x28] ;  /* 0x0000280001157983 */ /* 0x000ee80000100800 */
[----:B------:R-:W3:Y:S04]  /*1a5e0*/  LDL.LU R11, [R1] ;  /* 0x00000000010b7983 */ /* 0x000ee80000300800 */
[----:B------:R-:W-:Y:S01]  /*1a5f0*/  @P0 IADD3 R2, P1, R23, UR4, RZ ;  /* 0x0000000417020c10 */ /* 0x000fe2000ff3e0ff */
[----:B------:R-:W0:Y:S01]  /*1a600*/  S2R R4, SR_TID.X ;  /* 0x0000000000047919 */ /* 0x000e220000002100 */
[----:B------:R-:W-:-:S02]  /*1a610*/  ULDC UR4, c[0x0][0x2f4] ;  /* 0x0000bd0000047ab9 */ /* 0x000fc40000000800 */
[----:B------:R-:W-:Y:S01]  /*1a620*/  @P0 IADD3.X R3, R24, UR5, RZ, P1, !PT ;  /* 0x0000000518030c10 */ /* 0x000fe20008ffe4ff */
[----:B------:R-:W1:Y:S04]  /*1a630*/  S2R R0, SR_TID.X ;  /* 0x0000000000007919 */ /* 0x000e680000002100 */
[----:B----4-:R-:W4:Y:S01]  /*1a640*/  @P0 LDG.E R20, desc[UR38][R2.64] ;  /* 0x0000002602140981 */ /* 0x010f22000c1e1900 */
[----:B--2---:R-:W-:Y:S01]  /*1a650*/  ISETP.NE.AND P1, PT, R7, 0x1, PT ;  /* 0x000000010700780c */ /* 0x004fe20003f25270 */
[----:B0-----:R-:W-:Y:S01]  /*1a660*/  IMAD.SHL.U32 R5, R4, 0x20, RZ ;  /* 0x0000002004057824 */ /* 0x001fe200078e00ff */
[----:B-1----:R-:W-:Y:S01]  /*1a670*/  LOP3.LUT R0, R0, 0x7f, RZ, 0xc0, !PT ;  /* 0x0000007f00007812 */ /* 0x002fe200078ec0ff */
[----:B---3--:R-:W-:-:S03]  /*1a680*/  VIADD R26, R26, 0xffffffff ;  /* 0xffffffff1a1a7836 */ /* 0x008fc60000000000 */
[----:B------:R-:W-:Y:S01]  /*1a690*/  SHF.R.U32.HI R0, RZ, 0x2, R0 ;  /* 0x00000002ff007819 */ /* 0x000fe20000011600 */
[----:B------:R-:W-:Y:S01]  /*1a6a0*/  IMAD.SHL.U32 R10, R26, 0x80, RZ ;  /* 0x000000801a0a7824 */ /* 0x000fe200078e00ff */
[----:B------:R-:W-:-:S04]  /*1a6b0*/  LOP3.LUT R5, R5, 0x60, RZ, 0xc0, !PT ;  /* 0x0000006005057812 */ /* 0x000fc800078ec0ff */
[----:B------:R-:W-:Y:S01]  /*1a6c0*/  LOP3.LUT R0, R10, R0, R5, 0xfe, !PT ;  /* 0x000000000a007212 */ /* 0x000fe200078efe05 */
[----:B------:R-:W0:Y:S08]  /*1a6d0*/  @P1 LDC R4, c[0x0][0x434] ;  /* 0x00010d00ff041b82 */ /* 0x000e300000000800 */
[----:B------:R-:W1:Y:S01]  /*1a6e0*/  @P1 LDC R5, c[0x0][0x438] ;  /* 0x00010e00ff051b82 */ /* 0x000e620000000800 */
[----:B------:R-:W2:Y:S01]  /*1a6f0*/  S2R R12, SR_TID.X ;  /* 0x00000000000c7919 */ /* 0x000ea20000002100 */
[----:B------:R-:W-:Y:S01]  /*1a700*/  LOP3.LUT R11, R11, 0xfffffff7, RZ, 0xc0, !PT ;  /* 0xfffffff70b0b7812 */ /* 0x000fe200078ec0ff */
[----:B--2---:R-:W-:-:S05]  /*1a710*/  IMAD.SHL.U32 R12, R12, 0x8, RZ ;  /* 0x000000080c0c7824 */ /* 0x004fca00078e00ff */
[----:B------:R-:W-:-:S04]  /*1a720*/  LOP3.LUT R12, R12, 0x18, RZ, 0xc0, !PT ;  /* 0x000000180c0c7812 */ /* 0x000fc800078ec0ff */
[----:B------:R-:W-:Y:S01]  /*1a730*/  LOP3.LUT R13, R12, 0x20, RZ, 0xfc, !PT ;  /* 0x000000200c0d7812 */ /* 0x000fe200078efcff */
[----:B------:R-:W-:Y:S01]  /*1a740*/  UMOV UR5, 0xffffffff ;  /* 0xffffffff00057882 */ /* 0x000fe20000000000 */
[----:B----4-:R-:W-:Y:S01]  /*1a750*/  @P0 STL [R1+0x10], R20 ;  /* 0x0000101401000387 */ /* 0x010fe20000100800 */
[C---:B------:R-:W-:Y:S01]  /*1a760*/  ISETP.GE.AND P0, PT, R0.reuse, R6, PT ;  /* 0x000000060000720c */ /* 0x040fe20003f06270 */
        /* <DEDUP_REMOVED lines=31> */
[----:B------:R-:W-:-:S05]  /*1a960*/  @P0 LOP3.LUT R11, R11, 0x1, RZ, 0xfc, !PT ;  /* 0x000000010b0b0812 */ /* 0x000fca00078efcff */
[----:B------:R0:W-:Y:S01]  /*1a970*/  STL [R1], R11 ;  /* 0x0000000b01007387 */ /* 0x0001e20000100800 */
[----:B------:R-:W-:Y:S05]  /*1a980*/  BRA.DIV UR5, `(.L_x_2521) ;  /* 0x0000004e05147947 */ /* 0x000fea000b800000 */
.L_x_2634:
[----:B------:R-:W-:-:S05]  /*1a990*/  SHF.R.S32.HI R5, RZ, 0x1f, R18 ;  /* 0x0000001fff057819 */ /* 0x000fca0000011412 */
[----:B------:R1:W-:Y:S01]  /*1a9a0*/  STL [R1+0xc], R5 ;  /* 0x00000c0501007387 */ /* 0x0003e20000100800 */
[----:B------:R-:W-:Y:S05]  /*1a9b0*/  @!P2 BRA `(.L_x_2522) ;  /* 0x000000000004a947 */ /* 0x000fea0003800000 */
[----:B------:R-:W-:Y:S01]  /*1a9c0*/  BPT.TRAP 0x1 ;  /* 0x000000040000795c */ /* 0x000fe20000300000 */
.L_x_2522:
[----:B------:R-:W-:Y:S01]  /*1a9d0*/  SHF.R.S32.HI R3, RZ, 0x1f, R4 ;  /* 0x0000001fff037819 */ /* 0x000fe20000011404 */
[----:B------:R-:W-:Y:S01]  /*1a9e0*/  ULDC.64 UR4, c[0x0][0x328] ;  /* 0x0000ca0000047ab9 */ /* 0x000fe20000000a00 */
[----:B0----5:R-:W-:Y:S01]  /*1a9f0*/  SHF.R.S32.HI R8, RZ, 0x1f, R2 ;  /* 0x0000001fff087819 */ /* 0x021fe20000011402 */
        /* <DEDUP_REMOVED lines=13> */
[----:B------:R-:W-:-:S04]  /*1aad0*/  IMAD.WIDE.U32 R6, R18, UR4, R6 ;  /* 0x0000000412067c25 */ /* 0x000fc8000f8e0006 */
[----:B------:R-:W-:Y:S01]  /*1aae0*/  IMAD R0, R18, UR5, R0 ;  /* 0x0000000512007c24 */ /* 0x000fe2000f8e0200 */
[----:B------:R-:W-:Y:S02]  /*1aaf0*/  ULDC.64 UR4, c[0x0][0x318] ;  /* 0x0000c60000047ab9 */ /* 0x000fe40000000a00 */
[----:B------:R-:W-:Y:S01]  /*1ab00*/  LEA R23, P0, R6, UR4, 0x1 ;  /* 0x0000000406177c11 */ /* 0x000fe2000f8008ff */
[----:B------:R-:W-:Y:S02]  /*1ab10*/  IMAD.IADD R24, R7, 0x1, R0 ;  /* 0x0000000107187824 */ /* 0x000fe400078e0200 */
[----:B------:R-:W-:-:S03]  /*1ab20*/  IMAD R0, R25, 0x8, R22 ;  /* 0x0000000819007824 */ /* 0x000fc600078e0216 */
[----:B------:R-:W-:-:S06]  /*1ab30*/  LEA.HI.X R24, R6, UR5, R24, 0x1, P0 ;  /* 0x0000000506187c11 */ /* 0x000fcc00080f0c18 */
[----:B------:R-:W0:Y:S02]  /*1ab40*/  SYNCS.PHASECHK.TRANS64.TRYWAIT P0, [R0+URZ+0x2d840], R5 ;  /* 0x02d84005000075a7 */ /* 0x000e24000800017f */
[----:B0-----:R-:W-:Y:S05]  /*1ab50*/  @!P0 BRA `(.L_x_2524) ;  /* 0x0000004800d48947 */ /* 0x001fea0003800000 */
.L_x_2635:
[----:B------:R-:W-:Y:S05]  /*1ab60*/  BSYNC B0 ;  /* 0x0000000000007941 */ /* 0x000fea0003800000 */
.L_x_2523:
[----:B------:R-:W2:Y:S01]  /*1ab70*/  LDL R6, [R1] ;  /* 0x0000000001067983 */ /* 0x000ea20000100800 */
[----:B------:R-:W-:-:S03]  /*1ab80*/  ULDC.64 UR4, c[0x0][0x300] ;  /* 0x0000c00000047ab9 */ /* 0x000fc60000000a00 */
[----:B------:R-:W3:Y:S04]  /*1ab90*/  LDL R7, [R1+0xc] ;  /* 0x00000c0001077983 */ /* 0x000ee80000100800 */
[----:B------:R-:W4:Y:S04]  /*1aba0*/  LDL R9, [R1+0x14] ;  /* 0x0000140001097983 */ /* 0x000f280000100800 */
[----:B------:R-:W5:Y:S01]  /*1abb0*/  LDL R12, [R1+0x24] ;  /* 0x00002400010c7983 */ /* 0x000f620000100800 */
[----:B------:R-:W-:-:S04]  /*1abc0*/  IMAD R3, R3, UR4, RZ ;  /* 0x0000000403037c24 */ /* 0x000fc8000f8e02ff */
[C---:B------:R-:W-:Y:S02]  /*1abd0*/  IMAD R3, R4.reuse, UR5, R3 ;  /* 0x0000000504037c24 */ /* 0x040fe4000f8e0203 */
[----:B0-----:R-:W-:Y:S01]  /*1abe0*/  IMAD.WIDE.U32 R4, R4, UR4, RZ ;  /* 0x0000000404047c25 */ /* 0x001fe2000f8e00ff */
[----:B------:R-:W-:-:S03]  /*1abf0*/  ULDC.64 UR4, c[0x0][0x310] ;  /* 0x0000c40000047ab9 */ /* 0x000fc60000000a00 */
[----:B------:R-:W-:Y:S02]  /*1ac00*/  IMAD.IADD R5, R5, 0x1, R3 ;  /* 0x0000000105057824 */ /* 0x000fe400078e0203 */
[----:B------:R-:W-:Y:S02]  /*1ac10*/  IMAD R8, R8, UR4, RZ ;  /* 0x0000000408087c24 */ /* 0x000fe4000f8e02ff */
[----:B------:R-:W-:-:S04]  /*1ac20*/  IMAD.WIDE.U32 R4, R2, UR4, R4 ;  /* 0x0000000402047c25 */ /* 0x000fc8000f8e0004 */
[----:B------:R-:W-:Y:S01]  /*1ac30*/  IMAD R2, R2, UR5, R8 ;  /* 0x0000000502027c24 */ /* 0x000fe2000f8e0208 */
[----:B------:R-:W-:-:S03]  /*1ac40*/  ULDC.64 UR4, c[0x0][0x308] ;  /* 0x0000c20000047ab9 */ /* 0x000fc60000000a00 */
[----:B------:R-:W-:Y:S02]  /*1ac50*/  IMAD.IADD R3, R5, 0x1, R2 ;  /* 0x0000000105037824 */ /* 0x000fe400078e0202 */
[----:B------:R-:W-:Y:S01]  /*1ac60*/  IMAD.MOV.U32 R2, RZ, RZ, R4 ;  /* 0x000000ffff027224 */ /* 0x000fe200078e0004 */
[C---:B--2---:R-:W-:Y:S02]  /*1ac70*/  LOP3.LUT P4, RZ, R6.reuse, 0x4, RZ, 0xc0, !PT ;  /* 0x0000000406ff7812 */ /* 0x044fe4000788c0ff */
[C---:B------:R-:W-:Y:S02]  /*1ac80*/  LOP3.LUT P3, RZ, R6.reuse, 0x2, RZ, 0xc0, !PT ;  /* 0x0000000206ff7812 */ /* 0x040fe4000786c0ff */
[----:B------:R-:W-:Y:S02]  /*1ac90*/  LOP3.LUT P2, RZ, R6, 0x1, RZ, 0xc0, !PT ;  /* 0x0000000106ff7812 */ /* 0x000fe4000784c0ff */
[----:B------:R-:W0:Y:S01]  /*1aca0*/  S2R R6, SR_TID.X ;  /* 0x0000000000067919 */ /* 0x000e220000002100 */
[----:B---3--:R-:W-:Y:S01]  /*1acb0*/  IMAD R4, R7, UR4, RZ ;  /* 0x0000000407047c24 */ /* 0x008fe2000f8e02ff */
[----:B0-----:R-:W-:-:S04]  /*1acc0*/  LOP3.LUT R6, R6, 0x7f, RZ, 0xc0, !PT ;  /* 0x0000007f06067812 */ /* 0x001fc800078ec0ff */
[----:B------:R-:W-:Y:S02]  /*1acd0*/  SHF.R.U32.HI R11, RZ, 0x2, R6 ;  /* 0x00000002ff0b7819 */ /* 0x000fe40000011606 */
[----:B------:R-:W0:Y:S01]  /*1ace0*/  S2R R6, SR_TID.X ;  /* 0x0000000000067919 */ /* 0x000e220000002100 */
[C---:B------:R-:W-:Y:S02]  /*1acf0*/  IMAD R7, R18.reuse, UR5, R4 ;  /* 0x0000000512077c24 */ /* 0x040fe4000f8e0204 */
[----:B------:R-:W-:Y:S01]  /*1ad00*/  IMAD.WIDE.U32 R4, R18, UR4, R2 ;  /* 0x0000000412047c25 */ /* 0x000fe2000f8e0002 */
[----:B------:R-:W-:-:S03]  /*1ad10*/  ULDC.64 UR4, c[0x0][0x2e8] ;  /* 0x0000ba0000047ab9 */ /* 0x000fc60000000a00 */
[----:B------:R-:W-:Y:S01]  /*1ad20*/  IMAD.IADD R7, R5, 0x1, R7 ;  /* 0x0000000105077824 */ /* 0x000fe200078e0207 */
[C---:B------:R-:W-:Y:S01]  /*1ad30*/  LEA R2, P0, R4.reuse, UR4, 0x1 ;  /* 0x0000000404027c11 */ /* 0x040fe2000f8008ff */
[----:B----4-:R-:W-:Y:S01]  /*1ad40*/  IMAD R8, R25, 0x3000, R9 ;  /* 0x0000300019087824 */ /* 0x010fe200078e0209 */
[----:B------:R-:W-:Y:S01]  /*1ad50*/  UMOV UR4, 0xffffffff ;  /* 0xffffffff00047882 */ /* 0x000fe20000000000 */
[----:B-----5:R-:W-:Y:S02]  /*1ad60*/  IADD3 R3, -R11, R12, -R10 ;  /* 0x0000000c0b037210 */ /* 0x020fe40007ffe90a */
[----:B------:R-:W-:Y:S02]  /*1ad70*/  LEA.HI.X R7, R4, UR5, R7, 0x1, P0 ;  /* 0x0000000504077c11 */ /* 0x000fe400080f0c07 */
[----:B------:R-:W-:Y:S01]  /*1ad80*/  ISETP.GE.AND P0, PT, R3, 0x1, PT ;  /* 0x000000010300780c */ /* 0x000fe20003f06270 */
[----:B0-----:R-:W-:-:S05]  /*1ad90*/  IMAD.SHL.U32 R9, R6, 0x8, RZ ;  /* 0x0000000806097824 */ /* 0x001fca00078e00ff */
[----:B------:R-:W-:Y:S01]  /*1ada0*/  LOP3.LUT R9, R9, 0x18, RZ, 0xc0, !PT ;  /* 0x0000001809097812 */ /* 0x000fe200078ec0ff */
[----:B------:R-:W-:Y:S06]  /*1adb0*/  BRA.DIV UR4, `(.L_x_2525) ;  /* 0x0000004a04507947 */ /* 0x000fec000b800000 */
        /* <DEDUP_REMOVED lines=38> */
.L_x_2645:
[----:B------:R-:W-:-:S13]  /*1b020*/  ISETP.GE.AND P0, PT, R3, 0x61, PT ;  /* 0x000000610300780c */ /* 0x000fda0003f06270 */
[----:B------:R-:W-:Y:S01]  /*1b030*/  @P0 LEA R2, P1, R9, R2, 0x1 ;  /* 0x0000000209020211 */ /* 0x000fe200078208ff */
        /* <DEDUP_REMOVED lines=10> */
.L_x_2526:
        /* <DEDUP_REMOVED lines=11> */
.L_x_2527:
        /* <DEDUP_REMOVED lines=39> */
.L_x_2529:
[----:B------:R-:W-:Y:S05]  /*1b400*/  BSYNC B6 ;  /* 0x0000000000067941 */ /* 0x000fea0003800000 */
.L_x_2528:
        /* <DEDUP_REMOVED lines=48> */
[----:B------:R-:W-:Y:S02]  /*1b710*/  VIADD R0, R0, 0x80 ;  /* 0x0000008000007836 */ /* 0x000fe40000000000 */
[----:B------:R-:W-:Y:S01]  /*1b720*/  IMAD.IADD R6, R5, 0x1, R6 ;  /* 0x0000000105067824 */ /* 0x000fe200078e0206 */
[C---:B------:R-:W-:Y:S01]  /*1b730*/  LEA R5, P0, R4.reuse, UR8, 0x1 ;  /* 0x0000000804057c11 */ /* 0x040fe2000f8008ff */
[----:B------:R-:W1:Y:S03]  /*1b740*/  S2R R13, SR_TID.X ;  /* 0x00000000000d7919 */ /* 0x000e660000002100 */
[----:B------:R-:W-:Y:S01]  /*1b750*/  LEA.HI.X R4, R4, UR9, R6, 0x1, P0 ;  /* 0x0000000904047c11 */ /* 0x000fe200080f0c06 */
[----:B------:R-:W-:-:S02]  /*1b760*/  IMAD.MOV.U32 R6, RZ, RZ, R0 ;  /* 0x000000ffff067224 */ /* 0x000fc400078e0000 */
[----:B0-----:R-:W-:-:S05]  /*1b770*/  @P1 IMAD.HI.U32 R7, R0, R7, RZ ;  /* 0x0000000700071227 */ /* 0x001fca00078e00ff */
[----:B------:R-:W-:-:S05]  /*1b780*/  @P1 SHF.R.U32.HI R6, RZ, R8, R7 ;  /* 0x00000008ff061219 */ /* 0x000fca0000011607 */
[----:B------:R-:W-:-:S04]  /*1b790*/  IMAD.MOV R7, RZ, RZ, -R6 ;  /* 0x000000ffff077224 */ /* 0x000fc800078e0a06 */
[----:B------:R-:W-:Y:S01]  /*1b7a0*/  IMAD R0, R9, R7, R0 ;  /* 0x0000000709007224 */ /* 0x000fe200078e0200 */
[----:B------:R-:W-:Y:S01]  /*1b7b0*/  SHF.R.S32.HI R7, RZ, 0x1f, R6 ;  /* 0x0000001fff077819 */ /* 0x000fe20000011406 */
[----:B------:R-:W-:-:S04]  /*1b7c0*/  IMAD.WIDE.U32 R2, R6, UR4, R2 ;  /* 0x0000000406027c25 */ /* 0x000fc8000f8e0002 */
[----:B------:R-:W-:Y:S01]  /*1b7d0*/  IMAD R7, R7, UR4, RZ ;  /* 0x0000000407077c24 */ /* 0x000fe2000f8e02ff */
[----:B------:R-:W-:-:S03]  /*1b7e0*/  ULDC UR4, c[0x0][0x2b8] ;  /* 0x0000ae0000047ab9 */ /* 0x000fc60000000800 */
[----:B------:R-:W-:-:S04]  /*1b7f0*/  IMAD R6, R6, UR5, R7 ;  /* 0x0000000506067c24 */ /* 0x000fc8000f8e0207 */
[----:B------:R-:W-:Y:S01]  /*1b800*/  IMAD.IADD R3, R3, 0x1, R6 ;  /* 0x0000000103037824 */ /* 0x000fe200078e0206 */
[----:B------:R-:W-:Y:S01]  /*1b810*/  SHF.R.S32.HI R6, RZ, 0x1f, R0 ;  /* 0x0000001fff067819 */ /* 0x000fe20000011400 */
[----:B-1----:R-:W-:-:S04]  /*1b820*/  IMAD.SHL.U32 R11, R13, 0x8, RZ ;  /* 0x000000080d0b7824 */ /* 0x002fc800078e00ff */
[----:B------:R-:W-:Y:S02]  /*1b830*/  IMAD R6, R6, UR6, RZ ;  /* 0x0000000606067c24 */ /* 0x000fe4000f8e02ff */
[----:B------:R-:W-:Y:S01]  /*1b840*/  IMAD.WIDE.U32 R2, R0, UR6, R2 ;  /* 0x0000000600027c25 */ /* 0x000fe2000f8e0002 */
[----:B------:R-:W-:-:S03]  /*1b850*/  LOP3.LUT R11, R11, 0x18, RZ, 0xc0, !PT ;  /* 0x000000180b0b7812 */ /* 0x000fc600078ec0ff */
        /* <DEDUP_REMOVED lines=47> */
[----:B0-----:R-:W-:-:S04]  /*1bb50*/  @!P3 LEA R3, P4, R10, R2, 0x1 ;  /* 0x000000020a03b211 */ /* 0x001fc800078808ff */
[----:B------:R-:W-:-:S04]  /*1bb60*/  @!P3 IADD3.X R2, RZ, R8, RZ, P4, !PT ;  /* 0x00000008ff02b210 */ /* 0x000fc800027fe4ff */
        /* <DEDUP_REMOVED lines=24> */
.L_x_2658:
        /* <DEDUP_REMOVED lines=13> */
.L_x_2531:
        /* <DEDUP_REMOVED lines=18> */
.L_x_2659:
[----:B------:R-:W-:Y:S05]  /*1bee0*/  BSYNC B0 ;  /* 0x0000000000007941 */ /* 0x000fea0003800000 */
.L_x_2532:
[----:B------:R-:W2:Y:S01]  /*1bef0*/  LDL R3, [R1+0x34] ;  /* 0x0000340001037983 */ /* 0x000ea20000100800 */
[----:B------:R-:W-:Y:S01]  /*1bf00*/  BSSY B0, `(.L_x_2534) ;  /* 0x00000f8000007945 */ /* 0x000fe20003800000 */
[----:B--2---:R-:W-:-:S13]  /*1bf10*/  ISETP.GE.AND P0, PT, R3, 0x2, PT ;  /* 0x000000020300780c */ /* 0x004fda0003f06270 */
[----:B------:R-:W-:Y:S05]  /*1bf20*/  @!P0 BRA `(.L_x_2535) ;  /* 0x0000000c00d48947 */ /* 0x000fea0003800000 */
[----:B------:R-:W2:Y:S01]  /*1bf30*/  S2R R2, SR_TID.X ;  /* 0x0000000000027919 */ /* 0x000ea20000002100 */
[----:B-1----:R-:W-:Y:S01]  /*1bf40*/  VIADD R0, R3, 0xfffffffe ;  /* 0xfffffffe03007836 */ /* 0x002fe20000000000 */
[----:B------:R-:W-:Y:S01]  /*1bf50*/  ULDC UR4, c[0x0][0x2f4] ;  /* 0x0000bd0000047ab9 */ /* 0x000fe20000000800 */
[----:B------:R-:W-:Y:S01]  /*1bf60*/  IMAD.MOV.U32 R17, RZ, RZ, R29 ;  /* 0x000000ffff117224 */ /* 0x000fe200078e001d */
[----:B------:R1:W-:Y:S01]  /*1bf70*/  STL [R1+0x8], R26 ;  /* 0x0000081a01007387 */ /* 0x0003e20000100800 */
[----:B------:R-:W-:Y:S02]  /*1bf80*/  IMAD.MOV.U32 R10, RZ, RZ, R25 ;  /* 0x000000ffff0a7224 */ /* 0x000fe400078e0019 */
[----:B--2---:R-:W-:-:S05]  /*1bf90*/  IMAD.SHL.U32 R4, R2, 0x8, RZ ;  /* 0x0000000802047824 */ /* 0x004fca00078e00ff */
[----:B------:R-:W-:-:S04]  /*1bfa0*/  LOP3.LUT R4, R4, 0x18, RZ, 0xc0, !PT ;  /* 0x0000001804047812 */ /* 0x000fc800078ec0ff */
[C---:B------:R-:W-:Y:S02]  /*1bfb0*/  LOP3.LUT R3, R4.reuse, 0x20, RZ, 0xfc, !PT ;  /* 0x0000002004037812 */ /* 0x040fe400078efcff */
[C---:B------:R-:W-:Y:S02]  /*1bfc0*/  LOP3.LUT R2, R4.reuse, 0x40, RZ, 0xfc, !PT ;  /* 0x0000004004027812 */ /* 0x040fe400078efcff */
[----:B------:R-:W-:Y:S02]  /*1bfd0*/  ISETP.GE.AND P3, PT, R4, UR4, PT ;  /* 0x0000000404007c0c */ /* 0x000fe4000bf66270 */
[----:B------:R-:W-:Y:S02]  /*1bfe0*/  ISETP.GE.AND P2, PT, R3, UR4, PT ;  /* 0x0000000403007c0c */ /* 0x000fe4000bf46270 */
[----:B-1----:R-:W-:-:S13]  /*1bff0*/  ISETP.GE.AND P1, PT, R2, UR4, PT ;  /* 0x0000000402007c0c */ /* 0x002fda000bf26270 */
.L_x_2548:
        /* <DEDUP_REMOVED lines=41> */
.L_x_2536:
[----:B------:R-:W-:Y:S01]  /*1c290*/  IMAD R5, R25, 0x8, R22 ;  /* 0x0000000819057824 */ /* 0x000fe200078e0216 */
[----:B------:R-:W-:Y:S01]  /*1c2a0*/  SHF.L.U32 R0, R29, 0x1f, RZ ;  /* 0x0000001f1d007819 */ /* 0x000fe200000006ff */
[----:B------:R-:W-:Y:S03]  /*1c2b0*/  BSSY B1, `(.L_x_2537) ;  /* 0x0000003000017945 */ /* 0x000fe60003800000 */
[----:B------:R-:W0:Y:S02]  /*1c2c0*/  SYNCS.PHASECHK.TRANS64.TRYWAIT P0, [R5+URZ+0x2d840], R0 ;  /* 0x02d84000050075a7 */ /* 0x000e24000800017f */
[----:B0-----:R-:W-:Y:S05]  /*1c2d0*/  @!P0 BRA `(.L_x_2538) ;  /* 0x0000004000a48947 */ /* 0x001fea0003800000 */
.L_x_2660:
[----:B------:R-:W-:Y:S05]  /*1c2e0*/  BSYNC B1 ;  /* 0x0000000000017941 */ /* 0x000fea0003800000 */
.L_x_2537:
[----:B------:R-:W2:Y:S04]  /*1c2f0*/  LDL R2, [R1] ;  /* 0x0000000001027983 */ /* 0x000ea80000100800 */
[----:B------:R-:W3:Y:S04]  /*1c300*/  LDL R6, [R1+0xc] ;  /* 0x00000c0001067983 */ /* 0x000ee80000100800 */
[----:B------:R-:W4:Y:S01]  /*1c310*/  LDL R4, [R1+0x14] ;  /* 0x0000140001047983 */ /* 0x000f220000100800 */
[----:B------:R-:W-:Y:S01]  /*1c320*/  SHF.R.S32.HI R21, RZ, 0x1f, R9 ;  /* 0x0000001fff157819 */ /* 0x000fe20000011409 */
[----:B------:R-:W-:-:S04]  /*1c330*/  ULDC.64 UR4, c[0x0][0x300] ;  /* 0x0000c00000047ab9 */ /* 0x000fc80000000a00 */
[----:B0-----:R-:W-:-:S04]  /*1c340*/  IMAD R0, R21, UR4, RZ ;  /* 0x0000000415007c24 */ /* 0x001fc8000f8e02ff */
[C---:B------:R-:W-:Y:S01]  /*1c350*/  IMAD R0, R9.reuse, UR5, R0 ;  /* 0x0000000509007c24 */ /* 0x040fe2000f8e0200 */
[C---:B--2---:R-:W-:Y:S02]  /*1c360*/  LOP3.LUT P5, RZ, R2.reuse, 0x2, RZ, 0xc0, !PT ;  /* 0x0000000202ff7812 */ /* 0x044fe400078ac0ff */
[----:B------:R-:W-:Y:S01]  /*1c370*/  LOP3.LUT P4, RZ, R2, 0x1, RZ, 0xc0, !PT ;  /* 0x0000000102ff7812 */ /* 0x000fe2000788c0ff */
[----:B------:R-:W-:Y:S01]  /*1c380*/  IMAD.WIDE.U32 R2, R9, UR4, RZ ;  /* 0x0000000409027c25 */ /* 0x000fe2000f8e00ff */
[----:B------:R-:W-:-:S03]  /*1c390*/  ULDC.64 UR4, c[0x0][0x310] ;  /* 0x0000c40000047ab9 */ /* 0x000fc60000000a00 */
[----:B------:R-:W-:Y:S02]  /*1c3a0*/  IMAD.IADD R3, R3, 0x1, R0 ;  /* 0x0000000103037824 */ /* 0x000fe400078e0200 */
[----:B------:R-:W-:Y:S02]  /*1c3b0*/  IMAD R0, R28, UR4, RZ ;  /* 0x000000041c007c24 */ /* 0x000fe4000f8e02ff */
[----:B------:R-:W-:-:S04]  /*1c3c0*/  IMAD.WIDE.U32 R2, R7, UR4, R2 ;  /* 0x0000000407027c25 */ /* 0x000fc8000f8e0002 */
[----:B------:R-:W-:Y:S01]  /*1c3d0*/  IMAD R0, R7, UR5, R0 ;  /* 0x0000000507007c24 */ /* 0x000fe2000f8e0200 */
[----:B------:R-:W-:Y:S01]  /*1c3e0*/  ULDC.64 UR4, c[0x0][0x308] ;  /* 0x0000c20000047ab9 */ /* 0x000fe20000000a00 */
[----:B----4-:R-:W-:Y:S02]  /*1c3f0*/  IMAD R4, R25, 0x3000, R4 ;  /* 0x0000300019047824 */ /* 0x010fe400078e0204 */
[----:B------:R-:W-:Y:S02]  /*1c400*/  IMAD.IADD R3, R3, 0x1, R0 ;  /* 0x0000000103037824 */ /* 0x000fe400078e0200 */
[----:B---3--:R-:W-:Y:S02]  /*1c410*/  IMAD R0, R6, UR4, RZ ;  /* 0x0000000406007c24 */ /* 0x008fe4000f8e02ff */
[----:B------:R-:W-:-:S04]  /*1c420*/  IMAD.WIDE.U32 R2, R18, UR4, R2 ;  /* 0x0000000412027c25 */ /* 0x000fc8000f8e0002 */
[----:B------:R-:W-:Y:S01]  /*1c430*/  IMAD R0, R18, UR5, R0 ;  /* 0x0000000512007c24 */ /* 0x000fe2000f8e0200 */
[----:B------:R-:W-:Y:S02]  /*1c440*/  ULDC.64 UR4, c[0x0][0x2e8] ;  /* 0x0000ba0000047ab9 */ /* 0x000fe40000000a00 */
[----:B------:R-:W-:Y:S01]  /*1c450*/  LEA R6, P0, R2, UR4, 0x1 ;  /* 0x0000000402067c11 */ /* 0x000fe2000f8008ff */
[----:B------:R-:W-:Y:S01]  /*1c460*/  IMAD.IADD R0, R0, 0x1, R3 ;  /* 0x0000000100007824 */ /* 0x000fe200078e0203 */
[----:B------:R-:W-:-:S04]  /*1c470*/  UMOV UR4, 0xffffffff ;  /* 0xffffffff00047882 */ /* 0x000fc80000000000 */
[----:B------:R-:W-:Y:S01]  /*1c480*/  LEA.HI.X R8, R2, UR5, R0, 0x1, P0 ;  /* 0x0000000502087c11 */ /* 0x000fe200080f0c00 */
[----:B------:R-:W-:Y:S06]  /*1c490*/  BRA.DIV UR4, `(.L_x_2539) ;  /* 0x0000004204487947 */ /* 0x000fec000b800000 */
[----:B------:R-:W2:Y:S01]  /*1c4a0*/  LDL R3, [R1] ;  /* 0x0000000001037983 */ /* 0x000ea20000100800 */
[----:B------:R-:W-:Y:S01]  /*1c4b0*/  IMAD R4, R4, 0x2, R22 ;  /* 0x0000000204047824 */ /* 0x000fe200078e0216 */
[----:B------:R-:W0:Y:S02]  /*1c4c0*/  S2R R11, SR_TID.X ;  /* 0x00000000000b7919 */ /* 0x000e240000002100 */
[----:B------:R-:W1:Y:S04]  /*1c4d0*/  SHFL.IDX PT, R2, R6, RZ, 0x1c1f ;  /* 0x001c1fff06027589 */ /* 0x000e6800000e0000 */
[----:B------:R-:W-:Y:S01]  /*1c4e0*/  SHFL.IDX PT, R20, R8, 0x2, 0x1c1f ;  /* 0x005c1f0008147f89 */ /* 0x000fe200000e0000 */
[----:B0-----:R-:W-:-:S05]  /*1c4f0*/  IMAD.SHL.U32 R11, R11, 0x8, RZ ;  /* 0x000000080b0b7824 */ /* 0x001fca00078e00ff */
[----:B------:R-:W-:-:S05]  /*1c500*/  LOP3.LUT R11, R11, 0x18, RZ, 0xc0, !PT ;  /* 0x000000180b0b7812 */ /* 0x000fca00078ec0ff */
[----:B------:R-:W-:-:S05]  /*1c510*/  IMAD.SHL.U32 R0, R11, 0x2, RZ ;  /* 0x000000020b007824 */ /* 0x000fca00078e00ff */
[----:B-1----:R-:W-:Y:S02]  /*1c520*/  IADD3 R2, P0, R2, R0, RZ ;  /* 0x0000000002027210 */ /* 0x002fe40007f1e0ff */
[----:B--2---:R-:W-:Y:S02]  /*1c530*/  LOP3.LUT P6, RZ, R3, 0x4, RZ, 0xc0, !PT ;  /* 0x0000000403ff7812 */ /* 0x004fe400078cc0ff */
[----:B------:R-:W0:Y:S02]  /*1c540*/  SHFL.IDX PT, R3, R8, RZ, 0x1c1f ;  /* 0x001c1fff08037589 */ /* 0x000e2400000e0000 */
[----:B0-----:R-:W-:-:S09]  /*1c550*/  IMAD.X R3, RZ, RZ, R3, P0 ;  /* 0x000000ffff037224 */ /* 0x001fd200000e0603 */
        /* <DEDUP_REMOVED lines=18> */
.L_x_2670:
[----:B------:R-:W3:Y:S01]  /*1c680*/  LDL R3, [R1] ;  /* 0x0000000001037983 */ /* 0x000ee20000100800 */
[----:B--2---:R-:W-:Y:S02]  /*1c690*/  IADD3 R2, P0, R2, R0, RZ ;  /* 0x0000000002027210 */ /* 0x004fe40007f1e0ff */
[----:B---3--:R-:W-:-:S03]  /*1c6a0*/  LOP3.LUT P6, RZ, R3, 0x4, RZ, 0xc0, !PT ;  /* 0x0000000403ff7812 */ /* 0x008fc600078cc0ff */
[----:B------:R-:W-:Y:S01]  /*1c6b0*/  IMAD.X R3, RZ, RZ, R20, P0 ;  /* 0x000000ffff037224 */ /* 0x000fe200000e0614 */
[----:B------:R-:W-:-:S09]  /*1c6c0*/  PLOP3.LUT P0, PT, PT, PT, PT, 0x80, 0x0 ;  /* 0x000000000000781c */ /* 0x000fd20003f0f070 */
[----:B------:R-:W-:Y:S01]  /*1c6d0*/  @!PT LDS RZ, [RZ] ;  /* 0x00000000fffff984 */ /* 0x000fe20000000800 */
[----:B------:R-:W-:Y:S01]  /*1c6e0*/  @!PT LDS RZ, [RZ] ;  /* 0x00000000fffff984 */ /* 0x000fe20000000800 */
[----:B------:R-:W-:Y:S01]  /*1c6f0*/  @!PT LDS RZ, [RZ] ;  /* 0x00000000fffff984 */ /* 0x000fe20000000800 */
[----:B------:R1:W-:Y:S04]  /*1c700*/  LDGSTS.E.BYPASS.LTC128B.128 [R4+0x16c00], desc[UR38][R2.64], !P6 ;  /* 0x16c0000002047fae */ /* 0x0003e8000f101d66 */
[----:B------:R1:W-:Y:S04]  /*1c710*/  LDGSTS.E.BYPASS.LTC128B.128 [R4+0x18c00], desc[UR38][R2.64+0x40], !P5 ;  /* 0x18c0004002047fae */ /* 0x0003e8000e901d66 */
[----:B------:R1:W-:Y:S01]  /*1c720*/  LDGSTS.E.BYPASS.LTC128B.128 [R4+0x1ac00], desc[UR38][R2.64+0x80], !P4 ;  /* 0x1ac0008002047fae */ /* 0x0003e2000e101d66 */
[----:B------:R-:W-:Y:S01]  /*1c730*/  NOP ;  /* 0x0000000000007918 */ /* 0x000fe20000000000 */
.L_x_2540:
        /* <DEDUP_REMOVED lines=11> */
.L_x_2541:
[----:B------:R1:W-:Y:S01]  /*1c7f0*/  SYNCS.ARRIVE.TRANS64.A1T0 RZ, [R5+URZ+0x2d830], RZ ;  /* 0x02d830ff05ff79a7 */ /* 0x0003e2000810003f */
[----:B------:R-:W-:Y:S05]  /*1c800*/  @!P5 BRA `(.L_x_2542) ;  /* 0x000000000004d947 */ /* 0x000fea0003800000 */
[----:B------:R-:W-:Y:S01]  /*1c810*/  BPT.TRAP 0x1 ;  /* 0x000000040000795c */ /* 0x000fe20000300000 */
.L_x_2542:
[----:B------:R-:W-:Y:S01]  /*1c820*/  SHF.L.U32 R2, R17, 0x1f, RZ ;  /* 0x0000001f11027819 */ /* 0x000fe200000006ff */
[----:B-1----:R-:W-:Y:S01]  /*1c830*/  IMAD R5, R10, 0x8, R22 ;  /* 0x000000080a057824 */ /* 0x002fe200078e0216 */
[----:B------:R-:W-:Y:S03]  /*1c840*/  BSSY B1, `(.L_x_2543) ;  /* 0x0000003000017945 */ /* 0x000fe60003800000 */
[----:B------:R-:W1:Y:S02]  /*1c850*/  SYNCS.PHASECHK.TRANS64.TRYWAIT P0, [R5+URZ+0x2d860], R2 ;  /* 0x02d86002050075a7 */ /* 0x000e64000800017f */
[----:B-1----:R-:W-:Y:S05]  /*1c860*/  @!P0 BRA `(.L_x_2544) ;  /* 0x0000004000c48947 */ /* 0x002fea0003800000 */
.L_x_2671:
[----:B------:R-:W-:Y:S05]  /*1c870*/  BSYNC B1 ;  /* 0x0000000000017941 */ /* 0x000fea0003800000 */
.L_x_2543:
        /* <DEDUP_REMOVED lines=45> */
.L_x_2681:
        /* <DEDUP_REMOVED lines=32> */
.L_x_2546:
        /* <DEDUP_REMOVED lines=12> */
.L_x_2547:
[----:B------:R2:W-:Y:S01]  /*1ce10*/  STL [R1+0x8], R26 ;  /* 0x0000081a01007387 */ /* 0x0005e20000100800 */
[C---:B------:R-:W-:Y:S01]  /*1ce20*/  ISETP.GT.AND P0, PT, R26.reuse, RZ, PT ;  /* 0x000000ff1a00720c */ /* 0x040fe20003f04270 */
[----:B------:R2:W-:Y:S01]  /*1ce30*/  SYNCS.ARRIVE.TRANS64.A1T0 RZ, [R5+URZ+0x2d850], RZ ;  /* 0x02d850ff05ff79a7 */ /* 0x0005e2000810003f */
[----:B------:R-:W-:Y:S02]  /*1ce40*/  VIADD R0, R26, 0xffffffff ;  /* 0xffffffff1a007836 */ /* 0x000fe40000000000 */
[----:B------:R-:W-:Y:S02]  /*1ce50*/  IMAD.MOV.U32 R17, RZ, RZ, R29 ;  /* 0x000000ffff117224 */ /* 0x000fe400078e001d */
[----:B------:R-:W-:-:S07]  /*1ce60*/  IMAD.MOV.U32 R10, RZ, RZ, R25 ;  /* 0x000000ffff0a7224 */ /* 0x000fce00078e0019 */
[----:B--2---:R-:W-:Y:S05]  /*1ce70*/  @P0 BRA `(.L_x_2548) ;  /* 0xfffffff000600947 */ /* 0x004fea000383ffff */
.L_x_2535:
[----:B------:R-:W-:Y:S05]  /*1ce80*/  BSYNC B0 ;  /* 0x0000000000007941 */ /* 0x000fea0003800000 */
.L_x_2534:
        /* <DEDUP_REMOVED lines=17> */
.L_x_2550:
[----:B------:R-:W-:Y:S05]  /*1cfa0*/  BSYNC B0 ;  /* 0x0000000000007941 */ /* 0x000fea0003800000 */
.L_x_2549:
[----:B-1----:R-:W-:-:S05]  /*1cfb0*/  IMAD.U32 R0, RZ, RZ, UR40 ;  /* 0x00000028ff007e24 */ /* 0x002fca000f8e00ff */
[----:B------:R-:W-:-:S13]  /*1cfc0*/  ISETP.NE.AND P0, PT, R0, 0x3, PT ;  /* 0x000000030000780c */ /* 0x000fda0003f05270 */
[----:B------:R-:W-:Y:S05]  /*1cfd0*/  @!P0 BRA `(.L_x_2551) ;  /* 0x0000000000048947 */ /* 0x000fea0003800000 */
[----:B------:R-:W-:Y:S01]  /*1cfe0*/  BPT.TRAP 0x1 ;  /* 0x000000040000795c */ /* 0x000fe20000300000 */
.L_x_2551:
[----:B------:R-:W2:Y:S01]  /*1cff0*/  LDL.LU R2, [R1+0x24] ;  /* 0x0000240001027983 */ /* 0x000ea20000300800 */
[----:B------:R-:W-:Y:S01]  /*1d000*/  IMAD R0, R25, 0x8, R22 ;  /* 0x0000000819007824 */ /* 0x000fe200078e0216 */
[----:B------:R-:W-:Y:S01]  /*1d010*/  SHF.L.U32 R3, R29, 0x1f, RZ ;  /* 0x0000001f1d037819 */ /* 0x000fe200000006ff */
[----:B------:R-:W-:Y:S03]  /*1d020*/  BSSY B0, `(.L_x_2552) ;  /* 0x0000004000007945 */ /* 0x000fe60003800000 */
[----:B------:R-:W1:Y:S01]  /*1d030*/  SYNCS.PHASECHK.TRANS64.TRYWAIT P0, [R0+URZ+0x2d860], R3 ;  /* 0x02d86003000075a7 */ /* 0x000e62000800017f */
[----:B--2---:R-:W-:Y:S01]  /*1d040*/  IMAD R6, R26, -0x80, R2 ;  /* 0xffffff801a067824 */ /* 0x004fe200078e0202 */
[----:B-1----:R-:W-:Y:S06]  /*1d050*/  @!P0 BRA `(.L_x_2553) ;  /* 0x0000004000408947 */ /* 0x002fec0003800000 */
.L_x_2682:
[----:B------:R-:W-:Y:S05]  /*1d060*/  BSYNC B0 ;  /* 0x0000000000007941 */ /* 0x000fea0003800000 */
.L_x_2552:
        /* <DEDUP_REMOVED lines=51> */
.L_x_2692:
        /* <DEDUP_REMOVED lines=13> */
.L_x_2555:
        /* <DEDUP_REMOVED lines=11> */
.L_x_2556:
[----:B------:R-:W-:Y:S01]  /*1d520*/  VIADD R25, R25, 0x1 ;  /* 0x0000000119197836 */ /* 0x000fe20000000000 */
[----:B------:R0:W-:Y:S04]  /*1d530*/  SYNCS.ARRIVE.TRANS64.A1T0 RZ, [R0+URZ+0x2d850], RZ ;  /* 0x02d850ff00ff79a7 */ /* 0x0001e8000810003f */
[----:B------:R-:W-:-:S04]  /*1d540*/  ISETP.NE.AND P0, PT, R25, 0x2, PT ;  /* 0x000000021900780c */ /* 0x000fc80003f05270 */
[----:B0-----:R-:W-:Y:S02]  /*1d550*/  SEL R0, RZ, 0x1, P0 ;  /* 0x00000001ff007807 */ /* 0x001fe40000000000 */
[----:B------:R-:W-:Y:S02]  /*1d560*/  SEL R25, R25, RZ, P0 ;  /* 0x000000ff19197207 */ /* 0x000fe40000000000 */
[----:B------:R-:W-:-:S07]  /*1d570*/  LOP3.LUT R29, R29, R0, RZ, 0x3c, !PT ;  /* 0x000000001d1d7212 */ /* 0x000fce00078e3cff */
.L_x_2515:
[----:B------:R-:W-:Y:S05]  /*1d580*/  BSYNC B7 ;  /* 0x0000000000077941 */ /* 0x000fea0003800000 */
.L_x_2513:
[----:B------:R-:W3:Y:S02]  /*1d590*/  LDL R0, [R1] ;  /* 0x0000000001007983 */ /* 0x000ee40000100800 */
[----:B---3--:R-:W-:-:S13]  /*1d5a0*/  LOP3.LUT P0, RZ, R0, 0x10, RZ, 0xc0, !PT ;  /* 0x0000001000ff7812 */ /* 0x008fda000780c0ff */
        /* <DEDUP_REMOVED lines=10> */
.L_x_2557:
        /* <DEDUP_REMOVED lines=17> */
[----:B0-----:R-:W-:Y:S01]  /*1d760*/  MOV R2, RZ ;  /* 0x000000ff00027202 */ /* 0x001fe20000000f00 */
        /* <DEDUP_REMOVED lines=17> */
[----:B------:R0:W2:Y:S02]  /*1d880*/  SHFL.IDX PT, R14, R3, 0x1f, 0x1f ;  /* 0x03e01f00030e7f89 */ /* 0x0000a400000e0000 */
.L_x_2702:
[----:B------:R-:W-:Y:S02]  /*1d890*/  ULDC UR4, c[0x0][0xc38] ;  /* 0x00030e0000047ab9 */ /* 0x000fe40000000800 */
[----:B------:R-:W-:-:S04]  /*1d8a0*/  IMAD.U32 R4, RZ, RZ, UR4 ;  /* 0x00000004ff047e24 */ /* 0x000fc8000f8e00ff */
[----:B--2---:R-:W-:-:S04]  /*1d8b0*/  IMAD R5, R14, R4, RZ ;  /* 0x000000040e057224 */ /* 0x004fc800078e02ff */
[----:B------:R-:W-:-:S05]  /*1d8c0*/  IMAD.IADD R16, R16, 0x1, R5 ;  /* 0x0000000110107824 */ /* 0x000fca00078e0205 */
[----:B------:R-:W-:-:S13]  /*1d8d0*/  ISETP.GT.AND P6, PT, R16, R0, PT ;  /* 0x000000001000720c */ /* 0x000fda0003fc4270 */
[----:B------:R-:W-:Y:S05]  /*1d8e0*/  @P6 BRA `(.L_x_2560) ;  /* 0x00000000009c6947 */ /* 0x000fea0003800000 */
.L_x_2565:
        /* <DEDUP_REMOVED lines=11> */
[----:B0-----:R-:W0:Y:S02]  /*1d9a0*/  LDC.64 R2, c[0x0][0xc80] ;  /* 0x00032000ff027b82 */ /* 0x001e240000000a00 */
[----:B0-----:R-:W-:-:S06]  /*1d9b0*/  IMAD.WIDE R2, R5, 0x4, R2 ;  /* 0x0000000405027825 */ /* 0x001fcc00078e0202 */
[----:B------:R2:W5:Y:S02]  /*1d9c0*/  LDG.E R2, desc[UR38][R2.64] ;  /* 0x0000002602027981 */ /* 0x000564000c1e1900 */
.L_x_2563:
[----:B------:R-:W-:Y:S05]  /*1d9d0*/  BSYNC B0 ;  /* 0x0000000000007941 */ /* 0x000fea0003800000 */
.L_x_2562:
[----:B------:R-:W-:-:S03]  /*1d9e0*/  UMOV UR4, 0xffffffff ;  /* 0xffffffff00047882 */ /* 0x000fc60000000000 */
[----:B------:R-:W-:Y:S05]  /*1d9f0*/  BRA.DIV UR4, `(.L_x_2564) ;  /* 0x0000004204807947 */ /* 0x000fea000b800000 */
[----:B-----5:R-:W3:Y:S02]  /*1da00*/  SHFL.UP PT, R14, R2, 0x1, RZ ;  /* 0x04200000020e7989 */ /* 0x020ee400000e00ff */
[----:B---3--:R-:W-:-:S05]  /*1da10*/  SEL R13, R14, RZ, P1 ;  /* 0x000000ff0e0d7207 */ /* 0x008fca0000800000 */
[----:B------:R-:W-:-:S05]  /*1da20*/  IMAD.IADD R13, R2, 0x1, R13 ;  /* 0x00000001020d7824 */ /* 0x000fca00078e020d */
[----:B------:R-:W3:Y:S02]  /*1da30*/  SHFL.UP PT, R14, R13, 0x2, RZ ;  /* 0x044000000d0e7989 */ /* 0x000ee400000e00ff */
[----:B---3--:R-:W-:-:S05]  /*1da40*/  SEL R14, R14, RZ, P2 ;  /* 0x000000ff0e0e7207 */ /* 0x008fca0001000000 */
[----:B0-2---:R-:W-:-:S05]  /*1da50*/  IMAD.IADD R3, R13, 0x1, R14 ;  /* 0x000000010d037824 */ /* 0x005fca00078e020e */
        /* <DEDUP_REMOVED lines=10> */
.L_x_2710:
[----:B------:R-:W-:Y:S02]  /*1db00*/  ULDC UR4, c[0x0][0xc38] ;  /* 0x00030e0000047ab9 */ /* 0x000fe40000000800 */
[----:B------:R-:W-:-:S04]  /*1db10*/  IMAD.U32 R4, RZ, RZ, UR4 ;  /* 0x00000004ff047e24 */ /* 0x000fc8000f8e00ff */
[----:B--2---:R-:W-:-:S04]  /*1db20*/  IMAD R5, R14, R4, RZ ;  /* 0x000000040e057224 */ /* 0x004fc800078e02ff */
[----:B------:R-:W-:-:S05]  /*1db30*/  IMAD.IADD R16, R5, 0x1, R16 ;  /* 0x0000000105107824 */ /* 0x000fca00078e0210 */
[----:B------:R-:W-:-:S13]  /*1db40*/  ISETP.GT.AND P6, PT, R16, R0, PT ;  /* 0x000000001000720c */ /* 0x000fda0003fc4270 */
[----:B------:R-:W-:Y:S05]  /*1db50*/  @!P6 BRA `(.L_x_2565) ;  /* 0xfffffffc0064e947 */ /* 0x000fea000383ffff */
.L_x_2560:
        /* <DEDUP_REMOVED lines=8> */
.L_x_2714:
[----:B------:R-:W-:Y:S01]  /*1dbe0*/  ISETP.NE.AND P0, PT, R5, RZ, PT ;  /* 0x000000ff0500720c */ /* 0x000fe20003f05270 */
[----:B------:R-:W-:-:S12]  /*1dbf0*/  IMAD.MOV.U32 R5, RZ, RZ, RZ ;  /* 0x000000ffff057224 */ /* 0x000fd800078e00ff */
[----:B------:R-:W-:Y:S05]  /*1dc00*/  @!P0 BRA `(.L_x_2567) ;  /* 0x0000000000108947 */ /* 0x000fea0003800000 */
[----:B------:R-:W-:Y:S01]  /*1dc10*/  UMOV UR4, 0xffffffff ;  /* 0xffffffff00047882 */ /* 0x000fe20000000000 */
[----:B------:R-:W-:Y:S02]  /*1dc20*/  VIADD R12, R6, 0xffffffff ;  /* 0xffffffff060c7836 */ /* 0x000fe40000000000 */
[----:B------:R-:W-:Y:S05]  /*1dc30*/  BRA.DIV UR4, `(.L_x_2568) ;  /* 0x0000004204f47947 */ /* 0x000fea000b800000 */
[----:B------:R4:W0:Y:S02]  /*1dc40*/  SHFL.IDX PT, R5, R3, R12, 0x1f ;  /* 0x00001f0c03057589 */ /* 0x00082400000e0000 */
.L_x_2567:
[----:B0-2-4-:R-:W0:Y:S01]  /*1dc50*/  LDC.64 R2, c[0x0][0xc90] ;  /* 0x00032400ff027b82 */ /* 0x015e220000000a00 */
[----:B------:R-:W-:-:S04]  /*1dc60*/  IMAD.IADD R19, R6, 0x1, R19 ;  /* 0x0000000106137824 */ /* 0x000fc800078e0213 */
[----:B0-----:R-:W-:-:S05]  /*1dc70*/  IMAD.WIDE R2, R19, 0x4, R2 ;  /* 0x0000000413027825 */ /* 0x001fca00078e0202 */
[----:B------:R0:W3:Y:S01]  /*1dc80*/  LDG.E R7, desc[UR38][R2.64] ;  /* 0x0000002602077981 */ /* 0x0000e2000c1e1900 */
[----:B------:R-:W-:Y:S02]  /*1dc90*/  IMAD R16, R5, R4, R16 ;  /* 0x0000000405107224 */ /* 0x000fe400078e0210 */
[----:B0-----:R-:W-:Y:S02]  /*1dca0*/  IMAD.MOV.U32 R2, RZ, RZ, RZ ;  /* 0x000000ffff027224 */ /* 0x001fe400078e00ff */
[----:B---3--:R-:W-:-:S05]  /*1dcb0*/  IMAD R6, R17, R7, RZ ;  /* 0x0000000711067224 */ /* 0x008fca00078e02ff */
[----:B------:R-:W-:-:S04]  /*1dcc0*/  IABS R8, R6 ;  /* 0x0000000600087213 */ /* 0x000fc80000000000 */
[----:B-1----:R-:W0:Y:S08]  /*1dcd0*/  I2F.RP R9, R8 ;  /* 0x0000000800097306 */ /* 0x002e300000209400 */
        /* <DEDUP_REMOVED lines=57> */
.L_x_2561:
[----:B------:R-:W-:Y:S01]  /*1e070*/  UMOV UR4, URZ ;  /* 0x0000003f00047c82 */ /* 0x000fe20008000000 */
[----:B------:R-:W-:Y:S01]  /*1e080*/  UMOV UR5, URZ ;  /* 0x0000003f00057c82 */ /* 0x000fe20008000000 */
[----:B------:R-:W-:Y:S01]  /*1e090*/  ULDC UR6, c[0x0][0xc3c] ;  /* 0x00030f0000067ab9 */ /* 0x000fe20000000800 */
[----:B------:R-:W-:Y:S02]  /*1e0a0*/  IMAD.MOV.U32 R16, RZ, RZ, R0 ;  /* 0x000000ffff107224 */ /* 0x000fe400078e0000 */
[----:B------:R-:W-:Y:S02]  /*1e0b0*/  IMAD.U32 R17, RZ, RZ, UR4 ;  /* 0x00000004ff117e24 */ /* 0x000fe4000f8e00ff */
[----:B------:R-:W-:Y:S02]  /*1e0c0*/  IMAD.U32 R18, RZ, RZ, UR5 ;  /* 0x00000005ff127e24 */ /* 0x000fe4000f8e00ff */
[----:B------:R-:W-:-:S07]  /*1e0d0*/  IMAD.U32 R19, RZ, RZ, UR6 ;  /* 0x00000006ff137e24 */ /* 0x000fce000f8e00ff */
.L_x_2569:
[----:B------:R-:W2:Y:S01]  /*1e0e0*/  S2R R0, SR_TID.X ;  /* 0x0000000000007919 */ /* 0x000ea20000002100 */
[----:B------:R-:W-:Y:S05]  /*1e0f0*/  WARPSYNC.ALL ;  /* 0x0000000000007948 */ /* 0x000fea0003800000 */
[----:B------:R-:W-:Y:S01]  /*1e100*/  BAR.SYNC.DEFER_BLOCKING 0x4, 0x200 ;  /* 0x0108000000007b1d */ /* 0x000fe20000010000 */
[----:B--2---:R-:W-:-:S04]  /*1e110*/  LOP3.LUT R0, R0, 0x1f, RZ, 0xc0, !PT ;  /* 0x0000001f00007812 */ /* 0x004fc800078ec0ff */
[----:B------:R-:W-:-:S13]  /*1e120*/  ISETP.NE.AND P0, PT, R0, RZ, PT ;  /* 0x000000ff0000720c */ /* 0x000fda0003f05270 */
[----:B0-----:R-:W0:Y:S01]  /*1e130*/  @!P0 S2R R3, SR_CgaCtaId ;  /* 0x0000000000038919 */ /* 0x001e220000008800 */
[----:B------:R-:W-:-:S04]  /*1e140*/  @!P0 MOV R0, 0x400 ;  /* 0x0000040000008802 */ /* 0x000fc80000000f00 */
[----:B0-----:R-:W-:-:S05]  /*1e150*/  @!P0 LEA R22, R3, R0, 0x18 ;  /* 0x0000000003168211 */ /* 0x001fca00078ec0ff */
[----:B------:R0:W-:Y:S01]  /*1e160*/  @!P0 STS.128 [R22+0x2d8d0], R16 ;  /* 0x02d8d01016008388 */ /* 0x0001e20000000c00 */
[----:B------:R-:W-:Y:S06]  /*1e170*/  BAR.ARV 0x5, 0x200 ;  /* 0x0148000000007b1d */ /* 0x000fec0000002000 */
.L_x_2558:
[----:B------:R-:W-:Y:S02]  /*1e180*/  ULDC UR4, c[0x0][0xc3c] ;  /* 0x00030f0000047ab9 */ /* 0x000fe40000000800 */
[----:B----4-:R-:W-:-:S13]  /*1e190*/  ISETP.GE.AND P0, PT, R19, UR4, PT ;  /* 0x0000000413007c0c */ /* 0x010fda000bf06270 */
[----:B------:R-:W-:Y:S05]  /*1e1a0*/  @!P0 BRA `(.L_x_2570) ;  /* 0xffffffa000908947 */ /* 0x000fea000383ffff */
[----:B------:R-:W-:Y:S05]  /*1e1b0*/  BSYNC B8 ;  /* 0x0000000000087941 */ /* 0x000fea0003800000 */
.L_x_2469:
[----:B0-----:R-:W4:Y:S01]  /*1e1c0*/  LDL.LU R0, [R1+0x48] ;  /* 0x0000480001007983 */ /* 0x001f220000300800 */
[----:B------:R-:W-:Y:S01]  /*1e1d0*/  BSSY B0, `(.L_x_2571) ;  /* 0x000000b000007945 */ /* 0x000fe20003800000 */
[----:B------:R-:W0:Y:S01]  /*1e1e0*/  S2R R5, SR_CgaCtaId ;  /* 0x0000000000057919 */ /* 0x000e220000008800 */
[----:B----4-:R-:W-:-:S05]  /*1e1f0*/  VIADD R0, R0, 0x1 ;  /* 0x0000000100007836 */ /* 0x010fca0000000000 */
        /* <DEDUP_REMOVED lines=8> */
.L_x_2717:
[----:B------:R-:W-:Y:S05]  /*1e280*/  BSYNC B0 ;  /* 0x0000000000007941 */ /* 0x000fea0003800000 */
.L_x_2571:
[----:B------:R-:W-:-:S03]  /*1e290*/  UMOV UR4, 0xffffffff ;  /* 0xffffffff00047882 */ /* 0x000fc60000000000 */
[----:B------:R-:W-:Y:S05]  /*1e2a0*/  BRA.DIV UR4, `(.L_x_2573) ;  /* 0x0000003e04947947 */ /* 0x000fea000b800000 */
[----:B0-----:R-:W0:Y:S02]  /*1e2b0*/  S2R R0, SR_TID.X ;  /* 0x0000000000007919 */ /* 0x001e240000002100 */
[----:B0-----:R-:W-:-:S04]  /*1e2c0*/  SHF.R.U32.HI R0, RZ, 0x5, R0 ;  /* 0x00000005ff007819 */ /* 0x001fc80000011600 */
[----:B------:R-:W-:-:S05]  /*1e2d0*/  LOP3.LUT R0, R0, 0x3, RZ, 0xc0, !PT ;  /* 0x0000000300007812 */ /* 0x000fca00078ec0ff */
[----:B------:R0:W4:Y:S02]  /*1e2e0*/  SHFL.IDX PT, R14, R0, RZ, 0x1f ;  /* 0x00001fff000e7589 */ /* 0x00012400000e0000 */
.L_x_2720:
[----:B----4-:R-:W-:-:S13]  /*1e2f0*/  ISETP.NE.AND P0, PT, R14, RZ, PT ;  /* 0x000000ff0e00720c */ /* 0x010fda0003f05270 */
[----:B------:R-:W-:Y:S05]  /*1e300*/  @P0 BRA `(.L_x_2304) ;  /* 0x0000000000880947 */ /* 0x000fea0003800000 */
[----:B------:R-:W-:-:S03]  /*1e310*/  UMOV UR4, 0xffffffff ;  /* 0xffffffff00047882 */ /* 0x000fc60000000000 */
[----:B------:R-:W-:Y:S05]  /*1e320*/  BRA.DIV UR4, `(.L_x_2574) ;  /* 0x0000003e04a87947 */ /* 0x000fea000b800000 */
[----:B------:R-:W-:-:S13]  /*1e330*/  ELECT P6, URZ, PT ;  /* 0x00000000003f782f */ /* 0x000fda00038c0000 */
.L_x_2723:
[----:B------:R-:W-:Y:S05]  /*1e340*/  @!P6 BRA `(.L_x_2304) ;  /* 0x000000000078e947 */ /* 0x000fea0003800000 */
[----:B------:R-:W-:-:S06]  /*1e350*/  ULOP3.LUT UR4, UR36, 0x2, URZ, 0xfc, !UPT ;  /* 0x0000000224047892 */ /* 0x000fcc000f8efc3f */
[----:B0-----:R-:W-:-:S05]  /*1e360*/  IMAD.U32 R0, RZ, RZ, UR4 ;  /* 0x00000004ff007e24 */ /* 0x001fca000f8e00ff */
[----:B------:R-:W-:-:S13]  /*1e370*/  ISETP.NE.AND P0, PT, R0, 0x3, PT ;  /* 0x000000030000780c */ /* 0x000fda0003f05270 */
[----:B------:R-:W-:Y:S05]  /*1e380*/  @!P0 BRA `(.L_x_2575) ;  /* 0x0000000000048947 */ /* 0x000fea0003800000 */
[----:B------:R-:W-:Y:S01]  /*1e390*/  BPT.TRAP 0x1 ;  /* 0x000000040000795c */ /* 0x000fe20000300000 */
.L_x_2575:
[----:B------:R-:W-:Y:S01]  /*1e3a0*/  IMAD R3, R25, 0x8, R5 ;  /* 0x0000000819037824 */ /* 0x000fe200078e0205 */
[----:B------:R-:W-:Y:S01]  /*1e3b0*/  SHF.L.U32 R2, R29, 0x1f, RZ ;  /* 0x0000001f1d027819 */ /* 0x000fe200000006ff */
[----:B------:R-:W-:-:S03]  /*1e3c0*/  VIADD R25, R25, 0x1 ;  /* 0x0000000119197836 */ /* 0x000fc60000000000 */
[----:B------:R-:W0:Y:S02]  /*1e3d0*/  SYNCS.PHASECHK.TRANS64.TRYWAIT P1, [R3+URZ+0x2d840], R2 ;  /* 0x02d84002030075a7 */ /* 0x000e24000802017f */
[----:B------:R-:W-:-:S04]  /*1e3e0*/  ISETP.NE.AND P2, PT, R25, 0x2, PT ;  /* 0x000000021900780c */ /* 0x000fc80003f45270 */
[----:B------:R-:W-:Y:S01]  /*1e3f0*/  SEL R0, RZ, 0x1, P2 ;  /* 0x00000001ff007807 */ /* 0x000fe20001000000 */
[----:B0-----:R-:W-:Y:S08]  /*1e400*/  @!P1 BRA `(.L_x_2576) ;  /* 0x0000003c00909947 */ /* 0x001ff00003800000 */
.L_x_2724:
[----:B------:R-:W-:Y:S02]  /*1e410*/  SEL R25, R25, RZ, P2 ;  /* 0x000000ff19197207 */ /* 0x000fe40001000000 */
[----:B------:R-:W-:Y:S01]  /*1e420*/  LOP3.LUT R0, R29, R0, RZ, 0x3c, !PT ;  /* 0x000000001d007212 */ /* 0x000fe200078e3cff */
[----:B------:R-:W-:Y:S06]  /*1e430*/  @!P0 BRA `(.L_x_2577) ;  /* 0x0000000000048947 */ /* 0x000fec0003800000 */
[----:B------:R-:W-:Y:S01]  /*1e440*/  BPT.TRAP 0x1 ;  /* 0x000000040000795c */ /* 0x000fe20000300000 */
.L_x_2577:
[----:B------:R-:W-:Y:S01]  /*1e450*/  IMAD R25, R25, 0x8, R5 ;  /* 0x0000000819197824 */ /* 0x000fe200078e0205 */
[----:B------:R-:W-:-:S04]  /*1e460*/  SHF.L.U32 R0, R0, 0x1f, RZ ;  /* 0x0000001f00007819 */ /* 0x000fc800000006ff */
[----:B------:R-:W4:Y:S02]  /*1e470*/  SYNCS.PHASECHK.TRANS64.TRYWAIT P1, [R25+URZ+0x2d840], R0 ;  /* 0x02d84000190075a7 */ /* 0x000f24000802017f */
[----:B----4-:R-:W-:Y:S05]  /*1e480*/  @!P1 BRA `(.L_x_2578) ;  /* 0x0000003c00849947 */ /* 0x010fea0003800000 */
.L_x_2725:
[----:B------:R-:W-:Y:S05]  /*1e490*/  @!P0 BRA `(.L_x_2579) ;  /* 0x0000000000048947 */ /* 0x000fea0003800000 */
[----:B------:R-:W-:Y:S01]  /*1e4a0*/  BPT.TRAP 0x1 ;  /* 0x000000040000795c */ /* 0x000fe20000300000 */
.L_x_2579:
[----:B------:R-:W5:Y:S02]  /*1e4b0*/  SYNCS.PHASECHK.TRANS64.TRYWAIT P1, [R3+URZ+0x2d860], R2 ;  /* 0x02d86002030075a7 */ /* 0x000f64000802017f */
[----:B-----5:R-:W-:Y:S05]  /*1e4c0*/  @!P1 BRA `(.L_x_2580) ;  /* 0x0000003c00889947 */ /* 0x020fea0003800000 */
.L_x_2726:
[----:B------:R-:W-:Y:S05]  /*1e4d0*/  @!P0 BRA `(.L_x_2581) ;  /* 0x0000000000048947 */ /* 0x000fea0003800000 */
[----:B------:R-:W-:Y:S01]  /*1e4e0*/  BPT.TRAP 0x1 ;  /* 0x000000040000795c */ /* 0x000fe20000300000 */
.L_x_2581:
[----:B------:R0:W0:Y:S02]  /*1e4f0*/  SYNCS.PHASECHK.TRANS64.TRYWAIT P0, [R25+URZ+0x2d860], R0 ;  /* 0x02d86000190075a7 */ /* 0x000024000800017f */
[----:B0-----:R-:W-:Y:S05]  /*1e500*/  @!P0 NANOSLEEP.SYNCS 0x989680 ;  /* 0x009896800000895d */ /* 0x001fea0003900000 */
[----:B------:R-:W0:Y:S02]  /*1e510*/  @!P0 SYNCS.PHASECHK.TRANS64 P0, [R25+URZ+0x2d860], R0 ;  /* 0x02d86000190085a7 */ /* 0x000e24000800007f */
[----:B0-----:R-:W-:Y:S05]  /*1e520*/  @!P0 BRA `(.L_x_2581) ;  /* 0xfffffffc00f08947 */ /* 0x001fea000383ffff */
.L_x_2304:
[----:B------:R-:W-:Y:S05]  /*1e530*/  BSYNC B9 ;  /* 0x0000000000097941 */ /* 0x000fea0003800000 */
.L_x_2301:
[----:B------:R-:W-:Y:S05]  /*1e540*/  EXIT ;  /* 0x000000000000794d */ /* 0x000fea0003800000 */
.L_x_2320:
[----:B0-----:R0:W1:Y:S02]  /*1e550*/  SYNCS.PHASECHK.TRANS64.TRYWAIT P4, [R32+URZ+0x2d890], R85 ;  /* 0x02d89055200075a7 */ /* 0x001064000808017f */
[----:B-1----:R-:W-:Y:S05]  /*1e560*/  @!P4 NANOSLEEP.SYNCS 0x989680 ;  /* 0x009896800000c95d */ /* 0x002fea0003900000 */
[----:B------:R-:W1:Y:S02]  /*1e570*/  @!P4 SYNCS.PHASECHK.TRANS64 P4, [R32+URZ+0x2d890], R85 ;  /* 0x02d890552000c5a7 */ /* 0x000e64000808007f */
[----:B-1----:R-:W-:Y:S05]  /*1e580*/  @!P4 BRA `(.L_x_2320) ;  /* 0xfffffffc00f0c947 */ /* 0x002fea000383ffff */
[----:B------:R-:W-:Y:S05]  /*1e590*/  BRA `(.L_x_2582) ;  /* 0xfffffe4c00587947 */ /* 0x000fea000383ffff */
.L_x_2321:
        /* <DEDUP_REMOVED lines=8> */
.L_x_2584:
[----:B------:R-:W-:Y:S05]  /*1e620*/  BSYNC B1 ;  /* 0x0000000000017941 */ /* 0x000fea0003800000 */
.L_x_2583:
[----:B------:R-:W-:Y:S01]  /*1e630*/  IMAD.MOV.U32 R13, RZ, RZ, R60 ;  /* 0x000000ffff0d7224 */ /* 0x000fe200078e003c */
[----:B------:R-:W-:Y:S01]  /*1e640*/  MOV R11, 0x1e1f ;  /* 0x00001e1f000b7802 */ /* 0x000fe20000000f00 */
[----:B------:R-:W-:Y:S02]  /*1e650*/  IMAD.MOV.U32 R12, RZ, RZ, RZ ;  /* 0x000000ffff0c7224 */ /* 0x000fe400078e00ff */
[----:B------:R-:W-:Y:S02]  /*1e660*/  IMAD.MOV.U32 R15, RZ, RZ, -0x1 ;  /* 0xffffffffff0f7424 */ /* 0x000fe400078e00ff */
[----:B------:R-:W-:-:S07]  /*1e670*/  IMAD.MOV.U32 R61, RZ, RZ, R14 ;  /* 0x000000ffff3d7224 */ /* 0x000fce00078e000e */
[----:B------:R-:W-:Y:S05]  /*1e680*/  WARPSYNC.COLLECTIVE R15, `(.L_x_2585) ;  /* 0x000000000f087348 */ /* 0x000fea0003c00000 */
[----:B------:R0:W1:Y:S02]  /*1e690*/  SHFL.IDX P6, R14, R13, R12, R11 ;  /* 0x0000000c0d0e7389 */ /* 0x00006400000c000b */
[----:B01----:R-:W-:Y:S01]  /*1e6a0*/  ENDCOLLECTIVE ;  /* 0x000000000000791b */ /* 0x003fe20003800000 */
.L_x_2585:
[----:B------:R-:W-:Y:S01]  /*1e6b0*/  IMAD.MOV.U32 R60, RZ, RZ, R14 ;  /* 0x000000ffff3c7224 */ /* 0x000fe200078e000e */
[----:B------:R-:W-:Y:S06]  /*1e6c0*/  BRA `(.L_x_2586) ;  /* 0xfffffe4c00207947 */ /* 0x000fec000383ffff */
.L_x_2349:
[----:B0-----:R0:W1:Y:S02]  /*1e6d0*/  SYNCS.PHASECHK.TRANS64.TRYWAIT P4, [R32+URZ+0x2d890], R85 ;  /* 0x02d89055200075a7 */ /* 0x001064000808017f */
[----:B-1----:R-:W-:Y:S05]  /*1e6e0*/  @!P4 NANOSLEEP.SYNCS 0x989680 ;  /* 0x009896800000c95d */ /* 0x002fea0003900000 */
[----:B------:R-:W1:Y:S02]  /*1e6f0*/  @!P4 SYNCS.PHASECHK.TRANS64 P4, [R32+URZ+0x2d890], R85 ;  /* 0x02d890552000c5a7 */ /* 0x000e64000808007f */
[----:B-1----:R-:W-:Y:S05]  /*1e700*/  @!P4 BRA `(.L_x_2349) ;  /* 0xfffffffc00f0c947 */ /* 0x002fea000383ffff */
[----:B------:R-:W-:Y:S05]  /*1e710*/  BRA `(.L_x_2587) ;  /* 0xfffffe68001c7947 */ /* 0x000fea000383ffff */
.L_x_2350:
        /* <DEDUP_REMOVED lines=8> */
.L_x_2589:
[----:B------:R-:W-:Y:S05]  /*1e7a0*/  BSYNC B1 ;  /* 0x0000000000017941 */ /* 0x000fea0003800000 */
.L_x_2588:
        /* <DEDUP_REMOVED lines=8> */
.L_x_2590:
[----:B------:R-:W-:Y:S01]  /*1e830*/  IMAD.MOV.U32 R88, RZ, RZ, R14 ;  /* 0x000000ffff587224 */ /* 0x000fe200078e000e */
[----:B------:R-:W-:Y:S06]  /*1e840*/  BRA `(.L_x_2591) ;  /* 0xfffffe6400e47947 */ /* 0x000fec000383ffff */
.L_x_2363:
[----:B0-----:R0:W1:Y:S02]  /*1e850*/  SYNCS.PHASECHK.TRANS64.TRYWAIT P3, [R32+URZ+0x2d890], R85 ;  /* 0x02d89055200075a7 */ /* 0x001064000806017f */
[----:B-1----:R-:W-:Y:S05]  /*1e860*/  @!P3 NANOSLEEP.SYNCS 0x989680 ;  /* 0x009896800000b95d */ /* 0x002fea0003900000 */
[----:B------:R-:W1:Y:S02]  /*1e870*/  @!P3 SYNCS.PHASECHK.TRANS64 P3, [R32+URZ+0x2d890], R85 ;  /* 0x02d890552000b5a7 */ /* 0x000e64000806007f */
[----:B-1----:R-:W-:Y:S05]  /*1e880*/  @!P3 BRA `(.L_x_2363) ;  /* 0xfffffffc00f0b947 */ /* 0x002fea000383ffff */
[----:B------:R-:W-:Y:S05]  /*1e890*/  BRA `(.L_x_2592) ;  /* 0xfffffe8000347947 */ /* 0x000fea000383ffff */
.L_x_2364:
[----:B------:R-:W-:Y:S01]  /*1e8a0*/  BSSY B1, `(.L_x_2593) ;  /* 0x0000007000017945 */ /* 0x000fe20003800000 */
[----:B------:R-:W-:Y:S02]  /*1e8b0*/  IMAD.MOV.U32 R12, RZ, RZ, RZ ;  /* 0x000000ffff0c7224 */ /* 0x000fe400078e00ff */
[----:B------:R-:W-:Y:S02]  /*1e8c0*/  IMAD.MOV.U32 R11, RZ, RZ, 0x1e1f ;  /* 0x00001e1fff0b7424 */ /* 0x000fe400078e00ff */
[----:B------:R-:W-:-:S07]  /*1e8d0*/  IMAD.MOV.U32 R15, RZ, RZ, -0x1 ;  /* 0xffffffffff0f7424 */ /* 0x000fce00078e00ff */
[----:B0-----:R-:W-:Y:S05]  /*1e8e0*/  WARPSYNC.COLLECTIVE R15, `(.L_x_2594) ;  /* 0x000000000f087348 */ /* 0x001fea0003c00000 */
[----:B------:R1:W2:Y:S02]  /*1e8f0*/  SHFL.IDX P6, R14, R13, R12, R11 ;  /* 0x0000000c0d0e7389 */ /* 0x0002a400000c000b */
[----:B012---:R-:W-:Y:S01]  /*1e900*/  ENDCOLLECTIVE ;  /* 0x000000000000791b */ /* 0x007fe20003800000 */
.L_x_2594:
[----:B------:R-:W-:Y:S05]  /*1e910*/  BSYNC B1 ;  /* 0x0000000000017941 */ /* 0x000fea0003800000 */
.L_x_2593:
        /* <DEDUP_REMOVED lines=8> */
.L_x_2595:
[----:B------:R-:W-:Y:S01]  /*1e9a0*/  IMAD.MOV.U32 R42, RZ, RZ, R14 ;  /* 0x000000ffff2a7224 */ /* 0x000fe200078e000e */
[----:B------:R-:W-:Y:S06]  /*1e9b0*/  BRA `(.L_x_2596) ;  /* 0xfffffe8000587947 */ /* 0x000fec000383ffff */
.L_x_2368:
[----:B------:R0:W0:Y:S02]  /*1e9c0*/  SYNCS.PHASECHK.TRANS64.TRYWAIT P2, [R32+URZ+0x2d8b0], R85 ;  /* 0x02d8b055200075a7 */ /* 0x000024000804017f */
[----:B0-----:R-:W-:Y:S05]  /*1e9d0*/  @!P2 NANOSLEEP.SYNCS 0x989680 ;  /* 0x009896800000a95d */ /* 0x001fea0003900000 */
[----:B------:R-:W0:Y:S02]  /*1e9e0*/  @!P2 SYNCS.PHASECHK.TRANS64 P2, [R32+URZ+0x2d8b0], R85 ;  /* 0x02d8b0552000a5a7 */ /* 0x000e24000804007f */
[----:B0-----:R-:W-:Y:S05]  /*1e9f0*/  @!P2 BRA `(.L_x_2368) ;  /* 0xfffffffc00f0a947 */ /* 0x001fea000383ffff */
[----:B------:R-:W-:Y:S05]  /*1ea00*/  BRA `(.L_x_2597) ;  /* 0xfffffe84003c7947 */ /* 0x000fea000383ffff */
.L_x_2374:
        /* <DEDUP_REMOVED lines=10> */
[----:B--2--5:R-:W-:Y:S05]  /*1eab0*/  WARPSYNC.COLLECTIVE R15, `(.L_x_2599) ;  /* 0x000000000f087348 */ /* 0x024fea0003c00000 */
[----:B------:R0:W1:Y:S02]  /*1eac0*/  SHFL.IDX P6, R14, R13, R12, R11 ;  /* 0x0000000c0d0e7389 */ /* 0x00006400000c000b */
[----:B012--5:R-:W-:Y:S01]  /*1ead0*/  ENDCOLLECTIVE ;  /* 0x000000000000791b */ /* 0x027fe20003800000 */
.L_x_2599:
[----:B------:R-:W-:Y:S05]  /*1eae0*/  BSYNC B0 ;  /* 0x0000000000007941 */ /* 0x000fea0003800000 */
.L_x_2598:
[----:B------:R0:W-:Y:S01]  /*1eaf0*/  STL [R1+0x5c], R14 ;  /* 0x00005c0e01007387 */ /* 0x0001e20000100800 */
[----:B------:R-:W-:Y:S05]  /*1eb00*/  BRA `(.L_x_2600) ;  /* 0xfffffe8c00347947 */ /* 0x000fea000383ffff */
.L_x_2385:
[----:B------:R-:W-:Y:S01]  /*1eb10*/  BSSY B1, `(.L_x_2601) ;  /* 0x0000007000017945 */ /* 0x000fe20003800000 */
[----:B------:R-:W-:Y:S02]  /*1eb20*/  IMAD.MOV.U32 R12, RZ, RZ, RZ ;  /* 0x000000ffff0c7224 */ /* 0x000fe400078e00ff */
[----:B------:R-:W-:Y:S02]  /*1eb30*/  IMAD.MOV.U32 R11, RZ, RZ, 0x1e1f ;  /* 0x00001e1fff0b7424 */ /* 0x000fe400078e00ff */
[----:B------:R-:W-:-:S07]  /*1eb40*/  IMAD.MOV.U32 R15, RZ, RZ, -0x1 ;  /* 0xffffffffff0f7424 */ /* 0x000fce00078e00ff */
[----:B0-2---:R-:W-:Y:S05]  /*1eb50*/  WARPSYNC.COLLECTIVE R15, `(.L_x_2602) ;  /* 0x000000000f087348 */ /* 0x005fea0003c00000 */
[----:B0-----:R0:W1:Y:S02]  /*1eb60*/  SHFL.IDX P6, R14, R13, R12, R11 ;  /* 0x0000000c0d0e7389 */ /* 0x00106400000c000b */
[----:B012---:R-:W-:Y:S01]  /*1eb70*/  ENDCOLLECTIVE ;  /* 0x000000000000791b */ /* 0x007fe20003800000 */
.L_x_2602:
[----:B------:R-:W-:Y:S05]  /*1eb80*/  BSYNC B1 ;  /* 0x0000000000017941 */ /* 0x000fea0003800000 */
.L_x_2601:
        /* <DEDUP_REMOVED lines=8> */
.L_x_2603:
[----:B------:R-:W-:Y:S02]  /*1ec10*/  IMAD.MOV.U32 R13, RZ, RZ, R5 ;  /* 0x000000ffff0d7224 */ /* 0x000fe400078e0005 */
[----:B------:R-:W-:-:S07]  /*1ec20*/  IMAD.MOV.U32 R0, RZ, RZ, R14 ;  /* 0x000000ffff007224 */ /* 0x000fce00078e000e */
[----:B------:R-:W-:Y:S05]  /*1ec30*/  WARPSYNC.COLLECTIVE R15, `(.L_x_2604) ;  /* 0x000000000f087348 */ /* 0x000fea0003c00000 */
[----:B------:R0:W1:Y:S02]  /*1ec40*/  SHFL.IDX P6, R14, R13, R12, R11 ;  /* 0x0000000c0d0e7389 */ /* 0x00006400000c000b */
[----:B01----:R-:W-:Y:S01]  /*1ec50*/  ENDCOLLECTIVE ;  /* 0x000000000000791b */ /* 0x003fe20003800000 */
.L_x_2604:
[----:B------:R-:W-:Y:S02]  /*1ec60*/  IMAD.MOV.U32 R13, RZ, RZ, R4 ;  /* 0x000000ffff0d7224 */ /* 0x000fe400078e0004 */
[----:B------:R-:W-:-:S07]  /*1ec70*/  IMAD.MOV.U32 R5, RZ, RZ, R14 ;  /* 0x000000ffff057224 */ /* 0x000fce00078e000e */
[----:B------:R-:W-:Y:S05]  /*1ec80*/  WARPSYNC.COLLECTIVE R15, `(.L_x_2605) ;  /* 0x000000000f087348 */ /* 0x000fea0003c00000 */
[----:B------:R0:W1:Y:S02]  /*1ec90*/  SHFL.IDX P6, R14, R13, R12, R11 ;  /* 0x0000000c0d0e7389 */ /* 0x00006400000c000b */
[----:B01----:R-:W-:Y:S01]  /*1eca0*/  ENDCOLLECTIVE ;  /* 0x000000000000791b */ /* 0x003fe20003800000 */
.L_x_2605:
[----:B------:R-:W-:Y:S01]  /*1ecb0*/  IMAD.MOV.U32 R4, RZ, RZ, R14 ;  /* 0x000000ffff047224 */ /* 0x000fe200078e000e */
[----:B------:R-:W-:Y:S06]  /*1ecc0*/  BRA `(.L_x_2606) ;  /* 0xfffffe9000ac7947 */ /* 0x000fec000383ffff */
.L_x_2389:
[----:B0-----:R0:W1:Y:S02]  /*1ecd0*/  SYNCS.PHASECHK.TRANS64.TRYWAIT P0, [R2+URZ+0x2d800], R3 ;  /* 0x02d80003020075a7 */ /* 0x001064000800017f */
[----:B-1----:R-:W-:Y:S05]  /*1ece0*/  @!P0 NANOSLEEP.SYNCS 0x989680 ;  /* 0x009896800000895d */ /* 0x002fea0003900000 */
[----:B------:R-:W1:Y:S02]  /*1ecf0*/  @!P0 SYNCS.PHASECHK.TRANS64 P0, [R2+URZ+0x2d800], R3 ;  /* 0x02d80003020085a7 */ /* 0x000e64000800007f */
[----:B-1----:R-:W-:Y:S05]  /*1ed00*/  @!P0 BRA `(.L_x_2389) ;  /* 0xfffffffc00f08947 */ /* 0x002fea000383ffff */
[----:B------:R-:W-:Y:S05]  /*1ed10*/  BRA `(.L_x_2607) ;  /* 0xfffffe9800f07947 */ /* 0x000fea000383ffff */
.L_x_2401:
[----:B------:R-:W-:Y:S01]  /*1ed20*/  BSSY B1, `(.L_x_2608) ;  /* 0x0000007000017945 */ /* 0x000fe20003800000 */
[----:B------:R-:W-:Y:S02]  /*1ed30*/  IMAD.MOV.U32 R12, RZ, RZ, RZ ;  /* 0x000000ffff0c7224 */ /* 0x000fe400078e00ff */
[----:B------:R-:W-:Y:S02]  /*1ed40*/  IMAD.MOV.U32 R11, RZ, RZ, 0x1e1f ;  /* 0x00001e1fff0b7424 */ /* 0x000fe400078e00ff */
[----:B------:R-:W-:-:S07]  /*1ed50*/  IMAD.MOV.U32 R15, RZ, RZ, -0x1 ;  /* 0xffffffffff0f7424 */ /* 0x000fce00078e00ff */
[----:B0-2---:R-:W-:Y:S05]  /*1ed60*/  WARPSYNC.COLLECTIVE R15, `(.L_x_2609) ;  /* 0x000000000f087348 */ /* 0x005fea0003c00000 */
[----:B0-----:R0:W1:Y:S02]  /*1ed70*/  SHFL.IDX P6, R14, R13, R12, R11 ;  /* 0x0000000c0d0e7389 */ /* 0x00106400000c000b */
[----:B012---:R-:W-:Y:S01]  /*1ed80*/  ENDCOLLECTIVE ;  /* 0x000000000000791b */ /* 0x007fe20003800000 */
.L_x_2609:
[----:B------:R-:W-:Y:S05]  /*1ed90*/  BSYNC B1 ;  /* 0x0000000000017941 */ /* 0x000fea0003800000 */
.L_x_2608:
        /* <DEDUP_REMOVED lines=8> */
.L_x_2610:
[----:B------:R-:W-:Y:S02]  /*1ee20*/  IMAD.MOV.U32 R13, RZ, RZ, R21 ;  /* 0x000000ffff0d7224 */ /* 0x000fe400078e0015 */
[----:B------:R-:W-:-:S07]  /*1ee30*/  IMAD.MOV.U32 R0, RZ, RZ, R14 ;  /* 0x000000ffff007224 */ /* 0x000fce00078e000e */
[----:B------:R-:W-:Y:S05]  /*1ee40*/  WARPSYNC.COLLECTIVE R15, `(.L_x_2611) ;  /* 0x000000000f087348 */ /* 0x000fea0003c00000 */
[----:B------:R0:W1:Y:S02]  /*1ee50*/  SHFL.IDX P6, R14, R13, R12, R11 ;  /* 0x0000000c0d0e7389 */ /* 0x00006400000c000b */
[----:B01----:R-:W-:Y:S01]  /*1ee60*/  ENDCOLLECTIVE ;  /* 0x000000000000791b */ /* 0x003fe20003800000 */
.L_x_2611:
[----:B------:R-:W-:Y:S02]  /*1ee70*/  IMAD.MOV.U32 R13, RZ, RZ, R20 ;  /* 0x000000ffff0d7224 */ /* 0x000fe400078e0014 */
[----:B------:R-:W-:-:S07]  /*1ee80*/  IMAD.MOV.U32 R21, RZ, RZ, R14 ;  /* 0x000000ffff157224 */ /* 0x000fce00078e000e */
[----:B------:R-:W-:Y:S05]  /*1ee90*/  WARPSYNC.COLLECTIVE R15, `(.L_x_2612) ;  /* 0x000000000f087348 */ /* 0x000fea0003c00000 */
[----:B------:R0:W1:Y:S02]  /*1eea0*/  SHFL.IDX P6, R14, R13, R12, R11 ;  /* 0x0000000c0d0e7389 */ /* 0x00006400000c000b */
[----:B01----:R-:W-:Y:S01]  /*1eeb0*/  ENDCOLLECTIVE ;  /* 0x000000000000791b */ /* 0x003fe20003800000 */
.L_x_2612:
[----:B------:R-:W-:Y:S01]  /*1eec0*/  IMAD.MOV.U32 R20, RZ, RZ, R14 ;  /* 0x000000ffff147224 */ /* 0x000fe200078e000e */
[----:B------:R-:W-:Y:S06]  /*1eed0*/  BRA `(.L_x_2613) ;  /* 0xfffffeac00f87947 */ /* 0x000fec000383ffff */
.L_x_2405:
[----:B0-----:R0:W1:Y:S02]  /*1eee0*/  SYNCS.PHASECHK.TRANS64.TRYWAIT P0, [R2+URZ+0x2d800], R3 ;  /* 0x02d80003020075a7 */ /* 0x001064000800017f */
[----:B-1----:R-:W-:Y:S05]  /*1eef0*/  @!P0 NANOSLEEP.SYNCS 0x989680 ;  /* 0x009896800000895d */ /* 0x002fea0003900000 */
[----:B------:R-:W1:Y:S02]  /*1ef00*/  @!P0 SYNCS.PHASECHK.TRANS64 P0, [R2+URZ+0x2d800], R3 ;  /* 0x02d80003020085a7 */ /* 0x000e64000800007f */
[----:B-1----:R-:W-:Y:S05]  /*1ef10*/  @!P0 BRA `(.L_x_2405) ;  /* 0xfffffffc00f08947 */ /* 0x002fea000383ffff */
[----:B------:R-:W-:Y:S05]  /*1ef20*/  BRA `(.L_x_2614) ;  /* 0xfffffeb400ac7947 */ /* 0x000fea000383ffff */
.L_x_2413:
[----:B--2---:R2:W3:Y:S02]  /*1ef30*/  SYNCS.PHASECHK.TRANS64.TRYWAIT P1, [R0+URZ+0x2d830], R5 ;  /* 0x02d83005000075a7 */ /* 0x0044e4000802017f */
[----:B---3--:R-:W-:Y:S05]  /*1ef40*/  @!P1 NANOSLEEP.SYNCS 0x989680 ;  /* 0x009896800000995d */ /* 0x008fea0003900000 */
[----:B------:R-:W3:Y:S02]  /*1ef50*/  @!P1 SYNCS.PHASECHK.TRANS64 P1, [R0+URZ+0x2d830], R5 ;  /* 0x02d83005000095a7 */ /* 0x000ee4000802007f */
[----:B---3--:R-:W-:Y:S05]  /*1ef60*/  @!P1 BRA `(.L_x_2413) ;  /* 0xfffffffc00f09947 */ /* 0x008fea000383ffff */
[----:B------:R-:W-:Y:S05]  /*1ef70*/  BRA `(.L_x_2412) ;  /* 0xfffffecc00487947 */ /* 0x000fea000383ffff */
.L_x_2420:
[----:B-1----:R1:W2:Y:S02]  /*1ef80*/  SYNCS.PHASECHK.TRANS64.TRYWAIT P2, [R7+URZ+0x2d830], R8 ;  /* 0x02d83008070075a7 */ /* 0x0022a4000804017f */
[----:B--2---:R-:W-:Y:S05]  /*1ef90*/  @!P2 NANOSLEEP.SYNCS 0x989680 ;  /* 0x009896800000a95d */ /* 0x004fea0003900000 */
[----:B------:R-:W2:Y:S02]  /*1efa0*/  @!P2 SYNCS.PHASECHK.TRANS64 P2, [R7+URZ+0x2d830], R8 ;  /* 0x02d830080700a5a7 */ /* 0x000ea4000804007f */
[----:B--2---:R-:W-:Y:S05]  /*1efb0*/  @!P2 BRA `(.L_x_2420) ;  /* 0xfffffffc00f0a947 */ /* 0x004fea000383ffff */
[----:B------:R-:W-:Y:S05]  /*1efc0*/  BRA `(.L_x_2419) ;  /* 0xfffffef800c47947 */ /* 0x000fea000383ffff */
.L_x_2424:
[----:B-1----:R1:W2:Y:S02]  /*1efd0*/  SYNCS.PHASECHK.TRANS64.TRYWAIT P1, [R8+URZ+0x2d850], R7 ;  /* 0x02d85007080075a7 */ /* 0x0022a4000802017f */
[----:B--2---:R-:W-:Y:S05]  /*1efe0*/  @!P1 NANOSLEEP.SYNCS 0x989680 ;  /* 0x009896800000995d */ /* 0x004fea0003900000 */
[----:B------:R-:W2:Y:S02]  /*1eff0*/  @!P1 SYNCS.PHASECHK.TRANS64 P1, [R8+URZ+0x2d850], R7 ;  /* 0x02d85007080095a7 */ /* 0x000ea4000802007f */
[----:B--2---:R-:W-:Y:S05]  /*1f000*/  @!P1 BRA `(.L_x_2424) ;  /* 0xfffffffc00f09947 */ /* 0x004fea000383ffff */
[----:B------:R-:W-:Y:S05]  /*1f010*/  BRA `(.L_x_2421) ;  /* 0xfffffefc00e87947 */ /* 0x000fea000383ffff */
.L_x_2433:
[----:B-1----:R1:W3:Y:S02]  /*1f020*/  SYNCS.PHASECHK.TRANS64.TRYWAIT P2, [R7+URZ+0x2d830], R8 ;  /* 0x02d83008070075a7 */ /* 0x0022e4000804017f */
[----:B---3--:R-:W-:Y:S05]  /*1f030*/  @!P2 NANOSLEEP.SYNCS 0x989680 ;  /* 0x009896800000a95d */ /* 0x008fea0003900000 */
[----:B------:R-:W3:Y:S02]  /*1f040*/  @!P2 SYNCS.PHASECHK.TRANS64 P2, [R7+URZ+0x2d830], R8 ;  /* 0x02d830080700a5a7 */ /* 0x000ee4000804007f */
[----:B---3--:R-:W-:Y:S05]  /*1f050*/  @!P2 BRA `(.L_x_2433) ;  /* 0xfffffffc00f0a947 */ /* 0x008fea000383ffff */
[----:B------:R-:W-:Y:S05]  /*1f060*/  BRA `(.L_x_2432) ;  /* 0xffffff3000387947 */ /* 0x000fea000383ffff */
.L_x_2437:
[----:B-1----:R1:W2:Y:S02]  /*1f070*/  SYNCS.PHASECHK.TRANS64.TRYWAIT P1, [R8+URZ+0x2d850], R7 ;  /* 0x02d85007080075a7 */ /* 0x0022a4000802017f */
[----:B--2---:R-:W-:Y:S05]  /*1f080*/  @!P1 NANOSLEEP.SYNCS 0x989680 ;  /* 0x009896800000995d */ /* 0x004fea0003900000 */
[----:B------:R-:W2:Y:S02]  /*1f090*/  @!P1 SYNCS.PHASECHK.TRANS64 P1, [R8+URZ+0x2d850], R7 ;  /* 0x02d85007080095a7 */ /* 0x000ea4000802007f */
[----:B--2---:R-:W-:Y:S05]  /*1f0a0*/  @!P1 BRA `(.L_x_2437) ;  /* 0xfffffffc00f09947 */ /* 0x004fea000383ffff */
[----:B------:R-:W-:Y:S05]  /*1f0b0*/  BRA `(.L_x_2434) ;  /* 0xffffff34005c7947 */ /* 0x000fea000383ffff */
.L_x_2444:
[----:B-1----:R1:W4:Y:S02]  /*1f0c0*/  SYNCS.PHASECHK.TRANS64.TRYWAIT P1, [R6+URZ+0x2d850], R9 ;  /* 0x02d85009060075a7 */ /* 0x002324000802017f */
[----:B----4-:R-:W-:Y:S05]  /*1f0d0*/  @!P1 NANOSLEEP.SYNCS 0x989680 ;  /* 0x009896800000995d */ /* 0x010fea0003900000 */
[----:B------:R-:W4:Y:S02]  /*1f0e0*/  @!P1 SYNCS.PHASECHK.TRANS64 P1, [R6+URZ+0x2d850], R9 ;  /* 0x02d85009060095a7 */ /* 0x000f24000802007f */
[----:B----4-:R-:W-:Y:S05]  /*1f0f0*/  @!P1 BRA `(.L_x_2444) ;  /* 0xfffffffc00f09947 */ /* 0x010fea000383ffff */
[----:B------:R-:W-:Y:S05]  /*1f100*/  BRA `(.L_x_2443) ;  /* 0xffffff5c00307947 */ /* 0x000fea000383ffff */
.L_x_2455:
[----:B------:R-:W-:Y:S02]  /*1f110*/  IMAD.MOV.U32 R13, RZ, RZ, R4 ;  /* 0x000000ffff0d7224 */ /* 0x000fe400078e0004 */
[----:B------:R-:W-:Y:S02]  /*1f120*/  IMAD.MOV.U32 R12, RZ, RZ, RZ ;  /* 0x000000ffff0c7224 */ /* 0x000fe400078e00ff */
[----:B------:R-:W-:Y:S02]  /*1f130*/  IMAD.MOV.U32 R11, RZ, RZ, 0x1c1f ;  /* 0x00001c1fff0b7424 */ /* 0x000fe400078e00ff */
[----:B------:R-:W-:-:S07]  /*1f140*/  IMAD.MOV.U32 R15, RZ, RZ, -0x1 ;  /* 0xffffffffff0f7424 */ /* 0x000fce00078e00ff */
[----:B-1----:R-:W-:Y:S05]  /*1f150*/  WARPSYNC.COLLECTIVE R15, `(.L_x_2615) ;  /* 0x000000000f087348 */ /* 0x002fea0003c00000 */
[----:B------:R0:W2:Y:S02]  /*1f160*/  SHFL.IDX P6, R14, R13, R12, R11 ;  /* 0x0000000c0d0e7389 */ /* 0x0000a400000c000b */
[----:B012---:R-:W-:Y:S01]  /*1f170*/  ENDCOLLECTIVE ;  /* 0x000000000000791b */ /* 0x007fe20003800000 */
.L_x_2615:
[----:B------:R-:W-:Y:S02]  /*1f180*/  IMAD.MOV.U32 R13, RZ, RZ, R0 ;  /* 0x000000ffff0d7224 */ /* 0x000fe400078e0000 */
[----:B------:R-:W-:-:S07]  /*1f190*/  IMAD.MOV.U32 R3, RZ, RZ, R14 ;  /* 0x000000ffff037224 */ /* 0x000fce00078e000e */
[----:B------:R-:W-:Y:S05]  /*1f1a0*/  WARPSYNC.COLLECTIVE R15, `(.L_x_2616) ;  /* 0x000000000f087348 */ /* 0x000fea0003c00000 */
[----:B------:R0:W1:Y:S02]  /*1f1b0*/  SHFL.IDX P6, R14, R13, R12, R11 ;  /* 0x0000000c0d0e7389 */ /* 0x00006400000c000b */
[----:B01----:R-:W-:Y:S01]  /*1f1c0*/  ENDCOLLECTIVE ;  /* 0x000000000000791b */ /* 0x003fe20003800000 */
.L_x_2616:
[----:B------:R-:W-:Y:S05]  /*1f1d0*/  BRA `(.L_x_2617) ;  /* 0xffffff8000607947 */ /* 0x000fea000383ffff */
.L_x_2458:
[----:B------:R-:W-:Y:S01]  /*1f1e0*/  BSSY B1, `(.L_x_2618) ;  /* 0x0000008000017945 */ /* 0x000fe20003800000 */
[----:B----4-:R-:W-:Y:S01]  /*1f1f0*/  IMAD.MOV.U32 R13, RZ, RZ, R4 ;  /* 0x000000ffff0d7224 */ /* 0x010fe200078e0004 */
[----:B------:R-:W-:Y:S01]  /*1f200*/  MOV R11, 0x1c1f ;  /* 0x00001c1f000b7802 */ /* 0x000fe20000000f00 */
[----:B------:R-:W-:Y:S02]  /*1f210*/  IMAD.MOV.U32 R12, RZ, RZ, 0x1 ;  /* 0x00000001ff0c7424 */ /* 0x000fe400078e00ff */
[----:B------:R-:W-:-:S07]  /*1f220*/  IMAD.MOV.U32 R15, RZ, RZ, -0x1 ;  /* 0xffffffffff0f7424 */ /* 0x000fce00078e00ff */
[----:B0123--:R-:W-:Y:S05]  /*1f230*/  WARPSYNC.COLLECTIVE R15, `(.L_x_2619) ;  /* 0x000000000f087348 */ /* 0x00ffea0003c00000 */
[----:B---3--:R3:W4:Y:S02]  /*1f240*/  SHFL.IDX P6, R14, R13, R12, R11 ;  /* 0x0000000c0d0e7389 */ /* 0x00872400000c000b */
[----:B01234-:R-:W-:Y:S01]  /*1f250*/  ENDCOLLECTIVE ;  /* 0x000000000000791b */ /* 0x01ffe20003800000 */
.L_x_2619:
[----:B------:R-:W-:Y:S05]  /*1f260*/  BSYNC B1 ;  /* 0x0000000000017941 */ /* 0x000fea0003800000 */
.L_x_2618:
        /* <DEDUP_REMOVED lines=8> */
.L_x_2620:
[----:B------:R-:W-:Y:S05]  /*1f2f0*/  BRA `(.L_x_2621) ;  /* 0xffffff8000747947 */ /* 0x000fea000383ffff */
.L_x_2475:
        /* <DEDUP_REMOVED lines=8> */
[----:B-1----:R-:W-:Y:S05]  /*1f380*/  WARPSYNC.COLLECTIVE R15, `(.L_x_2623) ;  /* 0x000000000f087348 */ /* 0x002fea0003c00000 */
[----:B------:R0:W2:Y:S02]  /*1f390*/  SHFL.IDX P6, R14, R13, R12, R11 ;  /* 0x0000000c0d0e7389 */ /* 0x0000a400000c000b */
[----:B012---:R-:W-:Y:S01]  /*1f3a0*/  ENDCOLLECTIVE ;  /* 0x000000000000791b */ /* 0x007fe20003800000 */
.L_x_2623:
[----:B------:R-:W-:Y:S05]  /*1f3b0*/  BSYNC B1 ;  /* 0x0000000000017941 */ /* 0x000fea0003800000 */
.L_x_2622:
[----:B------:R-:W-:Y:S05]  /*1f3c0*/  BRA `(.L_x_2624) ;  /* 0xffffff9400f07947 */ /* 0x000fea000383ffff */
.L_x_2477:
[----:B------:R-:W-:Y:S01]  /*1f3d0*/  BSSY B1, `(.L_x_2625) ;  /* 0x0000006000017945 */ /* 0x000fe20003800000 */
[----:B------:R-:W-:-:S07]  /*1f3e0*/  IMAD.MOV.U32 R15, RZ, RZ, -0x1 ;  /* 0xffffffffff0f7424 */ /* 0x000fce00078e00ff */
[----:B01----:R-:W-:Y:S05]  /*1f3f0*/  WARPSYNC.COLLECTIVE R15, `(.L_x_2626) ;  /* 0x000000000f0c7348 */ /* 0x003fea0003c00000 */
[----:B------:R-:W-:Y:S02]  /*1f400*/  ELECT P6, UR62, PT ;  /* 0x00000000003e782f */ /* 0x000fe400038c0000 */
[----:B------:R-:W-:Y:S01]  /*1f410*/  MOV R14, UR62 ;  /* 0x0000003e000e7c02 */ /* 0x000fe20008000f00 */
[----:B01----:R-:W-:Y:S10]  /*1f420*/  ENDCOLLECTIVE ;  /* 0x000000000000791b */ /* 0x003ff40003800000 */
.L_x_2626:
[----:B------:R-:W-:Y:S05]  /*1f430*/  BSYNC B1 ;  /* 0x0000000000017941 */ /* 0x000fea0003800000 */
.L_x_2625:
[----:B------:R-:W-:Y:S05]  /*1f440*/  BRA `(.L_x_2476) ;  /* 0xffffff9400e87947 */ /* 0x000fea000383ffff */
.L_x_2479:
[----:B0-----:R0:W2:Y:S02]  /*1f450*/  SYNCS.PHASECHK.TRANS64.TRYWAIT P0, [R22+URZ+0x2d820], R5 ;  /* 0x02d82005160075a7 */ /* 0x0010a4000800017f */
[----:B--2---:R-:W-:Y:S05]  /*1f460*/  @!P0 NANOSLEEP.SYNCS 0x989680 ;  /* 0x009896800000895d */ /* 0x004fea0003900000 */
[----:B------:R-:W2:Y:S02]  /*1f470*/  @!P0 SYNCS.PHASECHK.TRANS64 P0, [R22+URZ+0x2d820], R5 ;  /* 0x02d82005160085a7 */ /* 0x000ea4000800007f */
[----:B--2---:R-:W-:Y:S05]  /*1f480*/  @!P0 BRA `(.L_x_2479) ;  /* 0xfffffffc00f08947 */ /* 0x004fea000383ffff */
[----:B------:R-:W-:Y:S05]  /*1f490*/  BRA `(.L_x_2627) ;  /* 0xffffff9400f87947 */ /* 0x000fea000383ffff */
.L_x_2483:
[----:B--2---:R2:W3:Y:S02]  /*1f4a0*/  SYNCS.PHASECHK.TRANS64.TRYWAIT P0, [R8+URZ+0x2d8a0], R10 ;  /* 0x02d8a00a080075a7 */ /* 0x0044e4000800017f */
[----:B---3--:R-:W-:Y:S05]  /*1f4b0*/  @!P0 NANOSLEEP.SYNCS 0x989680 ;  /* 0x009896800000895d */ /* 0x008fea0003900000 */
[----:B------:R-:W3:Y:S02]  /*1f4c0*/  @!P0 SYNCS.PHASECHK.TRANS64 P0, [R8+URZ+0x2d8a0], R10 ;  /* 0x02d8a00a080085a7 */ /* 0x000ee4000800007f */
[----:B---3--:R-:W-:Y:S05]  /*1f4d0*/  @!P0 BRA `(.L_x_2483) ;  /* 0xfffffffc00f08947 */ /* 0x008fea000383ffff */
[----:B------:R-:W-:Y:S05]  /*1f4e0*/  BRA `(.L_x_2628) ;  /* 0xffffff9800147947 */ /* 0x000fea000383ffff */
.L_x_2490:
[----:B0-----:R0:W1:Y:S02]  /*1f4f0*/  SYNCS.PHASECHK.TRANS64.TRYWAIT P0, [R8+URZ+0x2d8c0], R10 ;  /* 0x02d8c00a080075a7 */ /* 0x001064000800017f */
[----:B-1----:R-:W-:Y:S05]  /*1f500*/  @!P0 NANOSLEEP.SYNCS 0x989680 ;  /* 0x009896800000895d */ /* 0x002fea0003900000 */
[----:B------:R-:W1:Y:S02]  /*1f510*/  @!P0 SYNCS.PHASECHK.TRANS64 P0, [R8+URZ+0x2d8c0], R10 ;  /* 0x02d8c00a080085a7 */ /* 0x000e64000800007f */
[----:B-1----:R-:W-:Y:S05]  /*1f520*/  @!P0 BRA `(.L_x_2490) ;  /* 0xfffffffc00f08947 */ /* 0x002fea000383ffff */
[----:B------:R-:W-:Y:S05]  /*1f530*/  BRA `(.L_x_2629) ;  /* 0xffffff9c00107947 */ /* 0x000fea000383ffff */
.L_x_2499:
[----:B0-----:R0:W1:Y:S02]  /*1f540*/  SYNCS.PHASECHK.TRANS64.TRYWAIT P1, [R8+URZ+0x2d8a0], R7 ;  /* 0x02d8a007080075a7 */ /* 0x001064000802017f */
[----:B-1----:R-:W-:Y:S05]  /*1f550*/  @!P1 NANOSLEEP.SYNCS 0x989680 ;  /* 0x009896800000995d */ /* 0x002fea0003900000 */
[----:B------:R-:W1:Y:S02]  /*1f560*/  @!P1 SYNCS.PHASECHK.TRANS64 P1, [R8+URZ+0x2d8a0], R7 ;  /* 0x02d8a007080095a7 */ /* 0x000e64000802007f */
[----:B-1----:R-:W-:Y:S05]  /*1f570*/  @!P1 BRA `(.L_x_2499) ;  /* 0xfffffffc00f09947 */ /* 0x002fea000383ffff */
[----:B------:R-:W-:Y:S05]  /*1f580*/  BRA `(.L_x_2630) ;  /* 0xffffffa000507947 */ /* 0x000fea000383ffff */
.L_x_2506:
[----:B-1----:R1:W2:Y:S02]  /*1f590*/  SYNCS.PHASECHK.TRANS64.TRYWAIT P1, [R8+URZ+0x2d8c0], R7 ;  /* 0x02d8c007080075a7 */ /* 0x0022a4000802017f */
[----:B--2---:R-:W-:Y:S05]  /*1f5a0*/  @!P1 NANOSLEEP.SYNCS 0x989680 ;  /* 0x009896800000995d */ /* 0x004fea0003900000 */
[----:B------:R-:W2:Y:S02]  /*1f5b0*/  @!P1 SYNCS.PHASECHK.TRANS64 P1, [R8+URZ+0x2d8c0], R7 ;  /* 0x02d8c007080095a7 */ /* 0x000ea4000802007f */
[----:B--2---:R-:W-:Y:S05]  /*1f5c0*/  @!P1 BRA `(.L_x_2506) ;  /* 0xfffffffc00f09947 */ /* 0x004fea000383ffff */
[----:B------:R-:W-:Y:S05]  /*1f5d0*/  BRA `(.L_x_2631) ;  /* 0xffffffa400487947 */ /* 0x000fea000383ffff */
.L_x_2521:
        /* <DEDUP_REMOVED lines=11> */
.L_x_2633:
[----:B------:R-:W-:Y:S05]  /*1f690*/  BSYNC B0 ;  /* 0x0000000000007941 */ /* 0x000fea0003800000 */
.L_x_2632:
[----:B------:R-:W-:Y:S05]  /*1f6a0*/  BRA `(.L_x_2634) ;  /* 0xffffffb000b87947 */ /* 0x000fea000383ffff */
.L_x_2524:
[----:B0-----:R0:W1:Y:S02]  /*1f6b0*/  SYNCS.PHASECHK.TRANS64.TRYWAIT P0, [R0+URZ+0x2d840], R5 ;  /* 0x02d84005000075a7 */ /* 0x001064000800017f */
[----:B-1----:R-:W-:Y:S05]  /*1f6c0*/  @!P0 NANOSLEEP.SYNCS 0x989680 ;  /* 0x009896800000895d */ /* 0x002fea0003900000 */
[----:B------:R-:W1:Y:S02]  /*1f6d0*/  @!P0 SYNCS.PHASECHK.TRANS64 P0, [R0+URZ+0x2d840], R5 ;  /* 0x02d84005000085a7 */ /* 0x000e64000800007f */
[----:B-1----:R-:W-:Y:S05]  /*1f6e0*/  @!P0 BRA `(.L_x_2524) ;  /* 0xfffffffc00f08947 */ /* 0x002fea000383ffff */
[----:B------:R-:W-:Y:S05]  /*1f6f0*/  BRA `(.L_x_2635) ;  /* 0xffffffb400187947 */ /* 0x000fea000383ffff */
.L_x_2525:
        /* <DEDUP_REMOVED lines=8> */
.L_x_2637:
[----:B------:R-:W-:Y:S05]  /*1f780*/  BSYNC B0 ;  /* 0x0000000000007941 */ /* 0x000fea0003800000 */
.L_x_2636:
        /* <DEDUP_REMOVED lines=8> */
.L_x_2638:
[----:B------:R-:W-:Y:S02]  /*1f810*/  IMAD.MOV.U32 R13, RZ, RZ, R7 ;  /* 0x000000ffff0d7224 */ /* 0x000fe400078e0007 */
[----:B------:R-:W-:Y:S02]  /*1f820*/  IMAD.MOV.U32 R12, RZ, RZ, 0x1 ;  /* 0x00000001ff0c7424 */ /* 0x000fe400078e00ff */
[----:B------:R-:W-:-:S07]  /*1f830*/  IMAD.MOV.U32 R4, RZ, RZ, R14 ;  /* 0x000000ffff047224 */ /* 0x000fce00078e000e */
[----:B------:R-:W-:Y:S05]  /*1f840*/  WARPSYNC.COLLECTIVE R15, `(.L_x_2639) ;  /* 0x000000000f087348 */ /* 0x000fea0003c00000 */
[----:B------:R0:W1:Y:S02]  /*1f850*/  SHFL.IDX P6, R14, R13, R12, R11 ;  /* 0x0000000c0d0e7389 */ /* 0x00006400000c000b */
[----:B01----:R-:W-:Y:S01]  /*1f860*/  ENDCOLLECTIVE ;  /* 0x000000000000791b */ /* 0x003fe20003800000 */
.L_x_2639:
        /* <DEDUP_REMOVED lines=18> */
.L_x_2640:
[----:B------:R-:W-:Y:S02]  /*1f990*/  IMAD.MOV.U32 R13, RZ, RZ, R7 ;  /* 0x000000ffff0d7224 */ /* 0x000fe400078e0007 */
[----:B------:R-:W-:Y:S02]  /*1f9a0*/  IMAD.MOV.U32 R12, RZ, RZ, 0x2 ;  /* 0x00000002ff0c7424 */ /* 0x000fe400078e00ff */
[----:B------:R-:W-:-:S07]  /*1f9b0*/  IMAD.MOV.U32 R4, RZ, RZ, R14 ;  /* 0x000000ffff047224 */ /* 0x000fce00078e000e */
[----:B------:R-:W-:Y:S05]  /*1f9c0*/  WARPSYNC.COLLECTIVE R15, `(.L_x_2641) ;  /* 0x000000000f087348 */ /* 0x000fea0003c00000 */
[----:B------:R0:W1:Y:S02]  /*1f9d0*/  SHFL.IDX P6, R14, R13, R12, R11 ;  /* 0x0000000c0d0e7389 */ /* 0x00006400000c000b */
[----:B01----:R-:W-:Y:S01]  /*1f9e0*/  ENDCOLLECTIVE ;  /* 0x000000000000791b */ /* 0x003fe20003800000 */
.L_x_2641:
        /* <DEDUP_REMOVED lines=18> */
.L_x_2642:
[----:B------:R-:W-:Y:S02]  /*1fb10*/  IMAD.MOV.U32 R13, RZ, RZ, R7 ;  /* 0x000000ffff0d7224 */ /* 0x000fe400078e0007 */
[----:B------:R-:W-:Y:S02]  /*1fb20*/  IMAD.MOV.U32 R12, RZ, RZ, 0x3 ;  /* 0x00000003ff0c7424 */ /* 0x000fe400078e00ff */
[----:B------:R-:W-:-:S07]  /*1fb30*/  IMAD.MOV.U32 R4, RZ, RZ, R14 ;  /* 0x000000ffff047224 */ /* 0x000fce00078e000e */
[----:B------:R-:W-:Y:S05]  /*1fb40*/  WARPSYNC.COLLECTIVE R15, `(.L_x_2643) ;  /* 0x000000000f087348 */ /* 0x000fea0003c00000 */
[----:B------:R0:W1:Y:S02]  /*1fb50*/  SHFL.IDX P6, R14, R13, R12, R11 ;  /* 0x0000000c0d0e7389 */ /* 0x00006400000c000b */
[----:B01----:R-:W-:Y:S01]  /*1fb60*/  ENDCOLLECTIVE ;  /* 0x000000000000791b */ /* 0x003fe20003800000 */
.L_x_2643:
        /* <DEDUP_REMOVED lines=11> */
.L_x_2644:
        /* <DEDUP_REMOVED lines=8> */
.L_x_2530:
[----:B-----5:R-:W-:Y:S02]  /*1fca0*/  IMAD R0, R21, R9, RZ ;  /* 0x0000000915007224 */ /* 0x020fe400078e02ff */
[----:B------:R0:W5:Y:S01]  /*1fcb0*/  LDL R21, [R1+0x30] ;  /* 0x0000300001157983 */ /* 0x0001620000100800 */
[----:B------:R-:W-:Y:S02]  /*1fcc0*/  IMAD.MOV.U32 R13, RZ, RZ, R4 ;  /* 0x000000ffff0d7224 */ /* 0x000fe400078e0004 */
[----:B------:R-:W-:Y:S02]  /*1fcd0*/  IMAD.MOV.U32 R12, RZ, RZ, RZ ;  /* 0x000000ffff0c7224 */ /* 0x000fe400078e00ff */
[----:B------:R-:W-:Y:S02]  /*1fce0*/  IMAD.MOV.U32 R11, RZ, RZ, 0x1c1f ;  /* 0x00001c1fff0b7424 */ /* 0x000fe400078e00ff */
[----:B------:R-:W-:Y:S02]  /*1fcf0*/  IMAD.MOV.U32 R15, RZ, RZ, -0x1 ;  /* 0xffffffffff0f7424 */ /* 0x000fe400078e00ff */
[----:B0-----:R-:W-:-:S07]  /*1fd00*/  IMAD R17, R17, 0xc0, R20 ;  /* 0x000000c011117824 */ /* 0x001fce00078e0214 */
[----:B-----5:R-:W-:Y:S05]  /*1fd10*/  WARPSYNC.COLLECTIVE R15, `(.L_x_2646) ;  /* 0x000000000f087348 */ /* 0x020fea0003c00000 */
[----:B------:R0:W1:Y:S02]  /*1fd20*/  SHFL.IDX P6, R14, R13, R12, R11 ;  /* 0x0000000c0d0e7389 */ /* 0x00006400000c000b */
[----:B01---5:R-:W-:Y:S01]  /*1fd30*/  ENDCOLLECTIVE ;  /* 0x000000000000791b */ /* 0x023fe20003800000 */
.L_x_2646:
[C---:B------:R-:W-:Y:S01]  /*1fd40*/  VIADD R9, R17.reuse, 0x20 ;  /* 0x0000002011097836 */ /* 0x040fe20000000000 */
[----:B------:R-:W-:Y:S01]  /*1fd50*/  ISETP.GE.AND P3, PT, R17, R0, PT ;  /* 0x000000001100720c */ /* 0x000fe20003f66270 */
[----:B------:R-:W-:Y:S02]  /*1fd60*/  IMAD.MOV.U32 R13, RZ, RZ, R5 ;  /* 0x000000ffff0d7224 */ /* 0x000fe400078e0005 */
[----:B------:R-:W-:-:S10]  /*1fd70*/  IMAD.MOV.U32 R2, RZ, RZ, R14 ;  /* 0x000000ffff027224 */ /* 0x000fd400078e000e */
[----:B------:R-:W-:Y:S05]  /*1fd80*/  WARPSYNC.COLLECTIVE R15, `(.L_x_2647) ;  /* 0x000000000f087348 */ /* 0x000fea0003c00000 */
[----:B------:R0:W1:Y:S02]  /*1fd90*/  SHFL.IDX P6, R14, R13, R12, R11 ;  /* 0x0000000c0d0e7389 */ /* 0x00006400000c000b */
[----:B01----:R-:W-:Y:S01]  /*1fda0*/  ENDCOLLECTIVE ;  /* 0x000000000000791b */ /* 0x003fe20003800000 */
.L_x_2647:
[----:B------:R-:W-:Y:S02]  /*1fdb0*/  IMAD.MOV.U32 R13, RZ, RZ, R4 ;  /* 0x000000ffff0d7224 */ /* 0x000fe400078e0004 */
[----:B------:R-:W-:Y:S02]  /*1fdc0*/  IMAD.MOV.U32 R12, RZ, RZ, 0x1 ;  /* 0x00000001ff0c7424 */ /* 0x000fe400078e00ff */
[----:B------:R-:W-:-:S07]  /*1fdd0*/  IMAD.MOV.U32 R3, RZ, RZ, R14 ;  /* 0x000000ffff037224 */ /* 0x000fce00078e000e */
[----:B------:R-:W-:Y:S05]  /*1fde0*/  WARPSYNC.COLLECTIVE R15, `(.L_x_2648) ;  /* 0x000000000f087348 */ /* 0x000fea0003c00000 */
[----:B------:R0:W1:Y:S02]  /*1fdf0*/  SHFL.IDX P6, R14, R13, R12, R11 ;  /* 0x0000000c0d0e7389 */ /* 0x00006400000c000b */
[----:B01----:R-:W-:Y:S01]  /*1fe00*/  ENDCOLLECTIVE ;  /* 0x000000000000791b */ /* 0x003fe20003800000 */
.L_x_2648:
        /* <DEDUP_REMOVED lines=10> */
.L_x_2649:
        /* <DEDUP_REMOVED lines=13> */
.L_x_2650:
        /* <DEDUP_REMOVED lines=14> */
.L_x_2651:
[----:B------:R-:W-:Y:S01]  /*20060*/  @!PT LDS RZ, [RZ] ;  /* 0x00000000fffff984 */ /* 0x000fe20000000800 */
[----:B------:R-:W-:Y:S01]  /*20070*/  @!PT LDS RZ, [RZ] ;  /* 0x00000000fffff984 */ /* 0x000fe20000000800 */
[----:B------:R-:W-:Y:S01]  /*20080*/  @!PT LDS RZ, [RZ] ;  /* 0x00000000fffff984 */ /* 0x000fe20000000800 */
[----:B------:R-:W-:Y:S04]  /*20090*/  @!P3 LDGSTS.E.BYPASS.LTC128B.128 [R21+0xfc00], desc[UR38][R2.64+0x40], !P1 ;  /* 0x0fc000400215bfae */ /* 0x000fe8000c901d66 */
[----:B------:R0:W-:Y:S01]  /*200a0*/  @!P3 LDGSTS.E.BYPASS.LTC128B.128 [R21+0x12c00], desc[UR38][R2.64+0x80], !P2 ;  /* 0x12c000800215bfae */ /* 0x0001e2000d101d66 */
[----:B------:R-:W-:Y:S02]  /*200b0*/  IMAD.MOV.U32 R13, RZ, RZ, R4 ;  /* 0x000000ffff0d7224 */ /* 0x000fe400078e0004 */
[----:B------:R-:W-:Y:S02]  /*200c0*/  IMAD.MOV.U32 R12, RZ, RZ, 0x3 ;  /* 0x00000003ff0c7424 */ /* 0x000fe400078e00ff */
[----:B0-----:R-:W-:-:S05]  /*200d0*/  VIADD R2, R17, 0x40 ;  /* 0x0000004011027836 */ /* 0x001fca0000000000 */
[----:B------:R-:W-:Y:S01]  /*200e0*/  ISETP.GE.AND P3, PT, R2, R0, PT ;  /* 0x000000000200720c */ /* 0x000fe20003f66270 */
[----:B------:R-:W-:-:S12]  /*200f0*/  IMAD.MOV.U32 R2, RZ, RZ, R14 ;  /* 0x000000ffff027224 */ /* 0x000fd800078e000e */
[----:B------:R-:W-:Y:S05]  /*20100*/  WARPSYNC.COLLECTIVE R15, `(.L_x_2652) ;  /* 0x000000000f087348 */ /* 0x000fea0003c00000 */
[----:B------:R0:W1:Y:S02]  /*20110*/  SHFL.IDX P6, R14, R13, R12, R11 ;  /* 0x0000000c0d0e7389 */ /* 0x00006400000c000b */
[----:B01----:R-:W-:Y:S01]  /*20120*/  ENDCOLLECTIVE ;  /* 0x000000000000791b */ /* 0x003fe20003800000 */
.L_x_2652:
        /* <DEDUP_REMOVED lines=9> */
.L_x_2653:
        /* <DEDUP_REMOVED lines=13> */
.L_x_2654:
        /* <DEDUP_REMOVED lines=9> */
.L_x_2655:
        /* <DEDUP_REMOVED lines=14> */
.L_x_2656:
        /* <DEDUP_REMOVED lines=12> */
.L_x_2657:
[----:B------:R-:W-:Y:S01]  /*204c0*/  @!PT LDS RZ, [RZ] ;  /* 0x00000000fffff984 */ /* 0x000fe20000000800 */
[----:B------:R-:W-:Y:S01]  /*204d0*/  @!PT LDS RZ, [RZ] ;  /* 0x00000000fffff984 */ /* 0x000fe20000000800 */
[----:B------:R-:W-:Y:S01]  /*204e0*/  @!PT LDS RZ, [RZ] ;  /* 0x00000000fffff984 */ /* 0x000fe20000000800 */
[----:B------:R0:W-:Y:S02]  /*204f0*/  @!P3 LDGSTS.E.BYPASS.LTC128B.128 [R21+0x14400], desc[UR38][R2.64+0x80], !P2 ;  /* 0x144000800215bfae */ /* 0x0001e4000d101d66 */
[----:B0-----:R-:W-:Y:S01]  /*20500*/  IMAD.MOV.U32 R2, RZ, RZ, R14 ;  /* 0x000000ffff027224 */ /* 0x001fe200078e000e */
[----:B------:R-:W-:Y:S06]  /*20510*/  BRA `(.L_x_2658) ;  /* 0xffffffb400f47947 */ /* 0x000fec000383ffff */
.L_x_2533:
[----:B-1----:R1:W2:Y:S02]  /*20520*/  SYNCS.PHASECHK.TRANS64.TRYWAIT P0, [R22+URZ+0x2d820], R0 ;  /* 0x02d82000160075a7 */ /* 0x0022a4000800017f */
[----:B--2---:R-:W-:Y:S05]  /*20530*/  @!P0 NANOSLEEP.SYNCS 0x989680 ;  /* 0x009896800000895d */ /* 0x004fea0003900000 */
[----:B------:R-:W2:Y:S02]  /*20540*/  @!P0 SYNCS.PHASECHK.TRANS64 P0, [R22+URZ+0x2d820], R0 ;  /* 0x02d82000160085a7 */ /* 0x000ea4000800007f */
[----:B--2---:R-:W-:Y:S05]  /*20550*/  @!P0 BRA `(.L_x_2533) ;  /* 0xfffffffc00f08947 */ /* 0x004fea000383ffff */
[----:B------:R-:W-:Y:S05]  /*20560*/  BRA `(.L_x_2659) ;  /* 0xffffffb8005c7947 */ /* 0x000fea000383ffff */
.L_x_2538:
[----:B0-----:R0:W1:Y:S02]  /*20570*/  SYNCS.PHASECHK.TRANS64.TRYWAIT P0, [R5+URZ+0x2d840], R0 ;  /* 0x02d84000050075a7 */ /* 0x001064000800017f */
[----:B-1----:R-:W-:Y:S05]  /*20580*/  @!P0 NANOSLEEP.SYNCS 0x989680 ;  /* 0x009896800000895d */ /* 0x002fea0003900000 */
[----:B------:R-:W1:Y:S02]  /*20590*/  @!P0 SYNCS.PHASECHK.TRANS64 P0, [R5+URZ+0x2d840], R0 ;  /* 0x02d84000050085a7 */ /* 0x000e64000800007f */
[----:B-1----:R-:W-:Y:S05]  /*205a0*/  @!P0 BRA `(.L_x_2538) ;  /* 0xfffffffc00f08947 */ /* 0x002fea000383ffff */
[----:B------:R-:W-:Y:S05]  /*205b0*/  BRA `(.L_x_2660) ;  /* 0xffffffbc00487947 */ /* 0x000fea000383ffff */
.L_x_2539:
        /* <DEDUP_REMOVED lines=8> */
.L_x_2662:
[----:B------:R-:W-:Y:S05]  /*20640*/  BSYNC B1 ;  /* 0x0000000000017941 */ /* 0x000fea0003800000 */
.L_x_2661:
[----:B------:R0:W-:Y:S04]  /*20650*/  STL [R1+0xb4], R5 ;  /* 0x0000b40501007387 */ /* 0x0001e80000100800 */
[----:B0-----:R0:W5:Y:S01]  /*20660*/  LDL.LU R5, [R1] ;  /* 0x0000000001057983 */ /* 0x0011620000300800 */
[----:B------:R-:W-:Y:S02]  /*20670*/  IMAD.MOV.U32 R13, RZ, RZ, R6 ;  /* 0x000000ffff0d7224 */ /* 0x000fe400078e0006 */
[----:B------:R-:W-:Y:S01]  /*20680*/  IMAD.MOV.U32 R12, RZ, RZ, RZ ;  /* 0x000000ffff0c7224 */ /* 0x000fe200078e00ff */
[----:B------:R-:W1:Y:S01]  /*20690*/  S2R R20, SR_TID.X ;  /* 0x0000000000147919 */ /* 0x000e620000002100 */
[----:B------:R-:W-:Y:S02]  /*206a0*/  IMAD.MOV.U32 R11, RZ, RZ, 0x1c1f ;  /* 0x00001c1fff0b7424 */ /* 0x000fe400078e00ff */
[----:B------:R-:W-:-:S02]  /*206b0*/  IMAD.MOV.U32 R15, RZ, RZ, -0x1 ;  /* 0xffffffffff0f7424 */ /* 0x000fc400078e00ff */
[----:B------:R-:W-:Y:S02]  /*206c0*/  IMAD.MOV.U32 R3, RZ, RZ, R14 ;  /* 0x000000ffff037224 */ /* 0x000fe400078e000e */
[----:B0-----:R-:W-:-:S07]  /*206d0*/  IMAD R4, R4, 0x2, R22 ;  /* 0x0000000204047824 */ /* 0x001fce00078e0216 */
[----:B-1---5:R-:W-:Y:S05]  /*206e0*/  WARPSYNC.COLLECTIVE R15, `(.L_x_2663) ;  /* 0x000000000f087348 */ /* 0x022fea0003c00000 */
[----:B------:R0:W2:Y:S02]  /*206f0*/  SHFL.IDX P6, R14, R13, R12, R11 ;  /* 0x0000000c0d0e7389 */ /* 0x0000a400000c000b */
[----:B012--5:R-:W-:Y:S01]  /*20700*/  ENDCOLLECTIVE ;  /* 0x000000000000791b */ /* 0x027fe20003800000 */
.L_x_2663:
[----:B------:R-:W-:Y:S02]  /*20710*/  IMAD.MOV.U32 R13, RZ, RZ, R8 ;  /* 0x000000ffff0d7224 */ /* 0x000fe400078e0008 */
[----:B------:R-:W-:Y:S02]  /*20720*/  IMAD.MOV.U32 R12, RZ, RZ, 0x1 ;  /* 0x00000001ff0c7424 */ /* 0x000fe400078e00ff */
[----:B------:R-:W-:Y:S02]  /*20730*/  IMAD.SHL.U32 R20, R20, 0x8, RZ ;  /* 0x0000000814147824 */ /* 0x000fe400078e00ff */
[----:B------:R-:W-:-:S07]  /*20740*/  IMAD.MOV.U32 R2, RZ, RZ, R14 ;  /* 0x000000ffff027224 */ /* 0x000fce00078e000e */
[----:B------:R-:W-:Y:S05]  /*20750*/  WARPSYNC.COLLECTIVE R15, `(.L_x_2664) ;  /* 0x000000000f087348 */ /* 0x000fea0003c00000 */
[----:B------:R0:W1:Y:S02]  /*20760*/  SHFL.IDX P6, R14, R13, R12, R11 ;  /* 0x0000000c0d0e7389 */ /* 0x00006400000c000b */
[----:B01----:R-:W-:Y:S01]  /*20770*/  ENDCOLLECTIVE ;  /* 0x000000000000791b */ /* 0x003fe20003800000 */
.L_x_2664:
[----:B------:R-:W-:-:S05]  /*20780*/  LOP3.LUT R20, R20, 0x18, RZ, 0xc0, !PT ;  /* 0x0000001814147812 */ /* 0x000fca00078ec0ff */
[----:B------:R-:W-:-:S05]  /*20790*/  IMAD.SHL.U32 R0, R20, 0x2, RZ ;  /* 0x0000000214007824 */ /* 0x000fca00078e00ff */
[----:B------:R-:W-:Y:S01]  /*207a0*/  IADD3 R2, P0, R2, R0, RZ ;  /* 0x0000000002027210 */ /* 0x000fe20007f1e0ff */
[----:B------:R-:W-:-:S04]  /*207b0*/  IMAD.MOV.U32 R13, RZ, RZ, R6 ;  /* 0x000000ffff0d7224 */ /* 0x000fc800078e0006 */
[----:B------:R-:W-:Y:S01]  /*207c0*/  IMAD.X R3, RZ, RZ, R3, P0 ;  /* 0x000000ffff037224 */ /* 0x000fe200000e0603 */
[----:B------:R-:W-:-:S04]  /*207d0*/  LOP3.LUT R5, R5, 0xffffffdf, RZ, 0xc0, !PT ;  /* 0xffffffdf05057812 */ /* 0x000fc800078ec0ff */
[----:B------:R-:W-:-:S04]  /*207e0*/  @P1 LOP3.LUT R5, R5, 0x20, RZ, 0xfc, !PT ;  /* 0x0000002005051812 */ /* 0x000fc800078efcff */
[----:B------:R-:W-:Y:S01]  /*207f0*/  LOP3.LUT P1, RZ, R5, 0x4, RZ, 0xc0, !PT ;  /* 0x0000000405ff7812 */ /* 0x000fe2000782c0ff */
[----:B------:R0:W-:-:S12]  /*20800*/  STL [R1], R5 ;  /* 0x0000000501007387 */ /* 0x0001d80000100800 */
[----:B------:R-:W-:Y:S01]  /*20810*/  @!PT LDS RZ, [RZ] ;  /* 0x00000000fffff984 */ /* 0x000fe20000000800 */
[----:B------:R-:W-:Y:S01]  /*20820*/  @!PT LDS RZ, [RZ] ;  /* 0x00000000fffff984 */ /* 0x000fe20000000800 */
[----:B------:R-:W-:Y:S01]  /*20830*/  @!PT LDS RZ, [RZ] ;  /* 0x00000000fffff984 */ /* 0x000fe20000000800 */
[----:B------:R-:W-:Y:S04]  /*20840*/  LDGSTS.E.BYPASS.LTC128B.128 [R4+0x15400], desc[UR38][R2.64], !P1 ;  /* 0x1540000002047fae */ /* 0x000fe8000c901d66 */
[----:B------:R-:W-:Y:S04]  /*20850*/  LDGSTS.E.BYPASS.LTC128B.128 [R4+0x17400], desc[UR38][R2.64+0x40], !P5 ;  /* 0x1740004002047fae */ /* 0x000fe8000e901d66 */
[----:B------:R1:W-:Y:S02]  /*20860*/  LDGSTS.E.BYPASS.LTC128B.128 [R4+0x19400], desc[UR38][R2.64+0x80], !P4 ;  /* 0x1940008002047fae */ /* 0x0003e4000e101d66 */
[----:B01----:R-:W-:-:S07]  /*20870*/  IMAD.MOV.U32 R3, RZ, RZ, R14 ;  /* 0x000000ffff037224 */ /* 0x003fce00078e000e */
[----:B------:R-:W-:Y:S05]  /*20880*/  WARPSYNC.COLLECTIVE R15, `(.L_x_2665) ;  /* 0x000000000f087348 */ /* 0x000fea0003c00000 */
[----:B------:R0:W1:Y:S02]  /*20890*/  SHFL.IDX P6, R14, R13, R12, R11 ;  /* 0x0000000c0d0e7389 */ /* 0x00006400000c000b */
[----:B01----:R-:W-:Y:S01]  /*208a0*/  ENDCOLLECTIVE ;  /* 0x000000000000791b */ /* 0x003fe20003800000 */
.L_x_2665:
[----:B------:R-:W-:Y:S02]  /*208b0*/  IMAD.MOV.U32 R13, RZ, RZ, R8 ;  /* 0x000000ffff0d7224 */ /* 0x000fe400078e0008 */
[----:B------:R-:W-:Y:S02]  /*208c0*/  IMAD.MOV.U32 R12, RZ, RZ, 0x2 ;  /* 0x00000002ff0c7424 */ /* 0x000fe400078e00ff */
[----:B------:R-:W-:-:S07]  /*208d0*/  IMAD.MOV.U32 R2, RZ, RZ, R14 ;  /* 0x000000ffff027224 */ /* 0x000fce00078e000e */
[----:B------:R-:W-:Y:S05]  /*208e0*/  WARPSYNC.COLLECTIVE R15, `(.L_x_2666) ;  /* 0x000000000f087348 */ /* 0x000fea0003c00000 */
[----:B------:R0:W1:Y:S02]  /*208f0*/  SHFL.IDX P6, R14, R13, R12, R11 ;  /* 0x0000000c0d0e7389 */ /* 0x00006400000c000b */
[----:B01----:R-:W-:Y:S01]  /*20900*/  ENDCOLLECTIVE ;  /* 0x000000000000791b */ /* 0x003fe20003800000 */
.L_x_2666:
        /* <DEDUP_REMOVED lines=13> */
.L_x_2667:
[----:B------:R-:W-:-:S05]  /*209e0*/  IMAD.MOV.U32 R2, RZ, RZ, R14 ;  /* 0x000000ffff027224 */ /* 0x000fca00078e000e */
[----:B------:R-:W-:-:S05]  /*209f0*/  IADD3 R2, P0, R2, R0, RZ ;  /* 0x0000000002027210 */ /* 0x000fca0007f1e0ff */
[----:B------:R-:W-:-:S05]  /*20a00*/  IMAD.X R3, RZ, RZ, R20, P0 ;  /* 0x000000ffff037224 */ /* 0x000fca00000e0614 */
[----:B------:R-:W-:Y:S01]  /*20a10*/  @!PT LDS RZ, [RZ] ;  /* 0x00000000fffff984 */ /* 0x000fe20000000800 */
[----:B------:R-:W-:Y:S01]  /*20a20*/  @!PT LDS RZ, [RZ] ;  /* 0x00000000fffff984 */ /* 0x000fe20000000800 */
[----:B------:R-:W-:Y:S01]  /*20a30*/  @!PT LDS RZ, [RZ] ;  /* 0x00000000fffff984 */ /* 0x000fe20000000800 */
[----:B------:R0:W-:Y:S01]  /*20a40*/  LDGSTS.E.BYPASS.LTC128B.128 [R4+0x16400], desc[UR38][R2.64], !P1 ;  /* 0x1640000002047fae */ /* 0x0001e2000c901d66 */
[----:B------:R-:W-:-:S03]  /*20a50*/  LOP3.LUT P1, RZ, R5, 0x20, RZ, 0xc0, !PT ;  /* 0x0000002005ff7812 */ /* 0x000fc6000782c0ff */
[----:B------:R0:W5:Y:S01]  /*20a60*/  LDL.LU R5, [R1+0xb4] ;  /* 0x0000b40001057983 */ /* 0x0001620000300800 */
[----:B------:R-:W-:Y:S02]  /*20a70*/  IMAD.MOV.U32 R13, RZ, RZ, R8 ;  /* 0x000000ffff0d7224 */ /* 0x000fe400078e0008 */
[----:B------:R-:W-:Y:S01]  /*20a80*/  IMAD.MOV.U32 R12, RZ, RZ, 0x3 ;  /* 0x00000003ff0c7424 */ /* 0x000fe200078e00ff */
[----:B------:R0:W-:Y:S06]  /*20a90*/  LDGSTS.E.BYPASS.LTC128B.128 [R4+0x18400], desc[UR38][R2.64+0x40], !P5 ;  /* 0x1840004002047fae */ /* 0x0001ec000e901d66 */
[----:B0----5:R-:W-:Y:S05]  /*20aa0*/  WARPSYNC.COLLECTIVE R15, `(.L_x_2668) ;  /* 0x000000000f087348 */ /* 0x021fea0003c00000 */
[----:B------:R1:W2:Y:S02]  /*20ab0*/  SHFL.IDX P6, R14, R13, R12, R11 ;  /* 0x0000000c0d0e7389 */ /* 0x0002a400000c000b */
[----:B012--5:R-:W-:Y:S01]  /*20ac0*/  ENDCOLLECTIVE ;  /* 0x000000000000791b */ /* 0x027fe20003800000 */
.L_x_2668:
[----:B------:R-:W-:Y:S01]  /*20ad0*/  @!PT LDS RZ, [RZ] ;  /* 0x00000000fffff984 */ /* 0x000fe20000000800 */
[----:B------:R-:W-:Y:S01]  /*20ae0*/  @!PT LDS RZ, [RZ] ;  /* 0x00000000fffff984 */ /* 0x000fe20000000800 */
[----:B------:R-:W-:Y:S01]  /*20af0*/  @!PT LDS RZ, [RZ] ;  /* 0x00000000fffff984 */ /* 0x000fe20000000800 */
[----:B------:R0:W-:Y:S01]  /*20b00*/  LDGSTS.E.BYPASS.LTC128B.128 [R4+0x1a400], desc[UR38][R2.64+0x80], !P4 ;  /* 0x1a40008002047fae */ /* 0x0001e2000e101d66 */
[----:B------:R-:W-:Y:S02]  /*20b10*/  IMAD.MOV.U32 R13, RZ, RZ, R6 ;  /* 0x000000ffff0d7224 */ /* 0x000fe400078e0006 */
[----:B------:R-:W-:-:S07]  /*20b20*/  IMAD.MOV.U32 R20, RZ, RZ, R14 ;  /* 0x000000ffff147224 */ /* 0x000fce00078e000e */
[----:B0-----:R-:W-:Y:S05]  /*20b30*/  WARPSYNC.COLLECTIVE R15, `(.L_x_2669) ;  /* 0x000000000f087348 */ /* 0x001fea0003c00000 */
[----:B------:R1:W2:Y:S02]  /*20b40*/  SHFL.IDX P6, R14, R13, R12, R11 ;  /* 0x0000000c0d0e7389 */ /* 0x0002a400000c000b */
[----:B012---:R-:W-:Y:S01]  /*20b50*/  ENDCOLLECTIVE ;  /* 0x000000000000791b */ /* 0x007fe20003800000 */
.L_x_2669:
[----:B------:R-:W-:Y:S01]  /*20b60*/  IMAD.MOV.U32 R2, RZ, RZ, R14 ;  /* 0x000000ffff027224 */ /* 0x000fe200078e000e */
[----:B------:R-:W-:Y:S06]  /*20b70*/  BRA `(.L_x_2670) ;  /* 0xffffffb800c07947 */ /* 0x000fec000383ffff */
.L_x_2544:
[----:B-1----:R1:W2:Y:S02]  /*20b80*/  SYNCS.PHASECHK.TRANS64.TRYWAIT P0, [R5+URZ+0x2d860], R2 ;  /* 0x02d86002050075a7 */ /* 0x0022a4000800017f */
[----:B--2---:R-:W-:Y:S05]  /*20b90*/  @!P0 NANOSLEEP.SYNCS 0x989680 ;  /* 0x009896800000895d */ /* 0x004fea0003900000 */
[----:B------:R-:W2:Y:S02]  /*20ba0*/  @!P0 SYNCS.PHASECHK.TRANS64 P0, [R5+URZ+0x2d860], R2 ;  /* 0x02d86002050085a7 */ /* 0x000ea4000800007f */
[----:B--2---:R-:W-:Y:S05]  /*20bb0*/  @!P0 BRA `(.L_x_2544) ;  /* 0xfffffffc00f08947 */ /* 0x004fea000383ffff */
[----:B------:R-:W-:Y:S05]  /*20bc0*/  BRA `(.L_x_2671) ;  /* 0xffffffbc00287947 */ /* 0x000fea000383ffff */
.L_x_2545:
        /* <DEDUP_REMOVED lines=8> */
.L_x_2673:
[----:B------:R-:W-:Y:S05]  /*20c50*/  BSYNC B1 ;  /* 0x0000000000017941 */ /* 0x000fea0003800000 */
.L_x_2672:
        /* <DEDUP_REMOVED lines=9> */
.L_x_2674:
[----:B------:R-:W-:Y:S02]  /*20cf0*/  IMAD.MOV.U32 R13, RZ, RZ, R24 ;  /* 0x000000ffff0d7224 */ /* 0x000fe400078e0018 */
[----:B------:R-:W-:Y:S02]  /*20d00*/  IMAD.MOV.U32 R12, RZ, RZ, 0x1 ;  /* 0x00000001ff0c7424 */ /* 0x000fe400078e00ff */
[----:B------:R-:W-:-:S07]  /*20d10*/  IMAD.MOV.U32 R2, RZ, RZ, R14 ;  /* 0x000000ffff027224 */ /* 0x000fce00078e000e */
[----:B------:R-:W-:Y:S05]  /*20d20*/  WARPSYNC.COLLECTIVE R15, `(.L_x_2675) ;  /* 0x000000000f087348 */ /* 0x000fea0003c00000 */
[----:B------:R0:W1:Y:S02]  /*20d30*/  SHFL.IDX P6, R14, R13, R12, R11 ;  /* 0x0000000c0d0e7389 */ /* 0x00006400000c000b */
[----:B01----:R-:W-:Y:S01]  /*20d40*/  ENDCOLLECTIVE ;  /* 0x000000000000791b */ /* 0x003fe20003800000 */
.L_x_2675:
        /* <DEDUP_REMOVED lines=16> */
.L_x_2676:
[----:B------:R-:W-:Y:S02]  /*20e50*/  IMAD.MOV.U32 R13, RZ, RZ, R24 ;  /* 0x000000ffff0d7224 */ /* 0x000fe400078e0018 */
[----:B------:R-:W-:Y:S02]  /*20e60*/  IMAD.MOV.U32 R12, RZ, RZ, 0x2 ;  /* 0x00000002ff0c7424 */ /* 0x000fe400078e00ff */
[----:B------:R-:W-:-:S07]  /*20e70*/  IMAD.MOV.U32 R2, RZ, RZ, R14 ;  /* 0x000000ffff027224 */ /* 0x000fce00078e000e */
[----:B------:R-:W-:Y:S05]  /*20e80*/  WARPSYNC.COLLECTIVE R15, `(.L_x_2677) ;  /* 0x000000000f087348 */ /* 0x000fea0003c00000 */
[----:B------:R0:W1:Y:S02]  /*20e90*/  SHFL.IDX P6, R14, R13, R12, R11 ;  /* 0x0000000c0d0e7389 */ /* 0x00006400000c000b */
[----:B01----:R-:W-:Y:S01]  /*20ea0*/  ENDCOLLECTIVE ;  /* 0x000000000000791b */ /* 0x003fe20003800000 */
.L_x_2677:
        /* <DEDUP_REMOVED lines=16> */
.L_x_2678:
[----:B------:R-:W-:Y:S02]  /*20fb0*/  IMAD.MOV.U32 R13, RZ, RZ, R24 ;  /* 0x000000ffff0d7224 */ /* 0x000fe400078e0018 */
[----:B------:R-:W-:Y:S02]  /*20fc0*/  IMAD.MOV.U32 R12, RZ, RZ, 0x3 ;  /* 0x00000003ff0c7424 */ /* 0x000fe400078e00ff */
[----:B------:R-:W-:-:S07]  /*20fd0*/  IMAD.MOV.U32 R2, RZ, RZ, R14 ;  /* 0x000000ffff027224 */ /* 0x000fce00078e000e */
[----:B------:R-:W-:Y:S05]  /*20fe0*/  WARPSYNC.COLLECTIVE R15, `(.L_x_2679) ;  /* 0x000000000f087348 */ /* 0x000fea0003c00000 */
[----:B------:R0:W1:Y:S02]  /*20ff0*/  SHFL.IDX P6, R14, R13, R12, R11 ;  /* 0x0000000c0d0e7389 */ /* 0x00006400000c000b */
[----:B01----:R-:W-:Y:S01]  /*21000*/  ENDCOLLECTIVE ;  /* 0x000000000000791b */ /* 0x003fe20003800000 */
.L_x_2679:
        /* <DEDUP_REMOVED lines=13> */
.L_x_2680:
        /* <DEDUP_REMOVED lines=8> */
.L_x_2553:
[----:B-1----:R1:W2:Y:S02]  /*21160*/  SYNCS.PHASECHK.TRANS64.TRYWAIT P0, [R0+URZ+0x2d860], R3 ;  /* 0x02d86003000075a7 */ /* 0x0022a4000800017f */
[----:B--2---:R-:W-:Y:S05]  /*21170*/  @!P0 NANOSLEEP.SYNCS 0x989680 ;  /* 0x009896800000895d */ /* 0x004fea0003900000 */
[----:B------:R-:W2:Y:S02]  /*21180*/  @!P0 SYNCS.PHASECHK.TRANS64 P0, [R0+URZ+0x2d860], R3 ;  /* 0x02d86003000085a7 */ /* 0x000ea4000800007f */
[----:B--2---:R-:W-:Y:S05]  /*21190*/  @!P0 BRA `(.L_x_2553) ;  /* 0xfffffffc00f08947 */ /* 0x004fea000383ffff */
[----:B------:R-:W-:Y:S05]  /*211a0*/  BRA `(.L_x_2682) ;  /* 0xffffffbc00ac7947 */ /* 0x000fea000383ffff */
.L_x_2554:
[----:B------:R-:W-:Y:S01]  /*211b0*/  BSSY B0, `(.L_x_2683) ;  /* 0x0000008000007945 */ /* 0x000fe20003800000 */
[----:B------:R-:W-:Y:S02]  /*211c0*/  IMAD.MOV.U32 R13, RZ, RZ, R24 ;  /* 0x000000ffff0d7224 */ /* 0x000fe400078e0018 */
[----:B------:R-:W-:Y:S02]  /*211d0*/  IMAD.MOV.U32 R12, RZ, RZ, RZ ;  /* 0x000000ffff0c7224 */ /* 0x000fe400078e00ff */
[----:B------:R-:W-:Y:S02]  /*211e0*/  IMAD.MOV.U32 R11, RZ, RZ, 0x1c1f ;  /* 0x00001c1fff0b7424 */ /* 0x000fe400078e00ff */
[----:B------:R-:W-:-:S07]  /*211f0*/  IMAD.MOV.U32 R15, RZ, RZ, -0x1 ;  /* 0xffffffffff0f7424 */ /* 0x000fce00078e00ff */
[----:B01----:R-:W-:Y:S05]  /*21200*/  WARPSYNC.COLLECTIVE R15, `(.L_x_2684) ;  /* 0x000000000f087348 */ /* 0x003fea0003c00000 */
[----:B------:R2:W3:Y:S02]  /*21210*/  SHFL.IDX P6, R14, R13, R12, R11 ;  /* 0x0000000c0d0e7389 */ /* 0x0004e400000c000b */
[----:B0123--:R-:W-:Y:S01]  /*21220*/  ENDCOLLECTIVE ;  /* 0x000000000000791b */ /* 0x00ffe20003800000 */
.L_x_2684:
[----:B------:R-:W-:Y:S05]  /*21230*/  BSYNC B0 ;  /* 0x0000000000007941 */ /* 0x000fea0003800000 */
.L_x_2683:
        /* <DEDUP_REMOVED lines=10> */
.L_x_2685:
        /* <DEDUP_REMOVED lines=17> */
.L_x_2686:
        /* <DEDUP_REMOVED lines=14> */
.L_x_2687:
[----:B------:R-:W-:Y:S02]  /*214d0*/  IMAD.MOV.U32 R13, RZ, RZ, R24 ;  /* 0x000000ffff0d7224 */ /* 0x000fe400078e0018 */
[----:B------:R-:W-:Y:S01]  /*214e0*/  IMAD.MOV.U32 R12, RZ, RZ, 0x2 ;  /* 0x00000002ff0c7424 */ /* 0x000fe200078e00ff */
[----:B------:R-:W-:-:S13]  /*214f0*/  IADD3 R2, P4, R14, R5, RZ ;  /* 0x000000050e027210 */ /* 0x000fda0007f9e0ff */
[----:B------:R-:W-:Y:S05]  /*21500*/  WARPSYNC.COLLECTIVE R15, `(.L_x_2688) ;  /* 0x000000000f087348 */ /* 0x000fea0003c00000 */
[----:B------:R0:W1:Y:S02]  /*21510*/  SHFL.IDX P6, R14, R13, R12, R11 ;  /* 0x0000000c0d0e7389 */ /* 0x00006400000c000b */
[----:B01----:R-:W-:Y:S01]  /*21520*/  ENDCOLLECTIVE ;  /* 0x000000000000791b */ /* 0x003fe20003800000 */
.L_x_2688:
        /* <DEDUP_REMOVED lines=15> */
.L_x_2689:
[----:B------:R-:W-:Y:S02]  /*21620*/  IMAD.MOV.U32 R13, RZ, RZ, R24 ;  /* 0x000000ffff0d7224 */ /* 0x000fe400078e0018 */
[----:B------:R-:W-:Y:S01]  /*21630*/  IMAD.MOV.U32 R12, RZ, RZ, 0x3 ;  /* 0x00000003ff0c7424 */ /* 0x000fe200078e00ff */
[----:B------:R-:W-:-:S13]  /*21640*/  IADD3 R2, P4, R14, R5, RZ ;  /* 0x000000050e027210 */ /* 0x000fda0007f9e0ff */
[----:B------:R-:W-:Y:S05]  /*21650*/  WARPSYNC.COLLECTIVE R15, `(.L_x_2690) ;  /* 0x000000000f087348 */ /* 0x000fea0003c00000 */
[----:B------:R0:W1:Y:S02]  /*21660*/  SHFL.IDX P6, R14, R13, R12, R11 ;  /* 0x0000000c0d0e7389 */ /* 0x00006400000c000b */
[----:B01----:R-:W-:Y:S01]  /*21670*/  ENDCOLLECTIVE ;  /* 0x000000000000791b */ /* 0x003fe20003800000 */
.L_x_2690:
        /* <DEDUP_REMOVED lines=14> */
.L_x_2691:
[----:B------:R-:W-:Y:S05]  /*21760*/  BRA `(.L_x_2692) ;  /* 0xffffffbc000c7947 */ /* 0x000fea000383ffff */
.L_x_2559:
        /* <DEDUP_REMOVED lines=8> */
.L_x_2694:
[----:B------:R-:W-:Y:S05]  /*217f0*/  BSYNC B0 ;  /* 0x0000000000007941 */ /* 0x000fea0003800000 */
.L_x_2693:
        /* <DEDUP_REMOVED lines=9> */
.L_x_2695:
        /* <DEDUP_REMOVED lines=18> */
.L_x_2696:
[----:B------:R-:W-:Y:S01]  /*219b0*/  IMAD.MOV.U32 R12, RZ, RZ, 0x2 ;  /* 0x00000002ff0c7424 */ /* 0x000fe200078e00ff */
[----:B------:R-:W-:-:S05]  /*219c0*/  SEL R5, R14, RZ, P1 ;  /* 0x000000ff0e057207 */ /* 0x000fca0000800000 */
[----:B------:R-:W-:-:S04]  /*219d0*/  IMAD.IADD R4, R2, 0x1, R5 ;  /* 0x0000000102047824 */ /* 0x000fc800078e0205 */
[----:B------:R-:W-:-:S07]  /*219e0*/  IMAD.MOV.U32 R13, RZ, RZ, R4 ;  /* 0x000000ffff0d7224 */ /* 0x000fce00078e0004 */
[----:B------:R-:W-:Y:S05]  /*219f0*/  WARPSYNC.COLLECTIVE R15, `(.L_x_2697) ;  /* 0x000000000f087348 */ /* 0x000fea0003c00000 */
[----:B------:R0:W1:Y:S02]  /*21a00*/  SHFL.UP P6, R14, R13, R12, R11 ;  /* 0x0400000c0d0e7389 */ /* 0x00006400000c000b */
[----:B01----:R-:W-:Y:S01]  /*21a10*/  ENDCOLLECTIVE ;  /* 0x000000000000791b */ /* 0x003fe20003800000 */
.L_x_2697:
[----:B------:R-:W-:Y:S01]  /*21a20*/  IMAD.MOV.U32 R12, RZ, RZ, 0x4 ;  /* 0x00000004ff0c7424 */ /* 0x000fe200078e00ff */
[----:B------:R-:W-:-:S05]  /*21a30*/  SEL R5, R14, RZ, P2 ;  /* 0x000000ff0e057207 */ /* 0x000fca0001000000 */
[----:B------:R-:W-:-:S04]  /*21a40*/  IMAD.IADD R5, R4, 0x1, R5 ;  /* 0x0000000104057824 */ /* 0x000fc800078e0205 */
[----:B------:R-:W-:-:S07]  /*21a50*/  IMAD.MOV.U32 R13, RZ, RZ, R5 ;  /* 0x000000ffff0d7224 */ /* 0x000fce00078e0005 */
[----:B------:R-:W-:Y:S05]  /*21a60*/  WARPSYNC.COLLECTIVE R15, `(.L_x_2698) ;  /* 0x000000000f087348 */ /* 0x000fea0003c00000 */
[----:B------:R0:W1:Y:S02]  /*21a70*/  SHFL.UP P6, R14, R13, R12, R11 ;  /* 0x0400000c0d0e7389 */ /* 0x00006400000c000b */
[----:B01----:R-:W-:Y:S01]  /*21a80*/  ENDCOLLECTIVE ;  /* 0x000000000000791b */ /* 0x003fe20003800000 */
.L_x_2698:
[----:B------:R-:W-:Y:S01]  /*21a90*/  IMAD.MOV.U32 R12, RZ, RZ, 0x8 ;  /* 0x00000008ff0c7424 */ /* 0x000fe200078e00ff */
[----:B------:R-:W-:-:S05]  /*21aa0*/  SEL R6, R14, RZ, P3 ;  /* 0x000000ff0e067207 */ /* 0x000fca0001800000 */
[----:B------:R-:W-:-:S04]  /*21ab0*/  IMAD.IADD R6, R5, 0x1, R6 ;  /* 0x0000000105067824 */ /* 0x000fc800078e0206 */
[----:B------:R-:W-:-:S07]  /*21ac0*/  IMAD.MOV.U32 R13, RZ, RZ, R6 ;  /* 0x000000ffff0d7224 */ /* 0x000fce00078e0006 */
[----:B------:R-:W-:Y:S05]  /*21ad0*/  WARPSYNC.COLLECTIVE R15, `(.L_x_2699) ;  /* 0x000000000f087348 */ /* 0x000fea0003c00000 */
[----:B------:R0:W1:Y:S02]  /*21ae0*/  SHFL.UP P6, R14, R13, R12, R11 ;  /* 0x0400000c0d0e7389 */ /* 0x00006400000c000b */
[----:B01----:R-:W-:Y:S01]  /*21af0*/  ENDCOLLECTIVE ;  /* 0x000000000000791b */ /* 0x003fe20003800000 */
.L_x_2699:
[----:B------:R-:W-:Y:S01]  /*21b00*/  IMAD.MOV.U32 R12, RZ, RZ, 0x10 ;  /* 0x00000010ff0c7424 */ /* 0x000fe200078e00ff */
[----:B------:R-:W-:-:S05]  /*21b10*/  SEL R3, R14, RZ, P4 ;  /* 0x000000ff0e037207 */ /* 0x000fca0002000000 */
[----:B------:R-:W-:-:S04]  /*21b20*/  IMAD.IADD R4, R6, 0x1, R3 ;  /* 0x0000000106047824 */ /* 0x000fc800078e0203 */
[----:B------:R-:W-:-:S07]  /*21b30*/  IMAD.MOV.U32 R13, RZ, RZ, R4 ;  /* 0x000000ffff0d7224 */ /* 0x000fce00078e0004 */
[----:B------:R-:W-:Y:S05]  /*21b40*/  WARPSYNC.COLLECTIVE R15, `(.L_x_2700) ;  /* 0x000000000f087348 */ /* 0x000fea0003c00000 */
[----:B------:R0:W1:Y:S02]  /*21b50*/  SHFL.UP P6, R14, R13, R12, R11 ;  /* 0x0400000c0d0e7389 */ /* 0x00006400000c000b */
[----:B01----:R-:W-:Y:S01]  /*21b60*/  ENDCOLLECTIVE ;  /* 0x000000000000791b */ /* 0x003fe20003800000 */
.L_x_2700:
        /* <DEDUP_REMOVED lines=8> */
.L_x_2701:
[----:B------:R-:W-:Y:S05]  /*21bf0*/  BRA `(.L_x_2702) ;  /* 0xffffffbc00247947 */ /* 0x000fea000383ffff */
.L_x_2564:
        /* <DEDUP_REMOVED lines=8> */
.L_x_2704:
[----:B------:R-:W-:Y:S05]  /*21c80*/  BSYNC B0 ;  /* 0x0000000000007941 */ /* 0x000fea0003800000 */
.L_x_2703:
        /* <DEDUP_REMOVED lines=8> */
.L_x_2705:
[----:B------:R-:W-:Y:S01]  /*21d10*/  IMAD.MOV.U32 R12, RZ, RZ, 0x4 ;  /* 0x00000004ff0c7424 */ /* 0x000fe200078e00ff */
[----:B------:R-:W-:-:S05]  /*21d20*/  SEL R14, R14, RZ, P2 ;  /* 0x000000ff0e0e7207 */ /* 0x000fca0001000000 */
[----:B------:R-:W-:-:S04]  /*21d30*/  IMAD.IADD R3, R13, 0x1, R14 ;  /* 0x000000010d037824 */ /* 0x000fc800078e020e */
[----:B------:R-:W-:-:S07]  /*21d40*/  IMAD.MOV.U32 R13, RZ, RZ, R3 ;  /* 0x000000ffff0d7224 */ /* 0x000fce00078e0003 */
[----:B------:R-:W-:Y:S05]  /*21d50*/  WARPSYNC.COLLECTIVE R15, `(.L_x_2706) ;  /* 0x000000000f087348 */ /* 0x000fea0003c00000 */
[----:B------:R0:W1:Y:S02]  /*21d60*/  SHFL.UP P6, R14, R13, R12, R11 ;  /* 0x0400000c0d0e7389 */ /* 0x00006400000c000b */
[----:B01----:R-:W-:Y:S01]  /*21d70*/  ENDCOLLECTIVE ;  /* 0x000000000000791b */ /* 0x003fe20003800000 */
.L_x_2706:
[----:B------:R-:W-:Y:S01]  /*21d80*/  IMAD.MOV.U32 R12, RZ, RZ, 0x8 ;  /* 0x00000008ff0c7424 */ /* 0x000fe200078e00ff */
[----:B------:R-:W-:-:S05]  /*21d90*/  SEL R4, R14, RZ, P3 ;  /* 0x000000ff0e047207 */ /* 0x000fca0001800000 */
[----:B------:R-:W-:-:S04]  /*21da0*/  IMAD.IADD R4, R3, 0x1, R4 ;  /* 0x0000000103047824 */ /* 0x000fc800078e0204 */
[----:B------:R-:W-:-:S07]  /*21db0*/  IMAD.MOV.U32 R13, RZ, RZ, R4 ;  /* 0x000000ffff0d7224 */ /* 0x000fce00078e0004 */
[----:B------:R-:W-:Y:S05]  /*21dc0*/  WARPSYNC.COLLECTIVE R15, `(.L_x_2707) ;  /* 0x000000000f087348 */ /* 0x000fea0003c00000 */
[----:B------:R0:W1:Y:S02]  /*21dd0*/  SHFL.UP P6, R14, R13, R12, R11 ;  /* 0x0400000c0d0e7389 */ /* 0x00006400000c000b */
[----:B01----:R-:W-:Y:S01]  /*21de0*/  ENDCOLLECTIVE ;  /* 0x000000000000791b */ /* 0x003fe20003800000 */
.L_x_2707:
[----:B------:R-:W-:Y:S01]  /*21df0*/  IMAD.MOV.U32 R12, RZ, RZ, 0x10 ;  /* 0x00000010ff0c7424 */ /* 0x000fe200078e00ff */
[----:B------:R-:W-:-:S05]  /*21e00*/  SEL R5, R14, RZ, P4 ;  /* 0x000000ff0e057207 */ /* 0x000fca0002000000 */
[----:B------:R-:W-:-:S04]  /*21e10*/  IMAD.IADD R5, R4, 0x1, R5 ;  /* 0x0000000104057824 */ /* 0x000fc800078e0205 */
[----:B------:R-:W-:-:S07]  /*21e20*/  IMAD.MOV.U32 R13, RZ, RZ, R5 ;  /* 0x000000ffff0d7224 */ /* 0x000fce00078e0005 */
[----:B------:R-:W-:Y:S05]  /*21e30*/  WARPSYNC.COLLECTIVE R15, `(.L_x_2708) ;  /* 0x000000000f087348 */ /* 0x000fea0003c00000 */
[----:B------:R0:W1:Y:S02]  /*21e40*/  SHFL.UP P6, R14, R13, R12, R11 ;  /* 0x0400000c0d0e7389 */ /* 0x00006400000c000b */
[----:B01----:R-:W-:Y:S01]  /*21e50*/  ENDCOLLECTIVE ;  /* 0x000000000000791b */ /* 0x003fe20003800000 */
.L_x_2708:
        /* <DEDUP_REMOVED lines=8> */
.L_x_2709:
[----:B------:R-:W-:Y:S05]  /*21ee0*/  BRA `(.L_x_2710) ;  /* 0xffffffbc00047947 */ /* 0x000fea000383ffff */
.L_x_2566:
[----:B------:R-:W-:Y:S01]  /*21ef0*/  BSSY B0, `(.L_x_2711) ;  /* 0x0000006000007945 */ /* 0x000fe20003800000 */
[----:B------:R-:W-:Y:S01]  /*21f00*/  PLOP3.LUT P6, PT, P6, PT, PT, 0x8, 0x0 ;  /* 0x000000000000781c */ /* 0x000fe200037ce170 */
[----:B------:R-:W-:-:S12]  /*21f10*/  IMAD.MOV.U32 R15, RZ, RZ, -0x1 ;  /* 0xffffffffff0f7424 */ /* 0x000fd800078e00ff */
[----:B01----:R-:W-:Y:S05]  /*21f20*/  WARPSYNC.COLLECTIVE R15, `(.L_x_2712) ;  /* 0x000000000f087348 */ /* 0x003fea0003c00000 */
[----:B------:R-:W-:Y:S01]  /*21f30*/  VOTE.ANY R14, PT, P6 ;  /* 0x00000000000e7806 */ /* 0x000fe200030e0100 */
[----:B01----:R-:W-:Y:S06]  /*21f40*/  ENDCOLLECTIVE ;  /* 0x000000000000791b */ /* 0x003fec0003800000 */
.L_x_2712:
[----:B------:R-:W-:Y:S05]  /*21f50*/  BSYNC B0 ;  /* 0x0000000000007941 */ /* 0x000fea0003800000 */
.L_x_2711:
        /* <DEDUP_REMOVED lines=9> */
.L_x_2713:
[----:B------:R-:W-:Y:S01]  /*21ff0*/  IMAD.MOV.U32 R17, RZ, RZ, R14 ;  /* 0x000000ffff117224 */ /* 0x000fe200078e000e */
[----:B------:R-:W-:Y:S06]  /*22000*/  BRA `(.L_x_2714) ;  /* 0xffffffb800f47947 */ /* 0x000fec000383ffff */
.L_x_2568:
[----:B------:R-:W-:Y:S01]  /*22010*/  BSSY B0, `(.L_x_2715) ;  /* 0x0000007000007945 */ /* 0x000fe20003800000 */
[----:B------:R-:W-:Y:S02]  /*22020*/  IMAD.MOV.U32 R13, RZ, RZ, R3 ;  /* 0x000000ffff0d7224 */ /* 0x000fe400078e0003 */
[----:B------:R-:W-:Y:S02]  /*22030*/  IMAD.MOV.U32 R11, RZ, RZ, 0x1f ;  /* 0x0000001fff0b7424 */ /* 0x000fe400078e00ff */
[----:B------:R-:W-:-:S07]  /*22040*/  IMAD.MOV.U32 R15, RZ, RZ, -0x1 ;  /* 0xffffffffff0f7424 */ /* 0x000fce00078e00ff */
[----:B0123--:R-:W-:Y:S05]  /*22050*/  WARPSYNC.COLLECTIVE R15, `(.L_x_2716) ;  /* 0x000000000f087348 */ /* 0x00ffea0003c00000 */
[----:B------:R4:W0:Y:S02]  /*22060*/  SHFL.IDX P6, R14, R13, R12, R11 ;  /* 0x0000000c0d0e7389 */ /* 0x00082400000c000b */
[----:B01234-:R-:W-:Y:S01]  /*22070*/  ENDCOLLECTIVE ;  /* 0x000000000000791b */ /* 0x01ffe20003800000 */
.L_x_2716:
[----:B------:R-:W-:Y:S05]  /*22080*/  BSYNC B0 ;  /* 0x0000000000007941 */ /* 0x000fea0003800000 */
.L_x_2715:
[----:B------:R-:W-:Y:S01]  /*22090*/  IMAD.MOV.U32 R5, RZ, RZ, R14 ;  /* 0x000000ffff057224 */ /* 0x000fe200078e000e */
[----:B------:R-:W-:Y:S06]  /*220a0*/  BRA `(.L_x_2567) ;  /* 0xffffffb800e87947 */ /* 0x000fec000383ffff */
.L_x_2572:
[----:B0-----:R0:W4:Y:S02]  /*220b0*/  SYNCS.PHASECHK.TRANS64.TRYWAIT P0, [R5+URZ+0x2d820], R0 ;  /* 0x02d82000050075a7 */ /* 0x001124000800017f */
[----:B----4-:R-:W-:Y:S05]  /*220c0*/  @!P0 NANOSLEEP.SYNCS 0x989680 ;  /* 0x009896800000895d */ /* 0x010fea0003900000 */
[----:B------:R-:W4:Y:S02]  /*220d0*/  @!P0 SYNCS.PHASECHK.TRANS64 P0, [R5+URZ+0x2d820], R0 ;  /* 0x02d82000050085a7 */ /* 0x000f24000800007f */
[----:B----4-:R-:W-:Y:S05]  /*220e0*/  @!P0 BRA `(.L_x_2572) ;  /* 0xfffffffc00f08947 */ /* 0x010fea000383ffff */
[----:B------:R-:W-:Y:S05]  /*220f0*/  BRA `(.L_x_2717) ;  /* 0xffffffc000607947 */ /* 0x000fea000383ffff */
.L_x_2573:
[----:B------:R-:W4:Y:S01]  /*22100*/  S2R R2, SR_TID.X ;  /* 0x0000000000027919 */ /* 0x000f220000002100 */
[----:B------:R-:W-:Y:S01]  /*22110*/  BSSY B0, `(.L_x_2718) ;  /* 0x000000a000007945 */ /* 0x000fe20003800000 */
[----:B------:R-:W-:Y:S02]  /*22120*/  IMAD.MOV.U32 R12, RZ, RZ, RZ ;  /* 0x000000ffff0c7224 */ /* 0x000fe400078e00ff */
[----:B------:R-:W-:Y:S02]  /*22130*/  IMAD.MOV.U32 R11, RZ, RZ, 0x1f ;  /* 0x0000001fff0b7424 */ /* 0x000fe400078e00ff */
[----:B------:R-:W-:Y:S01]  /*22140*/  IMAD.MOV.U32 R15, RZ, RZ, -0x1 ;  /* 0xffffffffff0f7424 */ /* 0x000fe200078e00ff */
[----:B----4-:R-:W-:-:S04]  /*22150*/  SHF.R.U32.HI R2, RZ, 0x5, R2 ;  /* 0x00000005ff027819 */ /* 0x010fc80000011602 */
[----:B------:R-:W-:-:S05]  /*22160*/  LOP3.LUT R2, R2, 0x3, RZ, 0xc0, !PT ;  /* 0x0000000302027812 */ /* 0x000fca00078ec0ff */
[----:B------:R-:W-:-:S07]  /*22170*/  IMAD.MOV.U32 R13, RZ, RZ, R2 ;  /* 0x000000ffff0d7224 */ /* 0x000fce00078e0002 */
[----:B0123--:R-:W-:Y:S05]  /*22180*/  WARPSYNC.COLLECTIVE R15, `(.L_x_2719) ;  /* 0x000000000f087348 */ /* 0x00ffea0003c00000 */
[----:B------:R4:W0:Y:S02]  /*22190*/  SHFL.IDX P6, R14, R13, R12, R11 ;  /* 0x0000000c0d0e7389 */ /* 0x00082400000c000b */
[----:B01234-:R-:W-:Y:S01]  /*221a0*/  ENDCOLLECTIVE ;  /* 0x000000000000791b */ /* 0x01ffe20003800000 */
.L_x_2719:
[----:B------:R-:W-:Y:S05]  /*221b0*/  BSYNC B0 ;  /* 0x0000000000007941 */ /* 0x000fea0003800000 */
.L_x_2718:
[----:B------:R-:W-:Y:S05]  /*221c0*/  BRA `(.L_x_2720) ;  /* 0xffffffc000487947 */ /* 0x000fea000383ffff */
.L_x_2574:
[----:B------:R-:W-:Y:S01]  /*221d0*/  BSSY B0, `(.L_x_2721) ;  /* 0x0000006000007945 */ /* 0x000fe20003800000 */
[----:B------:R-:W-:-:S07]  /*221e0*/  IMAD.MOV.U32 R15, RZ, RZ, -0x1 ;  /* 0xffffffffff0f7424 */ /* 0x000fce00078e00ff */
[----:B0123--:R-:W-:Y:S05]  /*221f0*/  WARPSYNC.COLLECTIVE R15, `(.L_x_2722) ;  /* 0x000000000f0c7348 */ /* 0x00ffea0003c00000 */
[----:B------:R-:W-:Y:S02]  /*22200*/  ELECT P6, UR62, PT ;  /* 0x00000000003e782f */ /* 0x000fe400038c0000 */
[----:B------:R-:W-:Y:S01]  /*22210*/  MOV R14, UR62 ;  /* 0x0000003e000e7c02 */ /* 0x000fe20008000f00 */
[----:B0123--:R-:W-:Y:S10]  /*22220*/  ENDCOLLECTIVE ;  /* 0x000000000000791b */ /* 0x00fff40003800000 */
.L_x_2722:
[----:B------:R-:W-:Y:S05]  /*22230*/  BSYNC B0 ;  /* 0x0000000000007941 */ /* 0x000fea0003800000 */
.L_x_2721:
[----:B------:R-:W-:Y:S05]  /*22240*/  BRA `(.L_x_2723) ;  /* 0xffffffc0003c7947 */ /* 0x000fea000383ffff */
.L_x_2576:
[----:B0-----:R0:W4:Y:S02]  /*22250*/  SYNCS.PHASECHK.TRANS64.TRYWAIT P1, [R3+URZ+0x2d840], R2 ;  /* 0x02d84002030075a7 */ /* 0x001124000802017f */
[----:B----4-:R-:W-:Y:S05]  /*22260*/  @!P1 NANOSLEEP.SYNCS 0x989680 ;  /* 0x009896800000995d */ /* 0x010fea0003900000 */
[----:B------:R-:W4:Y:S02]  /*22270*/  @!P1 SYNCS.PHASECHK.TRANS64 P1, [R3+URZ+0x2d840], R2 ;  /* 0x02d84002030095a7 */ /* 0x000f24000802007f */
[----:B----4-:R-:W-:Y:S05]  /*22280*/  @!P1 BRA `(.L_x_2576) ;  /* 0xfffffffc00f09947 */ /* 0x010fea000383ffff */
[----:B------:R-:W-:Y:S05]  /*22290*/  BRA `(.L_x_2724) ;  /* 0xffffffc0005c7947 */ /* 0x000fea000383ffff */
.L_x_2578:
[----:B----4-:R4:W0:Y:S02]  /*222a0*/  SYNCS.PHASECHK.TRANS64.TRYWAIT P1, [R25+URZ+0x2d840], R0 ;  /* 0x02d84000190075a7 */ /* 0x010824000802017f */
[----:B0-----:R-:W-:Y:S05]  /*222b0*/  @!P1 NANOSLEEP.SYNCS 0x989680 ;  /* 0x009896800000995d */ /* 0x001fea0003900000 */
[----:B------:R-:W0:Y:S02]  /*222c0*/  @!P1 SYNCS.PHASECHK.TRANS64 P1, [R25+URZ+0x2d840], R0 ;  /* 0x02d84000190095a7 */ /* 0x000e24000802007f */
[----:B0-----:R-:W-:Y:S05]  /*222d0*/  @!P1 BRA `(.L_x_2578) ;  /* 0xfffffffc00f09947 */ /* 0x001fea000383ffff */
[----:B------:R-:W-:Y:S05]  /*222e0*/  BRA `(.L_x_2725) ;  /* 0xffffffc000687947 */ /* 0x000fea000383ffff */
.L_x_2580:
[----:B------:R0:W0:Y:S02]  /*222f0*/  SYNCS.PHASECHK.TRANS64.TRYWAIT P1, [R3+URZ+0x2d860], R2 ;  /* 0x02d86002030075a7 */ /* 0x000024000802017f */
[----:B0-----:R-:W-:Y:S05]  /*22300*/  @!P1 NANOSLEEP.SYNCS 0x989680 ;  /* 0x009896800000995d */ /* 0x001fea0003900000 */
[----:B------:R-:W0:Y:S02]  /*22310*/  @!P1 SYNCS.PHASECHK.TRANS64 P1, [R3+URZ+0x2d860], R2 ;  /* 0x02d86002030095a7 */ /* 0x000e24000802007f */
[----:B0-----:R-:W-:Y:S05]  /*22320*/  @!P1 BRA `(.L_x_2580) ;  /* 0xfffffffc00f09947 */ /* 0x001fea000383ffff */
[----:B------:R-:W-:Y:S05]  /*22330*/  BRA `(.L_x_2726) ;  /* 0xffffffc000647947 */ /* 0x000fea000383ffff */
.L_x_2727:
        /* <DEDUP_REMOVED lines=12> */
.L_x_2736:


//--------------------- .nv.global.init           --------------------------
	.section	.nv.global.init,"aw",@progbits
.nv.global.init:
	.type		$str$23,@object
	.size		$str$23,($str$24 - $str$23)
$str$23:
        /*0000*/ 	.byte	0x28, 0x61, 0x64, 0x64, 0x72, 0x65, 0x73, 0x73, 0x20, 0x26, 0x20, 0x6d, 0x61, 0x73, 0x6b, 0x29
        /*0010*/ 	.byte	0x20, 0x3d, 0x3d, 0x20, 0x30, 0x00
	.type		$str$24,@object
	.size		$str$24,(__unnamed_4 - $str$24)
$str$24:
        /*0016*/ 	.byte	0x2f, 0x74, 0x6d, 0x70, 0x2f, 0x6f, 0x73, 0x73, 0x5f, 0x6b, 0x65, 0x72, 0x6e, 0x65, 0x6c, 0x73
        /*0026*/ 	.byte	0x5f, 0x73, 0x72, 0x63, 0x2f, 0x66, 0x6c, 0x61, 0x73, 0x68, 0x5f, 0x61, 0x74, 0x74, 0x65, 0x6e
        /*0036*/ 	.byte	0x74, 0x69, 0x6f, 0x6e, 0x2f, 0x63, 0x73, 0x72, 0x63, 0x2f, 0x63, 0x75, 0x74, 0x6c, 0x61, 0x73
        /*0046*/ 	.byte	0x73, 0x2f, 0x69, 0x6e, 0x63, 0x6c, 0x75, 0x64, 0x65, 0x2f, 0x63, 0x75, 0x74, 0x65, 0x2f, 0x70
        /*0056*/ 	.byte	0x6f, 0x69, 0x6e, 0x74, 0x65, 0x72, 0x5f, 0x66, 0x6c, 0x61, 0x67, 0x67, 0x65, 0x64, 0x2e, 0x68
        /*0066*/ 	.byte	0x70, 0x70, 0x00
	.type		__unnamed_4,@object
	.size		__unnamed_4,(__unnamed_5 - __unnamed_4)
__unnamed_4:
        /* <DEDUP_REMOVED lines=25> */
	.type		__unnamed_5,@object
	.size		__unnamed_5,(__unnamed_3 - __unnamed_5)
__unnamed_5:
        /* <DEDUP_REMOVED lines=24> */
        /*036d*/ 	.byte	0x3e, 0x20, 0x26, 0x5d, 0x00
	.type		__unnamed_3,@object
	.size		__unnamed_3,(__unnamed_2 - __unnamed_3)
__unnamed_3:
        /* <DEDUP_REMOVED lines=29> */
	.type		__unnamed_2,@object
	.size		__unnamed_2,(__unnamed_1 - __unnamed_2)
__unnamed_2:
        /* <DEDUP_REMOVED lines=29> */
	.type		__unnamed_1,@object
	.size		__unnamed_1,(.L_0 - __unnamed_1)
__unnamed_1:
        /* <DEDUP_REMOVED lines=29> */
        /*08e2*/ 	.byte	0x5d, 0x00
.L_0:


//--------------------- .nv.shared._ZN7cutlass13device_kernelIN5flash11enable_sm90INS1_16FlashAttnFwdSm90INS1_25CollectiveMainloopFwdSm90ILi2EN4cute5tupleIJNS5_1CILi1EEES8_S8_EEENS6_IJNS7_ILi192EEENS7_ILi128EEENS7_ILi96EEEEEELi96ENS_10bfloat16_tEfNS_4arch4Sm90ELb0ELb0ELb1ELb0ELb1ELb0ELb0ELb0ELb1ELb1ELb0ELb0EEENS1_21CollectiveEpilogueFwdINS6_IJSA_SC_SB_EEES9_SE_SG_Li384ELb0ELb1ELb0ELb0EEENS1_29StaticPersistentTileSchedulerILb0EEEEEEEEEvNT_6ParamsE --------------------------
	.section	.nv.shared._ZN7cutlass13device_kernelIN5flash11enable_sm90INS1_16FlashAttnFwdSm90INS1_25CollectiveMainloopFwdSm90ILi2EN4cute5tupleIJNS5_1CILi1EEES8_S8_EEENS6_IJNS7_ILi192EEENS7_ILi128EEENS7_ILi96EEEEEELi96ENS_10bfloat16_tEfNS_4arch4Sm90ELb0ELb0ELb1ELb0ELb1ELb0ELb0ELb0ELb1ELb1ELb0ELb0EEENS1_21CollectiveEpilogueFwdINS6_IJSA_SC_SB_EEES9_SE_SG_Li384ELb0ELb1ELb0ELb0EEENS1_29StaticPersistentTileSchedulerILb0EEEEEEEEEvNT_6ParamsE,"aw",@nobits
	.sectionflags	@""
	.align	16
	.zero		1024


//--------------------- .nv.shared.reserved.0     --------------------------
	.section	.nv.shared.reserved.0,"aw",@nobits
	.weak		__nv_reservedSMEM_offset_0_alias
	.size		__nv_reservedSMEM_offset_0_alias, 0, 0
	.other		__nv_reservedSMEM_offset_0_alias,@"STO_CUDA_RESERVED_SHARED STV_DEFAULT"
__nv_reservedSMEM_offset_0_alias:
	.zero		0


//--------------------- .nv.global                --------------------------
	.section	.nv.global,"aw",@nobits
.nv.global:
	.type		_ZN79_INTERNAL_8c6fb5e8_43_flash_fwd_hdim96_bf16_paged_softcap_sm90_cu_ea41c527_43564cute1_E,@object
	.size		_ZN79_INTERNAL_8c6fb5e8_43_flash_fwd_hdim96_bf16_paged_softcap_sm90_cu_ea41c527_43564cute1_E,(_ZN79_INTERNAL_8c6fb5e8_43_flash_fwd_hdim96_bf16_paged_softcap_sm90_cu_ea41c527_43564cuda3std3__45__cpo6cbeginE - _ZN79_INTERNAL_8c6fb5e8_43_flash_fwd_hdim96_bf16_paged_softcap_sm90_cu_ea41c527_43564cute1_E)
_ZN79_INTERNAL_8c6fb5e8_43_flash_fwd_hdim96_bf16_paged_softcap_sm90_cu_ea41c527_43564cute1_E:
	.zero		1
	.type		_ZN79_INTERNAL_8c6fb5e8_43_flash_fwd_hdim96_bf16_paged_softcap_sm90_cu_ea41c527_43564cuda3std3__45__cpo6cbeginE,@object
	.size		_ZN79_INTERNAL_8c6fb5e8_43_flash_fwd_hdim96_bf16_paged_softcap_sm90_cu_ea41c527_43564cuda3std3__45__cpo6cbeginE,(_ZN79_INTERNAL_8c6fb5e8_43_flash_fwd_hdim96_bf16_paged_softcap_sm90_cu_ea41c527_43564cuda3std3__48in_placeE - _ZN79_INTERNAL_8c6fb5e8_43_flash_fwd_hdim96_bf16_paged_softcap_sm90_cu_ea41c527_43564cuda3std3__45__cpo6cbeginE)
_ZN79_INTERNAL_8c6fb5e8_43_flash_fwd_hdim96_bf16_paged_softcap_sm90_cu_ea41c527_43564cuda3std3__45__cpo6cbeginE:
	.zero		1
	.type		_ZN79_INTERNAL_8c6fb5e8_43_flash_fwd_hdim96_bf16_paged_softcap_sm90_cu_ea41c527_43564cuda3std3__48in_placeE,@object
	.size		_ZN79_INTERNAL_8c6fb5e8_43_flash_fwd_hdim96_bf16_paged_softcap_sm90_cu_ea41c527_43564cuda3std3__48in_placeE,(_ZN79_INTERNAL_8c6fb5e8_43_flash_fwd_hdim96_bf16_paged_softcap_sm90_cu_ea41c527_43564cuda3std6ranges3__45__cpo9iter_moveE - _ZN79_INTERNAL_8c6fb5e8_43_flash_fwd_hdim96_bf16_paged_softcap_sm90_cu_ea41c527_43564cuda3std3__48in_placeE)
_ZN79_INTERNAL_8c6fb5e8_43_flash_fwd_hdim96_bf16_paged_softcap_sm90_cu_ea41c527_43564cuda3std3__48in_placeE:
	.zero		1
	.type		_ZN79_INTERNAL_8c6fb5e8_43_flash_fwd_hdim96_bf16_paged_softcap_sm90_cu_ea41c527_43564cuda3std6ranges3__45__cpo9iter_moveE,@object
	.size		_ZN79_INTERNAL_8c6fb5e8_43_flash_fwd_hdim96_bf16_paged_softcap_sm90_cu_ea41c527_43564cuda3std6ranges3__45__cpo9iter_moveE,(_ZN79_INTERNAL_8c6fb5e8_43_flash_fwd_hdim96_bf16_paged_softcap_sm90_cu_ea41c527_43564cuda3std3__45__cpo5beginE - _ZN79_INTERNAL_8c6fb5e8_43_flash_fwd_hdim96_bf16_paged_softcap_sm90_cu_ea41c527_43564cuda3std6ranges3__45__cpo9iter_moveE)
_ZN79_INTERNAL_8c6fb5e8_43_flash_fwd_hdim96_bf16_paged_softcap_sm90_cu_ea41c527_43564cuda3std6ranges3__45__cpo9iter_moveE:
	.zero		1
	.type		_ZN79_INTERNAL_8c6fb5e8_43_flash_fwd_hdim96_bf16_paged_softcap_sm90_cu_ea41c527_43564cuda3std3__45__cpo5beginE,@object
	.size		_ZN79_INTERNAL_8c6fb5e8_43_flash_fwd_hdim96_bf16_paged_softcap_sm90_cu_ea41c527_43564cuda3std3__45__cpo5beginE,(_ZN79_INTERNAL_8c6fb5e8_43_flash_fwd_hdim96_bf16_paged_softcap_sm90_cu_ea41c527_43564cuda3std3__481_GLOBAL__N__8c6fb5e8_43_flash_fwd_hdim96_bf16_paged_softcap_sm90_cu_ea41c527_43566ignoreE - _ZN79_INTERNAL_8c6fb5e8_43_flash_fwd_hdim96_bf16_paged_softcap_sm90_cu_ea41c527_43564cuda3std3__45__cpo5beginE)
_ZN79_INTERNAL_8c6fb5e8_43_flash_fwd_hdim96_bf16_paged_softcap_sm90_cu_ea41c527_43564cuda3std3__45__cpo5beginE:
	.zero		1
	.type		_ZN79_INTERNAL_8c6fb5e8_43_flash_fwd_hdim96_bf16_paged_softcap_sm90_cu_ea41c527_43564cuda3std3__481_GLOBAL__N__8c6fb5e8_43_flash_fwd_hdim96_bf16_paged_softcap_sm90_cu_ea41c527_43566ignoreE,@object
	.size		_ZN79_INTERNAL_8c6fb5e8_43_flash_fwd_hdim96_bf16_paged_softcap_sm90_cu_ea41c527_43564cuda3std3__481_GLOBAL__N__8c6fb5e8_43_flash_fwd_hdim96_bf16_paged_softcap_sm90_cu_ea41c527_43566ignoreE,(_ZN79_INTERNAL_8c6fb5e8_43_flash_fwd_hdim96_bf16_paged_softcap_sm90_cu_ea41c527_43564cute7productE - _ZN79_INTERNAL_8c6fb5e8_43_flash_fwd_hdim96_bf16_paged_softcap_sm90_cu_ea41c527_43564cuda3std3__481_GLOBAL__N__8c6fb5e8_43_flash_fwd_hdim96_bf16_paged_softcap_sm90_cu_ea41c527_43566ignoreE)
_ZN79_INTERNAL_8c6fb5e8_43_flash_fwd_hdim96_bf16_paged_softcap_sm90_cu_ea41c527_43564cuda3std3__481_GLOBAL__N__8c6fb5e8_43_flash_fwd_hdim96_bf16_paged_softcap_sm90_cu_ea41c527_43566ignoreE:
	.zero		1
	.type		_ZN79_INTERNAL_8c6fb5e8_43_flash_fwd_hdim96_bf16_paged_softcap_sm90_cu_ea41c527_43564cute7productE,@object
	.size		_ZN79_INTERNAL_8c6fb5e8_43_flash_fwd_hdim96_bf16_paged_softcap_sm90_cu_ea41c527_43564cute7productE,(_ZN79_INTERNAL_8c6fb5e8_43_flash_fwd_hdim96_bf16_paged_softcap_sm90_cu_ea41c527_43564cuda3std3__45__cpo3endE - _ZN79_INTERNAL_8c6fb5e8_43_flash_fwd_hdim96_bf16_paged_softcap_sm90_cu_ea41c527_43564cute7productE)
_ZN79_INTERNAL_8c6fb5e8_43_flash_fwd_hdim96_bf16_paged_softcap_sm90_cu_ea41c527_43564cute7productE:
	.zero		1
	.type		_ZN79_INTERNAL_8c6fb5e8_43_flash_fwd_hdim96_bf16_paged_softcap_sm90_cu_ea41c527_43564cuda3std3__45__cpo3endE,@object
	.size		_ZN79_INTERNAL_8c6fb5e8_43_flash_fwd_hdim96_bf16_paged_softcap_sm90_cu_ea41c527_43564cuda3std3__45__cpo3endE,(_ZN79_INTERNAL_8c6fb5e8_43_flash_fwd_hdim96_bf16_paged_softcap_sm90_cu_ea41c527_43564cuda3std3__419piecewise_constructE - _ZN79_INTERNAL_8c6fb5e8_43_flash_fwd_hdim96_bf16_paged_softcap_sm90_cu_ea41c527_43564cuda3std3__45__cpo3endE)
_ZN79_INTERNAL_8c6fb5e8_43_flash_fwd_hdim96_bf16_paged_softcap_sm90_cu_ea41c527_43564cuda3std3__45__cpo3endE:
	.zero		1
	.type		_ZN79_INTERNAL_8c6fb5e8_43_flash_fwd_hdim96_bf16_paged_softcap_sm90_cu_ea41c527_43564cuda3std3__419piecewise_constructE,@object
	.size		_ZN79_INTERNAL_8c6fb5e8_43_flash_fwd_hdim96_bf16_paged_softcap_sm90_cu_ea41c527_43564cuda3std3__419piecewise_constructE,(_ZN79_INTERNAL_8c6fb5e8_43_flash_fwd_hdim96_bf16_paged_softcap_sm90_cu_ea41c527_43564cuda3std3__45__cpo4cendE - _ZN79_INTERNAL_8c6fb5e8_43_flash_fwd_hdim96_bf16_paged_softcap_sm90_cu_ea41c527_43564cuda3std3__419piecewise_constructE)
_ZN79_INTERNAL_8c6fb5e8_43_flash_fwd_hdim96_bf16_paged_softcap_sm90_cu_ea41c527_43564cuda3std3__419piecewise_constructE:
	.zero		1
	.type		_ZN79_INTERNAL_8c6fb5e8_43_flash_fwd_hdim96_bf16_paged_softcap_sm90_cu_ea41c527_43564cuda3std3__45__cpo4cendE,@object
	.size		_ZN79_INTERNAL_8c6fb5e8_43_flash_fwd_hdim96_bf16_paged_softcap_sm90_cu_ea41c527_43564cuda3std3__45__cpo4cendE,(_ZN79_INTERNAL_8c6fb5e8_43_flash_fwd_hdim96_bf16_paged_softcap_sm90_cu_ea41c527_43564cuda3std6ranges3__45__cpo4swapE - _ZN79_INTERNAL_8c6fb5e8_43_flash_fwd_hdim96_bf16_paged_softcap_sm90_cu_ea41c527_43564cuda3std3__45__cpo4cendE)
_ZN79_INTERNAL_8c6fb5e8_43_flash_fwd_hdim96_bf16_paged_softcap_sm90_cu_ea41c527_43564cuda3std3__45__cpo4cendE:
	.zero		1
	.type		_ZN79_INTERNAL_8c6fb5e8_43_flash_fwd_hdim96_bf16_paged_softcap_sm90_cu_ea41c527_43564cuda3std6ranges3__45__cpo4swapE,@object
	.size		_ZN79_INTERNAL_8c6fb5e8_43_flash_fwd_hdim96_bf16_paged_softcap_sm90_cu_ea41c527_43564cuda3std6ranges3__45__cpo4swapE,(.L_12 - _ZN79_INTERNAL_8c6fb5e8_43_flash_fwd_hdim96_bf16_paged_softcap_sm90_cu_ea41c527_43564cuda3std6ranges3__45__cpo4swapE)
_ZN79_INTERNAL_8c6fb5e8_43_flash_fwd_hdim96_bf16_paged_softcap_sm90_cu_ea41c527_43564cuda3std6ranges3__45__cpo4swapE:
	.zero		1
.L_12:


//--------------------- .nv.shared._ZN7cutlass13device_kernelIN5flash11enable_sm90INS1_16FlashAttnFwdSm90INS1_25CollectiveMainloopFwdSm90ILi2EN4cute5tupleIJNS5_1CILi1EEES8_S8_EEENS6_IJNS7_ILi192EEENS7_ILi128EEENS7_ILi96EEEEEELi96ENS_10bfloat16_tEfNS_4arch4Sm90ELb0ELb0ELb1ELb1ELb1ELb0ELb0ELb0ELb1ELb1ELb0ELb0EEENS1_21CollectiveEpilogueFwdINS6_IJSA_SC_SB_EEES9_SE_SG_Li384ELb1ELb1ELb0ELb0EEENS1_36VarlenDynamicPersistentTileSchedulerILi192ELi128ELi384ELi128ELb0ELb1ELb1ELb0ELb1ELb1EEEEEEEEEvNT_6ParamsE --------------------------
	.section	.nv.shared._ZN7cutlass13device_kernelIN5flash11enable_sm90INS1_16FlashAttnFwdSm90INS1_25CollectiveMainloopFwdSm90ILi2EN4cute5tupleIJNS5_1CILi1EEES8_S8_EEENS6_IJNS7_ILi192EEENS7_ILi128EEENS7_ILi96EEEEEELi96ENS_10bfloat16_tEfNS_4arch4Sm90ELb0ELb0ELb1ELb1ELb1ELb0ELb0ELb0ELb1ELb1ELb0ELb0EEENS1_21CollectiveEpilogueFwdINS6_IJSA_SC_SB_EEES9_SE_SG_Li384ELb1ELb1ELb0ELb0EEENS1_36VarlenDynamicPersistentTileSchedulerILi192ELi128ELi384ELi128ELb0ELb1ELb1ELb0ELb1ELb1EEEEEEEEEvNT_6ParamsE,"aw",@nobits
	.sectionflags	@""
	.align	16
	.zero		1024


//--------------------- .nv.shared._ZN7cutlass13device_kernelIN5flash11enable_sm90INS1_16FlashAttnFwdSm90INS1_25CollectiveMainloopFwdSm90ILi2EN4cute5tupleIJNS5_1CILi1EEES8_S8_EEENS6_IJNS7_ILi192EEENS7_ILi128EEENS7_ILi96EEEEEELi96ENS_10bfloat16_tEfNS_4arch4Sm90ELb0ELb0ELb1ELb1ELb1ELb1ELb0ELb0ELb1ELb1ELb0ELb0EEENS1_21CollectiveEpilogueFwdINS6_IJSA_SC_SB_EEES9_SE_SG_Li384ELb1ELb1ELb0ELb0EEENS1_36VarlenDynamicPersistentTileSchedulerILi192ELi128ELi384ELi128ELb0ELb1ELb1ELb0ELb1ELb1EEEEEEEEEvNT_6ParamsE --------------------------
	.section	.nv.shared._ZN7cutlass13device_kernelIN5flash11enable_sm90INS1_16FlashAttnFwdSm90INS1_25CollectiveMainloopFwdSm90ILi2EN4cute5tupleIJNS5_1CILi1EEES8_S8_EEENS6_IJNS7_ILi192EEENS7_ILi128EEENS7_ILi96EEEEEELi96ENS_10bfloat16_tEfNS_4arch4Sm90ELb0ELb0ELb1ELb1ELb1ELb1ELb0ELb0ELb1ELb1ELb0ELb0EEENS1_21CollectiveEpilogueFwdINS6_IJSA_SC_SB_EEES9_SE_SG_Li384ELb1ELb1ELb0ELb0EEENS1_36VarlenDynamicPersistentTileSchedulerILi192ELi128ELi384ELi128ELb0ELb1ELb1ELb0ELb1ELb1EEEEEEEEEvNT_6ParamsE,"aw",@nobits
	.sectionflags	@""
	.align	16
	.zero		1024


//--------------------- .nv.shared._ZN7cutlass13device_kernelIN5flash11enable_sm90INS1_16FlashAttnFwdSm90INS1_25CollectiveMainloopFwdSm90ILi2EN4cute5tupleIJNS5_1CILi1EEES8_S8_EEENS6_IJNS7_ILi192EEENS7_ILi128EEENS7_ILi96EEEEEELi96ENS_10bfloat16_tEfNS_4arch4Sm90ELb0ELb1ELb1ELb0ELb1ELb0ELb0ELb0ELb1ELb1ELb0ELb0EEENS1_21CollectiveEpilogueFwdINS6_IJSA_SC_SB_EEES9_SE_SG_Li384ELb0ELb1ELb0ELb0EEENS1_30DynamicPersistentTileSchedulerILi384ELi128ELb0ELb1ELb1EEEEEEEEEvNT_6ParamsE --------------------------
	.section	.nv.shared._ZN7cutlass13device_kernelIN5flash11enable_sm90INS1_16FlashAttnFwdSm90INS1_25CollectiveMainloopFwdSm90ILi2EN4cute5tupleIJNS5_1CILi1EEES8_S8_EEENS6_IJNS7_ILi192EEENS7_ILi128EEENS7_ILi96EEEEEELi96ENS_10bfloat16_tEfNS_4arch4Sm90ELb0ELb1ELb1ELb0ELb1ELb0ELb0ELb0ELb1ELb1ELb0ELb0EEENS1_21CollectiveEpilogueFwdINS6_IJSA_SC_SB_EEES9_SE_SG_Li384ELb0ELb1ELb0ELb0EEENS1_30DynamicPersistentTileSchedulerILi384ELi128ELb0ELb1ELb1EEEEEEEEEvNT_6ParamsE,"aw",@nobits
	.sectionflags	@""
	.align	16
	.zero		1024


//--------------------- .nv.shared._ZN7cutlass13device_kernelIN5flash11enable_sm90INS1_16FlashAttnFwdSm90INS1_25CollectiveMainloopFwdSm90ILi2EN4cute5tupleIJNS5_1CILi1EEES8_S8_EEENS6_IJNS7_ILi192EEENS7_ILi128EEENS7_ILi96EEEEEELi96ENS_10bfloat16_tEfNS_4arch4Sm90ELb0ELb1ELb1ELb1ELb1ELb0ELb0ELb0ELb1ELb1ELb0ELb0EEENS1_21CollectiveEpilogueFwdINS6_IJSA_SC_SB_EEES9_SE_SG_Li384ELb1ELb1ELb0ELb0EEENS1_36VarlenDynamicPersistentTileSchedulerILi192ELi128ELi384ELi128ELb0ELb1ELb1ELb1ELb0ELb1EEEEEEEEEvNT_6ParamsE --------------------------
	.section	.nv.shared._ZN7cutlass13device_kernelIN5flash11enable_sm90INS1_16FlashAttnFwdSm90INS1_25CollectiveMainloopFwdSm90ILi2EN4cute5tupleIJNS5_1CILi1EEES8_S8_EEENS6_IJNS7_ILi192EEENS7_ILi128EEENS7_ILi96EEEEEELi96ENS_10bfloat16_tEfNS_4arch4Sm90ELb0ELb1ELb1ELb1ELb1ELb0ELb0ELb0ELb1ELb1ELb0ELb0EEENS1_21CollectiveEpilogueFwdINS6_IJSA_SC_SB_EEES9_SE_SG_Li384ELb1ELb1ELb0ELb0EEENS1_36VarlenDynamicPersistentTileSchedulerILi192ELi128ELi384ELi128ELb0ELb1ELb1ELb1ELb0ELb1EEEEEEEEEvNT_6ParamsE,"aw",@nobits
	.sectionflags	@""
	.align	16
	.zero		1024


//--------------------- .nv.shared._ZN7cutlass13device_kernelIN5flash11enable_sm90INS1_16FlashAttnFwdSm90INS1_25CollectiveMainloopFwdSm90ILi2EN4cute5tupleIJNS5_1CILi1EEES8_S8_EEENS6_IJNS7_ILi192EEENS7_ILi128EEENS7_ILi96EEEEEELi96ENS_10bfloat16_tEfNS_4arch4Sm90ELb0ELb1ELb1ELb1ELb1ELb1ELb0ELb0ELb1ELb1ELb0ELb0EEENS1_21CollectiveEpilogueFwdINS6_IJSA_SC_SB_EEES9_SE_SG_Li384ELb1ELb1ELb0ELb0EEENS1_36VarlenDynamicPersistentTileSchedulerILi192ELi128ELi384ELi128ELb0ELb1ELb1ELb1ELb0ELb1EEEEEEEEEvNT_6ParamsE --------------------------
	.section	.nv.shared._ZN7cutlass13device_kernelIN5flash11enable_sm90INS1_16FlashAttnFwdSm90INS1_25CollectiveMainloopFwdSm90ILi2EN4cute5tupleIJNS5_1CILi1EEES8_S8_EEENS6_IJNS7_ILi192EEENS7_ILi128EEENS7_ILi96EEEEEELi96ENS_10bfloat16_tEfNS_4arch4Sm90ELb0ELb1ELb1ELb1ELb1ELb1ELb0ELb0ELb1ELb1ELb0ELb0EEENS1_21CollectiveEpilogueFwdINS6_IJSA_SC_SB_EEES9_SE_SG_Li384ELb1ELb1ELb0ELb0EEENS1_36VarlenDynamicPersistentTileSchedulerILi192ELi128ELi384ELi128ELb0ELb1ELb1ELb1ELb0ELb1EEEEEEEEEvNT_6ParamsE,"aw",@nobits
	.sectionflags	@""
	.align	16
	.zero		1024


//--------------------- .nv.shared._ZN7cutlass13device_kernelIN5flash11enable_sm90INS1_16FlashAttnFwdSm90INS1_25CollectiveMainloopFwdSm90ILi2EN4cute5tupleIJNS5_1CILi1EEES8_S8_EEENS6_IJNS7_ILi192EEENS7_ILi128EEENS7_ILi96EEEEEELi96ENS_10bfloat16_tEfNS_4arch4Sm90ELb1ELb0ELb1ELb0ELb1ELb0ELb0ELb0ELb1ELb1ELb0ELb0EEENS1_21CollectiveEpilogueFwdINS6_IJSA_SC_SB_EEES9_SE_SG_Li384ELb0ELb1ELb0ELb0EEENS1_30DynamicPersistentTileSchedulerILi384ELi128ELb0ELb1ELb1EEEEEEEEEvNT_6ParamsE --------------------------
	.section	.nv.shared._ZN7cutlass13device_kernelIN5flash11enable_sm90INS1_16FlashAttnFwdSm90INS1_25CollectiveMainloopFwdSm90ILi2EN4cute5tupleIJNS5_1CILi1EEES8_S8_EEENS6_IJNS7_ILi192EEENS7_ILi128EEENS7_ILi96EEEEEELi96ENS_10bfloat16_tEfNS_4arch4Sm90ELb1ELb0ELb1ELb0ELb1ELb0ELb0ELb0ELb1ELb1ELb0ELb0EEENS1_21CollectiveEpilogueFwdINS6_IJSA_SC_SB_EEES9_SE_SG_Li384ELb0ELb1ELb0ELb0EEENS1_30DynamicPersistentTileSchedulerILi384ELi128ELb0ELb1ELb1EEEEEEEEEvNT_6ParamsE,"aw",@nobits
	.sectionflags	@""
	.align	16
	.zero		1024


//--------------------- .nv.shared._ZN7cutlass13device_kernelIN5flash11enable_sm90INS1_16FlashAttnFwdSm90INS1_25CollectiveMainloopFwdSm90ILi2EN4cute5tupleIJNS5_1CILi1EEES8_S8_EEENS6_IJNS7_ILi192EEENS7_ILi128EEENS7_ILi96EEEEEELi96ENS_10bfloat16_tEfNS_4arch4Sm90ELb1ELb0ELb1ELb1ELb1ELb0ELb0ELb0ELb1ELb1ELb0ELb0EEENS1_21CollectiveEpilogueFwdINS6_IJSA_SC_SB_EEES9_SE_SG_Li384ELb1ELb1ELb0ELb0EEENS1_36VarlenDynamicPersistentTileSchedulerILi192ELi128ELi384ELi128ELb0ELb1ELb1ELb1ELb1ELb1EEEEEEEEEvNT_6ParamsE --------------------------
	.section	.nv.shared._ZN7cutlass13device_kernelIN5flash11enable_sm90INS1_16FlashAttnFwdSm90INS1_25CollectiveMainloopFwdSm90ILi2EN4cute5tupleIJNS5_1CILi1EEES8_S8_EEENS6_IJNS7_ILi192EEENS7_ILi128EEENS7_ILi96EEEEEELi96ENS_10bfloat16_tEfNS_4arch4Sm90ELb1ELb0ELb1ELb1ELb1ELb0ELb0ELb0ELb1ELb1ELb0ELb0EEENS1_21CollectiveEpilogueFwdINS6_IJSA_SC_SB_EEES9_SE_SG_Li384ELb1ELb1ELb0ELb0EEENS1_36VarlenDynamicPersistentTileSchedulerILi192ELi128ELi384ELi128ELb0ELb1ELb1ELb1ELb1ELb1EEEEEEEEEvNT_6ParamsE,"aw",@nobits
	.sectionflags	@""
	.align	16
	.zero		1024


//--------------------- .nv.shared._ZN7cutlass13device_kernelIN5flash11enable_sm90INS1_16FlashAttnFwdSm90INS1_25CollectiveMainloopFwdSm90ILi2EN4cute5tupleIJNS5_1CILi1EEES8_S8_EEENS6_IJNS7_ILi192EEENS7_ILi128EEENS7_ILi96EEEEEELi96ENS_10bfloat16_tEfNS_4arch4Sm90ELb1ELb0ELb1ELb1ELb1ELb1ELb0ELb0ELb1ELb1ELb0ELb0EEENS1_21CollectiveEpilogueFwdINS6_IJSA_SC_SB_EEES9_SE_SG_Li384ELb1ELb1ELb0ELb0EEENS1_36VarlenDynamicPersistentTileSchedulerILi192ELi128ELi384ELi128ELb0ELb1ELb1ELb1ELb1ELb1EEEEEEEEEvNT_6ParamsE --------------------------
	.section	.nv.shared._ZN7cutlass13device_kernelIN5flash11enable_sm90INS1_16FlashAttnFwdSm90INS1_25CollectiveMainloopFwdSm90ILi2EN4cute5tupleIJNS5_1CILi1EEES8_S8_EEENS6_IJNS7_ILi192EEENS7_ILi128EEENS7_ILi96EEEEEELi96ENS_10bfloat16_tEfNS_4arch4Sm90ELb1ELb0ELb1ELb1ELb1ELb1ELb0ELb0ELb1ELb1ELb0ELb0EEENS1_21CollectiveEpilogueFwdINS6_IJSA_SC_SB_EEES9_SE_SG_Li384ELb1ELb1ELb0ELb0EEENS1_36VarlenDynamicPersistentTileSchedulerILi192ELi128ELi384ELi128ELb0ELb1ELb1ELb1ELb1ELb1EEEEEEEEEvNT_6ParamsE,"aw",@nobits
	.sectionflags	@""
	.align	16
	.zero		1024


//--------------------- .nv.constant0._ZN7cutlass13device_kernelIN5flash11enable_sm90INS1_16FlashAttnFwdSm90INS1_25CollectiveMainloopFwdSm90ILi2EN4cute5tupleIJNS5_1CILi1EEES8_S8_EEENS6_IJNS7_ILi192EEENS7_ILi128EEENS7_ILi96EEEEEELi96ENS_10bfloat16_tEfNS_4arch4Sm90ELb0ELb0ELb1ELb0ELb1ELb0ELb0ELb0ELb1ELb1ELb0ELb0EEENS1_21CollectiveEpilogueFwdINS6_IJSA_SC_SB_EEES9_SE_SG_Li384ELb0ELb1ELb0ELb0EEENS1_29StaticPersistentTileSchedulerILb0EEEEEEEEEvNT_6ParamsE --------------------------
	.section	.nv.constant0._ZN7cutlass13device_kernelIN5flash11enable_sm90INS1_16FlashAttnFwdSm90INS1_25CollectiveMainloopFwdSm90ILi2EN4cute5tupleIJNS5_1CILi1EEES8_S8_EEENS6_IJNS7_ILi192EEENS7_ILi128EEENS7_ILi96EEEEEELi96ENS_10bfloat16_tEfNS_4arch4Sm90ELb0ELb0ELb1ELb0ELb1ELb0ELb0ELb0ELb1ELb1ELb0ELb0EEENS1_21CollectiveEpilogueFwdINS6_IJSA_SC_SB_EEES9_SE_SG_Li384ELb0ELb1ELb0ELb0EEENS1_29StaticPersistentTileSchedulerILb0EEEEEEEEEvNT_6ParamsE,"a",@progbits
	.sectionflags	@""
	.align	4
.nv.constant0._ZN7cutlass13device_kernelIN5flash11enable_sm90INS1_16FlashAttnFwdSm90INS1_25CollectiveMainloopFwdSm90ILi2EN4cute5tupleIJNS5_1CILi1EEES8_S8_EEENS6_IJNS7_ILi192EEENS7_ILi128EEENS7_ILi96EEEEEELi96ENS_10bfloat16_tEfNS_4arch4Sm90ELb0ELb0ELb1ELb0ELb1ELb0ELb0ELb0ELb1ELb1ELb0ELb0EEENS1_21CollectiveEpilogueFwdINS6_IJSA_SC_SB_EEES9_SE_SG_Li384ELb0ELb1ELb0ELb0EEENS1_29StaticPersistentTileSchedulerILb0EEEEEEEEEvNT_6ParamsE:
	.zero		3200


//--------------------- .nv.constant0._ZN7cutlass13device_kernelIN5flash11enable_sm90INS1_16FlashAttnFwdSm90INS1_25CollectiveMainloopFwdSm90ILi2EN4cute5tupleIJNS5_1CILi1EEES8_S8_EEENS6_IJNS7_ILi192EEENS7_ILi128EEENS7_ILi96EEEEEELi96ENS_10bfloat16_tEfNS_4arch4Sm90ELb0ELb0ELb1ELb1ELb1ELb0ELb0ELb0ELb1ELb1ELb0ELb0EEENS1_21CollectiveEpilogueFwdINS6_IJSA_SC_SB_EEES9_SE_SG_Li384ELb1ELb1ELb0ELb0EEENS1_36VarlenDynamicPersistentTileSchedulerILi192ELi128ELi384ELi128ELb0ELb1ELb1ELb0ELb1ELb1EEEEEEEEEvNT_6ParamsE --------------------------
	.section	.nv.constant0._ZN7cutlass13device_kernelIN5flash11enable_sm90INS1_16FlashAttnFwdSm90INS1_25CollectiveMainloopFwdSm90ILi2EN4cute5tupleIJNS5_1CILi1EEES8_S8_EEENS6_IJNS7_ILi192EEENS7_ILi128EEENS7_ILi96EEEEEELi96ENS_10bfloat16_tEfNS_4arch4Sm90ELb0ELb0ELb1ELb1ELb1ELb0ELb0ELb0ELb1ELb1ELb0ELb0EEENS1_21CollectiveEpilogueFwdINS6_IJSA_SC_SB_EEES9_SE_SG_Li384ELb1ELb1ELb0ELb0EEENS1_36VarlenDynamicPersistentTileSchedulerILi192ELi128ELi384ELi128ELb0ELb1ELb1ELb0ELb1ELb1EEEEEEEEEvNT_6ParamsE,"a",@progbits
	.sectionflags	@""
	.align	4
.nv.constant0._ZN7cutlass13device_kernelIN5flash11enable_sm90INS1_16FlashAttnFwdSm90INS1_25CollectiveMainloopFwdSm90ILi2EN4cute5tupleIJNS5_1CILi1EEES8_S8_EEENS6_IJNS7_ILi192EEENS7_ILi128EEENS7_ILi96EEEEEELi96ENS_10bfloat16_tEfNS_4arch4Sm90ELb0ELb0ELb1ELb1ELb1ELb0ELb0ELb0ELb1ELb1ELb0ELb0EEENS1_21CollectiveEpilogueFwdINS6_IJSA_SC_SB_EEES9_SE_SG_Li384ELb1ELb1ELb0ELb0EEENS1_36VarlenDynamicPersistentTileSchedulerILi192ELi128ELi384ELi128ELb0ELb1ELb1ELb0ELb1ELb1EEEEEEEEEvNT_6ParamsE:
	.zero		3328


//--------------------- .nv.constant0._ZN7cutlass13device_kernelIN5flash11enable_sm90INS1_16FlashAttnFwdSm90INS1_25CollectiveMainloopFwdSm90ILi2EN4cute5tupleIJNS5_1CILi1EEES8_S8_EEENS6_IJNS7_ILi192EEENS7_ILi128EEENS7_ILi96EEEEEELi96ENS_10bfloat16_tEfNS_4arch4Sm90ELb0ELb0ELb1ELb1ELb1ELb1ELb0ELb0ELb1ELb1ELb0ELb0EEENS1_21CollectiveEpilogueFwdINS6_IJSA_SC_SB_EEES9_SE_SG_Li384ELb1ELb1ELb0ELb0EEENS1_36VarlenDynamicPersistentTileSchedulerILi192ELi128ELi384ELi128ELb0ELb1ELb1ELb0ELb1ELb1EEEEEEEEEvNT_6ParamsE --------------------------
	.section	.nv.constant0._ZN7cutlass13device_kernelIN5flash11enable_sm90INS1_16FlashAttnFwdSm90INS1_25CollectiveMainloopFwdSm90ILi2EN4cute5tupleIJNS5_1CILi1EEES8_S8_EEENS6_IJNS7_ILi192EEENS7_ILi128EEENS7_ILi96EEEEEELi96ENS_10bfloat16_tEfNS_4arch4Sm90ELb0ELb0ELb1ELb1ELb1ELb1ELb0ELb0ELb1ELb1ELb0ELb0EEENS1_21CollectiveEpilogueFwdINS6_IJSA_SC_SB_EEES9_SE_SG_Li384ELb1ELb1ELb0ELb0EEENS1_36VarlenDynamicPersistentTileSchedulerILi192ELi128ELi384ELi128ELb0ELb1ELb1ELb0ELb1ELb1EEEEEEEEEvNT_6ParamsE,"a",@progbits
	.sectionflags	@""
	.align	4
.nv.constant0._ZN7cutlass13device_kernelIN5flash11enable_sm90INS1_16FlashAttnFwdSm90INS1_25CollectiveMainloopFwdSm90ILi2EN4cute5tupleIJNS5_1CILi1EEES8_S8_EEENS6_IJNS7_ILi192EEENS7_ILi128EEENS7_ILi96EEEEEELi96ENS_10bfloat16_tEfNS_4arch4Sm90ELb0ELb0ELb1ELb1ELb1ELb1ELb0ELb0ELb1ELb1ELb0ELb0EEENS1_21CollectiveEpilogueFwdINS6_IJSA_SC_SB_EEES9_SE_SG_Li384ELb1ELb1ELb0ELb0EEENS1_36VarlenDynamicPersistentTileSchedulerILi192ELi128ELi384ELi128ELb0ELb1ELb1ELb0ELb1ELb1EEEEEEEEEvNT_6ParamsE:
	.zero		3328


//--------------------- .nv.constant0._ZN7cutlass13device_kernelIN5flash11enable_sm90INS1_16FlashAttnFwdSm90INS1_25CollectiveMainloopFwdSm90ILi2EN4cute5tupleIJNS5_1CILi1EEES8_S8_EEENS6_IJNS7_ILi192EEENS7_ILi128EEENS7_ILi96EEEEEELi96ENS_10bfloat16_tEfNS_4arch4Sm90ELb0ELb1ELb1ELb0ELb1ELb0ELb0ELb0ELb1ELb1ELb0ELb0EEENS1_21CollectiveEpilogueFwdINS6_IJSA_SC_SB_EEES9_SE_SG_Li384ELb0ELb1ELb0ELb0EEENS1_30DynamicPersistentTileSchedulerILi384ELi128ELb0ELb1ELb1EEEEEEEEEvNT_6ParamsE --------------------------
	.section	.nv.constant0._ZN7cutlass13device_kernelIN5flash11enable_sm90INS1_16FlashAttnFwdSm90INS1_25CollectiveMainloopFwdSm90ILi2EN4cute5tupleIJNS5_1CILi1EEES8_S8_EEENS6_IJNS7_ILi192EEENS7_ILi128EEENS7_ILi96EEEEEELi96ENS_10bfloat16_tEfNS_4arch4Sm90ELb0ELb1ELb1ELb0ELb1ELb0ELb0ELb0ELb1ELb1ELb0ELb0EEENS1_21CollectiveEpilogueFwdINS6_IJSA_SC_SB_EEES9_SE_SG_Li384ELb0ELb1ELb0ELb0EEENS1_30DynamicPersistentTileSchedulerILi384ELi128ELb0ELb1ELb1EEEEEEEEEvNT_6ParamsE,"a",@progbits
	.sectionflags	@""
	.align	4
.nv.constant0._ZN7cutlass13device_kernelIN5flash11enable_sm90INS1_16FlashAttnFwdSm90INS1_25CollectiveMainloopFwdSm90ILi2EN4cute5tupleIJNS5_1CILi1EEES8_S8_EEENS6_IJNS7_ILi192EEENS7_ILi128EEENS7_ILi96EEEEEELi96ENS_10bfloat16_tEfNS_4arch4Sm90ELb0ELb1ELb1ELb0ELb1ELb0ELb0ELb0ELb1ELb1ELb0ELb0EEENS1_21CollectiveEpilogueFwdINS6_IJSA_SC_SB_EEES9_SE_SG_Li384ELb0ELb1ELb0ELb0EEENS1_30DynamicPersistentTileSchedulerILi384ELi128ELb0ELb1ELb1EEEEEEEEEvNT_6ParamsE:
	.zero		3328


//--------------------- .nv.constant0._ZN7cutlass13device_kernelIN5flash11enable_sm90INS1_16FlashAttnFwdSm90INS1_25CollectiveMainloopFwdSm90ILi2EN4cute5tupleIJNS5_1CILi1EEES8_S8_EEENS6_IJNS7_ILi192EEENS7_ILi128EEENS7_ILi96EEEEEELi96ENS_10bfloat16_tEfNS_4arch4Sm90ELb0ELb1ELb1ELb1ELb1ELb0ELb0ELb0ELb1ELb1ELb0ELb0EEENS1_21CollectiveEpilogueFwdINS6_IJSA_SC_SB_EEES9_SE_SG_Li384ELb1ELb1ELb0ELb0EEENS1_36VarlenDynamicPersistentTileSchedulerILi192ELi128ELi384ELi128ELb0ELb1ELb1ELb1ELb0ELb1EEEEEEEEEvNT_6ParamsE --------------------------
	.section	.nv.constant0._ZN7cutlass13device_kernelIN5flash11enable_sm90INS1_16FlashAttnFwdSm90INS1_25CollectiveMainloopFwdSm90ILi2EN4cute5tupleIJNS5_1CILi1EEES8_S8_EEENS6_IJNS7_ILi192EEENS7_ILi128EEENS7_ILi96EEEEEELi96ENS_10bfloat16_tEfNS_4arch4Sm90ELb0ELb1ELb1ELb1ELb1ELb0ELb0ELb0ELb1ELb1ELb0ELb0EEENS1_21CollectiveEpilogueFwdINS6_IJSA_SC_SB_EEES9_SE_SG_Li384ELb1ELb1ELb0ELb0EEENS1_36VarlenDynamicPersistentTileSchedulerILi192ELi128ELi384ELi128ELb0ELb1ELb1ELb1ELb0ELb1EEEEEEEEEvNT_6ParamsE,"a",@progbits
	.sectionflags	@""
	.align	4
.nv.constant0._ZN7cutlass13device_kernelIN5flash11enable_sm90INS1_16FlashAttnFwdSm90INS1_25CollectiveMainloopFwdSm90ILi2EN4cute5tupleIJNS5_1CILi1EEES8_S8_EEENS6_IJNS7_ILi192EEENS7_ILi128EEENS7_ILi96EEEEEELi96ENS_10bfloat16_tEfNS_4arch4Sm90ELb0ELb1ELb1ELb1ELb1ELb0ELb0ELb0ELb1ELb1ELb0ELb0EEENS1_21CollectiveEpilogueFwdINS6_IJSA_SC_SB_EEES9_SE_SG_Li384ELb1ELb1ELb0ELb0EEENS1_36VarlenDynamicPersistentTileSchedulerILi192ELi128ELi384ELi128ELb0ELb1ELb1ELb1ELb0ELb1EEEEEEEEEvNT_6ParamsE:
	.zero		3328


//--------------------- .nv.constant0._ZN7cutlass13device_kernelIN5flash11enable_sm90INS1_16FlashAttnFwdSm90INS1_25CollectiveMainloopFwdSm90ILi2EN4cute5tupleIJNS5_1CILi1EEES8_S8_EEENS6_IJNS7_ILi192EEENS7_ILi128EEENS7_ILi96EEEEEELi96ENS_10bfloat16_tEfNS_4arch4Sm90ELb0ELb1ELb1ELb1ELb1ELb1ELb0ELb0ELb1ELb1ELb0ELb0EEENS1_21CollectiveEpilogueFwdINS6_IJSA_SC_SB_EEES9_SE_SG_Li384ELb1ELb1ELb0ELb0EEENS1_36VarlenDynamicPersistentTileSchedulerILi192ELi128ELi384ELi128ELb0ELb1ELb1ELb1ELb0ELb1EEEEEEEEEvNT_6ParamsE --------------------------
	.section	.nv.constant0._ZN7cutlass13device_kernelIN5flash11enable_sm90INS1_16FlashAttnFwdSm90INS1_25CollectiveMainloopFwdSm90ILi2EN4cute5tupleIJNS5_1CILi1EEES8_S8_EEENS6_IJNS7_ILi192EEENS7_ILi128EEENS7_ILi96EEEEEELi96ENS_10bfloat16_tEfNS_4arch4Sm90ELb0ELb1ELb1ELb1ELb1ELb1ELb0ELb0ELb1ELb1ELb0ELb0EEENS1_21CollectiveEpilogueFwdINS6_IJSA_SC_SB_EEES9_SE_SG_Li384ELb1ELb1ELb0ELb0EEENS1_36VarlenDynamicPersistentTileSchedulerILi192ELi128ELi384ELi128ELb0ELb1ELb1ELb1ELb0ELb1EEEEEEEEEvNT_6ParamsE,"a",@progbits
	.sectionflags	@""
	.align	4
.nv.constant0._ZN7cutlass13device_kernelIN5flash11enable_sm90INS1_16FlashAttnFwdSm90INS1_25CollectiveMainloopFwdSm90ILi2EN4cute5tupleIJNS5_1CILi1EEES8_S8_EEENS6_IJNS7_ILi192EEENS7_ILi128EEENS7_ILi96EEEEEELi96ENS_10bfloat16_tEfNS_4arch4Sm90ELb0ELb1ELb1ELb1ELb1ELb1ELb0ELb0ELb1ELb1ELb0ELb0EEENS1_21CollectiveEpilogueFwdINS6_IJSA_SC_SB_EEES9_SE_SG_Li384ELb1ELb1ELb0ELb0EEENS1_36VarlenDynamicPersistentTileSchedulerILi192ELi128ELi384ELi128ELb0ELb1ELb1ELb1ELb0ELb1EEEEEEEEEvNT_6ParamsE:
	.zero		3328


//--------------------- .nv.constant0._ZN7cutlass13device_kernelIN5flash11enable_sm90INS1_16FlashAttnFwdSm90INS1_25CollectiveMainloopFwdSm90ILi2EN4cute5tupleIJNS5_1CILi1EEES8_S8_EEENS6_IJNS7_ILi192EEENS7_ILi128EEENS7_ILi96EEEEEELi96ENS_10bfloat16_tEfNS_4arch4Sm90ELb1ELb0ELb1ELb0ELb1ELb0ELb0ELb0ELb1ELb1ELb0ELb0EEENS1_21CollectiveEpilogueFwdINS6_IJSA_SC_SB_EEES9_SE_SG_Li384ELb0ELb1ELb0ELb0EEENS1_30DynamicPersistentTileSchedulerILi384ELi128ELb0ELb1ELb1EEEEEEEEEvNT_6ParamsE --------------------------
	.section	.nv.constant0._ZN7cutlass13device_kernelIN5flash11enable_sm90INS1_16FlashAttnFwdSm90INS1_25CollectiveMainloopFwdSm90ILi2EN4cute5tupleIJNS5_1CILi1EEES8_S8_EEENS6_IJNS7_ILi192EEENS7_ILi128EEENS7_ILi96EEEEEELi96ENS_10bfloat16_tEfNS_4arch4Sm90ELb1ELb0ELb1ELb0ELb1ELb0ELb0ELb0ELb1ELb1ELb0ELb0EEENS1_21CollectiveEpilogueFwdINS6_IJSA_SC_SB_EEES9_SE_SG_Li384ELb0ELb1ELb0ELb0EEENS1_30DynamicPersistentTileSchedulerILi384ELi128ELb0ELb1ELb1EEEEEEEEEvNT_6ParamsE,"a",@progbits
	.sectionflags	@""
	.align	4
.nv.constant0._ZN7cutlass13device_kernelIN5flash11enable_sm90INS1_16FlashAttnFwdSm90INS1_25CollectiveMainloopFwdSm90ILi2EN4cute5tupleIJNS5_1CILi1EEES8_S8_EEENS6_IJNS7_ILi192EEENS7_ILi128EEENS7_ILi96EEEEEELi96ENS_10bfloat16_tEfNS_4arch4Sm90ELb1ELb0ELb1ELb0ELb1ELb0ELb0ELb0ELb1ELb1ELb0ELb0EEENS1_21CollectiveEpilogueFwdINS6_IJSA_SC_SB_EEES9_SE_SG_Li384ELb0ELb1ELb0ELb0EEENS1_30DynamicPersistentTileSchedulerILi384ELi128ELb0ELb1ELb1EEEEEEEEEvNT_6ParamsE:
	.zero		3328


//--------------------- .nv.constant0._ZN7cutlass13device_kernelIN5flash11enable_sm90INS1_16FlashAttnFwdSm90INS1_25CollectiveMainloopFwdSm90ILi2EN4cute5tupleIJNS5_1CILi1EEES8_S8_EEENS6_IJNS7_ILi192EEENS7_ILi128EEENS7_ILi96EEEEEELi96ENS_10bfloat16_tEfNS_4arch4Sm90ELb1ELb0ELb1ELb1ELb1ELb0ELb0ELb0ELb1ELb1ELb0ELb0EEENS1_21CollectiveEpilogueFwdINS6_IJSA_SC_SB_EEES9_SE_SG_Li384ELb1ELb1ELb0ELb0EEENS1_36VarlenDynamicPersistentTileSchedulerILi192ELi128ELi384ELi128ELb0ELb1ELb1ELb1ELb1ELb1EEEEEEEEEvNT_6ParamsE --------------------------
	.section	.nv.constant0._ZN7cutlass13device_kernelIN5flash11enable_sm90INS1_16FlashAttnFwdSm90INS1_25CollectiveMainloopFwdSm90ILi2EN4cute5tupleIJNS5_1CILi1EEES8_S8_EEENS6_IJNS7_ILi192EEENS7_ILi128EEENS7_ILi96EEEEEELi96ENS_10bfloat16_tEfNS_4arch4Sm90ELb1ELb0ELb1ELb1ELb1ELb0ELb0ELb0ELb1ELb1ELb0ELb0EEENS1_21CollectiveEpilogueFwdINS6_IJSA_SC_SB_EEES9_SE_SG_Li384ELb1ELb1ELb0ELb0EEENS1_36VarlenDynamicPersistentTileSchedulerILi192ELi128ELi384ELi128ELb0ELb1ELb1ELb1ELb1ELb1EEEEEEEEEvNT_6ParamsE,"a",@progbits
	.sectionflags	@""
	.align	4
.nv.constant0._ZN7cutlass13device_kernelIN5flash11enable_sm90INS1_16FlashAttnFwdSm90INS1_25CollectiveMainloopFwdSm90ILi2EN4cute5tupleIJNS5_1CILi1EEES8_S8_EEENS6_IJNS7_ILi192EEENS7_ILi128EEENS7_ILi96EEEEEELi96ENS_10bfloat16_tEfNS_4arch4Sm90ELb1ELb0ELb1ELb1ELb1ELb0ELb0ELb0ELb1ELb1ELb0ELb0EEENS1_21CollectiveEpilogueFwdINS6_IJSA_SC_SB_EEES9_SE_SG_Li384ELb1ELb1ELb0ELb0EEENS1_36VarlenDynamicPersistentTileSchedulerILi192ELi128ELi384ELi128ELb0ELb1ELb1ELb1ELb1ELb1EEEEEEEEEvNT_6ParamsE:
	.zero		3328


//--------------------- .nv.constant0._ZN7cutlass13device_kernelIN5flash11enable_sm90INS1_16FlashAttnFwdSm90INS1_25CollectiveMainloopFwdSm90ILi2EN4cute5tupleIJNS5_1CILi1EEES8_S8_EEENS6_IJNS7_ILi192EEENS7_ILi128EEENS7_ILi96EEEEEELi96ENS_10bfloat16_tEfNS_4arch4Sm90ELb1ELb0ELb1ELb1ELb1ELb1ELb0ELb0ELb1ELb1ELb0ELb0EEENS1_21CollectiveEpilogueFwdINS6_IJSA_SC_SB_EEES9_SE_SG_Li384ELb1ELb1ELb0ELb0EEENS1_36VarlenDynamicPersistentTileSchedulerILi192ELi128ELi384ELi128ELb0ELb1ELb1ELb1ELb1ELb1EEEEEEEEEvNT_6ParamsE --------------------------
	.section	.nv.constant0._ZN7cutlass13device_kernelIN5flash11enable_sm90INS1_16FlashAttnFwdSm90INS1_25CollectiveMainloopFwdSm90ILi2EN4cute5tupleIJNS5_1CILi1EEES8_S8_EEENS6_IJNS7_ILi192EEENS7_ILi128EEENS7_ILi96EEEEEELi96ENS_10bfloat16_tEfNS_4arch4Sm90ELb1ELb0ELb1ELb1ELb1ELb1ELb0ELb0ELb1ELb1ELb0ELb0EEENS1_21CollectiveEpilogueFwdINS6_IJSA_SC_SB_EEES9_SE_SG_Li384ELb1ELb1ELb0ELb0EEENS1_36VarlenDynamicPersistentTileSchedulerILi192ELi128ELi384ELi128ELb0ELb1ELb1ELb1ELb1ELb1EEEEEEEEEvNT_6ParamsE,"a",@progbits
	.sectionflags	@""
	.align	4
.nv.constant0._ZN7cutlass13device_kernelIN5flash11enable_sm90INS1_16FlashAttnFwdSm90INS1_25CollectiveMainloopFwdSm90ILi2EN4cute5tupleIJNS5_1CILi1EEES8_S8_EEENS6_IJNS7_ILi192EEENS7_ILi128EEENS7_ILi96EEEEEELi96ENS_10bfloat16_tEfNS_4arch4Sm90ELb1ELb0ELb1ELb1ELb1ELb1ELb0ELb0ELb1ELb1ELb0ELb0EEENS1_21CollectiveEpilogueFwdINS6_IJSA_SC_SB_EEES9_SE_SG_Li384ELb1ELb1ELb0ELb0EEENS1_36VarlenDynamicPersistentTileSchedulerILi192ELi128ELi384ELi128ELb0ELb1ELb1ELb1ELb1ELb1EEEEEEEEEvNT_6ParamsE:
	.zero		3328


//--------------------- SYMBOLS --------------------------

	.type		.nv.reservedSmem.offset0,@object
	.size		.nv.reservedSmem.offset0,0x4
	.type		__assertfail,@function
